	.target	sm_90a

	.elftype	@"ET_EXEC"


//--------------------- .note.nv.tkinfo           --------------------------
	.section	.note.nv.tkinfo,"",@"SHT_NOTE"
	.sectionflags	@"SHF_NOTE_NV_TKINFO"
	.tkinfo
        /*0018*/ 	.word	0x00000002
        /*0030*/ 	.string	""
        /*0030*/ 	.string	"ptxas"
        /*0030*/ 	.string	"Cuda compilation tools, release 13.0, V13.0.88"
        /*0030*/ 	.string	"Build cuda_13.0.r13.0/compiler.36424714_0"
        /*0030*/ 	.string	"-arch sm_90a -m 64 "



//--------------------- .note.nv.cuinfo           --------------------------
	.section	.note.nv.cuinfo,"",@"SHT_NOTE"
	.sectionflags	@"SHF_NOTE_NV_CUINFO"
        /*0018*/ 	.short	0x0002
        /*001a*/ 	.short	0x005a
        /*001c*/ 	.short	0x0082
	.zero		2


//--------------------- .nv.info                  --------------------------
	.section	.nv.info,"",@"SHT_CUDA_INFO"
	.align	4


	//----- nvinfo : EIATTR_REGCOUNT
	.align		4
        /*0000*/ 	.byte	0x04, 0x2f
        /*0002*/ 	.short	(.L_27 - .L_26)
	.align		4
.L_26:
        /*0004*/ 	.word	index@(_ZN7cutlass13device_kernelIN5flash11enable_sm90INS1_16FlashAttnFwdSm90INS1_25CollectiveMainloopFwdSm90ILi2EN4cute5tupleIJNS5_1CILi1EEES8_S8_EEENS6_IJNS7_ILi128EEENS7_ILi160EEENS7_ILi192EEEEEELi128ENS_12float_e4m3_tEfNS_4arch4Sm90ELb1ELb0ELb0ELb1ELb1ELb1ELb0ELb1ELb1ELb1ELb0ELb0EEENS1_21CollectiveEpilogueFwdINS6_IJSA_SA_SB_EEES9_NS_10bfloat16_tESG_Li256ELb1ELb1ELb0ELb1EEENS1_36VarlenDynamicPersistentTileSchedulerILi128ELi160ELi256ELi128ELb0ELb1ELb1ELb1ELb1ELb1EEEEEEEEEvNT_6ParamsE)
        /*0008*/ 	.word	0x000000a8


	//----- nvinfo : EIATTR_FRAME_SIZE
	.align		4
.L_27:
        /*000c*/ 	.byte	0x04, 0x11
        /*000e*/ 	.short	(.L_29 - .L_28)
	.align		4
.L_28:
        /*0010*/ 	.word	index@(_ZN7cutlass13device_kernelIN5flash11enable_sm90INS1_16FlashAttnFwdSm90INS1_25CollectiveMainloopFwdSm90ILi2EN4cute5tupleIJNS5_1CILi1EEES8_S8_EEENS6_IJNS7_ILi128EEENS7_ILi160EEENS7_ILi192EEEEEELi128ENS_12float_e4m3_tEfNS_4arch4Sm90ELb1ELb0ELb0ELb1ELb1ELb1ELb0ELb1ELb1ELb1ELb0ELb0EEENS1_21CollectiveEpilogueFwdINS6_IJSA_SA_SB_EEES9_NS_10bfloat16_tESG_Li256ELb1ELb1ELb0ELb1EEENS1_36VarlenDynamicPersistentTileSchedulerILi128ELi160ELi256ELi128ELb0ELb1ELb1ELb1ELb1ELb1EEEEEEEEEvNT_6ParamsE)
        /*0014*/ 	.word	0x00000040


	//----- nvinfo : EIATTR_REGCOUNT
	.align		4
.L_29:
        /*0018*/ 	.byte	0x04, 0x2f
        /*001a*/ 	.short	(.L_31 - .L_30)
	.align		4
.L_30:
        /*001c*/ 	.word	index@(_ZN7cutlass13device_kernelIN5flash11enable_sm90INS1_16FlashAttnFwdSm90INS1_25CollectiveMainloopFwdSm90ILi2EN4cute5tupleIJNS5_1CILi1EEES8_S8_EEENS6_IJNS7_ILi128EEENS7_ILi160EEENS7_ILi192EEEEEELi128ENS_12float_e4m3_tEfNS_4arch4Sm90ELb1ELb0ELb0ELb1ELb1ELb0ELb0ELb1ELb1ELb1ELb0ELb0EEENS1_21CollectiveEpilogueFwdINS6_IJSA_SA_SB_EEES9_NS_10bfloat16_tESG_Li256ELb1ELb1ELb0ELb1EEENS1_36VarlenDynamicPersistentTileSchedulerILi128ELi160ELi256ELi128ELb0ELb1ELb1ELb1ELb1ELb1EEEEEEEEEvNT_6ParamsE)
        /*0020*/ 	.word	0x000000a8


	//----- nvinfo : EIATTR_FRAME_SIZE
	.align		4
.L_31:
        /*0024*/ 	.byte	0x04, 0x11
        /*0026*/ 	.short	(.L_33 - .L_32)
	.align		4
.L_32:
        /*0028*/ 	.word	index@(_ZN7cutlass13device_kernelIN5flash11enable_sm90INS1_16FlashAttnFwdSm90INS1_25CollectiveMainloopFwdSm90ILi2EN4cute5tupleIJNS5_1CILi1EEES8_S8_EEENS6_IJNS7_ILi128EEENS7_ILi160EEENS7_ILi192EEEEEELi128ENS_12float_e4m3_tEfNS_4arch4Sm90ELb1ELb0ELb0ELb1ELb1ELb0ELb0ELb1ELb1ELb1ELb0ELb0EEENS1_21CollectiveEpilogueFwdINS6_IJSA_SA_SB_EEES9_NS_10bfloat16_tESG_Li256ELb1ELb1ELb0ELb1EEENS1_36VarlenDynamicPersistentTileSchedulerILi128ELi160ELi256ELi128ELb0ELb1ELb1ELb1ELb1ELb1EEEEEEEEEvNT_6ParamsE)
        /*002c*/ 	.word	0x00000020


	//----- nvinfo : EIATTR_REGCOUNT
	.align		4
.L_33:
        /*0030*/ 	.byte	0x04, 0x2f
        /*0032*/ 	.short	(.L_35 - .L_34)
	.align		4
.L_34:
        /*0034*/ 	.word	index@(_ZN7cutlass13device_kernelIN5flash11enable_sm90INS1_16FlashAttnFwdSm90INS1_25CollectiveMainloopFwdSm90ILi2EN4cute5tupleIJNS5_1CILi1EEES8_S8_EEENS6_IJNS7_ILi128EEENS7_ILi160EEENS7_ILi192EEEEEELi128ENS_12float_e4m3_tEfNS_4arch4Sm90ELb1ELb0ELb0ELb0ELb1ELb0ELb0ELb1ELb1ELb1ELb0ELb0EEENS1_21CollectiveEpilogueFwdINS6_IJSA_SA_SB_EEES9_NS_10bfloat16_tESG_Li256ELb0ELb1ELb0ELb1EEENS1_30DynamicPersistentTileSchedulerILi256ELi128ELb0ELb1ELb1EEEEEEEEEvNT_6ParamsE)
        /*0038*/ 	.word	0x000000a8


	//----- nvinfo : EIATTR_FRAME_SIZE
	.align		4
.L_35:
        /*003c*/ 	.byte	0x04, 0x11
        /*003e*/ 	.short	(.L_37 - .L_36)
	.align		4
.L_36:
        /*0040*/ 	.word	index@(_ZN7cutlass13device_kernelIN5flash11enable_sm90INS1_16FlashAttnFwdSm90INS1_25CollectiveMainloopFwdSm90ILi2EN4cute5tupleIJNS5_1CILi1EEES8_S8_EEENS6_IJNS7_ILi128EEENS7_ILi160EEENS7_ILi192EEEEEELi128ENS_12float_e4m3_tEfNS_4arch4Sm90ELb1ELb0ELb0ELb0ELb1ELb0ELb0ELb1ELb1ELb1ELb0ELb0EEENS1_21CollectiveEpilogueFwdINS6_IJSA_SA_SB_EEES9_NS_10bfloat16_tESG_Li256ELb0ELb1ELb0ELb1EEENS1_30DynamicPersistentTileSchedulerILi256ELi128ELb0ELb1ELb1EEEEEEEEEvNT_6ParamsE)
        /*0044*/ 	.word	0x00000020


	//----- nvinfo : EIATTR_REGCOUNT
	.align		4
.L_37:
        /*0048*/ 	.byte	0x04, 0x2f
        /*004a*/ 	.short	(.L_39 - .L_38)
	.align		4
.L_38:
        /*004c*/ 	.word	index@(_ZN7cutlass13device_kernelIN5flash11enable_sm90INS1_16FlashAttnFwdSm90INS1_25CollectiveMainloopFwdSm90ILi2EN4cute5tupleIJNS5_1CILi1EEES8_S8_EEENS6_IJNS7_ILi128EEESA_NS7_ILi192EEEEEELi128ENS_12float_e4m3_tEfNS_4arch4Sm90ELb0ELb1ELb0ELb1ELb1ELb1ELb0ELb1ELb1ELb1ELb0ELb0EEENS1_21CollectiveEpilogueFwdINS6_IJSA_SA_SA_EEES9_NS_10bfloat16_tESF_Li256ELb1ELb1ELb0ELb1EEENS1_36VarlenDynamicPersistentTileSchedulerILi128ELi128ELi256ELi128ELb0ELb1ELb1ELb1ELb0ELb1EEEEEEEEEvNT_6ParamsE)
        /*0050*/ 	.word	0x000000a8


	//----- nvinfo : EIATTR_FRAME_SIZE
	.align		4
.L_39:
        /*0054*/ 	.byte	0x04, 0x11
        /*0056*/ 	.short	(.L_41 - .L_40)
	.align		4
.L_40:
        /*0058*/ 	.word	index@(_ZN7cutlass13device_kernelIN5flash11enable_sm90INS1_16FlashAttnFwdSm90INS1_25CollectiveMainloopFwdSm90ILi2EN4cute5tupleIJNS5_1CILi1EEES8_S8_EEENS6_IJNS7_ILi128EEESA_NS7_ILi192EEEEEELi128ENS_12float_e4m3_tEfNS_4arch4Sm90ELb0ELb1ELb0ELb1ELb1ELb1ELb0ELb1ELb1ELb1ELb0ELb0EEENS1_21CollectiveEpilogueFwdINS6_IJSA_SA_SA_EEES9_NS_10bfloat16_tESF_Li256ELb1ELb1ELb0ELb1EEENS1_36VarlenDynamicPersistentTileSchedulerILi128ELi128ELi256ELi128ELb0ELb1ELb1ELb1ELb0ELb1EEEEEEEEEvNT_6ParamsE)
        /*005c*/ 	.word	0x00000038


	//----- nvinfo : EIATTR_REGCOUNT
	.align		4
.L_41:
        /*0060*/ 	.byte	0x04, 0x2f
        /*0062*/ 	.short	(.L_43 - .L_42)
	.align		4
.L_42:
        /*0064*/ 	.word	index@(_ZN7cutlass13device_kernelIN5flash11enable_sm90INS1_16FlashAttnFwdSm90INS1_25CollectiveMainloopFwdSm90ILi2EN4cute5tupleIJNS5_1CILi1EEES8_S8_EEENS6_IJNS7_ILi128EEESA_NS7_ILi192EEEEEELi128ENS_12float_e4m3_tEfNS_4arch4Sm90ELb0ELb1ELb0ELb1ELb1ELb0ELb0ELb1ELb1ELb1ELb0ELb0EEENS1_21CollectiveEpilogueFwdINS6_IJSA_SA_SA_EEES9_NS_10bfloat16_tESF_Li256ELb1ELb1ELb0ELb1EEENS1_36VarlenDynamicPersistentTileSchedulerILi128ELi128ELi256ELi128ELb0ELb1ELb1ELb1ELb0ELb1EEEEEEEEEvNT_6ParamsE)
        /*0068*/ 	.word	0x000000a8


	//----- nvinfo : EIATTR_FRAME_SIZE
	.align		4
.L_43:
        /*006c*/ 	.byte	0x04, 0x11
        /*006e*/ 	.short	(.L_45 - .L_44)
	.align		4
.L_44:
        /*0070*/ 	.word	index@(_ZN7cutlass13device_kernelIN5flash11enable_sm90INS1_16FlashAttnFwdSm90INS1_25CollectiveMainloopFwdSm90ILi2EN4cute5tupleIJNS5_1CILi1EEES8_S8_EEENS6_IJNS7_ILi128EEESA_NS7_ILi192EEEEEELi128ENS_12float_e4m3_tEfNS_4arch4Sm90ELb0ELb1ELb0ELb1ELb1ELb0ELb0ELb1ELb1ELb1ELb0ELb0EEENS1_21CollectiveEpilogueFwdINS6_IJSA_SA_SA_EEES9_NS_10bfloat16_tESF_Li256ELb1ELb1ELb0ELb1EEENS1_36VarlenDynamicPersistentTileSchedulerILi128ELi128ELi256ELi128ELb0ELb1ELb1ELb1ELb0ELb1EEEEEEEEEvNT_6ParamsE)
        /*0074*/ 	.word	0x00000020


	//----- nvinfo : EIATTR_REGCOUNT
	.align		4
.L_45:
        /*0078*/ 	.byte	0x04, 0x2f
        /*007a*/ 	.short	(.L_47 - .L_46)
	.align		4
.L_46:
        /*007c*/ 	.word	index@(_ZN7cutlass13device_kernelIN5flash11enable_sm90INS1_16FlashAttnFwdSm90INS1_25CollectiveMainloopFwdSm90ILi2EN4cute5tupleIJNS5_1CILi1EEES8_S8_EEENS6_IJNS7_ILi128EEESA_NS7_ILi192EEEEEELi128ENS_12float_e4m3_tEfNS_4arch4Sm90ELb0ELb1ELb0ELb0ELb1ELb0ELb0ELb1ELb1ELb1ELb0ELb0EEENS1_21CollectiveEpilogueFwdINS6_IJSA_SA_SA_EEES9_NS_10bfloat16_tESF_Li256ELb0ELb1ELb0ELb1EEENS1_30DynamicPersistentTileSchedulerILi256ELi128ELb0ELb1ELb1EEEEEEEEEvNT_6ParamsE)
        /*0080*/ 	.word	0x000000a8


	//----- nvinfo : EIATTR_FRAME_SIZE
	.align		4
.L_47:
        /*0084*/ 	.byte	0x04, 0x11
        /*0086*/ 	.short	(.L_49 - .L_48)
	.align		4
.L_48:
        /*0088*/ 	.word	index@(_ZN7cutlass13device_kernelIN5flash11enable_sm90INS1_16FlashAttnFwdSm90INS1_25CollectiveMainloopFwdSm90ILi2EN4cute5tupleIJNS5_1CILi1EEES8_S8_EEENS6_IJNS7_ILi128EEESA_NS7_ILi192EEEEEELi128ENS_12float_e4m3_tEfNS_4arch4Sm90ELb0ELb1ELb0ELb0ELb1ELb0ELb0ELb1ELb1ELb1ELb0ELb0EEENS1_21CollectiveEpilogueFwdINS6_IJSA_SA_SA_EEES9_NS_10bfloat16_tESF_Li256ELb0ELb1ELb0ELb1EEENS1_30DynamicPersistentTileSchedulerILi256ELi128ELb0ELb1ELb1EEEEEEEEEvNT_6ParamsE)
        /*008c*/ 	.word	0x00000018


	//----- nvinfo : EIATTR_REGCOUNT
	.align		4
.L_49:
        /*0090*/ 	.byte	0x04, 0x2f
        /*0092*/ 	.short	(.L_51 - .L_50)
	.align		4
.L_50:
        /*0094*/ 	.word	index@(_ZN7cutlass13device_kernelIN5flash11enable_sm90INS1_16FlashAttnFwdSm90INS1_25CollectiveMainloopFwdSm90ILi2EN4cute5tupleIJNS5_1CILi1EEES8_S8_EEENS6_IJNS7_ILi128EEENS7_ILi160EEENS7_ILi192EEEEEELi128ENS_12float_e4m3_tEfNS_4arch4Sm90ELb0ELb0ELb0ELb1ELb1ELb1ELb0ELb1ELb1ELb1ELb0ELb0EEENS1_21CollectiveEpilogueFwdINS6_IJSA_SA_SB_EEES9_NS_10bfloat16_tESG_Li256ELb1ELb1ELb0ELb1EEENS1_36VarlenDynamicPersistentTileSchedulerILi128ELi160ELi256ELi128ELb0ELb1ELb1ELb0ELb1ELb1EEEEEEEEEvNT_6ParamsE)
        /*0098*/ 	.word	0x000000a8


	//----- nvinfo : EIATTR_FRAME_SIZE
	.align		4
.L_51:
        /*009c*/ 	.byte	0x04, 0x11
        /*009e*/ 	.short	(.L_53 - .L_52)
	.align		4
.L_52:
        /*00a0*/ 	.word	index@(_ZN7cutlass13device_kernelIN5flash11enable_sm90INS1_16FlashAttnFwdSm90INS1_25CollectiveMainloopFwdSm90ILi2EN4cute5tupleIJNS5_1CILi1EEES8_S8_EEENS6_IJNS7_ILi128EEENS7_ILi160EEENS7_ILi192EEEEEELi128ENS_12float_e4m3_tEfNS_4arch4Sm90ELb0ELb0ELb0ELb1ELb1ELb1ELb0ELb1ELb1ELb1ELb0ELb0EEENS1_21CollectiveEpilogueFwdINS6_IJSA_SA_SB_EEES9_NS_10bfloat16_tESG_Li256ELb1ELb1ELb0ELb1EEENS1_36VarlenDynamicPersistentTileSchedulerILi128ELi160ELi256ELi128ELb0ELb1ELb1ELb0ELb1ELb1EEEEEEEEEvNT_6ParamsE)
        /*00a4*/ 	.word	0x00000050


	//----- nvinfo : EIATTR_REGCOUNT
	.align		4
.L_53:
        /*00a8*/ 	.byte	0x04, 0x2f
        /*00aa*/ 	.short	(.L_55 - .L_54)
	.align		4
.L_54:
        /*00ac*/ 	.word	index@(_ZN7cutlass13device_kernelIN5flash11enable_sm90INS1_16FlashAttnFwdSm90INS1_25CollectiveMainloopFwdSm90ILi2EN4cute5tupleIJNS5_1CILi1EEES8_S8_EEENS6_IJNS7_ILi128EEENS7_ILi160EEENS7_ILi192EEEEEELi128ENS_12float_e4m3_tEfNS_4arch4Sm90ELb0ELb0ELb0ELb1ELb1ELb0ELb0ELb1ELb1ELb1ELb0ELb0EEENS1_21CollectiveEpilogueFwdINS6_IJSA_SA_SB_EEES9_NS_10bfloat16_tESG_Li256ELb1ELb1ELb0ELb1EEENS1_36VarlenDynamicPersistentTileSchedulerILi128ELi160ELi256ELi128ELb0ELb1ELb1ELb0ELb1ELb1EEEEEEEEEvNT_6ParamsE)
        /*00b0*/ 	.word	0x000000a8


	//----- nvinfo : EIATTR_FRAME_SIZE
	.align		4
.L_55:
        /*00b4*/ 	.byte	0x04, 0x11
        /*00b6*/ 	.short	(.L_57 - .L_56)
	.align		4
.L_56:
        /*00b8*/ 	.word	index@(_ZN7cutlass13device_kernelIN5flash11enable_sm90INS1_16FlashAttnFwdSm90INS1_25CollectiveMainloopFwdSm90ILi2EN4cute5tupleIJNS5_1CILi1EEES8_S8_EEENS6_IJNS7_ILi128EEENS7_ILi160EEENS7_ILi192EEEEEELi128ENS_12float_e4m3_tEfNS_4arch4Sm90ELb0ELb0ELb0ELb1ELb1ELb0ELb0ELb1ELb1ELb1ELb0ELb0EEENS1_21CollectiveEpilogueFwdINS6_IJSA_SA_SB_EEES9_NS_10bfloat16_tESG_Li256ELb1ELb1ELb0ELb1EEENS1_36VarlenDynamicPersistentTileSchedulerILi128ELi160ELi256ELi128ELb0ELb1ELb1ELb0ELb1ELb1EEEEEEEEEvNT_6ParamsE)
        /*00bc*/ 	.word	0x00000020


	//----- nvinfo : EIATTR_REGCOUNT
	.align		4
.L_57:
        /*00c0*/ 	.byte	0x04, 0x2f
        /*00c2*/ 	.short	(.L_59 - .L_58)
	.align		4
.L_58:
        /*00c4*/ 	.word	index@(_ZN7cutlass13device_kernelIN5flash11enable_sm90INS1_16FlashAttnFwdSm90INS1_25CollectiveMainloopFwdSm90ILi2EN4cute5tupleIJNS5_1CILi1EEES8_S8_EEENS6_IJNS7_ILi128EEENS7_ILi160EEENS7_ILi192EEEEEELi128ENS_12float_e4m3_tEfNS_4arch4Sm90ELb0ELb0ELb0ELb0ELb1ELb0ELb0ELb1ELb1ELb1ELb0ELb0EEENS1_21CollectiveEpilogueFwdINS6_IJSA_SA_SB_EEES9_NS_10bfloat16_tESG_Li256ELb0ELb1ELb0ELb1EEENS1_29StaticPersistentTileSchedulerILb0EEEEEEEEEvNT_6ParamsE)
        /*00c8*/ 	.word	0x000000a8


	//----- nvinfo : EIATTR_FRAME_SIZE
	.align		4
.L_59:
        /*00cc*/ 	.byte	0x04, 0x11
        /*00ce*/ 	.short	(.L_61 - .L_60)
	.align		4
.L_60:
        /*00d0*/ 	.word	index@(_ZN7cutlass13device_kernelIN5flash11enable_sm90INS1_16FlashAttnFwdSm90INS1_25CollectiveMainloopFwdSm90ILi2EN4cute5tupleIJNS5_1CILi1EEES8_S8_EEENS6_IJNS7_ILi128EEENS7_ILi160EEENS7_ILi192EEEEEELi128ENS_12float_e4m3_tEfNS_4arch4Sm90ELb0ELb0ELb0ELb0ELb1ELb0ELb0ELb1ELb1ELb1ELb0ELb0EEENS1_21CollectiveEpilogueFwdINS6_IJSA_SA_SB_EEES9_NS_10bfloat16_tESG_Li256ELb0ELb1ELb0ELb1EEENS1_29StaticPersistentTileSchedulerILb0EEEEEEEEEvNT_6ParamsE)
        /*00d4*/ 	.word	0x00000028


	//----- nvinfo : EIATTR_MIN_STACK_SIZE
	.align		4
.L_61:
        /*00d8*/ 	.byte	0x04, 0x12
        /*00da*/ 	.short	(.L_63 - .L_62)
	.align		4
.L_62:
        /*00dc*/ 	.word	index@(_ZN7cutlass13device_kernelIN5flash11enable_sm90INS1_16FlashAttnFwdSm90INS1_25CollectiveMainloopFwdSm90ILi2EN4cute5tupleIJNS5_1CILi1EEES8_S8_EEENS6_IJNS7_ILi128EEENS7_ILi160EEENS7_ILi192EEEEEELi128ENS_12float_e4m3_tEfNS_4arch4Sm90ELb0ELb0ELb0ELb0ELb1ELb0ELb0ELb1ELb1ELb1ELb0ELb0EEENS1_21CollectiveEpilogueFwdINS6_IJSA_SA_SB_EEES9_NS_10bfloat16_tESG_Li256ELb0ELb1ELb0ELb1EEENS1_29StaticPersistentTileSchedulerILb0EEEEEEEEEvNT_6ParamsE)
        /*00e0*/ 	.word	0x00000028


	//----- nvinfo : EIATTR_MIN_STACK_SIZE
	.align		4
.L_63:
        /*00e4*/ 	.byte	0x04, 0x12
        /*00e6*/ 	.short	(.L_65 - .L_64)
	.align		4
.L_64:
        /*00e8*/ 	.word	index@(_ZN7cutlass13device_kernelIN5flash11enable_sm90INS1_16FlashAttnFwdSm90INS1_25CollectiveMainloopFwdSm90ILi2EN4cute5tupleIJNS5_1CILi1EEES8_S8_EEENS6_IJNS7_ILi128EEENS7_ILi160EEENS7_ILi192EEEEEELi128ENS_12float_e4m3_tEfNS_4arch4Sm90ELb0ELb0ELb0ELb1ELb1ELb0ELb0ELb1ELb1ELb1ELb0ELb0EEENS1_21CollectiveEpilogueFwdINS6_IJSA_SA_SB_EEES9_NS_10bfloat16_tESG_Li256ELb1ELb1ELb0ELb1EEENS1_36VarlenDynamicPersistentTileSchedulerILi128ELi160ELi256ELi128ELb0ELb1ELb1ELb0ELb1ELb1EEEEEEEEEvNT_6ParamsE)
        /*00ec*/ 	.word	0x00000020


	//----- nvinfo : EIATTR_MIN_STACK_SIZE
	.align		4
.L_65:
        /*00f0*/ 	.byte	0x04, 0x12
        /*00f2*/ 	.short	(.L_67 - .L_66)
	.align		4
.L_66:
        /*00f4*/ 	.word	index@(_ZN7cutlass13device_kernelIN5flash11enable_sm90INS1_16FlashAttnFwdSm90INS1_25CollectiveMainloopFwdSm90ILi2EN4cute5tupleIJNS5_1CILi1EEES8_S8_EEENS6_IJNS7_ILi128EEENS7_ILi160EEENS7_ILi192EEEEEELi128ENS_12float_e4m3_tEfNS_4arch4Sm90ELb0ELb0ELb0ELb1ELb1ELb1ELb0ELb1ELb1ELb1ELb0ELb0EEENS1_21CollectiveEpilogueFwdINS6_IJSA_SA_SB_EEES9_NS_10bfloat16_tESG_Li256ELb1ELb1ELb0ELb1EEENS1_36VarlenDynamicPersistentTileSchedulerILi128ELi160ELi256ELi128ELb0ELb1ELb1ELb0ELb1ELb1EEEEEEEEEvNT_6ParamsE)
        /*00f8*/ 	.word	0x00000050


	//----- nvinfo : EIATTR_MIN_STACK_SIZE
	.align		4
.L_67:
        /*00fc*/ 	.byte	0x04, 0x12
        /*00fe*/ 	.short	(.L_69 - .L_68)
	.align		4
.L_68:
        /*0100*/ 	.word	index@(_ZN7cutlass13device_kernelIN5flash11enable_sm90INS1_16FlashAttnFwdSm90INS1_25CollectiveMainloopFwdSm90ILi2EN4cute5tupleIJNS5_1CILi1EEES8_S8_EEENS6_IJNS7_ILi128EEESA_NS7_ILi192EEEEEELi128ENS_12float_e4m3_tEfNS_4arch4Sm90ELb0ELb1ELb0ELb0ELb1ELb0ELb0ELb1ELb1ELb1ELb0ELb0EEENS1_21CollectiveEpilogueFwdINS6_IJSA_SA_SA_EEES9_NS_10bfloat16_tESF_Li256ELb0ELb1ELb0ELb1EEENS1_30DynamicPersistentTileSchedulerILi256ELi128ELb0ELb1ELb1EEEEEEEEEvNT_6ParamsE)
        /*0104*/ 	.word	0x00000018


	//----- nvinfo : EIATTR_MIN_STACK_SIZE
	.align		4
.L_69:
        /*0108*/ 	.byte	0x04, 0x12
        /*010a*/ 	.short	(.L_71 - .L_70)
	.align		4
.L_70:
        /*010c*/ 	.word	index@(_ZN7cutlass13device_kernelIN5flash11enable_sm90INS1_16FlashAttnFwdSm90INS1_25CollectiveMainloopFwdSm90ILi2EN4cute5tupleIJNS5_1CILi1EEES8_S8_EEENS6_IJNS7_ILi128EEESA_NS7_ILi192EEEEEELi128ENS_12float_e4m3_tEfNS_4arch4Sm90ELb0ELb1ELb0ELb1ELb1ELb0ELb0ELb1ELb1ELb1ELb0ELb0EEENS1_21CollectiveEpilogueFwdINS6_IJSA_SA_SA_EEES9_NS_10bfloat16_tESF_Li256ELb1ELb1ELb0ELb1EEENS1_36VarlenDynamicPersistentTileSchedulerILi128ELi128ELi256ELi128ELb0ELb1ELb1ELb1ELb0ELb1EEEEEEEEEvNT_6ParamsE)
        /*0110*/ 	.word	0x00000020


	//----- nvinfo : EIATTR_MIN_STACK_SIZE
	.align		4
.L_71:
        /*0114*/ 	.byte	0x04, 0x12
        /*0116*/ 	.short	(.L_73 - .L_72)
	.align		4
.L_72:
        /*0118*/ 	.word	index@(_ZN7cutlass13device_kernelIN5flash11enable_sm90INS1_16FlashAttnFwdSm90INS1_25CollectiveMainloopFwdSm90ILi2EN4cute5tupleIJNS5_1CILi1EEES8_S8_EEENS6_IJNS7_ILi128EEESA_NS7_ILi192EEEEEELi128ENS_12float_e4m3_tEfNS_4arch4Sm90ELb0ELb1ELb0ELb1ELb1ELb1ELb0ELb1ELb1ELb1ELb0ELb0EEENS1_21CollectiveEpilogueFwdINS6_IJSA_SA_SA_EEES9_NS_10bfloat16_tESF_Li256ELb1ELb1ELb0ELb1EEENS1_36VarlenDynamicPersistentTileSchedulerILi128ELi128ELi256ELi128ELb0ELb1ELb1ELb1ELb0ELb1EEEEEEEEEvNT_6ParamsE)
        /*011c*/ 	.word	0x00000038


	//----- nvinfo : EIATTR_MIN_STACK_SIZE
	.align		4
.L_73:
        /*0120*/ 	.byte	0x04, 0x12
        /*0122*/ 	.short	(.L_75 - .L_74)
	.align		4
.L_74:
        /*0124*/ 	.word	index@(_ZN7cutlass13device_kernelIN5flash11enable_sm90INS1_16FlashAttnFwdSm90INS1_25CollectiveMainloopFwdSm90ILi2EN4cute5tupleIJNS5_1CILi1EEES8_S8_EEENS6_IJNS7_ILi128EEENS7_ILi160EEENS7_ILi192EEEEEELi128ENS_12float_e4m3_tEfNS_4arch4Sm90ELb1ELb0ELb0ELb0ELb1ELb0ELb0ELb1ELb1ELb1ELb0ELb0EEENS1_21CollectiveEpilogueFwdINS6_IJSA_SA_SB_EEES9_NS_10bfloat16_tESG_Li256ELb0ELb1ELb0ELb1EEENS1_30DynamicPersistentTileSchedulerILi256ELi128ELb0ELb1ELb1EEEEEEEEEvNT_6ParamsE)
        /*0128*/ 	.word	0x00000020


	//----- nvinfo : EIATTR_MIN_STACK_SIZE
	.align		4
.L_75:
        /*012c*/ 	.byte	0x04, 0x12
        /*012e*/ 	.short	(.L_77 - .L_76)
	.align		4
.L_76:
        /*0130*/ 	.word	index@(_ZN7cutlass13device_kernelIN5flash11enable_sm90INS1_16FlashAttnFwdSm90INS1_25CollectiveMainloopFwdSm90ILi2EN4cute5tupleIJNS5_1CILi1EEES8_S8_EEENS6_IJNS7_ILi128EEENS7_ILi160EEENS7_ILi192EEEEEELi128ENS_12float_e4m3_tEfNS_4arch4Sm90ELb1ELb0ELb0ELb1ELb1ELb0ELb0ELb1ELb1ELb1ELb0ELb0EEENS1_21CollectiveEpilogueFwdINS6_IJSA_SA_SB_EEES9_NS_10bfloat16_tESG_Li256ELb1ELb1ELb0ELb1EEENS1_36VarlenDynamicPersistentTileSchedulerILi128ELi160ELi256ELi128ELb0ELb1ELb1ELb1ELb1ELb1EEEEEEEEEvNT_6ParamsE)
        /*0134*/ 	.word	0x00000020


	//----- nvinfo : EIATTR_MIN_STACK_SIZE
	.align		4
.L_77:
        /*0138*/ 	.byte	0x04, 0x12
        /*013a*/ 	.short	(.L_79 - .L_78)
	.align		4
.L_78:
        /*013c*/ 	.word	index@(_ZN7cutlass13device_kernelIN5flash11enable_sm90INS1_16FlashAttnFwdSm90INS1_25CollectiveMainloopFwdSm90ILi2EN4cute5tupleIJNS5_1CILi1EEES8_S8_EEENS6_IJNS7_ILi128EEENS7_ILi160EEENS7_ILi192EEEEEELi128ENS_12float_e4m3_tEfNS_4arch4Sm90ELb1ELb0ELb0ELb1ELb1ELb1ELb0ELb1ELb1ELb1ELb0ELb0EEENS1_21CollectiveEpilogueFwdINS6_IJSA_SA_SB_EEES9_NS_10bfloat16_tESG_Li256ELb1ELb1ELb0ELb1EEENS1_36VarlenDynamicPersistentTileSchedulerILi128ELi160ELi256ELi128ELb0ELb1ELb1ELb1ELb1ELb1EEEEEEEEEvNT_6ParamsE)
        /*0140*/ 	.word	0x00000040
.L_79:


//--------------------- .nv.compat                --------------------------
	.section	.nv.compat,"",@"SHT_CUDA_COMPAT_INFO"
	.align	4
        /*0000*/ 	.byte	0x02, 0x09, 0x01, 0x00, 0x02, 0x02, 0x04, 0x00, 0x02, 0x05, 0x05, 0x00, 0x03, 0x07, 0x01, 0x01
        /*0010*/ 	.byte	0x02, 0x03, 0x01, 0x00, 0x02, 0x06, 0x01, 0x00, 0x04, 0x0b, 0x08, 0x00, 0x00, 0x00, 0x00, 0x00
        /*0020*/ 	.byte	0x00, 0x00, 0x00, 0x00


//--------------------- .nv.info._ZN7cutlass13device_kernelIN5flash11enable_sm90INS1_16FlashAttnFwdSm90INS1_25CollectiveMainloopFwdSm90ILi2EN4cute5tupleIJNS5_1CILi1EEES8_S8_EEENS6_IJNS7_ILi128EEENS7_ILi160EEENS7_ILi192EEEEEELi128ENS_12float_e4m3_tEfNS_4arch4Sm90ELb0ELb0ELb0ELb0ELb1ELb0ELb0ELb1ELb1ELb1ELb0ELb0EEENS1_21CollectiveEpilogueFwdINS6_IJSA_SA_SB_EEES9_NS_10bfloat16_tESG_Li256ELb0ELb1ELb0ELb1EEENS1_29StaticPersistentTileSchedulerILb0EEEEEEEEEvNT_6ParamsE --------------------------
	.section	.nv.info._ZN7cutlass13device_kernelIN5flash11enable_sm90INS1_16FlashAttnFwdSm90INS1_25CollectiveMainloopFwdSm90ILi2EN4cute5tupleIJNS5_1CILi1EEES8_S8_EEENS6_IJNS7_ILi128EEENS7_ILi160EEENS7_ILi192EEEEEELi128ENS_12float_e4m3_tEfNS_4arch4Sm90ELb0ELb0ELb0ELb0ELb1ELb0ELb0ELb1ELb1ELb1ELb0ELb0EEENS1_21CollectiveEpilogueFwdINS6_IJSA_SA_SB_EEES9_NS_10bfloat16_tESG_Li256ELb0ELb1ELb0ELb1EEENS1_29StaticPersistentTileSchedulerILb0EEEEEEEEEvNT_6ParamsE,"",@"SHT_CUDA_INFO"
	.sectionflags	@""
	.align	4


	//----- nvinfo : EIATTR_CUDA_API_VERSION
	.align		4
        /*0000*/ 	.byte	0x04, 0x37
        /*0002*/ 	.short	(.L_81 - .L_80)
.L_80:
        /*0004*/ 	.word	0x00000082


	//----- nvinfo : EIATTR_KPARAM_INFO
	.align		4
.L_81:
        /*0008*/ 	.byte	0x04, 0x17
        /*000a*/ 	.short	(.L_83 - .L_82)
.L_82:
        /*000c*/ 	.word	0x00000000
        /*0010*/ 	.short	0x0000
        /*0012*/ 	.short	0x0070
        /*0014*/ 	.byte	0x00, 0xf0, 0x01, 0x28


	//----- nvinfo : EIATTR_SPARSE_MMA_MASK
	.align		4
.L_83:
        /*0018*/ 	.byte	0x03, 0x50
        /*001a*/ 	.short	0x0000


	//----- nvinfo : EIATTR_MAXREG_COUNT
	.align		4
        /*001c*/ 	.byte	0x03, 0x1b
        /*001e*/ 	.short	0x00a8


	//----- nvinfo : EIATTR_NUM_BARRIERS
	.align		4
        /*0020*/ 	.byte	0x02, 0x4c
        /*0022*/ 	.byte	0x10
	.zero		1


	//----- nvinfo : EIATTR_EXTERNS
	.align		4
        /*0024*/ 	.byte	0x04, 0x0f
        /*0026*/ 	.short	(.L_85 - .L_84)


	//   ....[0]....
	.align		4
.L_84:
        /*0028*/ 	.word	index@(__assertfail)


	//----- nvinfo : EIATTR_ANNOTATIONS
	.align		4
.L_85:
        /*002c*/ 	.byte	0x04, 0x55
        /*002e*/ 	.short	(.L_87 - .L_86)


	//   ....[0]....
.L_86:
        /*0030*/ 	.word	0x00000001
        /*0034*/ 	.byte	0x60, 0x9d, 0x00, 0x00, 0x01, 0x00, 0x00, 0x00, 0xa0, 0x9d, 0x00, 0x00, 0x01, 0x00, 0x00, 0x00
        /* <DEDUP_REMOVED lines=10> */
        /*00e4*/ 	.byte	0xc0, 0xdc, 0x00, 0x00, 0x01, 0x00, 0x00, 0x00, 0xd0, 0xdc, 0x00, 0x00


	//----- nvinfo : EIATTR_MERCURY_ISA_VERSION
	.align		4
.L_87:
        /*00f0*/ 	.byte	0x03, 0x5f
        /*00f2*/ 	.short	0x0101


	//----- nvinfo : EIATTR_INT_WARP_WIDE_INSTR_OFFSETS
	.align		4
        /*00f4*/ 	.byte	0x04, 0x31
        /*00f6*/ 	.short	(.L_89 - .L_88)


	//   ....[0]....
.L_88:
        /*00f8*/ 	.word	0x000000c0


	//   ....[1]....
        /*00fc*/ 	.word	0x000000d0


	//   ....[2]....
        /*0100*/ 	.word	0x00000170


	//----- nvinfo : EIATTR_COOP_GROUP_MASK_REGIDS
	.align		4
.L_89:
        /*0104*/ 	.byte	0x04, 0x29
        /*0106*/ 	.short	(.L_91 - .L_90)


	//   ....[0]....
.L_90:
        /*0108*/ 	.word	0xffffffff


	//   ....[1]....
        /*010c*/ 	.word	0xffffffff


	//   ....[2]....
        /*0110*/ 	.word	0xffffffff


	//   ....[3]....
        /*0114*/ 	.word	0xffffffff


	//   ....[4]....
        /*0118*/ 	.word	0xffffffff


	//   ....[5]....
        /*011c*/ 	.word	0xffffffff


	//   ....[6]....
        /*0120*/ 	.word	0xffffffff


	//   ....[7]....
        /*0124*/ 	.word	0xffffffff


	//   ....[8]....
        /*0128*/ 	.word	0xffffffff


	//   ....[9]....
        /*012c*/ 	.word	0xffffffff


	//   ....[10]....
        /*0130*/ 	.word	0xffffffff


	//   ....[11]....
        /*0134*/ 	.word	0xffffffff


	//   ....[12]....
        /*0138*/ 	.word	0xffffffff


	//   ....[13]....
        /*013c*/ 	.word	0xffffffff


	//   ....[14]....
        /*0140*/ 	.word	0xffffffff


	//   ....[15]....
        /*0144*/ 	.word	0xffffffff


	//   ....[16]....
        /*0148*/ 	.word	0xffffffff


	//   ....[17]....
        /*014c*/ 	.word	0xffffffff


	//   ....[18]....
        /*0150*/ 	.word	0xffffffff


	//   ....[19]....
        /*0154*/ 	.word	0xffffffff


	//   ....[20]....
        /*0158*/ 	.word	0xffffffff


	//   ....[21]....
        /*015c*/ 	.word	0xffffffff


	//   ....[22]....
        /*0160*/ 	.word	0xffffffff


	//   ....[23]....
        /*0164*/ 	.word	0xffffffff


	//   ....[24]....
        /*0168*/ 	.word	0xffffffff


	//   ....[25]....
        /*016c*/ 	.word	0xffffffff


	//   ....[26]....
        /*0170*/ 	.word	0xffffffff


	//   ....[27]....
        /*0174*/ 	.word	0xffffffff


	//   ....[28]....
        /*0178*/ 	.word	0xffffffff


	//   ....[29]....
        /*017c*/ 	.word	0xffffffff


	//   ....[30]....
        /*0180*/ 	.word	0xffffffff


	//   ....[31]....
        /*0184*/ 	.word	0xffffffff


	//   ....[32]....
        /*0188*/ 	.word	0xffffffff


	//   ....[33]....
        /*018c*/ 	.word	0xffffffff


	//   ....[34]....
        /*0190*/ 	.word	0xffffffff


	//   ....[35]....
        /*0194*/ 	.word	0xffffffff


	//   ....[36]....
        /*0198*/ 	.word	0xffffffff


	//   ....[37]....
        /*019c*/ 	.word	0xffffffff


	//   ....[38]....
        /*01a0*/ 	.word	0xffffffff


	//   ....[39]....
        /*01a4*/ 	.word	0xffffffff


	//   ....[40]....
        /*01a8*/ 	.word	0xffffffff


	//   ....[41]....
        /*01ac*/ 	.word	0xffffffff


	//   ....[42]....
        /*01b0*/ 	.word	0xffffffff


	//   ....[43]....
        /*01b4*/ 	.word	0xffffffff


	//   ....[44]....
        /*01b8*/ 	.word	0xffffffff


	//   ....[45]....
        /*01bc*/ 	.word	0xffffffff


	//   ....[46]....
        /*01c0*/ 	.word	0xffffffff


	//   ....[47]....
        /*01c4*/ 	.word	0xffffffff


	//   ....[48]....
        /*01c8*/ 	.word	0xffffffff


	//   ....[49]....
        /*01cc*/ 	.word	0xffffffff


	//   ....[50]....
        /*01d0*/ 	.word	0xffffffff


	//   ....[51]....
        /*01d4*/ 	.word	0xffffffff


	//   ....[52]....
        /*01d8*/ 	.word	0xffffffff


	//   ....[53]....
        /*01dc*/ 	.word	0xffffffff


	//   ....[54]....
        /*01e0*/ 	.word	0xffffffff


	//   ....[55]....
        /*01e4*/ 	.word	0xffffffff


	//   ....[56]....
        /*01e8*/ 	.word	0xffffffff


	//   ....[57]....
        /*01ec*/ 	.word	0xffffffff


	//   ....[58]....
        /*01f0*/ 	.word	0xffffffff


	//   ....[59]....
        /*01f4*/ 	.word	0xffffffff


	//   ....[60]....
        /*01f8*/ 	.word	0xffffffff


	//   ....[61]....
        /*01fc*/ 	.word	0xffffffff


	//   ....[62]....
        /*0200*/ 	.word	0xffffffff


	//   ....[63]....
        /*0204*/ 	.word	0xffffffff


	//   ....[64]....
        /*0208*/ 	.word	0xffffffff


	//   ....[65]....
        /*020c*/ 	.word	0xffffffff


	//   ....[66]....
        /*0210*/ 	.word	0xffffffff


	//   ....[67]....
        /*0214*/ 	.word	0xffffffff


	//   ....[68]....
        /*0218*/ 	.word	0xffffffff


	//   ....[69]....
        /*021c*/ 	.word	0xffffffff


	//   ....[70]....
        /*0220*/ 	.word	0xffffffff


	//   ....[71]....
        /*0224*/ 	.word	0xffffffff


	//   ....[72]....
        /*0228*/ 	.word	0xffffffff


	//   ....[73]....
        /*022c*/ 	.word	0xffffffff


	//   ....[74]....
        /*0230*/ 	.word	0xffffffff


	//   ....[75]....
        /*0234*/ 	.word	0xffffffff


	//   ....[76]....
        /*0238*/ 	.word	0xffffffff


	//   ....[77]....
        /*023c*/ 	.word	0xffffffff


	//   ....[78]....
        /*0240*/ 	.word	0xffffffff


	//   ....[79]....
        /*0244*/ 	.word	0xffffffff


	//   ....[80]....
        /*0248*/ 	.word	0xffffffff


	//   ....[81]....
        /*024c*/ 	.word	0xffffffff


	//   ....[82]....
        /*0250*/ 	.word	0xffffffff


	//   ....[83]....
        /*0254*/ 	.word	0xffffffff


	//   ....[84]....
        /*0258*/ 	.word	0xffffffff


	//   ....[85]....
        /*025c*/ 	.word	0xffffffff


	//   ....[86]....
        /*0260*/ 	.word	0xffffffff


	//   ....[87]....
        /*0264*/ 	.word	0xffffffff


	//   ....[88]....
        /*0268*/ 	.word	0xffffffff


	//   ....[89]....
        /*026c*/ 	.word	0xffffffff


	//   ....[90]....
        /*0270*/ 	.word	0xffffffff


	//   ....[91]....
        /*0274*/ 	.word	0xffffffff


	//   ....[92]....
        /*0278*/ 	.word	0xffffffff


	//   ....[93]....
        /*027c*/ 	.word	0xffffffff


	//   ....[94]....
        /*0280*/ 	.word	0xffffffff


	//   ....[95]....
        /*0284*/ 	.word	0xffffffff


	//   ....[96]....
        /*0288*/ 	.word	0xffffffff


	//   ....[97]....
        /*028c*/ 	.word	0xffffffff


	//   ....[98]....
        /*0290*/ 	.word	0xffffffff


	//   ....[99]....
        /*0294*/ 	.word	0xffffffff


	//   ....[100]....
        /*0298*/ 	.word	0xffffffff


	//   ....[101]....
        /*029c*/ 	.word	0xffffffff


	//   ....[102]....
        /*02a0*/ 	.word	0xffffffff


	//   ....[103]....
        /*02a4*/ 	.word	0xffffffff


	//   ....[104]....
        /*02a8*/ 	.word	0xffffffff


	//   ....[105]....
        /*02ac*/ 	.word	0xffffffff


	//   ....[106]....
        /*02b0*/ 	.word	0xffffffff


	//   ....[107]....
        /*02b4*/ 	.word	0xffffffff


	//   ....[108]....
        /*02b8*/ 	.word	0xffffffff


	//   ....[109]....
        /*02bc*/ 	.word	0xffffffff


	//   ....[110]....
        /*02c0*/ 	.word	0xffffffff


	//   ....[111]....
        /*02c4*/ 	.word	0xffffffff


	//   ....[112]....
        /*02c8*/ 	.word	0x0500000f


	//   ....[113]....
        /*02cc*/ 	.word	0x0500000f


	//   ....[114]....
        /*02d0*/ 	.word	0x0500000f


	//   ....[115]....
        /*02d4*/ 	.word	0x0500000f


	//   ....[116]....
        /*02d8*/ 	.word	0x0500000f


	//   ....[117]....
        /*02dc*/ 	.word	0x0500000f


	//   ....[118]....
        /*02e0*/ 	.word	0x0500000f


	//   ....[119]....
        /*02e4*/ 	.word	0x0500000f


	//   ....[120]....
        /*02e8*/ 	.word	0x0500000f


	//   ....[121]....
        /*02ec*/ 	.word	0x0500000f


	//   ....[122]....
        /*02f0*/ 	.word	0x0500000f


	//   ....[123]....
        /*02f4*/ 	.word	0x0500000f


	//   ....[124]....
        /*02f8*/ 	.word	0x0500000f


	//   ....[125]....
        /*02fc*/ 	.word	0x0500000f


	//   ....[126]....
        /*0300*/ 	.word	0x0500000f


	//   ....[127]....
        /*0304*/ 	.word	0x0500000f


	//   ....[128]....
        /*0308*/ 	.word	0x0500000f


	//   ....[129]....
        /*030c*/ 	.word	0x0500000f


	//   ....[130]....
        /*0310*/ 	.word	0x0500000f


	//   ....[131]....
        /*0314*/ 	.word	0x0500000f


	//   ....[132]....
        /*0318*/ 	.word	0x0500000f


	//   ....[133]....
        /*031c*/ 	.word	0x0500000f


	//   ....[134]....
        /*0320*/ 	.word	0x0500000f


	//   ....[135]....
        /*0324*/ 	.word	0x0500000f


	//   ....[136]....
        /*0328*/ 	.word	0x0500000f


	//   ....[137]....
        /*032c*/ 	.word	0x0500000f


	//   ....[138]....
        /*0330*/ 	.word	0x0500000f


	//   ....[139]....
        /*0334*/ 	.word	0x0500000f


	//   ....[140]....
        /*0338*/ 	.word	0x0500000f


	//   ....[141]....
        /*033c*/ 	.word	0x0500000f


	//   ....[142]....
        /*0340*/ 	.word	0x0500000f


	//   ....[143]....
        /*0344*/ 	.word	0x0500000f


	//   ....[144]....
        /*0348*/ 	.word	0x0500000f


	//   ....[145]....
        /*034c*/ 	.word	0x0500000f


	//   ....[146]....
        /*0350*/ 	.word	0x0500000f


	//   ....[147]....
        /*0354*/ 	.word	0x0500000f


	//   ....[148]....
        /*0358*/ 	.word	0x0500000f


	//   ....[149]....
        /*035c*/ 	.word	0x0500000f


	//   ....[150]....
        /*0360*/ 	.word	0x0500000f


	//   ....[151]....
        /*0364*/ 	.word	0x0500000f


	//   ....[152]....
        /*0368*/ 	.word	0x0500000f


	//   ....[153]....
        /*036c*/ 	.word	0x0500000f


	//   ....[154]....
        /*0370*/ 	.word	0x0500000f


	//   ....[155]....
        /*0374*/ 	.word	0x0500000f


	//   ....[156]....
        /*0378*/ 	.word	0x0500000f


	//   ....[157]....
        /*037c*/ 	.word	0x0500000f


	//   ....[158]....
        /*0380*/ 	.word	0x0500000f


	//   ....[159]....
        /*0384*/ 	.word	0x0500000f


	//   ....[160]....
        /*0388*/ 	.word	0x0500000f


	//----- nvinfo : EIATTR_COOP_GROUP_INSTR_OFFSETS
	.align		4
.L_91:
        /*038c*/ 	.byte	0x04, 0x28
        /*038e*/ 	.short	(.L_93 - .L_92)


	//   ....[0]....
.L_92:
        /*0390*/ 	.word	0x00000080


	//   ....[1]....
        /*0394*/ 	.word	0x00000090


	//   ....[2]....
        /*0398*/ 	.word	0x000002d0


	//   ....[3]....
        /*039c*/ 	.word	0x00000430


	//   ....[4]....
        /*03a0*/ 	.word	0x00000550


	//   ....[5]....
        /*03a4*/ 	.word	0x000006b0


	//   ....[6]....
        /*03a8*/ 	.word	0x00000e60


	//   ....[7]....
        /*03ac*/ 	.word	0x00002bb0


	//   ....[8]....
        /*03b0*/ 	.word	0x00002cb0


	//   ....[9]....
        /*03b4*/ 	.word	0x00003320


	//   ....[10]....
        /*03b8*/ 	.word	0x000033a0


	//   ....[11]....
        /*03bc*/ 	.word	0x00005d00


	//   ....[12]....
        /*03c0*/ 	.word	0x00005d10


	//   ....[13]....
        /*03c4*/ 	.word	0x00005d40


	//   ....[14]....
        /*03c8*/ 	.word	0x00005d50


	//   ....[15]....
        /*03cc*/ 	.word	0x00007810


	//   ....[16]....
        /*03d0*/ 	.word	0x00007820


	//   ....[17]....
        /*03d4*/ 	.word	0x000078a0


	//   ....[18]....
        /*03d8*/ 	.word	0x000078b0


	//   ....[19]....
        /*03dc*/ 	.word	0x00008ae0


	//   ....[20]....
        /*03e0*/ 	.word	0x00008b20


	//   ....[21]....
        /*03e4*/ 	.word	0x00008b50


	//   ....[22]....
        /*03e8*/ 	.word	0x00008b80


	//   ....[23]....
        /*03ec*/ 	.word	0x00008bb0


	//   ....[24]....
        /*03f0*/ 	.word	0x00008be0


	//   ....[25]....
        /*03f4*/ 	.word	0x00008c20


	//   ....[26]....
        /*03f8*/ 	.word	0x00008c40


	//   ....[27]....
        /*03fc*/ 	.word	0x00008c50


	//   ....[28]....
        /*0400*/ 	.word	0x00008c80


	//   ....[29]....
        /*0404*/ 	.word	0x00008ce0


	//   ....[30]....
        /*0408*/ 	.word	0x00008d10


	//   ....[31]....
        /*040c*/ 	.word	0x00008d30


	//   ....[32]....
        /*0410*/ 	.word	0x00008d40


	//   ....[33]....
        /*0414*/ 	.word	0x00008d50


	//   ....[34]....
        /*0418*/ 	.word	0x00008d60


	//   ....[35]....
        /*041c*/ 	.word	0x00008d70


	//   ....[36]....
        /*0420*/ 	.word	0x00008da0


	//   ....[37]....
        /*0424*/ 	.word	0x00008dd0


	//   ....[38]....
        /*0428*/ 	.word	0x00008de0


	//   ....[39]....
        /*042c*/ 	.word	0x00008df0


	//   ....[40]....
        /*0430*/ 	.word	0x00008e00


	//   ....[41]....
        /*0434*/ 	.word	0x00008e10


	//   ....[42]....
        /*0438*/ 	.word	0x00008e30


	//   ....[43]....
        /*043c*/ 	.word	0x00008e40


	//   ....[44]....
        /*0440*/ 	.word	0x00008e50


	//   ....[45]....
        /*0444*/ 	.word	0x00008e60


	//   ....[46]....
        /*0448*/ 	.word	0x00008e70


	//   ....[47]....
        /*044c*/ 	.word	0x00008e80


	//   ....[48]....
        /*0450*/ 	.word	0x00008e90


	//   ....[49]....
        /*0454*/ 	.word	0x00008ea0


	//   ....[50]....
        /*0458*/ 	.word	0x00008eb0


	//   ....[51]....
        /*045c*/ 	.word	0x00009000


	//   ....[52]....
        /*0460*/ 	.word	0x00009030


	//   ....[53]....
        /*0464*/ 	.word	0x00009110


	//   ....[54]....
        /*0468*/ 	.word	0x00009140


	//   ....[55]....
        /*046c*/ 	.word	0x00009540


	//   ....[56]....
        /*0470*/ 	.word	0x00009580


	//   ....[57]....
        /*0474*/ 	.word	0x00009650


	//   ....[58]....
        /*0478*/ 	.word	0x00009670


	//   ....[59]....
        /*047c*/ 	.word	0x00009720


	//   ....[60]....
        /*0480*/ 	.word	0x00009740


	//   ....[61]....
        /*0484*/ 	.word	0x00009800


	//   ....[62]....
        /*0488*/ 	.word	0x00009840


	//   ....[63]....
        /*048c*/ 	.word	0x0000b130


	//   ....[64]....
        /*0490*/ 	.word	0x0000b160


	//   ....[65]....
        /*0494*/ 	.word	0x0000b180


	//   ....[66]....
        /*0498*/ 	.word	0x0000b270


	//   ....[67]....
        /*049c*/ 	.word	0x0000b280


	//   ....[68]....
        /*04a0*/ 	.word	0x0000b2d0


	//   ....[69]....
        /*04a4*/ 	.word	0x0000b2e0


	//   ....[70]....
        /*04a8*/ 	.word	0x0000b2f0


	//   ....[71]....
        /*04ac*/ 	.word	0x0000b340


	//   ....[72]....
        /*04b0*/ 	.word	0x0000b390


	//   ....[73]....
        /*04b4*/ 	.word	0x0000b780


	//   ....[74]....
        /*04b8*/ 	.word	0x0000b7b0


	//   ....[75]....
        /*04bc*/ 	.word	0x0000b7e0


	//   ....[76]....
        /*04c0*/ 	.word	0x0000b810


	//   ....[77]....
        /*04c4*/ 	.word	0x0000b850


	//   ....[78]....
        /*04c8*/ 	.word	0x0000b8d0


	//   ....[79]....
        /*04cc*/ 	.word	0x0000b910


	//   ....[80]....
        /*04d0*/ 	.word	0x0000b940


	//   ....[81]....
        /*04d4*/ 	.word	0x0000b970


	//   ....[82]....
        /*04d8*/ 	.word	0x0000b9f0


	//   ....[83]....
        /*04dc*/ 	.word	0x0000c170


	//   ....[84]....
        /*04e0*/ 	.word	0x0000c190


	//   ....[85]....
        /*04e4*/ 	.word	0x0000c1c0


	//   ....[86]....
        /*04e8*/ 	.word	0x0000c200


	//   ....[87]....
        /*04ec*/ 	.word	0x0000c280


	//   ....[88]....
        /*04f0*/ 	.word	0x0000c2b0


	//   ....[89]....
        /*04f4*/ 	.word	0x0000c330


	//   ....[90]....
        /*04f8*/ 	.word	0x0000c350


	//   ....[91]....
        /*04fc*/ 	.word	0x0000cbc0


	//   ....[92]....
        /*0500*/ 	.word	0x0000cbe0


	//   ....[93]....
        /*0504*/ 	.word	0x0000cc00


	//   ....[94]....
        /*0508*/ 	.word	0x0000cc50


	//   ....[95]....
        /*050c*/ 	.word	0x0000cc60


	//   ....[96]....
        /*0510*/ 	.word	0x0000ccb0


	//   ....[97]....
        /*0514*/ 	.word	0x0000ccc0


	//   ....[98]....
        /*0518*/ 	.word	0x0000ccd0


	//   ....[99]....
        /*051c*/ 	.word	0x0000cd20


	//   ....[100]....
        /*0520*/ 	.word	0x0000cd70


	//   ....[101]....
        /*0524*/ 	.word	0x0000d160


	//   ....[102]....
        /*0528*/ 	.word	0x0000d180


	//   ....[103]....
        /*052c*/ 	.word	0x0000d190


	//   ....[104]....
        /*0530*/ 	.word	0x0000d1a0


	//   ....[105]....
        /*0534*/ 	.word	0x0000d1c0


	//   ....[106]....
        /*0538*/ 	.word	0x0000d210


	//   ....[107]....
        /*053c*/ 	.word	0x0000d230


	//   ....[108]....
        /*0540*/ 	.word	0x0000d240


	//   ....[109]....
        /*0544*/ 	.word	0x0000d2d0


	//   ....[110]....
        /*0548*/ 	.word	0x0000d2f0


	//   ....[111]....
        /*054c*/ 	.word	0x0000e370


	//   ....[112]....
        /*0550*/ 	.word	0x0000e8a0


	//   ....[113]....
        /*0554*/ 	.word	0x0000e980


	//   ....[114]....
        /*0558*/ 	.word	0x0000ea70


	//   ....[115]....
        /*055c*/ 	.word	0x0000ead0


	//   ....[116]....
        /*0560*/ 	.word	0x0000ebb0


	//   ....[117]....
        /*0564*/ 	.word	0x0000ec10


	//   ....[118]....
        /*0568*/ 	.word	0x0000ecf0


	//   ....[119]....
        /*056c*/ 	.word	0x0000ed50


	//   ....[120]....
        /*0570*/ 	.word	0x0000ee10


	//   ....[121]....
        /*0574*/ 	.word	0x0000ee70


	//   ....[122]....
        /*0578*/ 	.word	0x0000ef30


	//   ....[123]....
        /*057c*/ 	.word	0x0000f020


	//   ....[124]....
        /*0580*/ 	.word	0x0000f0f0


	//   ....[125]....
        /*0584*/ 	.word	0x0000f160


	//   ....[126]....
        /*0588*/ 	.word	0x0000f240


	//   ....[127]....
        /*058c*/ 	.word	0x0000f300


	//   ....[128]....
        /*0590*/ 	.word	0x0000f3f0


	//   ....[129]....
        /*0594*/ 	.word	0x0000f4e0


	//   ....[130]....
        /*0598*/ 	.word	0x0000f5a0


	//   ....[131]....
        /*059c*/ 	.word	0x0000f600


	//   ....[132]....
        /*05a0*/ 	.word	0x0000f6e0


	//   ....[133]....
        /*05a4*/ 	.word	0x0000f770


	//   ....[134]....
        /*05a8*/ 	.word	0x0000f7e0


	//   ....[135]....
        /*05ac*/ 	.word	0x0000f860


	//   ....[136]....
        /*05b0*/ 	.word	0x0000f920


	//   ....[137]....
        /*05b4*/ 	.word	0x0000f990


	//   ....[138]....
        /*05b8*/ 	.word	0x0000fa80


	//   ....[139]....
        /*05bc*/ 	.word	0x0000faf0


	//   ....[140]....
        /*05c0*/ 	.word	0x0000fbc0


	//   ....[141]....
        /*05c4*/ 	.word	0x0000fd00


	//   ....[142]....
        /*05c8*/ 	.word	0x0000fdb0


	//   ....[143]....
        /*05cc*/ 	.word	0x0000fe10


	//   ....[144]....
        /*05d0*/ 	.word	0x0000fed0


	//   ....[145]....
        /*05d4*/ 	.word	0x0000ff30


	//   ....[146]....
        /*05d8*/ 	.word	0x0000fff0


	//   ....[147]....
        /*05dc*/ 	.word	0x00010050


	//   ....[148]....
        /*05e0*/ 	.word	0x00010110


	//   ....[149]....
        /*05e4*/ 	.word	0x00010170


	//   ....[150]....
        /*05e8*/ 	.word	0x00010230


	//   ....[151]....
        /*05ec*/ 	.word	0x00010320


	//   ....[152]....
        /*05f0*/ 	.word	0x000103c0


	//   ....[153]....
        /*05f4*/ 	.word	0x00010420


	//   ....[154]....
        /*05f8*/ 	.word	0x000104e0


	//   ....[155]....
        /*05fc*/ 	.word	0x00010540


	//   ....[156]....
        /*0600*/ 	.word	0x00010600


	//   ....[157]....
        /*0604*/ 	.word	0x00010660


	//   ....[158]....
        /*0608*/ 	.word	0x00010720


	//   ....[159]....
        /*060c*/ 	.word	0x00010780


	//   ....[160]....
        /*0610*/ 	.word	0x00010850


	//----- nvinfo : EIATTR_REG_RECONFIG
	.align		4
.L_93:
        /*0614*/ 	.byte	0x01, 0x54
	.zero		2


	//----- nvinfo : EIATTR_SYSCALL_OFFSETS
	.align		4
        /*0618*/ 	.byte	0x04, 0x46
        /*061a*/ 	.short	(.L_95 - .L_94)


	//   ....[0]....
.L_94:
        /*061c*/ 	.word	0x00001380


	//   ....[1]....
        /*0620*/ 	.word	0x0000a600


	//   ....[2]....
        /*0624*/ 	.word	0x0000a760


	//   ....[3]....
        /*0628*/ 	.word	0x0000a8a0


	//   ....[4]....
        /*062c*/ 	.word	0x0000a9c0


	//   ....[5]....
        /*0630*/ 	.word	0x0000bdd0


	//----- nvinfo : EIATTR_MBARRIER_INSTR_OFFSETS
	.align		4
.L_95:
        /*0634*/ 	.byte	0x04, 0x39
        /*0636*/ 	.short	(.L_97 - .L_96)


	//   ....[0]....
.L_96:
        /*0638*/ 	.word	0x00000180
        /*063c*/ 	.word	0x000000ff
        /*0640*/ 	.word	0x00029800
        /*0644*/ 	.short	0x0100
        /*0646*/ 	.byte	0x08
	.zero		1


	//   ....[1]....
        /*0648*/ 	.word	0x00000190
        /*064c*/ 	.word	0x000000ff
        /*0650*/ 	.word	0x00029820
        /*0654*/ 	.short	0x0100
        /*0656*/ 	.byte	0x08
	.zero		1


	//   ....[2]....
        /*0658*/ 	.word	0x00000280
        /*065c*/ 	.word	0x000000ff
        /*0660*/ 	.word	0x00029830
        /*0664*/ 	.short	0x0100
        /*0666*/ 	.byte	0x08
	.zero		1


	//   ....[3]....
        /*0668*/ 	.word	0x00000290
        /*066c*/ 	.word	0x000000ff
        /*0670*/ 	.word	0x00029840
        /*0674*/ 	.short	0x0100
        /*0676*/ 	.byte	0x08
	.zero		1


	//   ....[4]....
        /*0678*/ 	.word	0x000002a0
        /*067c*/ 	.word	0x000000ff
        /*0680*/ 	.word	0x00029838
        /*0684*/ 	.short	0x0100
        /*0686*/ 	.byte	0x08
	.zero		1


	//   ....[5]....
        /*0688*/ 	.word	0x000002b0
        /*068c*/ 	.word	0x000000ff
        /*0690*/ 	.word	0x00029848
        /*0694*/ 	.short	0x0100
        /*0696*/ 	.byte	0x08
	.zero		1


	//   ....[6]....
        /*0698*/ 	.word	0x000003e0
        /*069c*/ 	.word	0x000000ff
        /*06a0*/ 	.word	0x00029850
        /*06a4*/ 	.short	0x0100
        /*06a6*/ 	.byte	0x08
	.zero		1


	//   ....[7]....
        /*06a8*/ 	.word	0x000003f0
        /*06ac*/ 	.word	0x000000ff
        /*06b0*/ 	.word	0x00029860
        /*06b4*/ 	.short	0x0100
        /*06b6*/ 	.byte	0x08
	.zero		1


	//   ....[8]....
        /*06b8*/ 	.word	0x00000400
        /*06bc*/ 	.word	0x000000ff
        /*06c0*/ 	.word	0x00029858
        /*06c4*/ 	.short	0x0100
        /*06c6*/ 	.byte	0x08
	.zero		1


	//   ....[9]....
        /*06c8*/ 	.word	0x00000410
        /*06cc*/ 	.word	0x000000ff
        /*06d0*/ 	.word	0x00029868
        /*06d4*/ 	.short	0x0100
        /*06d6*/ 	.byte	0x08
	.zero		1


	//   ....[10]....
        /*06d8*/ 	.word	0x00000500
        /*06dc*/ 	.word	0x000000ff
        /*06e0*/ 	.word	0x00029870
        /*06e4*/ 	.short	0x0100
        /*06e6*/ 	.byte	0x06
	.zero		1


	//   ....[11]....
        /*06e8*/ 	.word	0x00000510
        /*06ec*/ 	.word	0x000000ff
        /*06f0*/ 	.word	0x00029880
        /*06f4*/ 	.short	0x0100
        /*06f6*/ 	.byte	0x06
	.zero		1


	//   ....[12]....
        /*06f8*/ 	.word	0x00000520
        /*06fc*/ 	.word	0x000000ff
        /*0700*/ 	.word	0x00029878
        /*0704*/ 	.short	0x0100
        /*0706*/ 	.byte	0x06
	.zero		1


	//   ....[13]....
        /*0708*/ 	.word	0x00000530
        /*070c*/ 	.word	0x000000ff
        /*0710*/ 	.word	0x00029888
        /*0714*/ 	.short	0x0100
        /*0716*/ 	.byte	0x06
	.zero		1


	//   ....[14]....
        /*0718*/ 	.word	0x00000660
        /*071c*/ 	.word	0x000000ff
        /*0720*/ 	.word	0x00029890
        /*0724*/ 	.short	0x0100
        /*0726*/ 	.byte	0x08
	.zero		1


	//   ....[15]....
        /*0728*/ 	.word	0x00000670
        /*072c*/ 	.word	0x000000ff
        /*0730*/ 	.word	0x000298a0
        /*0734*/ 	.short	0x0100
        /*0736*/ 	.byte	0x08
	.zero		1


	//   ....[16]....
        /*0738*/ 	.word	0x00000680
        /*073c*/ 	.word	0x000000ff
        /*0740*/ 	.word	0x00029898
        /*0744*/ 	.short	0x0100
        /*0746*/ 	.byte	0x08
	.zero		1


	//   ....[17]....
        /*0748*/ 	.word	0x00000690
        /*074c*/ 	.word	0x000000ff
        /*0750*/ 	.word	0x000298a8
        /*0754*/ 	.short	0x0100
        /*0756*/ 	.byte	0x08
	.zero		1


	//   ....[18]....
        /*0758*/ 	.word	0x000007e0
        /*075c*/ 	.word	0x000000ff
        /*0760*/ 	.word	0x000298b0
        /*0764*/ 	.short	0x0100
        /*0766*/ 	.byte	0x08
	.zero		1


	//   ....[19]....
        /*0768*/ 	.word	0x000007f0
        /*076c*/ 	.word	0x000000ff
        /*0770*/ 	.word	0x000298c0
        /*0774*/ 	.short	0x0100
        /*0776*/ 	.byte	0x08
	.zero		1


	//   ....[20]....
        /*0778*/ 	.word	0x00000800
        /*077c*/ 	.word	0x000000ff
        /*0780*/ 	.word	0x000298b8
        /*0784*/ 	.short	0x0100
        /*0786*/ 	.byte	0x08
	.zero		1


	//   ....[21]....
        /*0788*/ 	.word	0x00000810
        /*078c*/ 	.word	0x000000ff
        /*0790*/ 	.word	0x000298c8
        /*0794*/ 	.short	0x0100
        /*0796*/ 	.byte	0x08
	.zero		1


	//   ....[22]....
        /*0798*/ 	.word	0x000013e0
        /*079c*/ 	.word	0x000000ff
        /*07a0*/ 	.word	0x00029800
        /*07a4*/ 	.short	0x010a
        /*07a6*/ 	.byte	0x27
	.zero		1


	//   ....[23]....
        /*07a8*/ 	.word	0x00001460
        /*07ac*/ 	.word	0x00000004
        /*07b0*/ 	.word	0x00029830
        /*07b4*/ 	.short	0x010a
        /*07b6*/ 	.byte	0x3f
	.zero		1


	//   ....[24]....
        /*07b8*/ 	.word	0x000014b0
        /*07bc*/ 	.word	0x00000004
        /*07c0*/ 	.word	0x00029830
        /*07c4*/ 	.short	0x010a
        /*07c6*/ 	.byte	0x3f
	.zero		1


	//   ....[25]....
        /*07c8*/ 	.word	0x000022b0
        /*07cc*/ 	.word	0x000000ff
        /*07d0*/ 	.word	0x00000000
        /*07d4*/ 	.short	0x0101
        /*07d6*/ 	.byte	0x06
	.zero		1


	//   ....[26]....
        /*07d8*/ 	.word	0x000048d0
        /*07dc*/ 	.word	0x000000ff
        /*07e0*/ 	.word	0x00029830
        /*07e4*/ 	.short	0x010a
        /*07e6*/ 	.byte	0x06
	.zero		1


	//   ....[27]....
        /*07e8*/ 	.word	0x00004910
        /*07ec*/ 	.word	0x000000ff
        /*07f0*/ 	.word	0x00029830
        /*07f4*/ 	.short	0x010a
        /*07f6*/ 	.byte	0x06
	.zero		1


	//   ....[28]....
        /*07f8*/ 	.word	0x00005530
        /*07fc*/ 	.word	0x000000ff
        /*0800*/ 	.word	0x00029850
        /*0804*/ 	.short	0x010a
        /*0806*/ 	.byte	0x06
	.zero		1


	//   ....[29]....
        /*0808*/ 	.word	0x00005570
        /*080c*/ 	.word	0x000000ff
        /*0810*/ 	.word	0x00029850
        /*0814*/ 	.short	0x010a
        /*0816*/ 	.byte	0x06
	.zero		1


	//   ....[30]....
        /*0818*/ 	.word	0x000058a0
        /*081c*/ 	.word	0x000000ff
        /*0820*/ 	.word	0x00000000
        /*0824*/ 	.short	0x0101
        /*0826*/ 	.byte	0x06
	.zero		1


	//   ....[31]....
        /*0828*/ 	.word	0x00006e50
        /*082c*/ 	.word	0x000000ff
        /*0830*/ 	.word	0x00000000
        /*0834*/ 	.short	0x0101
        /*0836*/ 	.byte	0x06
	.zero		1


	//   ....[32]....
        /*0838*/ 	.word	0x000074d0
        /*083c*/ 	.word	0x000000ff
        /*0840*/ 	.word	0x00029850
        /*0844*/ 	.short	0x010a
        /*0846*/ 	.byte	0x04
	.zero		1


	//   ....[33]....
        /*0848*/ 	.word	0x00007510
        /*084c*/ 	.word	0x000000ff
        /*0850*/ 	.word	0x00029850
        /*0854*/ 	.short	0x010a
        /*0856*/ 	.byte	0x04
	.zero		1


	//   ....[34]....
        /*0858*/ 	.word	0x000082c0
        /*085c*/ 	.word	0x000000ff
        /*0860*/ 	.word	0x00000000
        /*0864*/ 	.short	0x0101
        /*0866*/ 	.byte	0x04
	.zero		1


	//   ....[35]....
        /*0868*/ 	.word	0x00009560
        /*086c*/ 	.word	0x000000ff
        /*0870*/ 	.word	0x00000000
        /*0874*/ 	.short	0x0101
        /*0876*/ 	.byte	0x27
	.zero		1


	//   ....[36]....
        /*0878*/ 	.word	0x0000aea0
        /*087c*/ 	.word	0x00000000
        /*0880*/ 	.word	0x00029880
        /*0884*/ 	.short	0x010a
        /*0886*/ 	.byte	0x3f
	.zero		1


	//   ....[37]....
        /*0888*/ 	.word	0x0000b440
        /*088c*/ 	.word	0x00000000
        /*0890*/ 	.word	0x00029870
        /*0894*/ 	.short	0x0107
        /*0896*/ 	.byte	0x3f
	.zero		1


	//   ....[38]....
        /*0898*/ 	.word	0x0000b500
        /*089c*/ 	.word	0x00000000
        /*08a0*/ 	.word	0x00029870
        /*08a4*/ 	.short	0x0101
        /*08a6*/ 	.byte	0x3f
	.zero		1


	//   ....[39]....
        /*08a8*/ 	.word	0x0000b530
        /*08ac*/ 	.word	0x00000000
        /*08b0*/ 	.word	0x00029840
        /*08b4*/ 	.short	0x010a
        /*08b6*/ 	.byte	0x3f
	.zero		1


	//   ....[40]....
        /*08b8*/ 	.word	0x0000bba0
        /*08bc*/ 	.word	0x00000000
        /*08c0*/ 	.word	0x00029830
        /*08c4*/ 	.short	0x0107
        /*08c6*/ 	.byte	0x3f
	.zero		1


	//   ....[41]....
        /*08c8*/ 	.word	0x0000bc70
        /*08cc*/ 	.word	0x00000000
        /*08d0*/ 	.word	0x00029830
        /*08d4*/ 	.short	0x0101
        /*08d6*/ 	.byte	0x3f
	.zero		1


	//   ....[42]....
        /*08d8*/ 	.word	0x0000c430
        /*08dc*/ 	.word	0x000000ff
        /*08e0*/ 	.word	0x00029800
        /*08e4*/ 	.short	0x0107
        /*08e6*/ 	.byte	0x29
	.zero		1


	//   ....[43]....
        /*08e8*/ 	.word	0x0000c480
        /*08ec*/ 	.word	0x000000ff
        /*08f0*/ 	.word	0x00029800
        /*08f4*/ 	.short	0x0101
        /*08f6*/ 	.byte	0x29
	.zero		1


	//   ....[44]....
        /*08f8*/ 	.word	0x0000c4b0
        /*08fc*/ 	.word	0x000000ff
        /*0900*/ 	.word	0x00029820
        /*0904*/ 	.short	0x010a
        /*0906*/ 	.byte	0x29
	.zero		1


	//   ....[45]....
        /*0908*/ 	.word	0x0000c920
        /*090c*/ 	.word	0x00000000
        /*0910*/ 	.word	0x00029880
        /*0914*/ 	.short	0x010a
        /*0916*/ 	.byte	0x3f
	.zero		1


	//   ....[46]....
        /*0918*/ 	.word	0x0000ce00
        /*091c*/ 	.word	0x00000000
        /*0920*/ 	.word	0x00029870
        /*0924*/ 	.short	0x0107
        /*0926*/ 	.byte	0x3f
	.zero		1


	//   ....[47]....
        /*0928*/ 	.word	0x0000cec0
        /*092c*/ 	.word	0x00000000
        /*0930*/ 	.word	0x00029870
        /*0934*/ 	.short	0x0101
        /*0936*/ 	.byte	0x3f
	.zero		1


	//   ....[48]....
        /*0938*/ 	.word	0x0000cef0
        /*093c*/ 	.word	0x00000000
        /*0940*/ 	.word	0x00029840
        /*0944*/ 	.short	0x010a
        /*0946*/ 	.byte	0x3f
	.zero		1


	//   ....[49]....
        /*0948*/ 	.word	0x0000d3e0
        /*094c*/ 	.word	0x00000000
        /*0950*/ 	.word	0x00029830
        /*0954*/ 	.short	0x0107
        /*0956*/ 	.byte	0x3f
	.zero		1


	//   ....[50]....
        /*0958*/ 	.word	0x0000d4a0
        /*095c*/ 	.word	0x00000000
        /*0960*/ 	.word	0x00029830
        /*0964*/ 	.short	0x0101
        /*0966*/ 	.byte	0x3f
	.zero		1


	//   ....[51]....
        /*0968*/ 	.word	0x0000d530
        /*096c*/ 	.word	0x00000000
        /*0970*/ 	.word	0x00029870
        /*0974*/ 	.short	0x010a
        /*0976*/ 	.byte	0x3f
	.zero		1


	//   ....[52]....
        /*0978*/ 	.word	0x0000d5c0
        /*097c*/ 	.word	0x00000000
        /*0980*/ 	.word	0x00029860
        /*0984*/ 	.short	0x010a
        /*0986*/ 	.byte	0x3f
	.zero		1


	//   ....[53]....
        /*0988*/ 	.word	0x0000dad0
        /*098c*/ 	.word	0x00000000
        /*0990*/ 	.word	0x00029850
        /*0994*/ 	.short	0x0101
        /*0996*/ 	.byte	0x3f
	.zero		1


	//   ....[54]....
        /*0998*/ 	.word	0x0000db60
        /*099c*/ 	.word	0x00000000
        /*09a0*/ 	.word	0x00000000
        /*09a4*/ 	.short	0x0101
        /*09a6*/ 	.byte	0x3f
	.zero		1


	//   ....[55]....
        /*09a8*/ 	.word	0x0000dc00
        /*09ac*/ 	.word	0x00000003
        /*09b0*/ 	.word	0x00029870
        /*09b4*/ 	.short	0x010a
        /*09b6*/ 	.byte	0x3f
	.zero		1


	//   ....[56]....
        /*09b8*/ 	.word	0x0000dc90
        /*09bc*/ 	.word	0x00000003
        /*09c0*/ 	.word	0x00029860
        /*09c4*/ 	.short	0x010a
        /*09c6*/ 	.byte	0x3f
	.zero		1


	//   ....[57]....
        /*09c8*/ 	.word	0x0000e1a0
        /*09cc*/ 	.word	0x00000003
        /*09d0*/ 	.word	0x00029850
        /*09d4*/ 	.short	0x0101
        /*09d6*/ 	.byte	0x3f
	.zero		1


	//   ....[58]....
        /*09d8*/ 	.word	0x0000e290
        /*09dc*/ 	.word	0x00000003
        /*09e0*/ 	.word	0x00000000
        /*09e4*/ 	.short	0x0101
        /*09e6*/ 	.byte	0x3f
	.zero		1


	//   ....[59]....
        /*09e8*/ 	.word	0x0000e320
        /*09ec*/ 	.word	0x00000004
        /*09f0*/ 	.word	0x00029820
        /*09f4*/ 	.short	0x010a
        /*09f6*/ 	.byte	0x3f
	.zero		1


	//   ....[60]....
        /*09f8*/ 	.word	0x0000e450
        /*09fc*/ 	.word	0x00000003
        /*0a00*/ 	.word	0x00029840
        /*0a04*/ 	.short	0x010a
        /*0a06*/ 	.byte	0x3f
	.zero		1


	//   ....[61]....
        /*0a08*/ 	.word	0x0000e4f0
        /*0a0c*/ 	.word	0x00000013
        /*0a10*/ 	.word	0x00029840
        /*0a14*/ 	.short	0x010a
        /*0a16*/ 	.byte	0x3f
	.zero		1


	//   ....[62]....
        /*0a18*/ 	.word	0x0000e530
        /*0a1c*/ 	.word	0x00000003
        /*0a20*/ 	.word	0x00029860
        /*0a24*/ 	.short	0x010a
        /*0a26*/ 	.byte	0x3f
	.zero		1


	//   ....[63]....
        /*0a28*/ 	.word	0x0000e570
        /*0a2c*/ 	.word	0x00000013
        /*0a30*/ 	.word	0x00029860
        /*0a34*/ 	.short	0x010a
        /*0a36*/ 	.byte	0x3f
	.zero		1


	//   ....[64]....
        /*0a38*/ 	.word	0x0000e5b0
        /*0a3c*/ 	.word	0x00000003
        /*0a40*/ 	.word	0x00029880
        /*0a44*/ 	.short	0x010a
        /*0a46*/ 	.byte	0x3f
	.zero		1


	//   ....[65]....
        /*0a48*/ 	.word	0x0000e5f0
        /*0a4c*/ 	.word	0x00000013
        /*0a50*/ 	.word	0x00029880
        /*0a54*/ 	.short	0x010a
        /*0a56*/ 	.byte	0x3f
	.zero		1


	//   ....[66]....
        /*0a58*/ 	.word	0x0000e660
        /*0a5c*/ 	.word	0x00000003
        /*0a60*/ 	.word	0x00029800
        /*0a64*/ 	.short	0x010a
        /*0a66*/ 	.byte	0x3f
	.zero		1


	//   ....[67]....
        /*0a68*/ 	.word	0x0000e6b0
        /*0a6c*/ 	.word	0x00000004
        /*0a70*/ 	.word	0x00029830
        /*0a74*/ 	.short	0x010a
        /*0a76*/ 	.byte	0x3f
	.zero		1


	//   ....[68]....
        /*0a78*/ 	.word	0x0000e710
        /*0a7c*/ 	.word	0x00000003
        /*0a80*/ 	.word	0x00029830
        /*0a84*/ 	.short	0x010a
        /*0a86*/ 	.byte	0x3f
	.zero		1


	//   ....[69]....
        /*0a88*/ 	.word	0x0000e770
        /*0a8c*/ 	.word	0x00000003
        /*0a90*/ 	.word	0x00029850
        /*0a94*/ 	.short	0x010a
        /*0a96*/ 	.byte	0x3f
	.zero		1


	//   ....[70]....
        /*0a98*/ 	.word	0x0000e7d0
        /*0a9c*/ 	.word	0x00000007
        /*0aa0*/ 	.word	0x00029850
        /*0aa4*/ 	.short	0x010a
        /*0aa6*/ 	.byte	0x3f
	.zero		1


	//   ....[71]....
        /*0aa8*/ 	.word	0x0000e8d0
        /*0aac*/ 	.word	0x00000000
        /*0ab0*/ 	.word	0x00029880
        /*0ab4*/ 	.short	0x010a
        /*0ab6*/ 	.byte	0x3f
	.zero		1


	//   ....[72]....
        /*0ab8*/ 	.word	0x0000ef70
        /*0abc*/ 	.word	0x00000000
        /*0ac0*/ 	.word	0x00029840
        /*0ac4*/ 	.short	0x010a
        /*0ac6*/ 	.byte	0x3f
	.zero		1


	//   ....[73]....
        /*0ac8*/ 	.word	0x0000fc00
        /*0acc*/ 	.word	0x00000003
        /*0ad0*/ 	.word	0x00029820
        /*0ad4*/ 	.short	0x010a
        /*0ad6*/ 	.byte	0x3f
	.zero		1


	//   ....[74]....
        /*0ad8*/ 	.word	0x0000fc50
        /*0adc*/ 	.word	0x00000000
        /*0ae0*/ 	.word	0x00029880
        /*0ae4*/ 	.short	0x010a
        /*0ae6*/ 	.byte	0x3f
	.zero		1


	//   ....[75]....
        /*0ae8*/ 	.word	0x00010270
        /*0aec*/ 	.word	0x00000000
        /*0af0*/ 	.word	0x00029840
        /*0af4*/ 	.short	0x010a
        /*0af6*/ 	.byte	0x3f
	.zero		1


	//   ....[76]....
        /*0af8*/ 	.word	0x00010880
        /*0afc*/ 	.word	0x00000000
        /*0b00*/ 	.word	0x00029870
        /*0b04*/ 	.short	0x010a
        /*0b06*/ 	.byte	0x3f
	.zero		1


	//   ....[77]....
        /*0b08*/ 	.word	0x000108d0
        /*0b0c*/ 	.word	0x00000000
        /*0b10*/ 	.word	0x00029860
        /*0b14*/ 	.short	0x010a
        /*0b16*/ 	.byte	0x3f
	.zero		1


	//   ....[78]....
        /*0b18*/ 	.word	0x00010920
        /*0b1c*/ 	.word	0x00000003
        /*0b20*/ 	.word	0x00029870
        /*0b24*/ 	.short	0x010a
        /*0b26*/ 	.byte	0x3f
	.zero		1


	//   ....[79]....
        /*0b28*/ 	.word	0x00010970
        /*0b2c*/ 	.word	0x00000003
        /*0b30*/ 	.word	0x00029860
        /*0b34*/ 	.short	0x010a
        /*0b36*/ 	.byte	0x3f
	.zero		1


	//   ....[80]....
        /*0b38*/ 	.word	0x000109c0
        /*0b3c*/ 	.word	0x00000004
        /*0b40*/ 	.word	0x00029820
        /*0b44*/ 	.short	0x010a
        /*0b46*/ 	.byte	0x3f
	.zero		1


	//   ....[81]....
        /*0b48*/ 	.word	0x00010a10
        /*0b4c*/ 	.word	0x00000003
        /*0b50*/ 	.word	0x00029840
        /*0b54*/ 	.short	0x010a
        /*0b56*/ 	.byte	0x3f
	.zero		1


	//   ....[82]....
        /*0b58*/ 	.word	0x00010a60
        /*0b5c*/ 	.word	0x00000013
        /*0b60*/ 	.word	0x00029840
        /*0b64*/ 	.short	0x010a
        /*0b66*/ 	.byte	0x3f
	.zero		1


	//   ....[83]....
        /*0b68*/ 	.word	0x00010ab0
        /*0b6c*/ 	.word	0x00000003
        /*0b70*/ 	.word	0x00029860
        /*0b74*/ 	.short	0x010a
        /*0b76*/ 	.byte	0x3f
	.zero		1


	//   ....[84]....
        /*0b78*/ 	.word	0x00010b00
        /*0b7c*/ 	.word	0x00000013
        /*0b80*/ 	.word	0x00029860
        /*0b84*/ 	.short	0x010a
        /*0b86*/ 	.byte	0x3f
	.zero		1


	//   ....[85]....
        /*0b88*/ 	.word	0x00010b50
        /*0b8c*/ 	.word	0x00000003
        /*0b90*/ 	.word	0x00029880
        /*0b94*/ 	.short	0x010a
        /*0b96*/ 	.byte	0x3f
	.zero		1


	//----- nvinfo : EIATTR_NUM_MBARRIERS
	.align		4
.L_97:
        /*0b98*/ 	.byte	0x03, 0x38
        /*0b9a*/ 	.short	0x0016


	//----- nvinfo : EIATTR_EXIT_INSTR_OFFSETS
	.align		4
        /*0b9c*/ 	.byte	0x04, 0x1c
        /*0b9e*/ 	.short	(.L_99 - .L_98)


	//   ....[0]....
.L_98:
        /*0ba0*/ 	.word	0x00000970


	//   ....[1]....
        /*0ba4*/ 	.word	0x00009920


	//   ....[2]....
        /*0ba8*/ 	.word	0x0000e390


	//   ....[3]....
        /*0bac*/ 	.word	0x0000e640


	//----- nvinfo : EIATTR_MAX_THREADS
	.align		4
.L_99:
        /*0bb0*/ 	.byte	0x04, 0x05
        /*0bb2*/ 	.short	(.L_101 - .L_100)
.L_100:
        /*0bb4*/ 	.word	0x00000180
        /*0bb8*/ 	.word	0x00000001
        /*0bbc*/ 	.word	0x00000001


	//----- nvinfo : EIATTR_CRS_STACK_SIZE
	.align		4
.L_101:
        /*0bc0*/ 	.byte	0x04, 0x1e
        /*0bc2*/ 	.short	(.L_103 - .L_102)
.L_102:
        /*0bc4*/ 	.word	0x00000000


	//----- nvinfo : EIATTR_CBANK_PARAM_SIZE
	.align		4
.L_103:
        /*0bc8*/ 	.byte	0x03, 0x19
        /*0bca*/ 	.short	0x0a70


	//----- nvinfo : EIATTR_PARAM_CBANK
	.align		4
        /*0bcc*/ 	.byte	0x04, 0x0a
        /*0bce*/ 	.short	(.L_105 - .L_104)
	.align		4
.L_104:
        /*0bd0*/ 	.word	index@(.nv.constant0._ZN7cutlass13device_kernelIN5flash11enable_sm90INS1_16FlashAttnFwdSm90INS1_25CollectiveMainloopFwdSm90ILi2EN4cute5tupleIJNS5_1CILi1EEES8_S8_EEENS6_IJNS7_ILi128EEENS7_ILi160EEENS7_ILi192EEEEEELi128ENS_12float_e4m3_tEfNS_4arch4Sm90ELb0ELb0ELb0ELb0ELb1ELb0ELb0ELb1ELb1ELb1ELb0ELb0EEENS1_21CollectiveEpilogueFwdINS6_IJSA_SA_SB_EEES9_NS_10bfloat16_tESG_Li256ELb0ELb1ELb0ELb1EEENS1_29StaticPersistentTileSchedulerILb0EEEEEEEEEvNT_6ParamsE)
        /*0bd4*/ 	.short	0x0210
        /*0bd6*/ 	.short	0x0a70


	//----- nvinfo : EIATTR_SW_WAR
	.align		4
.L_105:
        /*0bd8*/ 	.byte	0x04, 0x36
        /*0bda*/ 	.short	(.L_107 - .L_106)
.L_106:
        /*0bdc*/ 	.word	0x00000008
.L_107:


//--------------------- .nv.info._ZN7cutlass13device_kernelIN5flash11enable_sm90INS1_16FlashAttnFwdSm90INS1_25CollectiveMainloopFwdSm90ILi2EN4cute5tupleIJNS5_1CILi1EEES8_S8_EEENS6_IJNS7_ILi128EEENS7_ILi160EEENS7_ILi192EEEEEELi128ENS_12float_e4m3_tEfNS_4arch4Sm90ELb0ELb0ELb0ELb1ELb1ELb0ELb0ELb1ELb1ELb1ELb0ELb0EEENS1_21CollectiveEpilogueFwdINS6_IJSA_SA_SB_EEES9_NS_10bfloat16_tESG_Li256ELb1ELb1ELb0ELb1EEENS1_36VarlenDynamicPersistentTileSchedulerILi128ELi160ELi256ELi128ELb0ELb1ELb1ELb0ELb1ELb1EEEEEEEEEvNT_6ParamsE --------------------------
	.section	.nv.info._ZN7cutlass13device_kernelIN5flash11enable_sm90INS1_16FlashAttnFwdSm90INS1_25CollectiveMainloopFwdSm90ILi2EN4cute5tupleIJNS5_1CILi1EEES8_S8_EEENS6_IJNS7_ILi128EEENS7_ILi160EEENS7_ILi192EEEEEELi128ENS_12float_e4m3_tEfNS_4arch4Sm90ELb0ELb0ELb0ELb1ELb1ELb0ELb0ELb1ELb1ELb1ELb0ELb0EEENS1_21CollectiveEpilogueFwdINS6_IJSA_SA_SB_EEES9_NS_10bfloat16_tESG_Li256ELb1ELb1ELb0ELb1EEENS1_36VarlenDynamicPersistentTileSchedulerILi128ELi160ELi256ELi128ELb0ELb1ELb1ELb0ELb1ELb1EEEEEEEEEvNT_6ParamsE,"",@"SHT_CUDA_INFO"
	.sectionflags	@""
	.align	4


	//----- nvinfo : EIATTR_CUDA_API_VERSION
	.align		4
        /*0000*/ 	.byte	0x04, 0x37
        /*0002*/ 	.short	(.L_109 - .L_108)
.L_108:
        /*0004*/ 	.word	0x00000082


	//----- nvinfo : EIATTR_KPARAM_INFO
	.align		4
.L_109:
        /*0008*/ 	.byte	0x04, 0x17
        /*000a*/ 	.short	(.L_111 - .L_110)
.L_110:
        /*000c*/ 	.word	0x00000000
        /*0010*/ 	.short	0x0000
        /*0012*/ 	.short	0x0070
        /*0014*/ 	.byte	0x00, 0xf0, 0x01, 0x2a


	//----- nvinfo : EIATTR_SPARSE_MMA_MASK
	.align		4
.L_111:
        /*0018*/ 	.byte	0x03, 0x50
        /*001a*/ 	.short	0x0000


	//----- nvinfo : EIATTR_MAXREG_COUNT
	.align		4
        /*001c*/ 	.byte	0x03, 0x1b
        /*001e*/ 	.short	0x00a8


	//----- nvinfo : EIATTR_NUM_BARRIERS
	.align		4
        /*0020*/ 	.byte	0x02, 0x4c
        /*0022*/ 	.byte	0x10
	.zero		1


	//----- nvinfo : EIATTR_EXTERNS
	.align		4
        /*0024*/ 	.byte	0x04, 0x0f
        /*0026*/ 	.short	(.L_113 - .L_112)


	//   ....[0]....
	.align		4
.L_112:
        /*0028*/ 	.word	index@(__assertfail)


	//----- nvinfo : EIATTR_ANNOTATIONS
	.align		4
.L_113:
        /*002c*/ 	.byte	0x04, 0x55
        /*002e*/ 	.short	(.L_115 - .L_114)


	//   ....[0]....
.L_114:
        /* <DEDUP_REMOVED lines=14> */
        /*0104*/ 	.byte	0x00, 0x0e, 0x01, 0x00


	//----- nvinfo : EIATTR_MERCURY_ISA_VERSION
	.align		4
.L_115:
        /*0108*/ 	.byte	0x03, 0x5f
        /*010a*/ 	.short	0x0101


	//----- nvinfo : EIATTR_UNUSED_LOAD_BYTE_OFFSET
	.align		4
        /*010c*/ 	.byte	0x04, 0x44
        /*010e*/ 	.short	(.L_117 - .L_116)


	//   ....[0]....
.L_116:
        /*0110*/ 	.word	0x00000980
        /*0114*/ 	.word	0x0000fff0


	//   ....[1]....
        /*0118*/ 	.word	0x00008510
        /*011c*/ 	.word	0x0000fff0


	//----- nvinfo : EIATTR_INT_WARP_WIDE_INSTR_OFFSETS
	.align		4
.L_117:
        /*0120*/ 	.byte	0x04, 0x31
        /*0122*/ 	.short	(.L_119 - .L_118)


	//   ....[0]....
.L_118:
        /*0124*/ 	.word	0x000000c0


	//   ....[1]....
        /*0128*/ 	.word	0x000000d0


	//   ....[2]....
        /*012c*/ 	.word	0x00000170


	//   ....[3]....
        /*0130*/ 	.word	0x0000bfc0


	//   ....[4]....
        /*0134*/ 	.word	0x0000c050


	//   ....[5]....
        /*0138*/ 	.word	0x0000fce0


	//   ....[6]....
        /*013c*/ 	.word	0x0000fd70


	//----- nvinfo : EIATTR_COOP_GROUP_MASK_REGIDS
	.align		4
.L_119:
        /*0140*/ 	.byte	0x04, 0x29
        /*0142*/ 	.short	(.L_121 - .L_120)


	//   ....[0]....
.L_120:
        /*0144*/ 	.word	0xffffffff


	//   ....[1]....
        /*0148*/ 	.word	0xffffffff


	//   ....[2]....
        /*014c*/ 	.word	0xffffffff


	//   ....[3]....
        /*0150*/ 	.word	0xffffffff


	//   ....[4]....
        /*0154*/ 	.word	0xffffffff


	//   ....[5]....
        /*0158*/ 	.word	0xffffffff


	//   ....[6]....
        /*015c*/ 	.word	0xffffffff


	//   ....[7]....
        /*0160*/ 	.word	0xffffffff


	//   ....[8]....
        /*0164*/ 	.word	0xffffffff


	//   ....[9]....
        /*0168*/ 	.word	0xffffffff


	//   ....[10]....
        /*016c*/ 	.word	0xffffffff


	//   ....[11]....
        /*0170*/ 	.word	0xffffffff


	//   ....[12]....
        /*0174*/ 	.word	0xffffffff


	//   ....[13]....
        /*0178*/ 	.word	0xffffffff


	//   ....[14]....
        /*017c*/ 	.word	0xffffffff


	//   ....[15]....
        /*0180*/ 	.word	0xffffffff


	//   ....[16]....
        /*0184*/ 	.word	0xffffffff


	//   ....[17]....
        /*0188*/ 	.word	0xffffffff


	//   ....[18]....
        /*018c*/ 	.word	0xffffffff


	//   ....[19]....
        /*0190*/ 	.word	0xffffffff


	//   ....[20]....
        /*0194*/ 	.word	0xffffffff


	//   ....[21]....
        /*0198*/ 	.word	0xffffffff


	//   ....[22]....
        /*019c*/ 	.word	0xffffffff


	//   ....[23]....
        /*01a0*/ 	.word	0xffffffff


	//   ....[24]....
        /*01a4*/ 	.word	0xffffffff


	//   ....[25]....
        /*01a8*/ 	.word	0xffffffff


	//   ....[26]....
        /*01ac*/ 	.word	0xffffffff


	//   ....[27]....
        /*01b0*/ 	.word	0xffffffff


	//   ....[28]....
        /*01b4*/ 	.word	0xffffffff


	//   ....[29]....
        /*01b8*/ 	.word	0xffffffff


	//   ....[30]....
        /*01bc*/ 	.word	0xffffffff


	//   ....[31]....
        /*01c0*/ 	.word	0xffffffff


	//   ....[32]....
        /*01c4*/ 	.word	0xffffffff


	//   ....[33]....
        /*01c8*/ 	.word	0xffffffff


	//   ....[34]....
        /*01cc*/ 	.word	0xffffffff


	//   ....[35]....
        /*01d0*/ 	.word	0xffffffff


	//   ....[36]....
        /*01d4*/ 	.word	0xffffffff


	//   ....[37]....
        /*01d8*/ 	.word	0xffffffff


	//   ....[38]....
        /*01dc*/ 	.word	0xffffffff


	//   ....[39]....
        /*01e0*/ 	.word	0xffffffff


	//   ....[40]....
        /*01e4*/ 	.word	0xffffffff


	//   ....[41]....
        /*01e8*/ 	.word	0xffffffff


	//   ....[42]....
        /*01ec*/ 	.word	0xffffffff


	//   ....[43]....
        /*01f0*/ 	.word	0xffffffff


	//   ....[44]....
        /*01f4*/ 	.word	0xffffffff


	//   ....[45]....
        /*01f8*/ 	.word	0xffffffff


	//   ....[46]....
        /*01fc*/ 	.word	0xffffffff


	//   ....[47]....
        /*0200*/ 	.word	0xffffffff


	//   ....[48]....
        /*0204*/ 	.word	0xffffffff


	//   ....[49]....
        /*0208*/ 	.word	0xffffffff


	//   ....[50]....
        /*020c*/ 	.word	0xffffffff


	//   ....[51]....
        /*0210*/ 	.word	0xffffffff


	//   ....[52]....
        /*0214*/ 	.word	0xffffffff


	//   ....[53]....
        /*0218*/ 	.word	0xffffffff


	//   ....[54]....
        /*021c*/ 	.word	0xffffffff


	//   ....[55]....
        /*0220*/ 	.word	0xffffffff


	//   ....[56]....
        /*0224*/ 	.word	0xffffffff


	//   ....[57]....
        /*0228*/ 	.word	0xffffffff


	//   ....[58]....
        /*022c*/ 	.word	0xffffffff


	//   ....[59]....
        /*0230*/ 	.word	0xffffffff


	//   ....[60]....
        /*0234*/ 	.word	0xffffffff


	//   ....[61]....
        /*0238*/ 	.word	0xffffffff


	//   ....[62]....
        /*023c*/ 	.word	0xffffffff


	//   ....[63]....
        /*0240*/ 	.word	0xffffffff


	//   ....[64]....
        /*0244*/ 	.word	0xffffffff


	//   ....[65]....
        /*0248*/ 	.word	0xffffffff


	//   ....[66]....
        /*024c*/ 	.word	0xffffffff


	//   ....[67]....
        /*0250*/ 	.word	0xffffffff


	//   ....[68]....
        /*0254*/ 	.word	0xffffffff


	//   ....[69]....
        /*0258*/ 	.word	0xffffffff


	//   ....[70]....
        /*025c*/ 	.word	0xffffffff


	//   ....[71]....
        /*0260*/ 	.word	0xffffffff


	//   ....[72]....
        /*0264*/ 	.word	0xffffffff


	//   ....[73]....
        /*0268*/ 	.word	0xffffffff


	//   ....[74]....
        /*026c*/ 	.word	0xffffffff


	//   ....[75]....
        /*0270*/ 	.word	0xffffffff


	//   ....[76]....
        /*0274*/ 	.word	0xffffffff


	//   ....[77]....
        /*0278*/ 	.word	0xffffffff


	//   ....[78]....
        /*027c*/ 	.word	0xffffffff


	//   ....[79]....
        /*0280*/ 	.word	0xffffffff


	//   ....[80]....
        /*0284*/ 	.word	0xffffffff


	//   ....[81]....
        /*0288*/ 	.word	0xffffffff


	//   ....[82]....
        /*028c*/ 	.word	0xffffffff


	//   ....[83]....
        /*0290*/ 	.word	0xffffffff


	//   ....[84]....
        /*0294*/ 	.word	0xffffffff


	//   ....[85]....
        /*0298*/ 	.word	0xffffffff


	//   ....[86]....
        /*029c*/ 	.word	0xffffffff


	//   ....[87]....
        /*02a0*/ 	.word	0xffffffff


	//   ....[88]....
        /*02a4*/ 	.word	0xffffffff


	//   ....[89]....
        /*02a8*/ 	.word	0xffffffff


	//   ....[90]....
        /*02ac*/ 	.word	0xffffffff


	//   ....[91]....
        /*02b0*/ 	.word	0xffffffff


	//   ....[92]....
        /*02b4*/ 	.word	0xffffffff


	//   ....[93]....
        /*02b8*/ 	.word	0xffffffff


	//   ....[94]....
        /*02bc*/ 	.word	0xffffffff


	//   ....[95]....
        /*02c0*/ 	.word	0xffffffff


	//   ....[96]....
        /*02c4*/ 	.word	0xffffffff


	//   ....[97]....
        /*02c8*/ 	.word	0xffffffff


	//   ....[98]....
        /*02cc*/ 	.word	0xffffffff


	//   ....[99]....
        /*02d0*/ 	.word	0xffffffff


	//   ....[100]....
        /*02d4*/ 	.word	0xffffffff


	//   ....[101]....
        /*02d8*/ 	.word	0xffffffff


	//   ....[102]....
        /*02dc*/ 	.word	0xffffffff


	//   ....[103]....
        /*02e0*/ 	.word	0xffffffff


	//   ....[104]....
        /*02e4*/ 	.word	0xffffffff


	//   ....[105]....
        /*02e8*/ 	.word	0xffffffff


	//   ....[106]....
        /*02ec*/ 	.word	0xffffffff


	//   ....[107]....
        /*02f0*/ 	.word	0xffffffff


	//   ....[108]....
        /*02f4*/ 	.word	0xffffffff


	//   ....[109]....
        /*02f8*/ 	.word	0xffffffff


	//   ....[110]....
        /*02fc*/ 	.word	0xffffffff


	//   ....[111]....
        /*0300*/ 	.word	0xffffffff


	//   ....[112]....
        /*0304*/ 	.word	0xffffffff


	//   ....[113]....
        /*0308*/ 	.word	0xffffffff


	//   ....[114]....
        /*030c*/ 	.word	0xffffffff


	//   ....[115]....
        /*0310*/ 	.word	0xffffffff


	//   ....[116]....
        /*0314*/ 	.word	0xffffffff


	//   ....[117]....
        /*0318*/ 	.word	0xffffffff


	//   ....[118]....
        /*031c*/ 	.word	0xffffffff


	//   ....[119]....
        /*0320*/ 	.word	0xffffffff


	//   ....[120]....
        /*0324*/ 	.word	0xffffffff


	//   ....[121]....
        /*0328*/ 	.word	0xffffffff


	//   ....[122]....
        /*032c*/ 	.word	0xffffffff


	//   ....[123]....
        /*0330*/ 	.word	0xffffffff


	//   ....[124]....
        /*0334*/ 	.word	0xffffffff


	//   ....[125]....
        /*0338*/ 	.word	0xffffffff


	//   ....[126]....
        /*033c*/ 	.word	0xffffffff


	//   ....[127]....
        /*0340*/ 	.word	0xffffffff


	//   ....[128]....
        /*0344*/ 	.word	0xffffffff


	//   ....[129]....
        /*0348*/ 	.word	0xffffffff


	//   ....[130]....
        /*034c*/ 	.word	0xffffffff


	//   ....[131]....
        /*0350*/ 	.word	0xffffffff


	//   ....[132]....
        /*0354*/ 	.word	0xffffffff


	//   ....[133]....
        /*0358*/ 	.word	0xffffffff


	//   ....[134]....
        /*035c*/ 	.word	0xffffffff


	//   ....[135]....
        /*0360*/ 	.word	0xffffffff


	//   ....[136]....
        /*0364*/ 	.word	0xffffffff


	//   ....[137]....
        /*0368*/ 	.word	0xffffffff


	//   ....[138]....
        /*036c*/ 	.word	0xffffffff


	//   ....[139]....
        /*0370*/ 	.word	0xffffffff


	//   ....[140]....
        /*0374*/ 	.word	0xffffffff


	//   ....[141]....
        /*0378*/ 	.word	0xffffffff


	//   ....[142]....
        /*037c*/ 	.word	0xffffffff


	//   ....[143]....
        /*0380*/ 	.word	0xffffffff


	//   ....[144]....
        /*0384*/ 	.word	0xffffffff


	//   ....[145]....
        /*0388*/ 	.word	0xffffffff


	//   ....[146]....
        /*038c*/ 	.word	0xffffffff


	//   ....[147]....
        /*0390*/ 	.word	0xffffffff


	//   ....[148]....
        /*0394*/ 	.word	0xffffffff


	//   ....[149]....
        /*0398*/ 	.word	0xffffffff


	//   ....[150]....
        /*039c*/ 	.word	0xffffffff


	//   ....[151]....
        /*03a0*/ 	.word	0xffffffff


	//   ....[152]....
        /*03a4*/ 	.word	0xffffffff


	//   ....[153]....
        /*03a8*/ 	.word	0x0500000f


	//   ....[154]....
        /*03ac*/ 	.word	0x0500000f


	//   ....[155]....
        /*03b0*/ 	.word	0x0500000f


	//   ....[156]....
        /*03b4*/ 	.word	0x0500000f


	//   ....[157]....
        /*03b8*/ 	.word	0x0500000f


	//   ....[158]....
        /*03bc*/ 	.word	0x0500000f


	//   ....[159]....
        /*03c0*/ 	.word	0x0500000f


	//   ....[160]....
        /*03c4*/ 	.word	0x0500000f


	//   ....[161]....
        /*03c8*/ 	.word	0x0500000f


	//   ....[162]....
        /*03cc*/ 	.word	0x0500000f


	//   ....[163]....
        /*03d0*/ 	.word	0x0500000f


	//   ....[164]....
        /*03d4*/ 	.word	0x0500000f


	//   ....[165]....
        /*03d8*/ 	.word	0x0500000f


	//   ....[166]....
        /*03dc*/ 	.word	0x0500000f


	//   ....[167]....
        /*03e0*/ 	.word	0x0500000f


	//   ....[168]....
        /*03e4*/ 	.word	0x0500000f


	//   ....[169]....
        /*03e8*/ 	.word	0x0500000f


	//   ....[170]....
        /*03ec*/ 	.word	0x0500000f


	//   ....[171]....
        /*03f0*/ 	.word	0x0500000f


	//   ....[172]....
        /*03f4*/ 	.word	0x0500000f


	//   ....[173]....
        /*03f8*/ 	.word	0x0500000f


	//   ....[174]....
        /*03fc*/ 	.word	0x0500000f


	//   ....[175]....
        /*0400*/ 	.word	0x0500000f


	//   ....[176]....
        /*0404*/ 	.word	0x0500000f


	//   ....[177]....
        /*0408*/ 	.word	0x0500000f


	//   ....[178]....
        /*040c*/ 	.word	0x0500000f


	//   ....[179]....
        /*0410*/ 	.word	0x0500000f


	//   ....[180]....
        /*0414*/ 	.word	0x0500000f


	//   ....[181]....
        /*0418*/ 	.word	0x0500000f


	//   ....[182]....
        /*041c*/ 	.word	0x0500000f


	//   ....[183]....
        /*0420*/ 	.word	0x0500000f


	//   ....[184]....
        /*0424*/ 	.word	0x0500000f


	//   ....[185]....
        /*0428*/ 	.word	0x0500000f


	//   ....[186]....
        /*042c*/ 	.word	0x0500000f


	//   ....[187]....
        /*0430*/ 	.word	0x0500000f


	//   ....[188]....
        /*0434*/ 	.word	0x0500000f


	//   ....[189]....
        /*0438*/ 	.word	0x0500000f


	//   ....[190]....
        /*043c*/ 	.word	0x0500000f


	//   ....[191]....
        /*0440*/ 	.word	0x0500000f


	//   ....[192]....
        /*0444*/ 	.word	0x0500000f


	//   ....[193]....
        /*0448*/ 	.word	0x0500000f


	//   ....[194]....
        /*044c*/ 	.word	0x0500000f


	//   ....[195]....
        /*0450*/ 	.word	0x0500000f


	//   ....[196]....
        /*0454*/ 	.word	0x0500000f


	//   ....[197]....
        /*0458*/ 	.word	0x0500000f


	//   ....[198]....
        /*045c*/ 	.word	0x0500000f


	//   ....[199]....
        /*0460*/ 	.word	0x0500000f


	//   ....[200]....
        /*0464*/ 	.word	0x0500000f


	//   ....[201]....
        /*0468*/ 	.word	0x0500000f


	//   ....[202]....
        /*046c*/ 	.word	0x0500000f


	//----- nvinfo : EIATTR_COOP_GROUP_INSTR_OFFSETS
	.align		4
.L_121:
        /*0470*/ 	.byte	0x04, 0x28
        /*0472*/ 	.short	(.L_123 - .L_122)


	//   ....[0]....
.L_122:
        /*0474*/ 	.word	0x00000080


	//   ....[1]....
        /*0478*/ 	.word	0x00000090


	//   ....[2]....
        /*047c*/ 	.word	0x000002d0


	//   ....[3]....
        /*0480*/ 	.word	0x00000430


	//   ....[4]....
        /*0484*/ 	.word	0x00000550


	//   ....[5]....
        /*0488*/ 	.word	0x000006b0


	//   ....[6]....
        /*048c*/ 	.word	0x00001620


	//   ....[7]....
        /*0490*/ 	.word	0x00003050


	//   ....[8]....
        /*0494*/ 	.word	0x00003150


	//   ....[9]....
        /*0498*/ 	.word	0x000037b0


	//   ....[10]....
        /*049c*/ 	.word	0x00003830


	//   ....[11]....
        /*04a0*/ 	.word	0x00006230


	//   ....[12]....
        /*04a4*/ 	.word	0x00006240


	//   ....[13]....
        /*04a8*/ 	.word	0x00006270


	//   ....[14]....
        /*04ac*/ 	.word	0x00006280


	//   ....[15]....
        /*04b0*/ 	.word	0x00007d70


	//   ....[16]....
        /*04b4*/ 	.word	0x00007d80


	//   ....[17]....
        /*04b8*/ 	.word	0x00007e00


	//   ....[18]....
        /*04bc*/ 	.word	0x00007e10


	//   ....[19]....
        /*04c0*/ 	.word	0x00008da0


	//   ....[20]....
        /*04c4*/ 	.word	0x00008db0


	//   ....[21]....
        /*04c8*/ 	.word	0x00008dc0


	//   ....[22]....
        /*04cc*/ 	.word	0x00008dd0


	//   ....[23]....
        /*04d0*/ 	.word	0x00008de0


	//   ....[24]....
        /*04d4*/ 	.word	0x00008df0


	//   ....[25]....
        /*04d8*/ 	.word	0x00008e00


	//   ....[26]....
        /*04dc*/ 	.word	0x00008e10


	//   ....[27]....
        /*04e0*/ 	.word	0x00008e40


	//   ....[28]....
        /*04e4*/ 	.word	0x00008e50


	//   ....[29]....
        /*04e8*/ 	.word	0x00008e80


	//   ....[30]....
        /*04ec*/ 	.word	0x00008e90


	//   ....[31]....
        /*04f0*/ 	.word	0x00008ea0


	//   ....[32]....
        /*04f4*/ 	.word	0x00008eb0


	//   ....[33]....
        /*04f8*/ 	.word	0x00008ee0


	//   ....[34]....
        /*04fc*/ 	.word	0x00008f10


	//   ....[35]....
        /*0500*/ 	.word	0x00008f20


	//   ....[36]....
        /*0504*/ 	.word	0x00008f30


	//   ....[37]....
        /*0508*/ 	.word	0x00008f50


	//   ....[38]....
        /*050c*/ 	.word	0x00008f60


	//   ....[39]....
        /*0510*/ 	.word	0x00008f90


	//   ....[40]....
        /*0514*/ 	.word	0x00008fc0


	//   ....[41]....
        /*0518*/ 	.word	0x00008fd0


	//   ....[42]....
        /*051c*/ 	.word	0x00008fe0


	//   ....[43]....
        /*0520*/ 	.word	0x00008ff0


	//   ....[44]....
        /*0524*/ 	.word	0x00009000


	//   ....[45]....
        /*0528*/ 	.word	0x00009010


	//   ....[46]....
        /*052c*/ 	.word	0x00009020


	//   ....[47]....
        /*0530*/ 	.word	0x00009030


	//   ....[48]....
        /*0534*/ 	.word	0x00009080


	//   ....[49]....
        /*0538*/ 	.word	0x000090b0


	//   ....[50]....
        /*053c*/ 	.word	0x000090e0


	//   ....[51]....
        /*0540*/ 	.word	0x00009730


	//   ....[52]....
        /*0544*/ 	.word	0x00009760


	//   ....[53]....
        /*0548*/ 	.word	0x00009790


	//   ....[54]....
        /*054c*/ 	.word	0x000097c0


	//   ....[55]....
        /*0550*/ 	.word	0x00009d60


	//   ....[56]....
        /*0554*/ 	.word	0x00009d90


	//   ....[57]....
        /*0558*/ 	.word	0x00009e50


	//   ....[58]....
        /*055c*/ 	.word	0x00009e70


	//   ....[59]....
        /*0560*/ 	.word	0x00009f30


	//   ....[60]....
        /*0564*/ 	.word	0x00009f50


	//   ....[61]....
        /*0568*/ 	.word	0x0000a020


	//   ....[62]....
        /*056c*/ 	.word	0x0000a040


	//   ....[63]....
        /*0570*/ 	.word	0x0000a910


	//   ....[64]....
        /*0574*/ 	.word	0x0000a940


	//   ....[65]....
        /*0578*/ 	.word	0x0000aa10


	//   ....[66]....
        /*057c*/ 	.word	0x0000aa30


	//   ....[67]....
        /*0580*/ 	.word	0x0000aaf0


	//   ....[68]....
        /*0584*/ 	.word	0x0000ab10


	//   ....[69]....
        /*0588*/ 	.word	0x0000abe0


	//   ....[70]....
        /*058c*/ 	.word	0x0000ac00


	//   ....[71]....
        /*0590*/ 	.word	0x0000ad40


	//   ....[72]....
        /*0594*/ 	.word	0x0000aef0


	//   ....[73]....
        /*0598*/ 	.word	0x0000af20


	//   ....[74]....
        /*059c*/ 	.word	0x0000af50


	//   ....[75]....
        /*05a0*/ 	.word	0x0000af80


	//   ....[76]....
        /*05a4*/ 	.word	0x0000afb0


	//   ....[77]....
        /*05a8*/ 	.word	0x0000aff0


	//   ....[78]....
        /*05ac*/ 	.word	0x0000b140


	//   ....[79]....
        /*05b0*/ 	.word	0x0000b170


	//   ....[80]....
        /*05b4*/ 	.word	0x0000b1a0


	//   ....[81]....
        /*05b8*/ 	.word	0x0000b1d0


	//   ....[82]....
        /*05bc*/ 	.word	0x0000b200


	//   ....[83]....
        /*05c0*/ 	.word	0x0000b240


	//   ....[84]....
        /*05c4*/ 	.word	0x0000b2c0


	//   ....[85]....
        /*05c8*/ 	.word	0x0000b300


	//   ....[86]....
        /*05cc*/ 	.word	0x0000b390


	//   ....[87]....
        /*05d0*/ 	.word	0x0000cf80


	//   ....[88]....
        /*05d4*/ 	.word	0x0000cfb0


	//   ....[89]....
        /*05d8*/ 	.word	0x0000cff0


	//   ....[90]....
        /*05dc*/ 	.word	0x0000d080


	//   ....[91]....
        /*05e0*/ 	.word	0x0000d090


	//   ....[92]....
        /*05e4*/ 	.word	0x0000d100


	//   ....[93]....
        /*05e8*/ 	.word	0x0000d110


	//   ....[94]....
        /*05ec*/ 	.word	0x0000d120


	//   ....[95]....
        /*05f0*/ 	.word	0x0000d190


	//   ....[96]....
        /*05f4*/ 	.word	0x0000d210


	//   ....[97]....
        /*05f8*/ 	.word	0x0000d620


	//   ....[98]....
        /*05fc*/ 	.word	0x0000d660


	//   ....[99]....
        /*0600*/ 	.word	0x0000d680


	//   ....[100]....
        /*0604*/ 	.word	0x0000d690


	//   ....[101]....
        /*0608*/ 	.word	0x0000d740


	//   ....[102]....
        /*060c*/ 	.word	0x0000d760


	//   ....[103]....
        /*0610*/ 	.word	0x0000d7f0


	//   ....[104]....
        /*0614*/ 	.word	0x0000d810


	//   ....[105]....
        /*0618*/ 	.word	0x0000d820


	//   ....[106]....
        /*061c*/ 	.word	0x0000d8b0


	//   ....[107]....
        /*0620*/ 	.word	0x0000e0b0


	//   ....[108]....
        /*0624*/ 	.word	0x0000e0e0


	//   ....[109]....
        /*0628*/ 	.word	0x0000e110


	//   ....[110]....
        /*062c*/ 	.word	0x0000e1a0


	//   ....[111]....
        /*0630*/ 	.word	0x0000e1f0


	//   ....[112]....
        /*0634*/ 	.word	0x0000e240


	//   ....[113]....
        /*0638*/ 	.word	0x0000e260


	//   ....[114]....
        /*063c*/ 	.word	0x0000e2a0


	//   ....[115]....
        /*0640*/ 	.word	0x0000ec90


	//   ....[116]....
        /*0644*/ 	.word	0x0000ecb0


	//   ....[117]....
        /*0648*/ 	.word	0x0000ecd0


	//   ....[118]....
        /*064c*/ 	.word	0x0000ed20


	//   ....[119]....
        /*0650*/ 	.word	0x0000ed30


	//   ....[120]....
        /*0654*/ 	.word	0x0000ed80


	//   ....[121]....
        /*0658*/ 	.word	0x0000ed90


	//   ....[122]....
        /*065c*/ 	.word	0x0000eda0


	//   ....[123]....
        /*0660*/ 	.word	0x0000edf0


	//   ....[124]....
        /*0664*/ 	.word	0x0000ee40


	//   ....[125]....
        /*0668*/ 	.word	0x0000f240


	//   ....[126]....
        /*066c*/ 	.word	0x0000f260


	//   ....[127]....
        /*0670*/ 	.word	0x0000f270


	//   ....[128]....
        /*0674*/ 	.word	0x0000f280


	//   ....[129]....
        /*0678*/ 	.word	0x0000f290


	//   ....[130]....
        /*067c*/ 	.word	0x0000f2f0


	//   ....[131]....
        /*0680*/ 	.word	0x0000f300


	//   ....[132]....
        /*0684*/ 	.word	0x0000f360


	//   ....[133]....
        /*0688*/ 	.word	0x0000f390


	//   ....[134]....
        /*068c*/ 	.word	0x0000f3d0


	//   ....[135]....
        /*0690*/ 	.word	0x00010640


	//   ....[136]....
        /*0694*/ 	.word	0x00010670


	//   ....[137]....
        /*0698*/ 	.word	0x000106a0


	//   ....[138]....
        /*069c*/ 	.word	0x000106b0


	//   ....[139]....
        /*06a0*/ 	.word	0x000106e0


	//   ....[140]....
        /*06a4*/ 	.word	0x000106f0


	//   ....[141]....
        /*06a8*/ 	.word	0x00010720


	//   ....[142]....
        /*06ac*/ 	.word	0x00010760


	//   ....[143]....
        /*06b0*/ 	.word	0x000108a0


	//   ....[144]....
        /*06b4*/ 	.word	0x000108d0


	//   ....[145]....
        /*06b8*/ 	.word	0x00010900


	//   ....[146]....
        /*06bc*/ 	.word	0x00010930


	//   ....[147]....
        /*06c0*/ 	.word	0x00010960


	//   ....[148]....
        /*06c4*/ 	.word	0x000109a0


	//   ....[149]....
        /*06c8*/ 	.word	0x00010a30


	//   ....[150]....
        /*06cc*/ 	.word	0x00010a70


	//   ....[151]....
        /*06d0*/ 	.word	0x00010b00


	//   ....[152]....
        /*06d4*/ 	.word	0x00010f20


	//   ....[153]....
        /*06d8*/ 	.word	0x00011470


	//   ....[154]....
        /*06dc*/ 	.word	0x00011550


	//   ....[155]....
        /*06e0*/ 	.word	0x00011640


	//   ....[156]....
        /*06e4*/ 	.word	0x000116a0


	//   ....[157]....
        /*06e8*/ 	.word	0x00011780


	//   ....[158]....
        /*06ec*/ 	.word	0x000117e0


	//   ....[159]....
        /*06f0*/ 	.word	0x000118c0


	//   ....[160]....
        /*06f4*/ 	.word	0x00011920


	//   ....[161]....
        /*06f8*/ 	.word	0x000119f0


	//   ....[162]....
        /*06fc*/ 	.word	0x00011a90


	//   ....[163]....
        /*0700*/ 	.word	0x00011b70


	//   ....[164]....
        /*0704*/ 	.word	0x00011cc0


	//   ....[165]....
        /*0708*/ 	.word	0x00011d70


	//   ....[166]....
        /*070c*/ 	.word	0x00011ea0


	//   ....[167]....
        /*0710*/ 	.word	0x00011f50


	//   ....[168]....
        /*0714*/ 	.word	0x00012050


	//   ....[169]....
        /*0718*/ 	.word	0x00012110


	//   ....[170]....
        /*071c*/ 	.word	0x00012170


	//   ....[171]....
        /*0720*/ 	.word	0x00012210


	//   ....[172]....
        /*0724*/ 	.word	0x000122d0


	//   ....[173]....
        /*0728*/ 	.word	0x000123a0


	//   ....[174]....
        /*072c*/ 	.word	0x00012440


	//   ....[175]....
        /*0730*/ 	.word	0x000124b0


	//   ....[176]....
        /*0734*/ 	.word	0x00012510


	//   ....[177]....
        /*0738*/ 	.word	0x00012610


	//   ....[178]....
        /*073c*/ 	.word	0x00012690


	//   ....[179]....
        /*0740*/ 	.word	0x00012760


	//   ....[180]....
        /*0744*/ 	.word	0x000127e0


	//   ....[181]....
        /*0748*/ 	.word	0x000128a0


	//   ....[182]....
        /*074c*/ 	.word	0x000129d0


	//   ....[183]....
        /*0750*/ 	.word	0x00012a80


	//   ....[184]....
        /*0754*/ 	.word	0x00012ae0


	//   ....[185]....
        /*0758*/ 	.word	0x00012ba0


	//   ....[186]....
        /*075c*/ 	.word	0x00012c00


	//   ....[187]....
        /*0760*/ 	.word	0x00012cc0


	//   ....[188]....
        /*0764*/ 	.word	0x00012d20


	//   ....[189]....
        /*0768*/ 	.word	0x00012de0


	//   ....[190]....
        /*076c*/ 	.word	0x00012e40


	//   ....[191]....
        /*0770*/ 	.word	0x00012f00


	//   ....[192]....
        /*0774*/ 	.word	0x00012ff0


	//   ....[193]....
        /*0778*/ 	.word	0x00013090


	//   ....[194]....
        /*077c*/ 	.word	0x000130f0


	//   ....[195]....
        /*0780*/ 	.word	0x000131c0


	//   ....[196]....
        /*0784*/ 	.word	0x00013220


	//   ....[197]....
        /*0788*/ 	.word	0x000132f0


	//   ....[198]....
        /*078c*/ 	.word	0x00013350


	//   ....[199]....
        /*0790*/ 	.word	0x00013420


	//   ....[200]....
        /*0794*/ 	.word	0x00013480


	//   ....[201]....
        /*0798*/ 	.word	0x00013550


	//   ....[202]....
        /*079c*/ 	.word	0x000137a0


	//----- nvinfo : EIATTR_REG_RECONFIG
	.align		4
.L_123:
        /*07a0*/ 	.byte	0x01, 0x54
	.zero		2


	//----- nvinfo : EIATTR_SYSCALL_OFFSETS
	.align		4
        /*07a4*/ 	.byte	0x04, 0x46
        /*07a6*/ 	.short	(.L_125 - .L_124)


	//   ....[0]....
.L_124:
        /*07a8*/ 	.word	0x00001800


	//   ....[1]....
        /*07ac*/ 	.word	0x0000c1b0


	//   ....[2]....
        /*07b0*/ 	.word	0x0000c320


	//   ....[3]....
        /*07b4*/ 	.word	0x0000c470


	//   ....[4]....
        /*07b8*/ 	.word	0x0000c5b0


	//   ....[5]....
        /*07bc*/ 	.word	0x0000dcf0


	//----- nvinfo : EIATTR_MBARRIER_INSTR_OFFSETS
	.align		4
.L_125:
        /*07c0*/ 	.byte	0x04, 0x39
        /*07c2*/ 	.short	(.L_127 - .L_126)


	//   ....[0]....
.L_126:
        /*07c4*/ 	.word	0x00000180
        /*07c8*/ 	.word	0x000000ff
        /*07cc*/ 	.word	0x00029800
        /*07d0*/ 	.short	0x0100
        /*07d2*/ 	.byte	0x08
	.zero		1


	//   ....[1]....
        /*07d4*/ 	.word	0x00000190
        /*07d8*/ 	.word	0x000000ff
        /*07dc*/ 	.word	0x00029820
        /*07e0*/ 	.short	0x0100
        /*07e2*/ 	.byte	0x08
	.zero		1


	//   ....[2]....
        /*07e4*/ 	.word	0x00000280
        /*07e8*/ 	.word	0x000000ff
        /*07ec*/ 	.word	0x00029830
        /*07f0*/ 	.short	0x0100
        /*07f2*/ 	.byte	0x08
	.zero		1


	//   ....[3]....
        /*07f4*/ 	.word	0x00000290
        /*07f8*/ 	.word	0x000000ff
        /*07fc*/ 	.word	0x00029840
        /*0800*/ 	.short	0x0100
        /*0802*/ 	.byte	0x08
	.zero		1


	//   ....[4]....
        /*0804*/ 	.word	0x000002a0
        /*0808*/ 	.word	0x000000ff
        /*080c*/ 	.word	0x00029838
        /*0810*/ 	.short	0x0100
        /*0812*/ 	.byte	0x08
	.zero		1


	//   ....[5]....
        /*0814*/ 	.word	0x000002b0
        /*0818*/ 	.word	0x000000ff
        /*081c*/ 	.word	0x00029848
        /*0820*/ 	.short	0x0100
        /*0822*/ 	.byte	0x08
	.zero		1


	//   ....[6]....
        /*0824*/ 	.word	0x000003e0
        /*0828*/ 	.word	0x000000ff
        /*082c*/ 	.word	0x00029850
        /*0830*/ 	.short	0x0100
        /*0832*/ 	.byte	0x08
	.zero		1


	//   ....[7]....
        /*0834*/ 	.word	0x000003f0
        /*0838*/ 	.word	0x000000ff
        /*083c*/ 	.word	0x00029860
        /*0840*/ 	.short	0x0100
        /*0842*/ 	.byte	0x08
	.zero		1


	//   ....[8]....
        /*0844*/ 	.word	0x00000400
        /*0848*/ 	.word	0x000000ff
        /*084c*/ 	.word	0x00029858
        /*0850*/ 	.short	0x0100
        /*0852*/ 	.byte	0x08
	.zero		1


	//   ....[9]....
        /*0854*/ 	.word	0x00000410
        /*0858*/ 	.word	0x000000ff
        /*085c*/ 	.word	0x00029868
        /*0860*/ 	.short	0x0100
        /*0862*/ 	.byte	0x08
	.zero		1


	//   ....[10]....
        /*0864*/ 	.word	0x00000500
        /*0868*/ 	.word	0x000000ff
        /*086c*/ 	.word	0x00029870
        /*0870*/ 	.short	0x0100
        /*0872*/ 	.byte	0x06
	.zero		1


	//   ....[11]....
        /*0874*/ 	.word	0x00000510
        /*0878*/ 	.word	0x000000ff
        /*087c*/ 	.word	0x00029880
        /*0880*/ 	.short	0x0100
        /*0882*/ 	.byte	0x06
	.zero		1


	//   ....[12]....
        /*0884*/ 	.word	0x00000520
        /*0888*/ 	.word	0x000000ff
        /*088c*/ 	.word	0x00029878
        /*0890*/ 	.short	0x0100
        /*0892*/ 	.byte	0x06
	.zero		1


	//   ....[13]....
        /*0894*/ 	.word	0x00000530
        /*0898*/ 	.word	0x000000ff
        /*089c*/ 	.word	0x00029888
        /*08a0*/ 	.short	0x0100
        /*08a2*/ 	.byte	0x06
	.zero		1


	//   ....[14]....
        /*08a4*/ 	.word	0x00000660
        /*08a8*/ 	.word	0x000000ff
        /*08ac*/ 	.word	0x00029890
        /*08b0*/ 	.short	0x0100
        /*08b2*/ 	.byte	0x08
	.zero		1


	//   ....[15]....
        /*08b4*/ 	.word	0x00000670
        /*08b8*/ 	.word	0x000000ff
        /*08bc*/ 	.word	0x000298a0
        /*08c0*/ 	.short	0x0100
        /*08c2*/ 	.byte	0x08
	.zero		1


	//   ....[16]....
        /*08c4*/ 	.word	0x00000680
        /*08c8*/ 	.word	0x000000ff
        /*08cc*/ 	.word	0x00029898
        /*08d0*/ 	.short	0x0100
        /*08d2*/ 	.byte	0x08
	.zero		1


	//   ....[17]....
        /*08d4*/ 	.word	0x00000690
        /*08d8*/ 	.word	0x000000ff
        /*08dc*/ 	.word	0x000298a8
        /*08e0*/ 	.short	0x0100
        /*08e2*/ 	.byte	0x08
	.zero		1


	//   ....[18]....
        /*08e4*/ 	.word	0x000007e0
        /*08e8*/ 	.word	0x000000ff
        /*08ec*/ 	.word	0x000298b0
        /*08f0*/ 	.short	0x0100
        /*08f2*/ 	.byte	0x08
	.zero		1


	//   ....[19]....
        /*08f4*/ 	.word	0x000007f0
        /*08f8*/ 	.word	0x000000ff
        /*08fc*/ 	.word	0x000298c0
        /*0900*/ 	.short	0x0100
        /*0902*/ 	.byte	0x08
	.zero		1


	//   ....[20]....
        /*0904*/ 	.word	0x00000800
        /*0908*/ 	.word	0x000000ff
        /*090c*/ 	.word	0x000298b8
        /*0910*/ 	.short	0x0100
        /*0912*/ 	.byte	0x08
	.zero		1


	//   ....[21]....
        /*0914*/ 	.word	0x00000810
        /*0918*/ 	.word	0x000000ff
        /*091c*/ 	.word	0x000298c8
        /*0920*/ 	.short	0x0100
        /*0922*/ 	.byte	0x08
	.zero		1


	//   ....[22]....
        /*0924*/ 	.word	0x00001880
        /*0928*/ 	.word	0x000000ff
        /*092c*/ 	.word	0x00029800
        /*0930*/ 	.short	0x010a
        /*0932*/ 	.byte	0x30
	.zero		1


	//   ....[23]....
        /*0934*/ 	.word	0x00001900
        /*0938*/ 	.word	0x00000004
        /*093c*/ 	.word	0x00029830
        /*0940*/ 	.short	0x010a
        /*0942*/ 	.byte	0x3f
	.zero		1


	//   ....[24]....
        /*0944*/ 	.word	0x00001950
        /*0948*/ 	.word	0x00000004
        /*094c*/ 	.word	0x00029830
        /*0950*/ 	.short	0x010a
        /*0952*/ 	.byte	0x3f
	.zero		1


	//   ....[25]....
        /*0954*/ 	.word	0x00002750
        /*0958*/ 	.word	0x000000ff
        /*095c*/ 	.word	0x00000000
        /*0960*/ 	.short	0x0101
        /*0962*/ 	.byte	0x06
	.zero		1


	//   ....[26]....
        /*0964*/ 	.word	0x00004da0
        /*0968*/ 	.word	0x000000ff
        /*096c*/ 	.word	0x00029830
        /*0970*/ 	.short	0x010a
        /*0972*/ 	.byte	0x06
	.zero		1


	//   ....[27]....
        /*0974*/ 	.word	0x00004de0
        /*0978*/ 	.word	0x000000ff
        /*097c*/ 	.word	0x00029830
        /*0980*/ 	.short	0x010a
        /*0982*/ 	.byte	0x06
	.zero		1


	//   ....[28]....
        /*0984*/ 	.word	0x00005a30
        /*0988*/ 	.word	0x000000ff
        /*098c*/ 	.word	0x00029850
        /*0990*/ 	.short	0x010a
        /*0992*/ 	.byte	0x06
	.zero		1


	//   ....[29]....
        /*0994*/ 	.word	0x00005a70
        /*0998*/ 	.word	0x000000ff
        /*099c*/ 	.word	0x00029850
        /*09a0*/ 	.short	0x010a
        /*09a2*/ 	.byte	0x06
	.zero		1


	//   ....[30]....
        /*09a4*/ 	.word	0x00005dd0
        /*09a8*/ 	.word	0x000000ff
        /*09ac*/ 	.word	0x00000000
        /*09b0*/ 	.short	0x0101
        /*09b2*/ 	.byte	0x06
	.zero		1


	//   ....[31]....
        /*09b4*/ 	.word	0x00007380
        /*09b8*/ 	.word	0x000000ff
        /*09bc*/ 	.word	0x00000000
        /*09c0*/ 	.short	0x0101
        /*09c2*/ 	.byte	0x06
	.zero		1


	//   ....[32]....
        /*09c4*/ 	.word	0x00007a30
        /*09c8*/ 	.word	0x000000ff
        /*09cc*/ 	.word	0x00029850
        /*09d0*/ 	.short	0x010a
        /*09d2*/ 	.byte	0x09
	.zero		1


	//   ....[33]....
        /*09d4*/ 	.word	0x00007a70
        /*09d8*/ 	.word	0x000000ff
        /*09dc*/ 	.word	0x00029850
        /*09e0*/ 	.short	0x010a
        /*09e2*/ 	.byte	0x09
	.zero		1


	//   ....[34]....
        /*09e4*/ 	.word	0x000081e0
        /*09e8*/ 	.word	0x000000ff
        /*09ec*/ 	.word	0x00000000
        /*09f0*/ 	.short	0x0101
        /*09f2*/ 	.byte	0x04
	.zero		1


	//   ....[35]....
        /*09f4*/ 	.word	0x00009d80
        /*09f8*/ 	.word	0x00000000
        /*09fc*/ 	.word	0x00000000
        /*0a00*/ 	.short	0x0101
        /*0a02*/ 	.byte	0x3f
	.zero		1


	//   ....[36]....
        /*0a04*/ 	.word	0x0000cc90
        /*0a08*/ 	.word	0x00000000
        /*0a0c*/ 	.word	0x00029880
        /*0a10*/ 	.short	0x010a
        /*0a12*/ 	.byte	0x3f
	.zero		1


	//   ....[37]....
        /*0a14*/ 	.word	0x0000d2e0
        /*0a18*/ 	.word	0x00000000
        /*0a1c*/ 	.word	0x00029870
        /*0a20*/ 	.short	0x0107
        /*0a22*/ 	.byte	0x3f
	.zero		1


	//   ....[38]....
        /*0a24*/ 	.word	0x0000d3a0
        /*0a28*/ 	.word	0x00000000
        /*0a2c*/ 	.word	0x00029870
        /*0a30*/ 	.short	0x0101
        /*0a32*/ 	.byte	0x3f
	.zero		1


	//   ....[39]....
        /*0a34*/ 	.word	0x0000d3d0
        /*0a38*/ 	.word	0x00000000
        /*0a3c*/ 	.word	0x00029840
        /*0a40*/ 	.short	0x010a
        /*0a42*/ 	.byte	0x3f
	.zero		1


	//   ....[40]....
        /*0a44*/ 	.word	0x0000da10
        /*0a48*/ 	.word	0x00000000
        /*0a4c*/ 	.word	0x00029830
        /*0a50*/ 	.short	0x0107
        /*0a52*/ 	.byte	0x3f
	.zero		1


	//   ....[41]....
        /*0a54*/ 	.word	0x0000dae0
        /*0a58*/ 	.word	0x00000000
        /*0a5c*/ 	.word	0x00029830
        /*0a60*/ 	.short	0x0101
        /*0a62*/ 	.byte	0x3f
	.zero		1


	//   ....[42]....
        /*0a64*/ 	.word	0x0000e3b0
        /*0a68*/ 	.word	0x00000016
        /*0a6c*/ 	.word	0x00029800
        /*0a70*/ 	.short	0x0107
        /*0a72*/ 	.byte	0x3f
	.zero		1


	//   ....[43]....
        /*0a74*/ 	.word	0x0000e4b0
        /*0a78*/ 	.word	0x00000016
        /*0a7c*/ 	.word	0x00029800
        /*0a80*/ 	.short	0x0101
        /*0a82*/ 	.byte	0x3f
	.zero		1


	//   ....[44]....
        /*0a84*/ 	.word	0x0000e4d0
        /*0a88*/ 	.word	0x00000016
        /*0a8c*/ 	.word	0x00029820
        /*0a90*/ 	.short	0x010a
        /*0a92*/ 	.byte	0x3f
	.zero		1


	//   ....[45]....
        /*0a94*/ 	.word	0x0000e9f0
        /*0a98*/ 	.word	0x00000000
        /*0a9c*/ 	.word	0x00029880
        /*0aa0*/ 	.short	0x010a
        /*0aa2*/ 	.byte	0x3f
	.zero		1


	//   ....[46]....
        /*0aa4*/ 	.word	0x0000eed0
        /*0aa8*/ 	.word	0x00000000
        /*0aac*/ 	.word	0x00029870
        /*0ab0*/ 	.short	0x0107
        /*0ab2*/ 	.byte	0x3f
	.zero		1


	//   ....[47]....
        /*0ab4*/ 	.word	0x0000ef90
        /*0ab8*/ 	.word	0x00000000
        /*0abc*/ 	.word	0x00029870
        /*0ac0*/ 	.short	0x0101
        /*0ac2*/ 	.byte	0x3f
	.zero		1


	//   ....[48]....
        /*0ac4*/ 	.word	0x0000efc0
        /*0ac8*/ 	.word	0x00000000
        /*0acc*/ 	.word	0x00029840
        /*0ad0*/ 	.short	0x010a
        /*0ad2*/ 	.byte	0x3f
	.zero		1


	//   ....[49]....
        /*0ad4*/ 	.word	0x0000f4c0
        /*0ad8*/ 	.word	0x00000000
        /*0adc*/ 	.word	0x00029830
        /*0ae0*/ 	.short	0x0107
        /*0ae2*/ 	.byte	0x3f
	.zero		1


	//   ....[50]....
        /*0ae4*/ 	.word	0x0000f580
        /*0ae8*/ 	.word	0x00000000
        /*0aec*/ 	.word	0x00029830
        /*0af0*/ 	.short	0x0101
        /*0af2*/ 	.byte	0x3f
	.zero		1


	//   ....[51]....
        /*0af4*/ 	.word	0x0000f610
        /*0af8*/ 	.word	0x00000003
        /*0afc*/ 	.word	0x00029870
        /*0b00*/ 	.short	0x010a
        /*0b02*/ 	.byte	0x3f
	.zero		1


	//   ....[52]....
        /*0b04*/ 	.word	0x0000f6a0
        /*0b08*/ 	.word	0x00000003
        /*0b0c*/ 	.word	0x00029860
        /*0b10*/ 	.short	0x010a
        /*0b12*/ 	.byte	0x3f
	.zero		1


	//   ....[53]....
        /*0b14*/ 	.word	0x0000fbb0
        /*0b18*/ 	.word	0x00000003
        /*0b1c*/ 	.word	0x00029850
        /*0b20*/ 	.short	0x0101
        /*0b22*/ 	.byte	0x3f
	.zero		1


	//   ....[54]....
        /*0b24*/ 	.word	0x0000fc40
        /*0b28*/ 	.word	0x00000003
        /*0b2c*/ 	.word	0x00000000
        /*0b30*/ 	.short	0x0101
        /*0b32*/ 	.byte	0x3f
	.zero		1


	//   ....[55]....
        /*0b34*/ 	.word	0x0000fe00
        /*0b38*/ 	.word	0x00000011
        /*0b3c*/ 	.word	0x00029870
        /*0b40*/ 	.short	0x010a
        /*0b42*/ 	.byte	0x3f
	.zero		1


	//   ....[56]....
        /*0b44*/ 	.word	0x0000fe80
        /*0b48*/ 	.word	0x00000011
        /*0b4c*/ 	.word	0x00029860
        /*0b50*/ 	.short	0x010a
        /*0b52*/ 	.byte	0x3f
	.zero		1


	//   ....[57]....
        /*0b54*/ 	.word	0x000103a0
        /*0b58*/ 	.word	0x00000011
        /*0b5c*/ 	.word	0x00029850
        /*0b60*/ 	.short	0x0101
        /*0b62*/ 	.byte	0x3f
	.zero		1


	//   ....[58]....
        /*0b64*/ 	.word	0x00010450
        /*0b68*/ 	.word	0x00000011
        /*0b6c*/ 	.word	0x00000000
        /*0b70*/ 	.short	0x0101
        /*0b72*/ 	.byte	0x3f
	.zero		1


	//   ....[59]....
        /*0b74*/ 	.word	0x00010ea0
        /*0b78*/ 	.word	0x00000005
        /*0b7c*/ 	.word	0x00029820
        /*0b80*/ 	.short	0x010a
        /*0b82*/ 	.byte	0x3f
	.zero		1


	//   ....[60]....
        /*0b84*/ 	.word	0x00011020
        /*0b88*/ 	.word	0x00000003
        /*0b8c*/ 	.word	0x00029840
        /*0b90*/ 	.short	0x010a
        /*0b92*/ 	.byte	0x3f
	.zero		1


	//   ....[61]....
        /*0b94*/ 	.word	0x000110c0
        /*0b98*/ 	.word	0x00000005
        /*0b9c*/ 	.word	0x00029840
        /*0ba0*/ 	.short	0x010a
        /*0ba2*/ 	.byte	0x3f
	.zero		1


	//   ....[62]....
        /*0ba4*/ 	.word	0x00011100
        /*0ba8*/ 	.word	0x00000003
        /*0bac*/ 	.word	0x00029860
        /*0bb0*/ 	.short	0x010a
        /*0bb2*/ 	.byte	0x3f
	.zero		1


	//   ....[63]....
        /*0bb4*/ 	.word	0x00011140
        /*0bb8*/ 	.word	0x00000005
        /*0bbc*/ 	.word	0x00029860
        /*0bc0*/ 	.short	0x010a
        /*0bc2*/ 	.byte	0x3f
	.zero		1


	//   ....[64]....
        /*0bc4*/ 	.word	0x00011180
        /*0bc8*/ 	.word	0x00000003
        /*0bcc*/ 	.word	0x00029880
        /*0bd0*/ 	.short	0x010a
        /*0bd2*/ 	.byte	0x3f
	.zero		1


	//   ....[65]....
        /*0bd4*/ 	.word	0x000111c0
        /*0bd8*/ 	.word	0x00000005
        /*0bdc*/ 	.word	0x00029880
        /*0be0*/ 	.short	0x010a
        /*0be2*/ 	.byte	0x3f
	.zero		1


	//   ....[66]....
        /*0be4*/ 	.word	0x00011230
        /*0be8*/ 	.word	0x00000003
        /*0bec*/ 	.word	0x00029800
        /*0bf0*/ 	.short	0x010a
        /*0bf2*/ 	.byte	0x3f
	.zero		1


	//   ....[67]....
        /*0bf4*/ 	.word	0x00011280
        /*0bf8*/ 	.word	0x00000004
        /*0bfc*/ 	.word	0x00029830
        /*0c00*/ 	.short	0x010a
        /*0c02*/ 	.byte	0x3f
	.zero		1


	//   ....[68]....
        /*0c04*/ 	.word	0x000112e0
        /*0c08*/ 	.word	0x00000003
        /*0c0c*/ 	.word	0x00029830
        /*0c10*/ 	.short	0x010a
        /*0c12*/ 	.byte	0x3f
	.zero		1


	//   ....[69]....
        /*0c14*/ 	.word	0x00011340
        /*0c18*/ 	.word	0x00000003
        /*0c1c*/ 	.word	0x00029850
        /*0c20*/ 	.short	0x010a
        /*0c22*/ 	.byte	0x3f
	.zero		1


	//   ....[70]....
        /*0c24*/ 	.word	0x000113a0
        /*0c28*/ 	.word	0x00000007
        /*0c2c*/ 	.word	0x00029850
        /*0c30*/ 	.short	0x010a
        /*0c32*/ 	.byte	0x3f
	.zero		1


	//   ....[71]....
        /*0c34*/ 	.word	0x000114a0
        /*0c38*/ 	.word	0x00000000
        /*0c3c*/ 	.word	0x00029880
        /*0c40*/ 	.short	0x010a
        /*0c42*/ 	.byte	0x3f
	.zero		1


	//   ....[72]....
        /*0c44*/ 	.word	0x00011c10
        /*0c48*/ 	.word	0x00000000
        /*0c4c*/ 	.word	0x00029840
        /*0c50*/ 	.short	0x010a
        /*0c52*/ 	.byte	0x3f
	.zero		1


	//   ....[73]....
        /*0c54*/ 	.word	0x000128d0
        /*0c58*/ 	.word	0x00000016
        /*0c5c*/ 	.word	0x00029820
        /*0c60*/ 	.short	0x010a
        /*0c62*/ 	.byte	0x3f
	.zero		1


	//   ....[74]....
        /*0c64*/ 	.word	0x00012920
        /*0c68*/ 	.word	0x00000000
        /*0c6c*/ 	.word	0x00029880
        /*0c70*/ 	.short	0x010a
        /*0c72*/ 	.byte	0x3f
	.zero		1


	//   ....[75]....
        /*0c74*/ 	.word	0x00012f40
        /*0c78*/ 	.word	0x00000000
        /*0c7c*/ 	.word	0x00029840
        /*0c80*/ 	.short	0x010a
        /*0c82*/ 	.byte	0x3f
	.zero		1


	//   ....[76]....
        /*0c84*/ 	.word	0x00013580
        /*0c88*/ 	.word	0x00000003
        /*0c8c*/ 	.word	0x00029870
        /*0c90*/ 	.short	0x010a
        /*0c92*/ 	.byte	0x3f
	.zero		1


	//   ....[77]....
        /*0c94*/ 	.word	0x000135d0
        /*0c98*/ 	.word	0x00000003
        /*0c9c*/ 	.word	0x00029860
        /*0ca0*/ 	.short	0x010a
        /*0ca2*/ 	.byte	0x3f
	.zero		1


	//   ....[78]....
        /*0ca4*/ 	.word	0x00013620
        /*0ca8*/ 	.word	0x00000011
        /*0cac*/ 	.word	0x00029870
        /*0cb0*/ 	.short	0x010a
        /*0cb2*/ 	.byte	0x3f
	.zero		1


	//   ....[79]....
        /*0cb4*/ 	.word	0x00013670
        /*0cb8*/ 	.word	0x00000011
        /*0cbc*/ 	.word	0x00029860
        /*0cc0*/ 	.short	0x010a
        /*0cc2*/ 	.byte	0x3f
	.zero		1


	//   ....[80]....
        /*0cc4*/ 	.word	0x000136c0
        /*0cc8*/ 	.word	0x00000005
        /*0ccc*/ 	.word	0x00029820
        /*0cd0*/ 	.short	0x010a
        /*0cd2*/ 	.byte	0x3f
	.zero		1


	//   ....[81]....
        /*0cd4*/ 	.word	0x00013860
        /*0cd8*/ 	.word	0x00000003
        /*0cdc*/ 	.word	0x00029840
        /*0ce0*/ 	.short	0x010a
        /*0ce2*/ 	.byte	0x3f
	.zero		1


	//   ....[82]....
        /*0ce4*/ 	.word	0x000138b0
        /*0ce8*/ 	.word	0x00000005
        /*0cec*/ 	.word	0x00029840
        /*0cf0*/ 	.short	0x010a
        /*0cf2*/ 	.byte	0x3f
	.zero		1


	//   ....[83]....
        /*0cf4*/ 	.word	0x00013900
        /*0cf8*/ 	.word	0x00000003
        /*0cfc*/ 	.word	0x00029860
        /*0d00*/ 	.short	0x010a
        /*0d02*/ 	.byte	0x3f
	.zero		1


	//   ....[84]....
        /*0d04*/ 	.word	0x00013950
        /*0d08*/ 	.word	0x00000005
        /*0d0c*/ 	.word	0x00029860
        /*0d10*/ 	.short	0x010a
        /*0d12*/ 	.byte	0x3f
	.zero		1


	//   ....[85]....
        /*0d14*/ 	.word	0x000139a0
        /*0d18*/ 	.word	0x00000003
        /*0d1c*/ 	.word	0x00029880
        /*0d20*/ 	.short	0x010a
        /*0d22*/ 	.byte	0x3f
	.zero		1


	//----- nvinfo : EIATTR_NUM_MBARRIERS
	.align		4
.L_127:
        /*0d24*/ 	.byte	0x03, 0x38
        /*0d26*/ 	.short	0x0016


	//----- nvinfo : EIATTR_EXIT_INSTR_OFFSETS
	.align		4
        /*0d28*/ 	.byte	0x04, 0x1c
        /*0d2a*/ 	.short	(.L_129 - .L_128)


	//   ....[0]....
.L_128:
        /*0d2c*/ 	.word	0x000009c0


	//   ....[1]....
        /*0d30*/ 	.word	0x0000acf0


	//   ....[2]....
        /*0d34*/ 	.word	0x00011210


	//----- nvinfo : EIATTR_MAX_THREADS
	.align		4
.L_129:
        /*0d38*/ 	.byte	0x04, 0x05
        /*0d3a*/ 	.short	(.L_131 - .L_130)
.L_130:
        /*0d3c*/ 	.word	0x00000180
        /*0d40*/ 	.word	0x00000001
        /*0d44*/ 	.word	0x00000001


	//----- nvinfo : EIATTR_CRS_STACK_SIZE
	.align		4
.L_131:
        /*0d48*/ 	.byte	0x04, 0x1e
        /*0d4a*/ 	.short	(.L_133 - .L_132)
.L_132:
        /*0d4c*/ 	.word	0x00000000


	//----- nvinfo : EIATTR_CBANK_PARAM_SIZE
	.align		4
.L_133:
        /*0d50*/ 	.byte	0x03, 0x19
        /*0d52*/ 	.short	0x0af0


	//----- nvinfo : EIATTR_PARAM_CBANK
	.align		4
        /*0d54*/ 	.byte	0x04, 0x0a
        /*0d56*/ 	.short	(.L_135 - .L_134)
	.align		4
.L_134:
        /*0d58*/ 	.word	index@(.nv.constant0._ZN7cutlass13device_kernelIN5flash11enable_sm90INS1_16FlashAttnFwdSm90INS1_25CollectiveMainloopFwdSm90ILi2EN4cute5tupleIJNS5_1CILi1EEES8_S8_EEENS6_IJNS7_ILi128EEENS7_ILi160EEENS7_ILi192EEEEEELi128ENS_12float_e4m3_tEfNS_4arch4Sm90ELb0ELb0ELb0ELb1ELb1ELb0ELb0ELb1ELb1ELb1ELb0ELb0EEENS1_21CollectiveEpilogueFwdINS6_IJSA_SA_SB_EEES9_NS_10bfloat16_tESG_Li256ELb1ELb1ELb0ELb1EEENS1_36VarlenDynamicPersistentTileSchedulerILi128ELi160ELi256ELi128ELb0ELb1ELb1ELb0ELb1ELb1EEEEEEEEEvNT_6ParamsE)
        /*0d5c*/ 	.short	0x0210
        /*0d5e*/ 	.short	0x0af0


	//----- nvinfo : EIATTR_SW_WAR
	.align		4
.L_135:
        /*0d60*/ 	.byte	0x04, 0x36
        /*0d62*/ 	.short	(.L_137 - .L_136)
.L_136:
        /*0d64*/ 	.word	0x00000008
.L_137:


//--------------------- .nv.info._ZN7cutlass13device_kernelIN5flash11enable_sm90INS1_16FlashAttnFwdSm90INS1_25CollectiveMainloopFwdSm90ILi2EN4cute5tupleIJNS5_1CILi1EEES8_S8_EEENS6_IJNS7_ILi128EEENS7_ILi160EEENS7_ILi192EEEEEELi128ENS_12float_e4m3_tEfNS_4arch4Sm90ELb0ELb0ELb0ELb1ELb1ELb1ELb0ELb1ELb1ELb1ELb0ELb0EEENS1_21CollectiveEpilogueFwdINS6_IJSA_SA_SB_EEES9_NS_10bfloat16_tESG_Li256ELb1ELb1ELb0ELb1EEENS1_36VarlenDynamicPersistentTileSchedulerILi128ELi160ELi256ELi128ELb0ELb1ELb1ELb0ELb1ELb1EEEEEEEEEvNT_6ParamsE --------------------------
	.section	.nv.info._ZN7cutlass13device_kernelIN5flash11enable_sm90INS1_16FlashAttnFwdSm90INS1_25CollectiveMainloopFwdSm90ILi2EN4cute5tupleIJNS5_1CILi1EEES8_S8_EEENS6_IJNS7_ILi128EEENS7_ILi160EEENS7_ILi192EEEEEELi128ENS_12float_e4m3_tEfNS_4arch4Sm90ELb0ELb0ELb0ELb1ELb1ELb1ELb0ELb1ELb1ELb1ELb0ELb0EEENS1_21CollectiveEpilogueFwdINS6_IJSA_SA_SB_EEES9_NS_10bfloat16_tESG_Li256ELb1ELb1ELb0ELb1EEENS1_36VarlenDynamicPersistentTileSchedulerILi128ELi160ELi256ELi128ELb0ELb1ELb1ELb0ELb1ELb1EEEEEEEEEvNT_6ParamsE,"",@"SHT_CUDA_INFO"
	.sectionflags	@""
	.align	4


	//----- nvinfo : EIATTR_CUDA_API_VERSION
	.align		4
        /*0000*/ 	.byte	0x04, 0x37
        /*0002*/ 	.short	(.L_139 - .L_138)
.L_138:
        /*0004*/ 	.word	0x00000082


	//----- nvinfo : EIATTR_KPARAM_INFO
	.align		4
.L_139:
        /*0008*/ 	.byte	0x04, 0x17
        /*000a*/ 	.short	(.L_141 - .L_140)
.L_140:
        /*000c*/ 	.word	0x00000000
        /*0010*/ 	.short	0x0000
        /*0012*/ 	.short	0x0070
        /*0014*/ 	.byte	0x00, 0xf0, 0x01, 0x2a


	//----- nvinfo : EIATTR_SPARSE_MMA_MASK
	.align		4
.L_141:
        /*0018*/ 	.byte	0x03, 0x50
        /*001a*/ 	.short	0x0000


	//----- nvinfo : EIATTR_MAXREG_COUNT
	.align		4
        /*001c*/ 	.byte	0x03, 0x1b
        /*001e*/ 	.short	0x00a8


	//----- nvinfo : EIATTR_NUM_BARRIERS
	.align		4
        /*0020*/ 	.byte	0x02, 0x4c
        /*0022*/ 	.byte	0x10
	.zero		1


	//----- nvinfo : EIATTR_EXTERNS
	.align		4
        /*0024*/ 	.byte	0x04, 0x0f
        /*0026*/ 	.short	(.L_143 - .L_142)


	//   ....[0]....
	.align		4
.L_142:
        /*0028*/ 	.word	index@(__assertfail)


	//----- nvinfo : EIATTR_ANNOTATIONS
	.align		4
.L_143:
        /*002c*/ 	.byte	0x04, 0x55
        /*002e*/ 	.short	(.L_145 - .L_144)


	//   ....[0]....
.L_144:
        /* <DEDUP_REMOVED lines=52> */


	//----- nvinfo : EIATTR_MERCURY_ISA_VERSION
	.align		4
.L_145:
        /*0358*/ 	.byte	0x03, 0x5f
        /*035a*/ 	.short	0x0101


	//----- nvinfo : EIATTR_UNUSED_LOAD_BYTE_OFFSET
	.align		4
        /*035c*/ 	.byte	0x04, 0x44
        /*035e*/ 	.short	(.L_147 - .L_146)


	//   ....[0]....
.L_146:
        /*0360*/ 	.word	0x00000a90
        /*0364*/ 	.word	0x0000fff0


	//   ....[1]....
        /*0368*/ 	.word	0x0001ead0
        /*036c*/ 	.word	0x0000fff0


	//----- nvinfo : EIATTR_INT_WARP_WIDE_INSTR_OFFSETS
	.align		4
.L_147:
        /*0370*/ 	.byte	0x04, 0x31
        /*0372*/ 	.short	(.L_149 - .L_148)


	//   ....[0]....
.L_148:
        /*0374*/ 	.word	0x00000130


	//   ....[1]....
        /*0378*/ 	.word	0x00000170


	//   ....[2]....
        /*037c*/ 	.word	0x000001e0


	//   ....[3]....
        /*0380*/ 	.word	0x00023640


	//   ....[4]....
        /*0384*/ 	.word	0x000236d0


	//   ....[5]....
        /*0388*/ 	.word	0x00027650


	//   ....[6]....
        /*038c*/ 	.word	0x000276e0


	//----- nvinfo : EIATTR_COOP_GROUP_MASK_REGIDS
	.align		4
.L_149:
        /*0390*/ 	.byte	0x04, 0x29
        /*0392*/ 	.short	(.L_151 - .L_150)


	//   ....[0]....
.L_150:
        /*0394*/ 	.word	0xffffffff


	//   ....[1]....
        /*0398*/ 	.word	0xffffffff


	//   ....[2]....
        /*039c*/ 	.word	0xffffffff


	//   ....[3]....
        /*03a0*/ 	.word	0xffffffff


	//   ....[4]....
        /*03a4*/ 	.word	0xffffffff


	//   ....[5]....
        /*03a8*/ 	.word	0xffffffff


	//   ....[6]....
        /*03ac*/ 	.word	0xffffffff


	//   ....[7]....
        /*03b0*/ 	.word	0xffffffff


	//   ....[8]....
        /*03b4*/ 	.word	0xffffffff


	//   ....[9]....
        /*03b8*/ 	.word	0xffffffff


	//   ....[10]....
        /*03bc*/ 	.word	0xffffffff


	//   ....[11]....
        /*03c0*/ 	.word	0xffffffff


	//   ....[12]....
        /*03c4*/ 	.word	0xffffffff


	//   ....[13]....
        /*03c8*/ 	.word	0xffffffff


	//   ....[14]....
        /*03cc*/ 	.word	0xffffffff


	//   ....[15]....
        /*03d0*/ 	.word	0xffffffff


	//   ....[16]....
        /*03d4*/ 	.word	0xffffffff


	//   ....[17]....
        /*03d8*/ 	.word	0xffffffff


	//   ....[18]....
        /*03dc*/ 	.word	0xffffffff


	//   ....[19]....
        /*03e0*/ 	.word	0xffffffff


	//   ....[20]....
        /*03e4*/ 	.word	0xffffffff


	//   ....[21]....
        /*03e8*/ 	.word	0xffffffff


	//   ....[22]....
        /*03ec*/ 	.word	0xffffffff


	//   ....[23]....
        /*03f0*/ 	.word	0xffffffff


	//   ....[24]....
        /*03f4*/ 	.word	0xffffffff


	//   ....[25]....
        /*03f8*/ 	.word	0xffffffff


	//   ....[26]....
        /*03fc*/ 	.word	0xffffffff


	//   ....[27]....
        /*0400*/ 	.word	0xffffffff


	//   ....[28]....
        /*0404*/ 	.word	0xffffffff


	//   ....[29]....
        /*0408*/ 	.word	0xffffffff


	//   ....[30]....
        /*040c*/ 	.word	0xffffffff


	//   ....[31]....
        /*0410*/ 	.word	0xffffffff


	//   ....[32]....
        /*0414*/ 	.word	0xffffffff


	//   ....[33]....
        /*0418*/ 	.word	0xffffffff


	//   ....[34]....
        /*041c*/ 	.word	0xffffffff


	//   ....[35]....
        /*0420*/ 	.word	0xffffffff


	//   ....[36]....
        /*0424*/ 	.word	0xffffffff


	//   ....[37]....
        /*0428*/ 	.word	0xffffffff


	//   ....[38]....
        /*042c*/ 	.word	0xffffffff


	//   ....[39]....
        /*0430*/ 	.word	0xffffffff


	//   ....[40]....
        /*0434*/ 	.word	0xffffffff


	//   ....[41]....
        /*0438*/ 	.word	0xffffffff


	//   ....[42]....
        /*043c*/ 	.word	0xffffffff


	//   ....[43]....
        /*0440*/ 	.word	0xffffffff


	//   ....[44]....
        /*0444*/ 	.word	0xffffffff


	//   ....[45]....
        /*0448*/ 	.word	0xffffffff


	//   ....[46]....
        /*044c*/ 	.word	0xffffffff


	//   ....[47]....
        /*0450*/ 	.word	0xffffffff


	//   ....[48]....
        /*0454*/ 	.word	0xffffffff


	//   ....[49]....
        /*0458*/ 	.word	0xffffffff


	//   ....[50]....
        /*045c*/ 	.word	0xffffffff


	//   ....[51]....
        /*0460*/ 	.word	0xffffffff


	//   ....[52]....
        /*0464*/ 	.word	0xffffffff


	//   ....[53]....
        /*0468*/ 	.word	0xffffffff


	//   ....[54]....
        /*046c*/ 	.word	0xffffffff


	//   ....[55]....
        /*0470*/ 	.word	0xffffffff


	//   ....[56]....
        /*0474*/ 	.word	0xffffffff


	//   ....[57]....
        /*0478*/ 	.word	0xffffffff


	//   ....[58]....
        /*047c*/ 	.word	0xffffffff


	//   ....[59]....
        /*0480*/ 	.word	0xffffffff


	//   ....[60]....
        /*0484*/ 	.word	0xffffffff


	//   ....[61]....
        /*0488*/ 	.word	0xffffffff


	//   ....[62]....
        /*048c*/ 	.word	0xffffffff


	//   ....[63]....
        /*0490*/ 	.word	0xffffffff


	//   ....[64]....
        /*0494*/ 	.word	0xffffffff


	//   ....[65]....
        /*0498*/ 	.word	0xffffffff


	//   ....[66]....
        /*049c*/ 	.word	0xffffffff


	//   ....[67]....
        /*04a0*/ 	.word	0xffffffff


	//   ....[68]....
        /*04a4*/ 	.word	0xffffffff


	//   ....[69]....
        /*04a8*/ 	.word	0xffffffff


	//   ....[70]....
        /*04ac*/ 	.word	0xffffffff


	//   ....[71]....
        /*04b0*/ 	.word	0xffffffff


	//   ....[72]....
        /*04b4*/ 	.word	0xffffffff


	//   ....[73]....
        /*04b8*/ 	.word	0xffffffff


	//   ....[74]....
        /*04bc*/ 	.word	0xffffffff


	//   ....[75]....
        /*04c0*/ 	.word	0xffffffff


	//   ....[76]....
        /*04c4*/ 	.word	0xffffffff


	//   ....[77]....
        /*04c8*/ 	.word	0xffffffff


	//   ....[78]....
        /*04cc*/ 	.word	0xffffffff


	//   ....[79]....
        /*04d0*/ 	.word	0xffffffff


	//   ....[80]....
        /*04d4*/ 	.word	0xffffffff


	//   ....[81]....
        /*04d8*/ 	.word	0xffffffff


	//   ....[82]....
        /*04dc*/ 	.word	0xffffffff


	//   ....[83]....
        /*04e0*/ 	.word	0xffffffff


	//   ....[84]....
        /*04e4*/ 	.word	0xffffffff


	//   ....[85]....
        /*04e8*/ 	.word	0xffffffff


	//   ....[86]....
        /*04ec*/ 	.word	0xffffffff


	//   ....[87]....
        /*04f0*/ 	.word	0xffffffff


	//   ....[88]....
        /*04f4*/ 	.word	0xffffffff


	//   ....[89]....
        /*04f8*/ 	.word	0xffffffff


	//   ....[90]....
        /*04fc*/ 	.word	0xffffffff


	//   ....[91]....
        /*0500*/ 	.word	0xffffffff


	//   ....[92]....
        /*0504*/ 	.word	0xffffffff


	//   ....[93]....
        /*0508*/ 	.word	0xffffffff


	//   ....[94]....
        /*050c*/ 	.word	0xffffffff


	//   ....[95]....
        /*0510*/ 	.word	0xffffffff


	//   ....[96]....
        /*0514*/ 	.word	0xffffffff


	//   ....[97]....
        /*0518*/ 	.word	0xffffffff


	//   ....[98]....
        /*051c*/ 	.word	0xffffffff


	//   ....[99]....
        /*0520*/ 	.word	0xffffffff


	//   ....[100]....
        /*0524*/ 	.word	0xffffffff


	//   ....[101]....
        /*0528*/ 	.word	0xffffffff


	//   ....[102]....
        /*052c*/ 	.word	0xffffffff


	//   ....[103]....
        /*0530*/ 	.word	0xffffffff


	//   ....[104]....
        /*0534*/ 	.word	0xffffffff


	//   ....[105]....
        /*0538*/ 	.word	0xffffffff


	//   ....[106]....
        /*053c*/ 	.word	0xffffffff


	//   ....[107]....
        /*0540*/ 	.word	0xffffffff


	//   ....[108]....
        /*0544*/ 	.word	0xffffffff


	//   ....[109]....
        /*0548*/ 	.word	0xffffffff


	//   ....[110]....
        /*054c*/ 	.word	0xffffffff


	//   ....[111]....
        /*0550*/ 	.word	0xffffffff


	//   ....[112]....
        /*0554*/ 	.word	0xffffffff


	//   ....[113]....
        /*0558*/ 	.word	0xffffffff


	//   ....[114]....
        /*055c*/ 	.word	0xffffffff


	//   ....[115]....
        /*0560*/ 	.word	0xffffffff


	//   ....[116]....
        /*0564*/ 	.word	0xffffffff


	//   ....[117]....
        /*0568*/ 	.word	0xffffffff


	//   ....[118]....
        /*056c*/ 	.word	0xffffffff


	//   ....[119]....
        /*0570*/ 	.word	0xffffffff


	//   ....[120]....
        /*0574*/ 	.word	0xffffffff


	//   ....[121]....
        /*0578*/ 	.word	0xffffffff


	//   ....[122]....
        /*057c*/ 	.word	0xffffffff


	//   ....[123]....
        /*0580*/ 	.word	0xffffffff


	//   ....[124]....
        /*0584*/ 	.word	0xffffffff


	//   ....[125]....
        /*0588*/ 	.word	0xffffffff


	//   ....[126]....
        /*058c*/ 	.word	0xffffffff


	//   ....[127]....
        /*0590*/ 	.word	0xffffffff


	//   ....[128]....
        /*0594*/ 	.word	0xffffffff


	//   ....[129]....
        /*0598*/ 	.word	0xffffffff


	//   ....[130]....
        /*059c*/ 	.word	0xffffffff


	//   ....[131]....
        /*05a0*/ 	.word	0xffffffff


	//   ....[132]....
        /*05a4*/ 	.word	0xffffffff


	//   ....[133]....
        /*05a8*/ 	.word	0xffffffff


	//   ....[134]....
        /*05ac*/ 	.word	0xffffffff


	//   ....[135]....
        /*05b0*/ 	.word	0xffffffff


	//   ....[136]....
        /*05b4*/ 	.word	0xffffffff


	//   ....[137]....
        /*05b8*/ 	.word	0xffffffff


	//   ....[138]....
        /*05bc*/ 	.word	0xffffffff


	//   ....[139]....
        /*05c0*/ 	.word	0xffffffff


	//   ....[140]....
        /*05c4*/ 	.word	0xffffffff


	//   ....[141]....
        /*05c8*/ 	.word	0xffffffff


	//   ....[142]....
        /*05cc*/ 	.word	0xffffffff


	//   ....[143]....
        /*05d0*/ 	.word	0xffffffff


	//   ....[144]....
        /*05d4*/ 	.word	0xffffffff


	//   ....[145]....
        /*05d8*/ 	.word	0xffffffff


	//   ....[146]....
        /*05dc*/ 	.word	0xffffffff


	//   ....[147]....
        /*05e0*/ 	.word	0xffffffff


	//   ....[148]....
        /*05e4*/ 	.word	0xffffffff


	//   ....[149]....
        /*05e8*/ 	.word	0xffffffff


	//   ....[150]....
        /*05ec*/ 	.word	0xffffffff


	//   ....[151]....
        /*05f0*/ 	.word	0xffffffff


	//   ....[152]....
        /*05f4*/ 	.word	0xffffffff


	//   ....[153]....
        /*05f8*/ 	.word	0xffffffff


	//   ....[154]....
        /*05fc*/ 	.word	0xffffffff


	//   ....[155]....
        /*0600*/ 	.word	0xffffffff


	//   ....[156]....
        /*0604*/ 	.word	0xffffffff


	//   ....[157]....
        /*0608*/ 	.word	0xffffffff


	//   ....[158]....
        /*060c*/ 	.word	0xffffffff


	//   ....[159]....
        /*0610*/ 	.word	0xffffffff


	//   ....[160]....
        /*0614*/ 	.word	0xffffffff


	//   ....[161]....
        /*0618*/ 	.word	0xffffffff


	//   ....[162]....
        /*061c*/ 	.word	0xffffffff


	//   ....[163]....
        /*0620*/ 	.word	0xffffffff


	//   ....[164]....
        /*0624*/ 	.word	0xffffffff


	//   ....[165]....
        /*0628*/ 	.word	0xffffffff


	//   ....[166]....
        /*062c*/ 	.word	0xffffffff


	//   ....[167]....
        /*0630*/ 	.word	0xffffffff


	//   ....[168]....
        /*0634*/ 	.word	0xffffffff


	//   ....[169]....
        /*0638*/ 	.word	0xffffffff


	//   ....[170]....
        /*063c*/ 	.word	0xffffffff


	//   ....[171]....
        /*0640*/ 	.word	0xffffffff


	//   ....[172]....
        /*0644*/ 	.word	0xffffffff


	//   ....[173]....
        /*0648*/ 	.word	0xffffffff


	//   ....[174]....
        /*064c*/ 	.word	0xffffffff


	//   ....[175]....
        /*0650*/ 	.word	0xffffffff


	//   ....[176]....
        /*0654*/ 	.word	0xffffffff


	//   ....[177]....
        /*0658*/ 	.word	0xffffffff


	//   ....[178]....
        /*065c*/ 	.word	0xffffffff


	//   ....[179]....
        /*0660*/ 	.word	0x0500000f


	//   ....[180]....
        /*0664*/ 	.word	0x0500000f


	//   ....[181]....
        /*0668*/ 	.word	0x0500000f


	//   ....[182]....
        /*066c*/ 	.word	0x0500000f


	//   ....[183]....
        /*0670*/ 	.word	0x0500000f


	//   ....[184]....
        /*0674*/ 	.word	0x0500000f


	//   ....[185]....
        /*0678*/ 	.word	0x0500000f


	//   ....[186]....
        /*067c*/ 	.word	0x0500000f


	//   ....[187]....
        /*0680*/ 	.word	0x0500000f


	//   ....[188]....
        /*0684*/ 	.word	0x0500000f


	//   ....[189]....
        /*0688*/ 	.word	0x0500000f


	//   ....[190]....
        /*068c*/ 	.word	0x0500000f


	//   ....[191]....
        /*0690*/ 	.word	0x0500000f


	//   ....[192]....
        /*0694*/ 	.word	0x0500000f


	//   ....[193]....
        /*0698*/ 	.word	0x0500000f


	//   ....[194]....
        /*069c*/ 	.word	0x0500000f


	//   ....[195]....
        /*06a0*/ 	.word	0x0500000f


	//   ....[196]....
        /*06a4*/ 	.word	0x0500000f


	//   ....[197]....
        /*06a8*/ 	.word	0x0500000f


	//   ....[198]....
        /*06ac*/ 	.word	0x0500000f


	//   ....[199]....
        /*06b0*/ 	.word	0x0500000f


	//   ....[200]....
        /*06b4*/ 	.word	0x0500000f


	//   ....[201]....
        /*06b8*/ 	.word	0x0500000f


	//   ....[202]....
        /*06bc*/ 	.word	0x0500000f


	//   ....[203]....
        /*06c0*/ 	.word	0x0500000f


	//   ....[204]....
        /*06c4*/ 	.word	0x0500000f


	//   ....[205]....
        /*06c8*/ 	.word	0x0500000f


	//   ....[206]....
        /*06cc*/ 	.word	0x0500000f


	//   ....[207]....
        /*06d0*/ 	.word	0x0500000f


	//   ....[208]....
        /*06d4*/ 	.word	0x0500000f


	//   ....[209]....
        /*06d8*/ 	.word	0x0500000f


	//   ....[210]....
        /*06dc*/ 	.word	0x0500000f


	//   ....[211]....
        /*06e0*/ 	.word	0x0500000f


	//   ....[212]....
        /*06e4*/ 	.word	0x0500000f


	//   ....[213]....
        /*06e8*/ 	.word	0x0500000f


	//   ....[214]....
        /*06ec*/ 	.word	0x0500000f


	//   ....[215]....
        /*06f0*/ 	.word	0x0500000f


	//   ....[216]....
        /*06f4*/ 	.word	0x0500000f


	//   ....[217]....
        /*06f8*/ 	.word	0x0500000f


	//   ....[218]....
        /*06fc*/ 	.word	0x0500000f


	//   ....[219]....
        /*0700*/ 	.word	0x0500000f


	//   ....[220]....
        /*0704*/ 	.word	0x0500000f


	//   ....[221]....
        /*0708*/ 	.word	0x0500000f


	//   ....[222]....
        /*070c*/ 	.word	0x0500000f


	//   ....[223]....
        /*0710*/ 	.word	0x0500000f


	//   ....[224]....
        /*0714*/ 	.word	0x0500000f


	//   ....[225]....
        /*0718*/ 	.word	0x0500000f


	//   ....[226]....
        /*071c*/ 	.word	0x0500000f


	//   ....[227]....
        /*0720*/ 	.word	0x0500000f


	//   ....[228]....
        /*0724*/ 	.word	0x0500000f


	//   ....[229]....
        /*0728*/ 	.word	0x0500000f


	//   ....[230]....
        /*072c*/ 	.word	0x0500000f


	//   ....[231]....
        /*0730*/ 	.word	0x0500000f


	//   ....[232]....
        /*0734*/ 	.word	0x0500000f


	//   ....[233]....
        /*0738*/ 	.word	0x0500000f


	//   ....[234]....
        /*073c*/ 	.word	0x0500000f


	//   ....[235]....
        /*0740*/ 	.word	0x0500000f


	//   ....[236]....
        /*0744*/ 	.word	0x0500000f


	//   ....[237]....
        /*0748*/ 	.word	0x0500000f


	//   ....[238]....
        /*074c*/ 	.word	0x0500000f


	//   ....[239]....
        /*0750*/ 	.word	0x0500000f


	//   ....[240]....
        /*0754*/ 	.word	0x0500000f


	//   ....[241]....
        /*0758*/ 	.word	0x0500000f


	//   ....[242]....
        /*075c*/ 	.word	0x0500000f


	//   ....[243]....
        /*0760*/ 	.word	0x0500000f


	//   ....[244]....
        /*0764*/ 	.word	0x0500000f


	//   ....[245]....
        /*0768*/ 	.word	0x0500000f


	//   ....[246]....
        /*076c*/ 	.word	0x0500000f


	//   ....[247]....
        /*0770*/ 	.word	0x0500000f


	//   ....[248]....
        /*0774*/ 	.word	0x0500000f


	//   ....[249]....
        /*0778*/ 	.word	0x0500000f


	//   ....[250]....
        /*077c*/ 	.word	0x0500000f


	//   ....[251]....
        /*0780*/ 	.word	0x0500000f


	//   ....[252]....
        /*0784*/ 	.word	0x0500000f


	//   ....[253]....
        /*0788*/ 	.word	0x0500000f


	//   ....[254]....
        /*078c*/ 	.word	0x0500000f


	//   ....[255]....
        /*0790*/ 	.word	0x0500000f


	//   ....[0]....
        /*0794*/ 	.word	0x0500000f


	//   ....[1]....
        /*0798*/ 	.word	0x0500000f


	//   ....[2]....
        /*079c*/ 	.word	0x0500000f


	//   ....[3]....
        /*07a0*/ 	.word	0x0500000f


	//   ....[4]....
        /*07a4*/ 	.word	0x0500000f


	//   ....[5]....
        /*07a8*/ 	.word	0x0500000f


	//   ....[6]....
        /*07ac*/ 	.word	0x0500000f


	//   ....[7]....
        /*07b0*/ 	.word	0x0500000f


	//   ....[8]....
        /*07b4*/ 	.word	0x0500000f


	//   ....[9]....
        /*07b8*/ 	.word	0x0500000f


	//   ....[10]....
        /*07bc*/ 	.word	0x0500000f


	//   ....[11]....
        /*07c0*/ 	.word	0x0500000f


	//   ....[12]....
        /*07c4*/ 	.word	0x0500000f


	//   ....[13]....
        /*07c8*/ 	.word	0x0500000f


	//   ....[14]....
        /*07cc*/ 	.word	0x0500000f


	//   ....[15]....
        /*07d0*/ 	.word	0x0500000f


	//   ....[16]....
        /*07d4*/ 	.word	0x0500000f


	//   ....[17]....
        /*07d8*/ 	.word	0x0500000f


	//   ....[18]....
        /*07dc*/ 	.word	0x0500000f


	//   ....[19]....
        /*07e0*/ 	.word	0x0500000f


	//   ....[20]....
        /*07e4*/ 	.word	0x0500000f


	//   ....[21]....
        /*07e8*/ 	.word	0x0500000f


	//   ....[22]....
        /*07ec*/ 	.word	0x0500000f


	//   ....[23]....
        /*07f0*/ 	.word	0x0500000f


	//   ....[24]....
        /*07f4*/ 	.word	0x0500000f


	//   ....[25]....
        /*07f8*/ 	.word	0x0500000f


	//   ....[26]....
        /*07fc*/ 	.word	0x0500000f


	//   ....[27]....
        /*0800*/ 	.word	0x0500000f


	//   ....[28]....
        /*0804*/ 	.word	0x0500000f


	//   ....[29]....
        /*0808*/ 	.word	0x0500000f


	//   ....[30]....
        /*080c*/ 	.word	0x0500000f


	//   ....[31]....
        /*0810*/ 	.word	0x0500000f


	//   ....[32]....
        /*0814*/ 	.word	0x0500000f


	//   ....[33]....
        /*0818*/ 	.word	0x0500000f


	//   ....[34]....
        /*081c*/ 	.word	0x0500000f


	//   ....[35]....
        /*0820*/ 	.word	0x0500000f


	//   ....[36]....
        /*0824*/ 	.word	0x0500000f


	//   ....[37]....
        /*0828*/ 	.word	0x0500000f


	//   ....[38]....
        /*082c*/ 	.word	0x0500000f


	//   ....[39]....
        /*0830*/ 	.word	0x0500000f


	//   ....[40]....
        /*0834*/ 	.word	0x0500000f


	//   ....[41]....
        /*0838*/ 	.word	0x0500000f


	//   ....[42]....
        /*083c*/ 	.word	0x0500000f


	//   ....[43]....
        /*0840*/ 	.word	0x0500000f


	//   ....[44]....
        /*0844*/ 	.word	0x0500000f


	//   ....[45]....
        /*0848*/ 	.word	0x0500000f


	//   ....[46]....
        /*084c*/ 	.word	0x0500000f


	//   ....[47]....
        /*0850*/ 	.word	0x0500000f


	//   ....[48]....
        /*0854*/ 	.word	0x0500000f


	//   ....[49]....
        /*0858*/ 	.word	0x0500000f


	//   ....[50]....
        /*085c*/ 	.word	0x0500000f


	//   ....[51]....
        /*0860*/ 	.word	0x0500000f


	//----- nvinfo : EIATTR_COOP_GROUP_INSTR_OFFSETS
	.align		4
.L_151:
        /*0864*/ 	.byte	0x04, 0x28
        /*0866*/ 	.short	(.L_153 - .L_152)


	//   ....[0]....
.L_152:
        /*0868*/ 	.word	0x00000070


	//   ....[1]....
        /*086c*/ 	.word	0x00000140


	//   ....[2]....
        /*0870*/ 	.word	0x00000190


	//   ....[3]....
        /*0874*/ 	.word	0x000003c0


	//   ....[4]....
        /*0878*/ 	.word	0x00000520


	//   ....[5]....
        /*087c*/ 	.word	0x00000640


	//   ....[6]....
        /*0880*/ 	.word	0x000007a0


	//   ....[7]....
        /*0884*/ 	.word	0x00003610


	//   ....[8]....
        /*0888*/ 	.word	0x00003620


	//   ....[9]....
        /*088c*/ 	.word	0x00006270


	//   ....[10]....
        /*0890*/ 	.word	0x00006280


	//   ....[11]....
        /*0894*/ 	.word	0x00009620


	//   ....[12]....
        /*0898*/ 	.word	0x00009630


	//   ....[13]....
        /*089c*/ 	.word	0x0000c410


	//   ....[14]....
        /*08a0*/ 	.word	0x0000c420


	//   ....[15]....
        /*08a4*/ 	.word	0x0000f440


	//   ....[16]....
        /*08a8*/ 	.word	0x0000f450


	//   ....[17]....
        /*08ac*/ 	.word	0x0000f6c0


	//   ....[18]....
        /*08b0*/ 	.word	0x0000f6d0


	//   ....[19]....
        /*08b4*/ 	.word	0x0000fbc0


	//   ....[20]....
        /*08b8*/ 	.word	0x0000fc10


	//   ....[21]....
        /*08bc*/ 	.word	0x0000fdb0


	//   ....[22]....
        /*08c0*/ 	.word	0x0000fdd0


	//   ....[23]....
        /*08c4*/ 	.word	0x00010650


	//   ....[24]....
        /*08c8*/ 	.word	0x00010b90


	//   ....[25]....
        /*08cc*/ 	.word	0x00010ba0


	//   ....[26]....
        /*08d0*/ 	.word	0x00010bb0


	//   ....[27]....
        /*08d4*/ 	.word	0x00010bc0


	//   ....[28]....
        /*08d8*/ 	.word	0x00014040


	//   ....[29]....
        /*08dc*/ 	.word	0x00014050


	//   ....[30]....
        /*08e0*/ 	.word	0x00014060


	//   ....[31]....
        /*08e4*/ 	.word	0x00014070


	//   ....[32]....
        /*08e8*/ 	.word	0x00019120


	//   ....[33]....
        /*08ec*/ 	.word	0x000191a0


	//   ....[34]....
        /*08f0*/ 	.word	0x00019890


	//   ....[35]....
        /*08f4*/ 	.word	0x00019940


	//   ....[36]....
        /*08f8*/ 	.word	0x0001c7a0


	//   ....[37]....
        /*08fc*/ 	.word	0x0001c7b0


	//   ....[38]....
        /*0900*/ 	.word	0x0001c7e0


	//   ....[39]....
        /*0904*/ 	.word	0x0001c7f0


	//   ....[40]....
        /*0908*/ 	.word	0x0001e320


	//   ....[41]....
        /*090c*/ 	.word	0x0001e330


	//   ....[42]....
        /*0910*/ 	.word	0x0001e3b0


	//   ....[43]....
        /*0914*/ 	.word	0x0001e3c0


	//   ....[44]....
        /*0918*/ 	.word	0x0001f120


	//   ....[45]....
        /*091c*/ 	.word	0x0001f150


	//   ....[46]....
        /*0920*/ 	.word	0x0001f190


	//   ....[47]....
        /*0924*/ 	.word	0x0001f1c0


	//   ....[48]....
        /*0928*/ 	.word	0x0001f1f0


	//   ....[49]....
        /*092c*/ 	.word	0x0001f220


	//   ....[50]....
        /*0930*/ 	.word	0x0001f250


	//   ....[51]....
        /*0934*/ 	.word	0x0001f280


	//   ....[52]....
        /*0938*/ 	.word	0x0001f2b0


	//   ....[53]....
        /*093c*/ 	.word	0x0001f2e0


	//   ....[54]....
        /*0940*/ 	.word	0x0001f310


	//   ....[55]....
        /*0944*/ 	.word	0x0001f340


	//   ....[56]....
        /*0948*/ 	.word	0x0001f370


	//   ....[57]....
        /*094c*/ 	.word	0x0001f3a0


	//   ....[58]....
        /*0950*/ 	.word	0x0001f3d0


	//   ....[59]....
        /*0954*/ 	.word	0x0001f400


	//   ....[60]....
        /*0958*/ 	.word	0x0001f430


	//   ....[61]....
        /*095c*/ 	.word	0x0001f460


	//   ....[62]....
        /*0960*/ 	.word	0x0001f490


	//   ....[63]....
        /*0964*/ 	.word	0x0001f4c0


	//   ....[64]....
        /*0968*/ 	.word	0x0001f4f0


	//   ....[65]....
        /*096c*/ 	.word	0x0001f520


	//   ....[66]....
        /*0970*/ 	.word	0x0001f550


	//   ....[67]....
        /*0974*/ 	.word	0x0001f560


	//   ....[68]....
        /*0978*/ 	.word	0x0001f570


	//   ....[69]....
        /*097c*/ 	.word	0x0001f580


	//   ....[70]....
        /*0980*/ 	.word	0x0001f590


	//   ....[71]....
        /*0984*/ 	.word	0x0001f5a0


	//   ....[72]....
        /*0988*/ 	.word	0x0001f5b0


	//   ....[73]....
        /*098c*/ 	.word	0x0001f5c0


	//   ....[74]....
        /*0990*/ 	.word	0x0001f5f0


	//   ....[75]....
        /*0994*/ 	.word	0x0001f620


	//   ....[76]....
        /*0998*/ 	.word	0x0001fbd0


	//   ....[77]....
        /*099c*/ 	.word	0x0001fc10


	//   ....[78]....
        /*09a0*/ 	.word	0x0001fc40


	//   ....[79]....
        /*09a4*/ 	.word	0x0001fc70


	//   ....[80]....
        /*09a8*/ 	.word	0x00020260


	//   ....[81]....
        /*09ac*/ 	.word	0x00020290


	//   ....[82]....
        /*09b0*/ 	.word	0x00020350


	//   ....[83]....
        /*09b4*/ 	.word	0x00020370


	//   ....[84]....
        /*09b8*/ 	.word	0x00020430


	//   ....[85]....
        /*09bc*/ 	.word	0x00020450


	//   ....[86]....
        /*09c0*/ 	.word	0x00020520


	//   ....[87]....
        /*09c4*/ 	.word	0x00020540


	//   ....[88]....
        /*09c8*/ 	.word	0x00020d20


	//   ....[89]....
        /*09cc*/ 	.word	0x00020d30


	//   ....[90]....
        /*09d0*/ 	.word	0x00020e70


	//   ....[91]....
        /*09d4*/ 	.word	0x00020e80


	//   ....[92]....
        /*09d8*/ 	.word	0x00020fb0


	//   ....[93]....
        /*09dc*/ 	.word	0x00020fc0


	//   ....[94]....
        /*09e0*/ 	.word	0x000210f0


	//   ....[95]....
        /*09e4*/ 	.word	0x00021100


	//   ....[96]....
        /*09e8*/ 	.word	0x00021280


	//   ....[97]....
        /*09ec*/ 	.word	0x00021450


	//   ....[98]....
        /*09f0*/ 	.word	0x00021480


	//   ....[99]....
        /*09f4*/ 	.word	0x000214b0


	//   ....[100]....
        /*09f8*/ 	.word	0x000214e0


	//   ....[101]....
        /*09fc*/ 	.word	0x00021510


	//   ....[102]....
        /*0a00*/ 	.word	0x00021540


	//   ....[103]....
        /*0a04*/ 	.word	0x000216b0


	//   ....[104]....
        /*0a08*/ 	.word	0x000216e0


	//   ....[105]....
        /*0a0c*/ 	.word	0x00021710


	//   ....[106]....
        /*0a10*/ 	.word	0x00021740


	//   ....[107]....
        /*0a14*/ 	.word	0x00021770


	//   ....[108]....
        /*0a18*/ 	.word	0x000217a0


	//   ....[109]....
        /*0a1c*/ 	.word	0x00021830


	//   ....[110]....
        /*0a20*/ 	.word	0x00021860


	//   ....[111]....
        /*0a24*/ 	.word	0x000218e0


	//   ....[112]....
        /*0a28*/ 	.word	0x000225e0


	//   ....[113]....
        /*0a2c*/ 	.word	0x000246e0


	//   ....[114]....
        /*0a30*/ 	.word	0x00024700


	//   ....[115]....
        /*0a34*/ 	.word	0x00024750


	//   ....[116]....
        /*0a38*/ 	.word	0x000247f0


	//   ....[117]....
        /*0a3c*/ 	.word	0x00024850


	//   ....[118]....
        /*0a40*/ 	.word	0x00024870


	//   ....[119]....
        /*0a44*/ 	.word	0x00024880


	//   ....[120]....
        /*0a48*/ 	.word	0x00024890


	//   ....[121]....
        /*0a4c*/ 	.word	0x00024990


	//   ....[122]....
        /*0a50*/ 	.word	0x000249a0


	//   ....[123]....
        /*0a54*/ 	.word	0x00024e70


	//   ....[124]....
        /*0a58*/ 	.word	0x00024e80


	//   ....[125]....
        /*0a5c*/ 	.word	0x00024f70


	//   ....[126]....
        /*0a60*/ 	.word	0x00024f90


	//   ....[127]....
        /*0a64*/ 	.word	0x00025020


	//   ....[128]....
        /*0a68*/ 	.word	0x00025040


	//   ....[129]....
        /*0a6c*/ 	.word	0x00025050


	//   ....[130]....
        /*0a70*/ 	.word	0x000250e0


	//   ....[131]....
        /*0a74*/ 	.word	0x00025140


	//   ....[132]....
        /*0a78*/ 	.word	0x00025150


	//   ....[133]....
        /*0a7c*/ 	.word	0x00025950


	//   ....[134]....
        /*0a80*/ 	.word	0x00025980


	//   ....[135]....
        /*0a84*/ 	.word	0x00025a40


	//   ....[136]....
        /*0a88*/ 	.word	0x00025a60


	//   ....[137]....
        /*0a8c*/ 	.word	0x00025b00


	//   ....[138]....
        /*0a90*/ 	.word	0x00025b20


	//   ....[139]....
        /*0a94*/ 	.word	0x00025b30


	//   ....[140]....
        /*0a98*/ 	.word	0x00025bc0


	//   ....[141]....
        /*0a9c*/ 	.word	0x00026560


	//   ....[142]....
        /*0aa0*/ 	.word	0x00026590


	//   ....[143]....
        /*0aa4*/ 	.word	0x000265f0


	//   ....[144]....
        /*0aa8*/ 	.word	0x00026620


	//   ....[145]....
        /*0aac*/ 	.word	0x00026630


	//   ....[146]....
        /*0ab0*/ 	.word	0x00026680


	//   ....[147]....
        /*0ab4*/ 	.word	0x00026690


	//   ....[148]....
        /*0ab8*/ 	.word	0x000266a0


	//   ....[149]....
        /*0abc*/ 	.word	0x000266f0


	//   ....[150]....
        /*0ac0*/ 	.word	0x00026740


	//   ....[151]....
        /*0ac4*/ 	.word	0x00026bb0


	//   ....[152]....
        /*0ac8*/ 	.word	0x00026bd0


	//   ....[153]....
        /*0acc*/ 	.word	0x00026be0


	//   ....[154]....
        /*0ad0*/ 	.word	0x00026bf0


	//   ....[155]....
        /*0ad4*/ 	.word	0x00026c50


	//   ....[156]....
        /*0ad8*/ 	.word	0x00026c60


	//   ....[157]....
        /*0adc*/ 	.word	0x00026cc0


	//   ....[158]....
        /*0ae0*/ 	.word	0x00026cf0


	//   ....[159]....
        /*0ae4*/ 	.word	0x00026d30


	//   ....[160]....
        /*0ae8*/ 	.word	0x00026d90


	//   ....[161]....
        /*0aec*/ 	.word	0x00027f80


	//   ....[162]....
        /*0af0*/ 	.word	0x00027fb0


	//   ....[163]....
        /*0af4*/ 	.word	0x00027ff0


	//   ....[164]....
        /*0af8*/ 	.word	0x00028020


	//   ....[165]....
        /*0afc*/ 	.word	0x00028050


	//   ....[166]....
        /*0b00*/ 	.word	0x00028080


	//   ....[167]....
        /*0b04*/ 	.word	0x000280b0


	//   ....[168]....
        /*0b08*/ 	.word	0x000280e0


	//   ....[169]....
        /*0b0c*/ 	.word	0x00028260


	//   ....[170]....
        /*0b10*/ 	.word	0x00028290


	//   ....[171]....
        /*0b14*/ 	.word	0x000282c0


	//   ....[172]....
        /*0b18*/ 	.word	0x000282f0


	//   ....[173]....
        /*0b1c*/ 	.word	0x00028320


	//   ....[174]....
        /*0b20*/ 	.word	0x00028350


	//   ....[175]....
        /*0b24*/ 	.word	0x00028410


	//   ....[176]....
        /*0b28*/ 	.word	0x00028430


	//   ....[177]....
        /*0b2c*/ 	.word	0x000284a0


	//   ....[178]....
        /*0b30*/ 	.word	0x00028930


	//   ....[179]....
        /*0b34*/ 	.word	0x00028cd0


	//   ....[180]....
        /*0b38*/ 	.word	0x00028d60


	//   ....[181]....
        /*0b3c*/ 	.word	0x00028e00


	//   ....[182]....
        /*0b40*/ 	.word	0x00028e90


	//   ....[183]....
        /*0b44*/ 	.word	0x00028f80


	//   ....[184]....
        /*0b48*/ 	.word	0x00029010


	//   ....[185]....
        /*0b4c*/ 	.word	0x000290b0


	//   ....[186]....
        /*0b50*/ 	.word	0x00029140


	//   ....[187]....
        /*0b54*/ 	.word	0x00029230


	//   ....[188]....
        /*0b58*/ 	.word	0x000292c0


	//   ....[189]....
        /*0b5c*/ 	.word	0x00029360


	//   ....[190]....
        /*0b60*/ 	.word	0x000293f0


	//   ....[191]....
        /*0b64*/ 	.word	0x00029530


	//   ....[192]....
        /*0b68*/ 	.word	0x000295e0


	//   ....[193]....
        /*0b6c*/ 	.word	0x00029670


	//   ....[194]....
        /*0b70*/ 	.word	0x000296c0


	//   ....[195]....
        /*0b74*/ 	.word	0x00029710


	//   ....[196]....
        /*0b78*/ 	.word	0x000297f0


	//   ....[197]....
        /*0b7c*/ 	.word	0x00029880


	//   ....[198]....
        /*0b80*/ 	.word	0x000298d0


	//   ....[199]....
        /*0b84*/ 	.word	0x00029920


	//   ....[200]....
        /*0b88*/ 	.word	0x00029b60


	//   ....[201]....
        /*0b8c*/ 	.word	0x00029c80


	//   ....[202]....
        /*0b90*/ 	.word	0x00029da0


	//   ....[203]....
        /*0b94*/ 	.word	0x00029e50


	//   ....[204]....
        /*0b98*/ 	.word	0x00029eb0


	//   ....[205]....
        /*0b9c*/ 	.word	0x00029f30


	//   ....[206]....
        /*0ba0*/ 	.word	0x00029f90


	//   ....[207]....
        /*0ba4*/ 	.word	0x00029ff0


	//   ....[208]....
        /*0ba8*/ 	.word	0x0002a050


	//   ....[209]....
        /*0bac*/ 	.word	0x0002a0d0


	//   ....[210]....
        /*0bb0*/ 	.word	0x0002a130


	//   ....[211]....
        /*0bb4*/ 	.word	0x0002a1b0


	//   ....[212]....
        /*0bb8*/ 	.word	0x0002a210


	//   ....[213]....
        /*0bbc*/ 	.word	0x0002a290


	//   ....[214]....
        /*0bc0*/ 	.word	0x0002a2f0


	//   ....[215]....
        /*0bc4*/ 	.word	0x0002a370


	//   ....[216]....
        /*0bc8*/ 	.word	0x0002a3d0


	//   ....[217]....
        /*0bcc*/ 	.word	0x0002a450


	//   ....[218]....
        /*0bd0*/ 	.word	0x0002a4b0


	//   ....[219]....
        /*0bd4*/ 	.word	0x0002a530


	//   ....[220]....
        /*0bd8*/ 	.word	0x0002a590


	//   ....[221]....
        /*0bdc*/ 	.word	0x0002a5f0


	//   ....[222]....
        /*0be0*/ 	.word	0x0002a650


	//   ....[223]....
        /*0be4*/ 	.word	0x0002a6b0


	//   ....[224]....
        /*0be8*/ 	.word	0x0002a710


	//   ....[225]....
        /*0bec*/ 	.word	0x0002a790


	//   ....[226]....
        /*0bf0*/ 	.word	0x0002a7f0


	//   ....[227]....
        /*0bf4*/ 	.word	0x0002a870


	//   ....[228]....
        /*0bf8*/ 	.word	0x0002a8d0


	//   ....[229]....
        /*0bfc*/ 	.word	0x0002a950


	//   ....[230]....
        /*0c00*/ 	.word	0x0002a9b0


	//   ....[231]....
        /*0c04*/ 	.word	0x0002aa40


	//   ....[232]....
        /*0c08*/ 	.word	0x0002ab30


	//   ....[233]....
        /*0c0c*/ 	.word	0x0002ab80


	//   ....[234]....
        /*0c10*/ 	.word	0x0002ac10


	//   ....[235]....
        /*0c14*/ 	.word	0x0002aca0


	//   ....[236]....
        /*0c18*/ 	.word	0x0002ad30


	//   ....[237]....
        /*0c1c*/ 	.word	0x0002adc0


	//   ....[238]....
        /*0c20*/ 	.word	0x0002ae50


	//   ....[239]....
        /*0c24*/ 	.word	0x0002aee0


	//   ....[240]....
        /*0c28*/ 	.word	0x0002afa0


	//   ....[241]....
        /*0c2c*/ 	.word	0x0002b270


	//   ....[242]....
        /*0c30*/ 	.word	0x0002b370


	//   ....[243]....
        /*0c34*/ 	.word	0x0002b420


	//   ....[244]....
        /*0c38*/ 	.word	0x0002b570


	//   ....[245]....
        /*0c3c*/ 	.word	0x0002b5d0


	//   ....[246]....
        /*0c40*/ 	.word	0x0002b680


	//   ....[247]....
        /*0c44*/ 	.word	0x0002b740


	//   ....[248]....
        /*0c48*/ 	.word	0x0002b860


	//   ....[249]....
        /*0c4c*/ 	.word	0x0002b8c0


	//   ....[250]....
        /*0c50*/ 	.word	0x0002b970


	//   ....[251]....
        /*0c54*/ 	.word	0x0002ba30


	//   ....[252]....
        /*0c58*/ 	.word	0x0002bb90


	//   ....[253]....
        /*0c5c*/ 	.word	0x0002bc50


	//   ....[254]....
        /*0c60*/ 	.word	0x0002bda0


	//   ....[255]....
        /*0c64*/ 	.word	0x0002be50


	//   ....[0]....
        /*0c68*/ 	.word	0x0002bf50


	//   ....[1]....
        /*0c6c*/ 	.word	0x0002c010


	//   ....[2]....
        /*0c70*/ 	.word	0x0002c070


	//   ....[3]....
        /*0c74*/ 	.word	0x0002c150


	//   ....[4]....
        /*0c78*/ 	.word	0x0002c200


	//   ....[5]....
        /*0c7c*/ 	.word	0x0002c2d0


	//   ....[6]....
        /*0c80*/ 	.word	0x0002c380


	//   ....[7]....
        /*0c84*/ 	.word	0x0002c3f0


	//   ....[8]....
        /*0c88*/ 	.word	0x0002c450


	//   ....[9]....
        /*0c8c*/ 	.word	0x0002c560


	//   ....[10]....
        /*0c90*/ 	.word	0x0002c5c0


	//   ....[11]....
        /*0c94*/ 	.word	0x0002c6e0


	//   ....[12]....
        /*0c98*/ 	.word	0x0002c740


	//   ....[13]....
        /*0c9c*/ 	.word	0x0002c820


	//   ....[14]....
        /*0ca0*/ 	.word	0x0002c9b0


	//   ....[15]....
        /*0ca4*/ 	.word	0x0002ca70


	//   ....[16]....
        /*0ca8*/ 	.word	0x0002cb20


	//   ....[17]....
        /*0cac*/ 	.word	0x0002cbe0


	//   ....[18]....
        /*0cb0*/ 	.word	0x0002cc90


	//   ....[19]....
        /*0cb4*/ 	.word	0x0002cd40


	//   ....[20]....
        /*0cb8*/ 	.word	0x0002cdf0


	//   ....[21]....
        /*0cbc*/ 	.word	0x0002cea0


	//   ....[22]....
        /*0cc0*/ 	.word	0x0002cf00


	//   ....[23]....
        /*0cc4*/ 	.word	0x0002cfe0


	//   ....[24]....
        /*0cc8*/ 	.word	0x0002d0d0


	//   ....[25]....
        /*0ccc*/ 	.word	0x0002d170


	//   ....[26]....
        /*0cd0*/ 	.word	0x0002d1d0


	//   ....[27]....
        /*0cd4*/ 	.word	0x0002d2a0


	//   ....[28]....
        /*0cd8*/ 	.word	0x0002d300


	//   ....[29]....
        /*0cdc*/ 	.word	0x0002d3d0


	//   ....[30]....
        /*0ce0*/ 	.word	0x0002d430


	//   ....[31]....
        /*0ce4*/ 	.word	0x0002d500


	//   ....[32]....
        /*0ce8*/ 	.word	0x0002d560


	//   ....[33]....
        /*0cec*/ 	.word	0x0002d630


	//   ....[34]....
        /*0cf0*/ 	.word	0x0002d810


	//   ....[35]....
        /*0cf4*/ 	.word	0x0002d8b0


	//   ....[36]....
        /*0cf8*/ 	.word	0x0002d9d0


	//   ....[37]....
        /*0cfc*/ 	.word	0x0002da40


	//   ....[38]....
        /*0d00*/ 	.word	0x0002dab0


	//   ....[39]....
        /*0d04*/ 	.word	0x0002db20


	//   ....[40]....
        /*0d08*/ 	.word	0x0002db90


	//   ....[41]....
        /*0d0c*/ 	.word	0x0002dc10


	//   ....[42]....
        /*0d10*/ 	.word	0x0002dca0


	//   ....[43]....
        /*0d14*/ 	.word	0x0002dd30


	//   ....[44]....
        /*0d18*/ 	.word	0x0002dda0


	//   ....[45]....
        /*0d1c*/ 	.word	0x0002de10


	//   ....[46]....
        /*0d20*/ 	.word	0x0002de80


	//   ....[47]....
        /*0d24*/ 	.word	0x0002df00


	//   ....[48]....
        /*0d28*/ 	.word	0x0002df70


	//   ....[49]....
        /*0d2c*/ 	.word	0x0002e010


	//   ....[50]....
        /*0d30*/ 	.word	0x0002e0a0


	//   ....[51]....
        /*0d34*/ 	.word	0x0002e1c0


	//----- nvinfo : EIATTR_REG_RECONFIG
	.align		4
.L_153:
        /*0d38*/ 	.byte	0x01, 0x54
	.zero		2


	//----- nvinfo : EIATTR_SYSCALL_OFFSETS
	.align		4
        /*0d3c*/ 	.byte	0x04, 0x46
        /*0d3e*/ 	.short	(.L_155 - .L_154)


	//   ....[0]....
.L_154:
        /*0d40*/ 	.word	0x00001cb0


	//   ....[1]....
        /*0d44*/ 	.word	0x00001e00


	//   ....[2]....
        /*0d48*/ 	.word	0x000107e0


	//   ....[3]....
        /*0d4c*/ 	.word	0x00010b10


	//   ....[4]....
        /*0d50*/ 	.word	0x00023830


	//   ....[5]....
        /*0d54*/ 	.word	0x000239c0


	//   ....[6]....
        /*0d58*/ 	.word	0x00023b10


	//   ....[7]....
        /*0d5c*/ 	.word	0x00023c50


	//   ....[8]....
        /*0d60*/ 	.word	0x00025580


	//----- nvinfo : EIATTR_MBARRIER_INSTR_OFFSETS
	.align		4
.L_155:
        /*0d64*/ 	.byte	0x04, 0x39
        /*0d66*/ 	.short	(.L_157 - .L_156)


	//   ....[0]....
.L_156:
        /*0d68*/ 	.word	0x00000270
        /*0d6c*/ 	.word	0x000000ff
        /*0d70*/ 	.word	0x00029800
        /*0d74*/ 	.short	0x0100
        /*0d76*/ 	.byte	0x08
	.zero		1


	//   ....[1]....
        /*0d78*/ 	.word	0x00000280
        /*0d7c*/ 	.word	0x000000ff
        /*0d80*/ 	.word	0x00029820
        /*0d84*/ 	.short	0x0100
        /*0d86*/ 	.byte	0x08
	.zero		1


	//   ....[2]....
        /*0d88*/ 	.word	0x00000370
        /*0d8c*/ 	.word	0x000000ff
        /*0d90*/ 	.word	0x00029830
        /*0d94*/ 	.short	0x0100
        /*0d96*/ 	.byte	0x08
	.zero		1


	//   ....[3]....
        /*0d98*/ 	.word	0x00000380
        /*0d9c*/ 	.word	0x000000ff
        /*0da0*/ 	.word	0x00029840
        /*0da4*/ 	.short	0x0100
        /*0da6*/ 	.byte	0x08
	.zero		1


	//   ....[4]....
        /*0da8*/ 	.word	0x00000390
        /*0dac*/ 	.word	0x000000ff
        /*0db0*/ 	.word	0x00029838
        /*0db4*/ 	.short	0x0100
        /*0db6*/ 	.byte	0x08
	.zero		1


	//   ....[5]....
        /*0db8*/ 	.word	0x000003a0
        /*0dbc*/ 	.word	0x000000ff
        /*0dc0*/ 	.word	0x00029848
        /*0dc4*/ 	.short	0x0100
        /*0dc6*/ 	.byte	0x08
	.zero		1


	//   ....[6]....
        /*0dc8*/ 	.word	0x000004d0
        /*0dcc*/ 	.word	0x000000ff
        /*0dd0*/ 	.word	0x00029850
        /*0dd4*/ 	.short	0x0100
        /*0dd6*/ 	.byte	0x08
	.zero		1


	//   ....[7]....
        /*0dd8*/ 	.word	0x000004e0
        /*0ddc*/ 	.word	0x000000ff
        /*0de0*/ 	.word	0x00029860
        /*0de4*/ 	.short	0x0100
        /*0de6*/ 	.byte	0x08
	.zero		1


	//   ....[8]....
        /*0de8*/ 	.word	0x000004f0
        /*0dec*/ 	.word	0x000000ff
        /*0df0*/ 	.word	0x00029858
        /*0df4*/ 	.short	0x0100
        /*0df6*/ 	.byte	0x08
	.zero		1


	//   ....[9]....
        /*0df8*/ 	.word	0x00000500
        /*0dfc*/ 	.word	0x000000ff
        /*0e00*/ 	.word	0x00029868
        /*0e04*/ 	.short	0x0100
        /*0e06*/ 	.byte	0x08
	.zero		1


	//   ....[10]....
        /*0e08*/ 	.word	0x000005f0
        /*0e0c*/ 	.word	0x000000ff
        /*0e10*/ 	.word	0x00029870
        /*0e14*/ 	.short	0x0100
        /*0e16*/ 	.byte	0x06
	.zero		1


	//   ....[11]....
        /*0e18*/ 	.word	0x00000600
        /*0e1c*/ 	.word	0x000000ff
        /*0e20*/ 	.word	0x00029880
        /*0e24*/ 	.short	0x0100
        /*0e26*/ 	.byte	0x06
	.zero		1


	//   ....[12]....
        /*0e28*/ 	.word	0x00000610
        /*0e2c*/ 	.word	0x000000ff
        /*0e30*/ 	.word	0x00029878
        /*0e34*/ 	.short	0x0100
        /*0e36*/ 	.byte	0x06
	.zero		1


	//   ....[13]....
        /*0e38*/ 	.word	0x00000620
        /*0e3c*/ 	.word	0x000000ff
        /*0e40*/ 	.word	0x00029888
        /*0e44*/ 	.short	0x0100
        /*0e46*/ 	.byte	0x06
	.zero		1


	//   ....[14]....
        /*0e48*/ 	.word	0x00000750
        /*0e4c*/ 	.word	0x000000ff
        /*0e50*/ 	.word	0x00029890
        /*0e54*/ 	.short	0x0100
        /*0e56*/ 	.byte	0x08
	.zero		1


	//   ....[15]....
        /*0e58*/ 	.word	0x00000760
        /*0e5c*/ 	.word	0x000000ff
        /*0e60*/ 	.word	0x000298a0
        /*0e64*/ 	.short	0x0100
        /*0e66*/ 	.byte	0x08
	.zero		1


	//   ....[16]....
        /*0e68*/ 	.word	0x00000770
        /*0e6c*/ 	.word	0x000000ff
        /*0e70*/ 	.word	0x00029898
        /*0e74*/ 	.short	0x0100
        /*0e76*/ 	.byte	0x08
	.zero		1


	//   ....[17]....
        /*0e78*/ 	.word	0x00000780
        /*0e7c*/ 	.word	0x000000ff
        /*0e80*/ 	.word	0x000298a8
        /*0e84*/ 	.short	0x0100
        /*0e86*/ 	.byte	0x08
	.zero		1


	//   ....[18]....
        /*0e88*/ 	.word	0x000008c0
        /*0e8c*/ 	.word	0x000000ff
        /*0e90*/ 	.word	0x000298b0
        /*0e94*/ 	.short	0x0100
        /*0e96*/ 	.byte	0x08
	.zero		1


	//   ....[19]....
        /*0e98*/ 	.word	0x000008d0
        /*0e9c*/ 	.word	0x000000ff
        /*0ea0*/ 	.word	0x000298c0
        /*0ea4*/ 	.short	0x0100
        /*0ea6*/ 	.byte	0x08
	.zero		1


	//   ....[20]....
        /*0ea8*/ 	.word	0x000008e0
        /*0eac*/ 	.word	0x000000ff
        /*0eb0*/ 	.word	0x000298b8
        /*0eb4*/ 	.short	0x0100
        /*0eb6*/ 	.byte	0x08
	.zero		1


	//   ....[21]....
        /*0eb8*/ 	.word	0x000008f0
        /*0ebc*/ 	.word	0x000000ff
        /*0ec0*/ 	.word	0x000298c8
        /*0ec4*/ 	.short	0x0100
        /*0ec6*/ 	.byte	0x08
	.zero		1


	//   ....[22]....
        /*0ec8*/ 	.word	0x000035c0
        /*0ecc*/ 	.word	0x0000005b
        /*0ed0*/ 	.word	0x00029890
        /*0ed4*/ 	.short	0x010a
        /*0ed6*/ 	.byte	0x3f
	.zero		1


	//   ....[23]....
        /*0ed8*/ 	.word	0x000095c0
        /*0edc*/ 	.word	0x0000005b
        /*0ee0*/ 	.word	0x00029890
        /*0ee4*/ 	.short	0x010a
        /*0ee6*/ 	.byte	0x3f
	.zero		1


	//   ....[24]....
        /*0ee8*/ 	.word	0x0000f290
        /*0eec*/ 	.word	0x0000005b
        /*0ef0*/ 	.word	0x00029890
        /*0ef4*/ 	.short	0x010a
        /*0ef6*/ 	.byte	0x3f
	.zero		1


	//   ....[25]....
        /*0ef8*/ 	.word	0x0000f9f0
        /*0efc*/ 	.word	0x0000000b
        /*0f00*/ 	.word	0x00000000
        /*0f04*/ 	.short	0x0101
        /*0f06*/ 	.byte	0x3f
	.zero		1


	//   ....[26]....
        /*0f08*/ 	.word	0x0000fa30
        /*0f0c*/ 	.word	0x0000005b
        /*0f10*/ 	.word	0x000298b0
        /*0f14*/ 	.short	0x010a
        /*0f16*/ 	.byte	0x3f
	.zero		1


	//   ....[27]....
        /*0f18*/ 	.word	0x00010050
        /*0f1c*/ 	.word	0x0000005b
        /*0f20*/ 	.word	0x00000000
        /*0f24*/ 	.short	0x0101
        /*0f26*/ 	.byte	0x3f
	.zero		1


	//   ....[28]....
        /*0f28*/ 	.word	0x00010870
        /*0f2c*/ 	.word	0x00000012
        /*0f30*/ 	.word	0x00029800
        /*0f34*/ 	.short	0x010a
        /*0f36*/ 	.byte	0x3f
	.zero		1


	//   ....[29]....
        /*0f38*/ 	.word	0x000108c0
        /*0f3c*/ 	.word	0x00000012
        /*0f40*/ 	.word	0x00029800
        /*0f44*/ 	.short	0x010a
        /*0f46*/ 	.byte	0x3f
	.zero		1


	//   ....[30]....
        /*0f48*/ 	.word	0x00011150
        /*0f4c*/ 	.word	0x00000012
        /*0f50*/ 	.word	0x00029800
        /*0f54*/ 	.short	0x010a
        /*0f56*/ 	.byte	0x3f
	.zero		1


	//   ....[31]....
        /*0f58*/ 	.word	0x000144b0
        /*0f5c*/ 	.word	0x00000012
        /*0f60*/ 	.word	0x00029800
        /*0f64*/ 	.short	0x010a
        /*0f66*/ 	.byte	0x3f
	.zero		1


	//   ....[32]....
        /*0f68*/ 	.word	0x00017580
        /*0f6c*/ 	.word	0x00000000
        /*0f70*/ 	.word	0x00029830
        /*0f74*/ 	.short	0x010a
        /*0f76*/ 	.byte	0x3f
	.zero		1


	//   ....[33]....
        /*0f78*/ 	.word	0x000175d0
        /*0f7c*/ 	.word	0x00000000
        /*0f80*/ 	.word	0x00029830
        /*0f84*/ 	.short	0x010a
        /*0f86*/ 	.byte	0x3f
	.zero		1


	//   ....[34]....
        /*0f88*/ 	.word	0x00019bd0
        /*0f8c*/ 	.word	0x0000003f
        /*0f90*/ 	.word	0x00000000
        /*0f94*/ 	.short	0x0101
        /*0f96*/ 	.byte	0x3f
	.zero		1


	//   ....[35]....
        /*0f98*/ 	.word	0x0001ae10
        /*0f9c*/ 	.word	0x0000000b
        /*0fa0*/ 	.word	0x00029830
        /*0fa4*/ 	.short	0x010a
        /*0fa6*/ 	.byte	0x3f
	.zero		1


	//   ....[36]....
        /*0fa8*/ 	.word	0x0001ae60
        /*0fac*/ 	.word	0x0000000b
        /*0fb0*/ 	.word	0x00029830
        /*0fb4*/ 	.short	0x010a
        /*0fb6*/ 	.byte	0x3f
	.zero		1


	//   ....[37]....
        /*0fb8*/ 	.word	0x0001bf60
        /*0fbc*/ 	.word	0x0000000a
        /*0fc0*/ 	.word	0x00029850
        /*0fc4*/ 	.short	0x010a
        /*0fc6*/ 	.byte	0x3f
	.zero		1


	//   ....[38]....
        /*0fc8*/ 	.word	0x0001bfa0
        /*0fcc*/ 	.word	0x0000000a
        /*0fd0*/ 	.word	0x00029850
        /*0fd4*/ 	.short	0x010a
        /*0fd6*/ 	.byte	0x3f
	.zero		1


	//   ....[39]....
        /*0fd8*/ 	.word	0x0001ce70
        /*0fdc*/ 	.word	0x000000a2
        /*0fe0*/ 	.word	0x00000000
        /*0fe4*/ 	.short	0x0101
        /*0fe6*/ 	.byte	0x3f
	.zero		1


	//   ....[40]....
        /*0fe8*/ 	.word	0x0001d920
        /*0fec*/ 	.word	0x00000007
        /*0ff0*/ 	.word	0x00000000
        /*0ff4*/ 	.short	0x0101
        /*0ff6*/ 	.byte	0x3f
	.zero		1


	//   ....[41]....
        /*0ff8*/ 	.word	0x0001dfb0
        /*0ffc*/ 	.word	0x0000000d
        /*1000*/ 	.word	0x00029850
        /*1004*/ 	.short	0x010a
        /*1006*/ 	.byte	0x3f
	.zero		1


	//   ....[42]....
        /*1008*/ 	.word	0x0001e030
        /*100c*/ 	.word	0x0000000d
        /*1010*/ 	.word	0x00029850
        /*1014*/ 	.short	0x010a
        /*1016*/ 	.byte	0x3f
	.zero		1


	//   ....[43]....
        /*1018*/ 	.word	0x0001e660
        /*101c*/ 	.word	0x00000000
        /*1020*/ 	.word	0x00000000
        /*1024*/ 	.short	0x0101
        /*1026*/ 	.byte	0x3f
	.zero		1


	//   ....[44]....
        /*1028*/ 	.word	0x00020280
        /*102c*/ 	.word	0x00000000
        /*1030*/ 	.word	0x00000000
        /*1034*/ 	.short	0x0101
        /*1036*/ 	.byte	0x3f
	.zero		1


	//   ....[45]....
        /*1038*/ 	.word	0x000226c0
        /*103c*/ 	.word	0x00000016
        /*1040*/ 	.word	0x00029820
        /*1044*/ 	.short	0x010a
        /*1046*/ 	.byte	0x3f
	.zero		1


	//   ....[46]....
        /*1048*/ 	.word	0x00022750
        /*104c*/ 	.word	0x00000009
        /*1050*/ 	.word	0x000298a0
        /*1054*/ 	.short	0x010a
        /*1056*/ 	.byte	0x3f
	.zero		1


	//   ....[47]....
        /*1058*/ 	.word	0x00022b80
        /*105c*/ 	.word	0x00000009
        /*1060*/ 	.word	0x000298c0
        /*1064*/ 	.short	0x010a
        /*1066*/ 	.byte	0x3f
	.zero		1


	//   ....[48]....
        /*1068*/ 	.word	0x00022ec0
        /*106c*/ 	.word	0x00000008
        /*1070*/ 	.word	0x000298a0
        /*1074*/ 	.short	0x010a
        /*1076*/ 	.byte	0x3f
	.zero		1


	//   ....[49]....
        /*1078*/ 	.word	0x000232e0
        /*107c*/ 	.word	0x00000008
        /*1080*/ 	.word	0x000298c0
        /*1084*/ 	.short	0x010a
        /*1086*/ 	.byte	0x3f
	.zero		1


	//   ....[50]....
        /*1088*/ 	.word	0x00024380
        /*108c*/ 	.word	0x00000000
        /*1090*/ 	.word	0x00029880
        /*1094*/ 	.short	0x010a
        /*1096*/ 	.byte	0x3f
	.zero		1


	//   ....[51]....
        /*1098*/ 	.word	0x00024ab0
        /*109c*/ 	.word	0x00000000
        /*10a0*/ 	.word	0x00029870
        /*10a4*/ 	.short	0x0107
        /*10a6*/ 	.byte	0x3f
	.zero		1


	//   ....[52]....
        /*10a8*/ 	.word	0x00024b70
        /*10ac*/ 	.word	0x00000000
        /*10b0*/ 	.word	0x00029870
        /*10b4*/ 	.short	0x0101
        /*10b6*/ 	.byte	0x3f
	.zero		1


	//   ....[53]....
        /*10b8*/ 	.word	0x00024bc0
        /*10bc*/ 	.word	0x00000000
        /*10c0*/ 	.word	0x00029840
        /*10c4*/ 	.short	0x010a
        /*10c6*/ 	.byte	0x3f
	.zero		1


	//   ....[54]....
        /*10c8*/ 	.word	0x00025290
        /*10cc*/ 	.word	0x00000000
        /*10d0*/ 	.word	0x00029830
        /*10d4*/ 	.short	0x0107
        /*10d6*/ 	.byte	0x3f
	.zero		1


	//   ....[55]....
        /*10d8*/ 	.word	0x00025370
        /*10dc*/ 	.word	0x00000000
        /*10e0*/ 	.word	0x00029830
        /*10e4*/ 	.short	0x0101
        /*10e6*/ 	.byte	0x3f
	.zero		1


	//   ....[56]....
        /*10e8*/ 	.word	0x00025ca0
        /*10ec*/ 	.word	0x00000016
        /*10f0*/ 	.word	0x00029800
        /*10f4*/ 	.short	0x0107
        /*10f6*/ 	.byte	0x3f
	.zero		1


	//   ....[57]....
        /*10f8*/ 	.word	0x00025da0
        /*10fc*/ 	.word	0x00000016
        /*1100*/ 	.word	0x00029800
        /*1104*/ 	.short	0x0101
        /*1106*/ 	.byte	0x3f
	.zero		1


	//   ....[58]....
        /*1108*/ 	.word	0x00025dc0
        /*110c*/ 	.word	0x00000016
        /*1110*/ 	.word	0x00029820
        /*1114*/ 	.short	0x010a
        /*1116*/ 	.byte	0x3f
	.zero		1


	//   ....[59]....
        /*1118*/ 	.word	0x00026290
        /*111c*/ 	.word	0x00000000
        /*1120*/ 	.word	0x00029880
        /*1124*/ 	.short	0x010a
        /*1126*/ 	.byte	0x3f
	.zero		1


	//   ....[60]....
        /*1128*/ 	.word	0x00026800
        /*112c*/ 	.word	0x00000000
        /*1130*/ 	.word	0x00029870
        /*1134*/ 	.short	0x0107
        /*1136*/ 	.byte	0x3f
	.zero		1


	//   ....[61]....
        /*1138*/ 	.word	0x000268c0
        /*113c*/ 	.word	0x00000000
        /*1140*/ 	.word	0x00029870
        /*1144*/ 	.short	0x0101
        /*1146*/ 	.byte	0x3f
	.zero		1


	//   ....[62]....
        /*1148*/ 	.word	0x000268f0
        /*114c*/ 	.word	0x00000000
        /*1150*/ 	.word	0x00029840
        /*1154*/ 	.short	0x010a
        /*1156*/ 	.byte	0x3f
	.zero		1


	//   ....[63]....
        /*1158*/ 	.word	0x00026e30
        /*115c*/ 	.word	0x00000000
        /*1160*/ 	.word	0x00029830
        /*1164*/ 	.short	0x0107
        /*1166*/ 	.byte	0x3f
	.zero		1


	//   ....[64]....
        /*1168*/ 	.word	0x00026ef0
        /*116c*/ 	.word	0x00000000
        /*1170*/ 	.word	0x00029830
        /*1174*/ 	.short	0x0101
        /*1176*/ 	.byte	0x3f
	.zero		1


	//   ....[65]....
        /*1178*/ 	.word	0x00026f80
        /*117c*/ 	.word	0x00000003
        /*1180*/ 	.word	0x00029870
        /*1184*/ 	.short	0x010a
        /*1186*/ 	.byte	0x3f
	.zero		1


	//   ....[66]....
        /*1188*/ 	.word	0x00027010
        /*118c*/ 	.word	0x00000003
        /*1190*/ 	.word	0x00029860
        /*1194*/ 	.short	0x010a
        /*1196*/ 	.byte	0x3f
	.zero		1


	//   ....[67]....
        /*1198*/ 	.word	0x00027520
        /*119c*/ 	.word	0x00000003
        /*11a0*/ 	.word	0x00029850
        /*11a4*/ 	.short	0x0101
        /*11a6*/ 	.byte	0x3f
	.zero		1


	//   ....[68]....
        /*11a8*/ 	.word	0x000275b0
        /*11ac*/ 	.word	0x00000003
        /*11b0*/ 	.word	0x00000000
        /*11b4*/ 	.short	0x0101
        /*11b6*/ 	.byte	0x3f
	.zero		1


	//   ....[69]....
        /*11b8*/ 	.word	0x00027770
        /*11bc*/ 	.word	0x00000011
        /*11c0*/ 	.word	0x00029870
        /*11c4*/ 	.short	0x010a
        /*11c6*/ 	.byte	0x3f
	.zero		1


	//   ....[70]....
        /*11c8*/ 	.word	0x000277f0
        /*11cc*/ 	.word	0x00000011
        /*11d0*/ 	.word	0x00029860
        /*11d4*/ 	.short	0x010a
        /*11d6*/ 	.byte	0x3f
	.zero		1


	//   ....[71]....
        /*11d8*/ 	.word	0x00027d10
        /*11dc*/ 	.word	0x00000011
        /*11e0*/ 	.word	0x00029850
        /*11e4*/ 	.short	0x0101
        /*11e6*/ 	.byte	0x3f
	.zero		1


	//   ....[72]....
        /*11e8*/ 	.word	0x00027dd0
        /*11ec*/ 	.word	0x00000011
        /*11f0*/ 	.word	0x00000000
        /*11f4*/ 	.short	0x0101
        /*11f6*/ 	.byte	0x3f
	.zero		1


	//   ....[73]....
        /*11f8*/ 	.word	0x000288b0
        /*11fc*/ 	.word	0x00000004
        /*1200*/ 	.word	0x00029820
        /*1204*/ 	.short	0x010a
        /*1206*/ 	.byte	0x3f
	.zero		1


	//   ....[74]....
        /*1208*/ 	.word	0x00028a20
        /*120c*/ 	.word	0x00000005
        /*1210*/ 	.word	0x00029840
        /*1214*/ 	.short	0x010a
        /*1216*/ 	.byte	0x3f
	.zero		1


	//   ....[75]....
        /*1218*/ 	.word	0x00028ac0
        /*121c*/ 	.word	0x00000017
        /*1220*/ 	.word	0x00029840
        /*1224*/ 	.short	0x010a
        /*1226*/ 	.byte	0x3f
	.zero		1


	//   ....[76]....
        /*1228*/ 	.word	0x00028b00
        /*122c*/ 	.word	0x00000005
        /*1230*/ 	.word	0x00029860
        /*1234*/ 	.short	0x010a
        /*1236*/ 	.byte	0x3f
	.zero		1


	//   ....[77]....
        /*1238*/ 	.word	0x00028b40
        /*123c*/ 	.word	0x00000017
        /*1240*/ 	.word	0x00029860
        /*1244*/ 	.short	0x010a
        /*1246*/ 	.byte	0x3f
	.zero		1


	//   ....[78]....
        /*1248*/ 	.word	0x00028b80
        /*124c*/ 	.word	0x00000005
        /*1250*/ 	.word	0x00029880
        /*1254*/ 	.short	0x010a
        /*1256*/ 	.byte	0x3f
	.zero		1


	//   ....[79]....
        /*1258*/ 	.word	0x00028bc0
        /*125c*/ 	.word	0x00000017
        /*1260*/ 	.word	0x00029880
        /*1264*/ 	.short	0x010a
        /*1266*/ 	.byte	0x3f
	.zero		1


	//   ....[80]....
        /*1268*/ 	.word	0x00028c20
        /*126c*/ 	.word	0x0000005b
        /*1270*/ 	.word	0x00029890
        /*1274*/ 	.short	0x010a
        /*1276*/ 	.byte	0x3f
	.zero		1


	//   ....[81]....
        /*1278*/ 	.word	0x00028ed0
        /*127c*/ 	.word	0x0000005b
        /*1280*/ 	.word	0x00029890
        /*1284*/ 	.short	0x010a
        /*1286*/ 	.byte	0x3f
	.zero		1


	//   ....[82]....
        /*1288*/ 	.word	0x00029180
        /*128c*/ 	.word	0x0000005b
        /*1290*/ 	.word	0x00029890
        /*1294*/ 	.short	0x010a
        /*1296*/ 	.byte	0x3f
	.zero		1


	//   ....[83]....
        /*1298*/ 	.word	0x00029430
        /*129c*/ 	.word	0x0000005b
        /*12a0*/ 	.word	0x000298b0
        /*12a4*/ 	.short	0x010a
        /*12a6*/ 	.byte	0x3f
	.zero		1


	//   ....[84]....
        /*12a8*/ 	.word	0x00029740
        /*12ac*/ 	.word	0x00000012
        /*12b0*/ 	.word	0x00029800
        /*12b4*/ 	.short	0x010a
        /*12b6*/ 	.byte	0x3f
	.zero		1


	//   ....[85]....
        /*12b8*/ 	.word	0x00029960
        /*12bc*/ 	.word	0x00000012
        /*12c0*/ 	.word	0x00029800
        /*12c4*/ 	.short	0x010a
        /*12c6*/ 	.byte	0x3f
	.zero		1


	//   ....[86]....
        /*12c8*/ 	.word	0x000299b0
        /*12cc*/ 	.word	0x00000000
        /*12d0*/ 	.word	0x00029830
        /*12d4*/ 	.short	0x010a
        /*12d6*/ 	.byte	0x3f
	.zero		1


	//   ....[87]....
        /*12d8*/ 	.word	0x00029a00
        /*12dc*/ 	.word	0x0000000b
        /*12e0*/ 	.word	0x00029830
        /*12e4*/ 	.short	0x010a
        /*12e6*/ 	.byte	0x3f
	.zero		1


	//   ....[88]....
        /*12e8*/ 	.word	0x00029a50
        /*12ec*/ 	.word	0x0000000a
        /*12f0*/ 	.word	0x00029850
        /*12f4*/ 	.short	0x010a
        /*12f6*/ 	.byte	0x3f
	.zero		1


	//   ....[89]....
        /*12f8*/ 	.word	0x00029aa0
        /*12fc*/ 	.word	0x0000000d
        /*1300*/ 	.word	0x00029850
        /*1304*/ 	.short	0x010a
        /*1306*/ 	.byte	0x3f
	.zero		1


	//   ....[90]....
        /*1308*/ 	.word	0x0002b060
        /*130c*/ 	.word	0x00000016
        /*1310*/ 	.word	0x00029820
        /*1314*/ 	.short	0x010a
        /*1316*/ 	.byte	0x3f
	.zero		1


	//   ....[91]....
        /*1318*/ 	.word	0x0002b0b0
        /*131c*/ 	.word	0x00000009
        /*1320*/ 	.word	0x000298a0
        /*1324*/ 	.short	0x010a
        /*1326*/ 	.byte	0x3f
	.zero		1


	//   ....[92]....
        /*1328*/ 	.word	0x0002b100
        /*132c*/ 	.word	0x00000009
        /*1330*/ 	.word	0x000298c0
        /*1334*/ 	.short	0x010a
        /*1336*/ 	.byte	0x3f
	.zero		1


	//   ....[93]....
        /*1338*/ 	.word	0x0002b150
        /*133c*/ 	.word	0x00000008
        /*1340*/ 	.word	0x000298a0
        /*1344*/ 	.short	0x010a
        /*1346*/ 	.byte	0x3f
	.zero		1


	//   ....[94]....
        /*1348*/ 	.word	0x0002b1a0
        /*134c*/ 	.word	0x00000008
        /*1350*/ 	.word	0x000298c0
        /*1354*/ 	.short	0x010a
        /*1356*/ 	.byte	0x3f
	.zero		1


	//   ....[95]....
        /*1358*/ 	.word	0x0002b2c0
        /*135c*/ 	.word	0x00000000
        /*1360*/ 	.word	0x00029880
        /*1364*/ 	.short	0x010a
        /*1366*/ 	.byte	0x3f
	.zero		1


	//   ....[96]....
        /*1368*/ 	.word	0x0002bae0
        /*136c*/ 	.word	0x00000000
        /*1370*/ 	.word	0x00029840
        /*1374*/ 	.short	0x010a
        /*1376*/ 	.byte	0x3f
	.zero		1


	//   ....[97]....
        /*1378*/ 	.word	0x0002c8b0
        /*137c*/ 	.word	0x00000016
        /*1380*/ 	.word	0x00029820
        /*1384*/ 	.short	0x010a
        /*1386*/ 	.byte	0x3f
	.zero		1


	//   ....[98]....
        /*1388*/ 	.word	0x0002c900
        /*138c*/ 	.word	0x00000000
        /*1390*/ 	.word	0x00029880
        /*1394*/ 	.short	0x010a
        /*1396*/ 	.byte	0x3f
	.zero		1


	//   ....[99]....
        /*1398*/ 	.word	0x0002d020
        /*139c*/ 	.word	0x00000000
        /*13a0*/ 	.word	0x00029840
        /*13a4*/ 	.short	0x010a
        /*13a6*/ 	.byte	0x3f
	.zero		1


	//   ....[100]....
        /*13a8*/ 	.word	0x0002d670
        /*13ac*/ 	.word	0x00000003
        /*13b0*/ 	.word	0x00029870
        /*13b4*/ 	.short	0x010a
        /*13b6*/ 	.byte	0x3f
	.zero		1


	//   ....[101]....
        /*13b8*/ 	.word	0x0002d6c0
        /*13bc*/ 	.word	0x00000003
        /*13c0*/ 	.word	0x00029860
        /*13c4*/ 	.short	0x010a
        /*13c6*/ 	.byte	0x3f
	.zero		1


	//   ....[102]....
        /*13c8*/ 	.word	0x0002d710
        /*13cc*/ 	.word	0x00000011
        /*13d0*/ 	.word	0x00029870
        /*13d4*/ 	.short	0x010a
        /*13d6*/ 	.byte	0x3f
	.zero		1


	//   ....[103]....
        /*13d8*/ 	.word	0x0002d760
        /*13dc*/ 	.word	0x00000011
        /*13e0*/ 	.word	0x00029860
        /*13e4*/ 	.short	0x010a
        /*13e6*/ 	.byte	0x3f
	.zero		1


	//   ....[104]....
        /*13e8*/ 	.word	0x0002e0e0
        /*13ec*/ 	.word	0x00000004
        /*13f0*/ 	.word	0x00029820
        /*13f4*/ 	.short	0x010a
        /*13f6*/ 	.byte	0x3f
	.zero		1


	//   ....[105]....
        /*13f8*/ 	.word	0x0002e280
        /*13fc*/ 	.word	0x00000005
        /*1400*/ 	.word	0x00029840
        /*1404*/ 	.short	0x010a
        /*1406*/ 	.byte	0x3f
	.zero		1


	//   ....[106]....
        /*1408*/ 	.word	0x0002e2d0
        /*140c*/ 	.word	0x00000017
        /*1410*/ 	.word	0x00029840
        /*1414*/ 	.short	0x010a
        /*1416*/ 	.byte	0x3f
	.zero		1


	//   ....[107]....
        /*1418*/ 	.word	0x0002e320
        /*141c*/ 	.word	0x00000005
        /*1420*/ 	.word	0x00029860
        /*1424*/ 	.short	0x010a
        /*1426*/ 	.byte	0x3f
	.zero		1


	//   ....[108]....
        /*1428*/ 	.word	0x0002e370
        /*142c*/ 	.word	0x00000017
        /*1430*/ 	.word	0x00029860
        /*1434*/ 	.short	0x010a
        /*1436*/ 	.byte	0x3f
	.zero		1


	//   ....[109]....
        /*1438*/ 	.word	0x0002e3c0
        /*143c*/ 	.word	0x00000005
        /*1440*/ 	.word	0x00029880
        /*1444*/ 	.short	0x010a
        /*1446*/ 	.byte	0x3f
	.zero		1


	//----- nvinfo : EIATTR_NUM_MBARRIERS
	.align		4
.L_157:
        /*1448*/ 	.byte	0x03, 0x38
        /*144a*/ 	.short	0x0016


	//----- nvinfo : EIATTR_EXIT_INSTR_OFFSETS
	.align		4
        /*144c*/ 	.byte	0x04, 0x1c
        /*144e*/ 	.short	(.L_159 - .L_158)


	//   ....[0]....
.L_158:
        /*1450*/ 	.word	0x00028c10


	//----- nvinfo : EIATTR_MAX_THREADS
	.align		4
.L_159:
        /*1454*/ 	.byte	0x04, 0x05
        /*1456*/ 	.short	(.L_161 - .L_160)
.L_160:
        /*1458*/ 	.word	0x00000180
        /*145c*/ 	.word	0x00000001
        /*1460*/ 	.word	0x00000001


	//----- nvinfo : EIATTR_CRS_STACK_SIZE
	.align		4
.L_161:
        /*1464*/ 	.byte	0x04, 0x1e
        /*1466*/ 	.short	(.L_163 - .L_162)
.L_162:
        /*1468*/ 	.word	0x00000000


	//----- nvinfo : EIATTR_CBANK_PARAM_SIZE
	.align		4
.L_163:
        /*146c*/ 	.byte	0x03, 0x19
        /*146e*/ 	.short	0x0af0


	//----- nvinfo : EIATTR_PARAM_CBANK
	.align		4
        /*1470*/ 	.byte	0x04, 0x0a
        /*1472*/ 	.short	(.L_165 - .L_164)
	.align		4
.L_164:
        /*1474*/ 	.word	index@(.nv.constant0._ZN7cutlass13device_kernelIN5flash11enable_sm90INS1_16FlashAttnFwdSm90INS1_25CollectiveMainloopFwdSm90ILi2EN4cute5tupleIJNS5_1CILi1EEES8_S8_EEENS6_IJNS7_ILi128EEENS7_ILi160EEENS7_ILi192EEEEEELi128ENS_12float_e4m3_tEfNS_4arch4Sm90ELb0ELb0ELb0ELb1ELb1ELb1ELb0ELb1ELb1ELb1ELb0ELb0EEENS1_21CollectiveEpilogueFwdINS6_IJSA_SA_SB_EEES9_NS_10bfloat16_tESG_Li256ELb1ELb1ELb0ELb1EEENS1_36VarlenDynamicPersistentTileSchedulerILi128ELi160ELi256ELi128ELb0ELb1ELb1ELb0ELb1ELb1EEEEEEEEEvNT_6ParamsE)
        /*1478*/ 	.short	0x0210
        /*147a*/ 	.short	0x0af0


	//----- nvinfo : EIATTR_SW_WAR
	.align		4
.L_165:
        /*147c*/ 	.byte	0x04, 0x36
        /*147e*/ 	.short	(.L_167 - .L_166)
.L_166:
        /*1480*/ 	.word	0x00000008
.L_167:


//--------------------- .nv.info._ZN7cutlass13device_kernelIN5flash11enable_sm90INS1_16FlashAttnFwdSm90INS1_25CollectiveMainloopFwdSm90ILi2EN4cute5tupleIJNS5_1CILi1EEES8_S8_EEENS6_IJNS7_ILi128EEESA_NS7_ILi192EEEEEELi128ENS_12float_e4m3_tEfNS_4arch4Sm90ELb0ELb1ELb0ELb0ELb1ELb0ELb0ELb1ELb1ELb1ELb0ELb0EEENS1_21CollectiveEpilogueFwdINS6_IJSA_SA_SA_EEES9_NS_10bfloat16_tESF_Li256ELb0ELb1ELb0ELb1EEENS1_30DynamicPersistentTileSchedulerILi256ELi128ELb0ELb1ELb1EEEEEEEEEvNT_6ParamsE --------------------------
	.section	.nv.info._ZN7cutlass13device_kernelIN5flash11enable_sm90INS1_16FlashAttnFwdSm90INS1_25CollectiveMainloopFwdSm90ILi2EN4cute5tupleIJNS5_1CILi1EEES8_S8_EEENS6_IJNS7_ILi128EEESA_NS7_ILi192EEEEEELi128ENS_12float_e4m3_tEfNS_4arch4Sm90ELb0ELb1ELb0ELb0ELb1ELb0ELb0ELb1ELb1ELb1ELb0ELb0EEENS1_21CollectiveEpilogueFwdINS6_IJSA_SA_SA_EEES9_NS_10bfloat16_tESF_Li256ELb0ELb1ELb0ELb1EEENS1_30DynamicPersistentTileSchedulerILi256ELi128ELb0ELb1ELb1EEEEEEEEEvNT_6ParamsE,"",@"SHT_CUDA_INFO"
	.sectionflags	@""
	.align	4


	//----- nvinfo : EIATTR_CUDA_API_VERSION
	.align		4
        /*0000*/ 	.byte	0x04, 0x37
        /*0002*/ 	.short	(.L_169 - .L_168)
.L_168:
        /*0004*/ 	.word	0x00000082


	//----- nvinfo : EIATTR_KPARAM_INFO
	.align		4
.L_169:
        /*0008*/ 	.byte	0x04, 0x17
        /*000a*/ 	.short	(.L_171 - .L_170)
.L_170:
        /*000c*/ 	.word	0x00000000
        /*0010*/ 	.short	0x0000
        /*0012*/ 	.short	0x0070
        /*0014*/ 	.byte	0x00, 0xf0, 0x01, 0x2a


	//----- nvinfo : EIATTR_SPARSE_MMA_MASK
	.align		4
.L_171:
        /*0018*/ 	.byte	0x03, 0x50
        /*001a*/ 	.short	0x0000


	//----- nvinfo : EIATTR_MAXREG_COUNT
	.align		4
        /*001c*/ 	.byte	0x03, 0x1b
        /*001e*/ 	.short	0x00a8


	//----- nvinfo : EIATTR_NUM_BARRIERS
	.align		4
        /*0020*/ 	.byte	0x02, 0x4c
        /*0022*/ 	.byte	0x10
	.zero		1


	//----- nvinfo : EIATTR_EXTERNS
	.align		4
        /*0024*/ 	.byte	0x04, 0x0f
        /*0026*/ 	.short	(.L_173 - .L_172)


	//   ....[0]....
	.align		4
.L_172:
        /*0028*/ 	.word	index@(__assertfail)


	//----- nvinfo : EIATTR_ANNOTATIONS
	.align		4
.L_173:
        /*002c*/ 	.byte	0x04, 0x55
        /*002e*/ 	.short	(.L_175 - .L_174)


	//   ....[0]....
.L_174:
        /* <DEDUP_REMOVED lines=12> */


	//----- nvinfo : EIATTR_MERCURY_ISA_VERSION
	.align		4
.L_175:
        /*00d8*/ 	.byte	0x03, 0x5f
        /*00da*/ 	.short	0x0101


	//----- nvinfo : EIATTR_INT_WARP_WIDE_INSTR_OFFSETS
	.align		4
        /*00dc*/ 	.byte	0x04, 0x31
        /*00de*/ 	.short	(.L_177 - .L_176)


	//   ....[0]....
.L_176:
        /*00e0*/ 	.word	0x000000c0


	//   ....[1]....
        /*00e4*/ 	.word	0x000000d0


	//   ....[2]....
        /*00e8*/ 	.word	0x00000170


	//   ....[3]....
        /*00ec*/ 	.word	0x00010b00


	//   ....[4]....
        /*00f0*/ 	.word	0x00010b90


	//   ....[5]....
        /*00f4*/ 	.word	0x00013b80


	//   ....[6]....
        /*00f8*/ 	.word	0x00013c10


	//----- nvinfo : EIATTR_COOP_GROUP_MASK_REGIDS
	.align		4
.L_177:
        /*00fc*/ 	.byte	0x04, 0x29
        /*00fe*/ 	.short	(.L_179 - .L_178)


	//   ....[0]....
.L_178:
        /*0100*/ 	.word	0xffffffff


	//   ....[1]....
        /*0104*/ 	.word	0xffffffff


	//   ....[2]....
        /*0108*/ 	.word	0xffffffff


	//   ....[3]....
        /*010c*/ 	.word	0xffffffff


	//   ....[4]....
        /*0110*/ 	.word	0xffffffff


	//   ....[5]....
        /*0114*/ 	.word	0xffffffff


	//   ....[6]....
        /*0118*/ 	.word	0xffffffff


	//   ....[7]....
        /*011c*/ 	.word	0xffffffff


	//   ....[8]....
        /*0120*/ 	.word	0xffffffff


	//   ....[9]....
        /*0124*/ 	.word	0xffffffff


	//   ....[10]....
        /*0128*/ 	.word	0xffffffff


	//   ....[11]....
        /*012c*/ 	.word	0xffffffff


	//   ....[12]....
        /*0130*/ 	.word	0xffffffff


	//   ....[13]....
        /*0134*/ 	.word	0xffffffff


	//   ....[14]....
        /*0138*/ 	.word	0xffffffff


	//   ....[15]....
        /*013c*/ 	.word	0xffffffff


	//   ....[16]....
        /*0140*/ 	.word	0xffffffff


	//   ....[17]....
        /*0144*/ 	.word	0xffffffff


	//   ....[18]....
        /*0148*/ 	.word	0xffffffff


	//   ....[19]....
        /*014c*/ 	.word	0xffffffff


	//   ....[20]....
        /*0150*/ 	.word	0xffffffff


	//   ....[21]....
        /*0154*/ 	.word	0xffffffff


	//   ....[22]....
        /*0158*/ 	.word	0xffffffff


	//   ....[23]....
        /*015c*/ 	.word	0xffffffff


	//   ....[24]....
        /*0160*/ 	.word	0xffffffff


	//   ....[25]....
        /*0164*/ 	.word	0xffffffff


	//   ....[26]....
        /*0168*/ 	.word	0xffffffff


	//   ....[27]....
        /*016c*/ 	.word	0xffffffff


	//   ....[28]....
        /*0170*/ 	.word	0xffffffff


	//   ....[29]....
        /*0174*/ 	.word	0xffffffff


	//   ....[30]....
        /*0178*/ 	.word	0xffffffff


	//   ....[31]....
        /*017c*/ 	.word	0xffffffff


	//   ....[32]....
        /*0180*/ 	.word	0xffffffff


	//   ....[33]....
        /*0184*/ 	.word	0xffffffff


	//   ....[34]....
        /*0188*/ 	.word	0xffffffff


	//   ....[35]....
        /*018c*/ 	.word	0xffffffff


	//   ....[36]....
        /*0190*/ 	.word	0xffffffff


	//   ....[37]....
        /*0194*/ 	.word	0xffffffff


	//   ....[38]....
        /*0198*/ 	.word	0xffffffff


	//   ....[39]....
        /*019c*/ 	.word	0xffffffff


	//   ....[40]....
        /*01a0*/ 	.word	0xffffffff


	//   ....[41]....
        /*01a4*/ 	.word	0xffffffff


	//   ....[42]....
        /*01a8*/ 	.word	0xffffffff


	//   ....[43]....
        /*01ac*/ 	.word	0xffffffff


	//   ....[44]....
        /*01b0*/ 	.word	0xffffffff


	//   ....[45]....
        /*01b4*/ 	.word	0xffffffff


	//   ....[46]....
        /*01b8*/ 	.word	0xffffffff


	//   ....[47]....
        /*01bc*/ 	.word	0xffffffff


	//   ....[48]....
        /*01c0*/ 	.word	0xffffffff


	//   ....[49]....
        /*01c4*/ 	.word	0xffffffff


	//   ....[50]....
        /*01c8*/ 	.word	0xffffffff


	//   ....[51]....
        /*01cc*/ 	.word	0xffffffff


	//   ....[52]....
        /*01d0*/ 	.word	0xffffffff


	//   ....[53]....
        /*01d4*/ 	.word	0xffffffff


	//   ....[54]....
        /*01d8*/ 	.word	0xffffffff


	//   ....[55]....
        /*01dc*/ 	.word	0xffffffff


	//   ....[56]....
        /*01e0*/ 	.word	0xffffffff


	//   ....[57]....
        /*01e4*/ 	.word	0xffffffff


	//   ....[58]....
        /*01e8*/ 	.word	0xffffffff


	//   ....[59]....
        /*01ec*/ 	.word	0xffffffff


	//   ....[60]....
        /*01f0*/ 	.word	0xffffffff


	//   ....[61]....
        /*01f4*/ 	.word	0xffffffff


	//   ....[62]....
        /*01f8*/ 	.word	0xffffffff


	//   ....[63]....
        /*01fc*/ 	.word	0xffffffff


	//   ....[64]....
        /*0200*/ 	.word	0xffffffff


	//   ....[65]....
        /*0204*/ 	.word	0xffffffff


	//   ....[66]....
        /*0208*/ 	.word	0xffffffff


	//   ....[67]....
        /*020c*/ 	.word	0xffffffff


	//   ....[68]....
        /*0210*/ 	.word	0xffffffff


	//   ....[69]....
        /*0214*/ 	.word	0xffffffff


	//   ....[70]....
        /*0218*/ 	.word	0xffffffff


	//   ....[71]....
        /*021c*/ 	.word	0xffffffff


	//   ....[72]....
        /*0220*/ 	.word	0xffffffff


	//   ....[73]....
        /*0224*/ 	.word	0xffffffff


	//   ....[74]....
        /*0228*/ 	.word	0xffffffff


	//   ....[75]....
        /*022c*/ 	.word	0xffffffff


	//   ....[76]....
        /*0230*/ 	.word	0xffffffff


	//   ....[77]....
        /*0234*/ 	.word	0xffffffff


	//   ....[78]....
        /*0238*/ 	.word	0xffffffff


	//   ....[79]....
        /*023c*/ 	.word	0xffffffff


	//   ....[80]....
        /*0240*/ 	.word	0xffffffff


	//   ....[81]....
        /*0244*/ 	.word	0xffffffff


	//   ....[82]....
        /*0248*/ 	.word	0xffffffff


	//   ....[83]....
        /*024c*/ 	.word	0xffffffff


	//   ....[84]....
        /*0250*/ 	.word	0xffffffff


	//   ....[85]....
        /*0254*/ 	.word	0xffffffff


	//   ....[86]....
        /*0258*/ 	.word	0xffffffff


	//   ....[87]....
        /*025c*/ 	.word	0xffffffff


	//   ....[88]....
        /*0260*/ 	.word	0xffffffff


	//   ....[89]....
        /*0264*/ 	.word	0xffffffff


	//   ....[90]....
        /*0268*/ 	.word	0xffffffff


	//   ....[91]....
        /*026c*/ 	.word	0xffffffff


	//   ....[92]....
        /*0270*/ 	.word	0xffffffff


	//   ....[93]....
        /*0274*/ 	.word	0xffffffff


	//   ....[94]....
        /*0278*/ 	.word	0xffffffff


	//   ....[95]....
        /*027c*/ 	.word	0xffffffff


	//   ....[96]....
        /*0280*/ 	.word	0xffffffff


	//   ....[97]....
        /*0284*/ 	.word	0xffffffff


	//   ....[98]....
        /*0288*/ 	.word	0xffffffff


	//   ....[99]....
        /*028c*/ 	.word	0xffffffff


	//   ....[100]....
        /*0290*/ 	.word	0xffffffff


	//   ....[101]....
        /*0294*/ 	.word	0xffffffff


	//   ....[102]....
        /*0298*/ 	.word	0xffffffff


	//   ....[103]....
        /*029c*/ 	.word	0xffffffff


	//   ....[104]....
        /*02a0*/ 	.word	0xffffffff


	//   ....[105]....
        /*02a4*/ 	.word	0xffffffff


	//   ....[106]....
        /*02a8*/ 	.word	0xffffffff


	//   ....[107]....
        /*02ac*/ 	.word	0xffffffff


	//   ....[108]....
        /*02b0*/ 	.word	0xffffffff


	//   ....[109]....
        /*02b4*/ 	.word	0xffffffff


	//   ....[110]....
        /*02b8*/ 	.word	0xffffffff


	//   ....[111]....
        /*02bc*/ 	.word	0xffffffff


	//   ....[112]....
        /*02c0*/ 	.word	0xffffffff


	//   ....[113]....
        /*02c4*/ 	.word	0xffffffff


	//   ....[114]....
        /*02c8*/ 	.word	0xffffffff


	//   ....[115]....
        /*02cc*/ 	.word	0xffffffff


	//   ....[116]....
        /*02d0*/ 	.word	0xffffffff


	//   ....[117]....
        /*02d4*/ 	.word	0xffffffff


	//   ....[118]....
        /*02d8*/ 	.word	0xffffffff


	//   ....[119]....
        /*02dc*/ 	.word	0xffffffff


	//   ....[120]....
        /*02e0*/ 	.word	0xffffffff


	//   ....[121]....
        /*02e4*/ 	.word	0xffffffff


	//   ....[122]....
        /*02e8*/ 	.word	0xffffffff


	//   ....[123]....
        /*02ec*/ 	.word	0xffffffff


	//   ....[124]....
        /*02f0*/ 	.word	0xffffffff


	//   ....[125]....
        /*02f4*/ 	.word	0xffffffff


	//   ....[126]....
        /*02f8*/ 	.word	0xffffffff


	//   ....[127]....
        /*02fc*/ 	.word	0xffffffff


	//   ....[128]....
        /*0300*/ 	.word	0x0500000f


	//   ....[129]....
        /*0304*/ 	.word	0x0500000f


	//   ....[130]....
        /*0308*/ 	.word	0x0500000f


	//   ....[131]....
        /*030c*/ 	.word	0x0500000f


	//   ....[132]....
        /*0310*/ 	.word	0x0500000f


	//   ....[133]....
        /*0314*/ 	.word	0x0500000f


	//   ....[134]....
        /*0318*/ 	.word	0x0500000f


	//   ....[135]....
        /*031c*/ 	.word	0x0500000f


	//   ....[136]....
        /*0320*/ 	.word	0x0500000f


	//   ....[137]....
        /*0324*/ 	.word	0x0500000f


	//   ....[138]....
        /*0328*/ 	.word	0x0500000f


	//   ....[139]....
        /*032c*/ 	.word	0x0500000f


	//   ....[140]....
        /*0330*/ 	.word	0x0500000f


	//   ....[141]....
        /*0334*/ 	.word	0x0500000f


	//   ....[142]....
        /*0338*/ 	.word	0x0500000f


	//   ....[143]....
        /*033c*/ 	.word	0x0500000f


	//   ....[144]....
        /*0340*/ 	.word	0x0500000f


	//   ....[145]....
        /*0344*/ 	.word	0x0500000f


	//   ....[146]....
        /*0348*/ 	.word	0x0500000f


	//   ....[147]....
        /*034c*/ 	.word	0x0500000f


	//   ....[148]....
        /*0350*/ 	.word	0x0500000f


	//   ....[149]....
        /*0354*/ 	.word	0x0500000f


	//   ....[150]....
        /*0358*/ 	.word	0x0500000f


	//   ....[151]....
        /*035c*/ 	.word	0x0500000f


	//   ....[152]....
        /*0360*/ 	.word	0x0500000f


	//   ....[153]....
        /*0364*/ 	.word	0x0500000f


	//   ....[154]....
        /*0368*/ 	.word	0x0500000f


	//   ....[155]....
        /*036c*/ 	.word	0x0500000f


	//   ....[156]....
        /*0370*/ 	.word	0x0500000f


	//   ....[157]....
        /*0374*/ 	.word	0x0500000f


	//   ....[158]....
        /*0378*/ 	.word	0x0500000f


	//   ....[159]....
        /*037c*/ 	.word	0x0500000f


	//   ....[160]....
        /*0380*/ 	.word	0x0500000f


	//   ....[161]....
        /*0384*/ 	.word	0x0500000f


	//   ....[162]....
        /*0388*/ 	.word	0x0500000f


	//   ....[163]....
        /*038c*/ 	.word	0x0500000f


	//   ....[164]....
        /*0390*/ 	.word	0x0500000f


	//   ....[165]....
        /*0394*/ 	.word	0x0500000f


	//   ....[166]....
        /*0398*/ 	.word	0x0500000f


	//   ....[167]....
        /*039c*/ 	.word	0x0500000f


	//   ....[168]....
        /*03a0*/ 	.word	0x0500000f


	//   ....[169]....
        /*03a4*/ 	.word	0x0500000f


	//----- nvinfo : EIATTR_COOP_GROUP_INSTR_OFFSETS
	.align		4
.L_179:
        /*03a8*/ 	.byte	0x04, 0x28
        /*03aa*/ 	.short	(.L_181 - .L_180)


	//   ....[0]....
.L_180:
        /*03ac*/ 	.word	0x00000080


	//   ....[1]....
        /*03b0*/ 	.word	0x00000090


	//   ....[2]....
        /*03b4*/ 	.word	0x000002d0


	//   ....[3]....
        /*03b8*/ 	.word	0x00000430


	//   ....[4]....
        /*03bc*/ 	.word	0x00000550


	//   ....[5]....
        /*03c0*/ 	.word	0x000006b0


	//   ....[6]....
        /*03c4*/ 	.word	0x000019d0


	//   ....[7]....
        /*03c8*/ 	.word	0x00002160


	//   ....[8]....
        /*03cc*/ 	.word	0x000023d0


	//   ....[9]....
        /*03d0*/ 	.word	0x00003580


	//   ....[10]....
        /*03d4*/ 	.word	0x00003690


	//   ....[11]....
        /*03d8*/ 	.word	0x00003eb0


	//   ....[12]....
        /*03dc*/ 	.word	0x00003f30


	//   ....[13]....
        /*03e0*/ 	.word	0x000055f0


	//   ....[14]....
        /*03e4*/ 	.word	0x00005800


	//   ....[15]....
        /*03e8*/ 	.word	0x000063d0


	//   ....[16]....
        /*03ec*/ 	.word	0x00006460


	//   ....[17]....
        /*03f0*/ 	.word	0x00006d80


	//   ....[18]....
        /*03f4*/ 	.word	0x00006e10


	//   ....[19]....
        /*03f8*/ 	.word	0x00008b10


	//   ....[20]....
        /*03fc*/ 	.word	0x00008b20


	//   ....[21]....
        /*0400*/ 	.word	0x00008b50


	//   ....[22]....
        /*0404*/ 	.word	0x00008b60


	//   ....[23]....
        /*0408*/ 	.word	0x0000a6a0


	//   ....[24]....
        /*040c*/ 	.word	0x0000a8b0


	//   ....[25]....
        /*0410*/ 	.word	0x0000b490


	//   ....[26]....
        /*0414*/ 	.word	0x0000b590


	//   ....[27]....
        /*0418*/ 	.word	0x0000be00


	//   ....[28]....
        /*041c*/ 	.word	0x0000be70


	//   ....[29]....
        /*0420*/ 	.word	0x0000d1b0


	//   ....[30]....
        /*0424*/ 	.word	0x0000d1c0


	//   ....[31]....
        /*0428*/ 	.word	0x0000d240


	//   ....[32]....
        /*042c*/ 	.word	0x0000d250


	//   ....[33]....
        /*0430*/ 	.word	0x0000e5b0


	//   ....[34]....
        /*0434*/ 	.word	0x0000e5c0


	//   ....[35]....
        /*0438*/ 	.word	0x0000e5d0


	//   ....[36]....
        /*043c*/ 	.word	0x0000e5e0


	//   ....[37]....
        /*0440*/ 	.word	0x0000e5f0


	//   ....[38]....
        /*0444*/ 	.word	0x0000e600


	//   ....[39]....
        /*0448*/ 	.word	0x0000e610


	//   ....[40]....
        /*044c*/ 	.word	0x0000e620


	//   ....[41]....
        /*0450*/ 	.word	0x0000e640


	//   ....[42]....
        /*0454*/ 	.word	0x0000e650


	//   ....[43]....
        /*0458*/ 	.word	0x0000e670


	//   ....[44]....
        /*045c*/ 	.word	0x0000e680


	//   ....[45]....
        /*0460*/ 	.word	0x0000e6b0


	//   ....[46]....
        /*0464*/ 	.word	0x0000e6d0


	//   ....[47]....
        /*0468*/ 	.word	0x0000e6f0


	//   ....[48]....
        /*046c*/ 	.word	0x0000e700


	//   ....[49]....
        /*0470*/ 	.word	0x0000e710


	//   ....[50]....
        /*0474*/ 	.word	0x0000e740


	//   ....[51]....
        /*0478*/ 	.word	0x0000e770


	//   ....[52]....
        /*047c*/ 	.word	0x0000e780


	//   ....[53]....
        /*0480*/ 	.word	0x0000e790


	//   ....[54]....
        /*0484*/ 	.word	0x0000e7a0


	//   ....[55]....
        /*0488*/ 	.word	0x0000e7b0


	//   ....[56]....
        /*048c*/ 	.word	0x0000e7c0


	//   ....[57]....
        /*0490*/ 	.word	0x0000e7d0


	//   ....[58]....
        /*0494*/ 	.word	0x0000e7e0


	//   ....[59]....
        /*0498*/ 	.word	0x0000e7f0


	//   ....[60]....
        /*049c*/ 	.word	0x0000e800


	//   ....[61]....
        /*04a0*/ 	.word	0x0000e810


	//   ....[62]....
        /*04a4*/ 	.word	0x0000e820


	//   ....[63]....
        /*04a8*/ 	.word	0x0000e830


	//   ....[64]....
        /*04ac*/ 	.word	0x0000e840


	//   ....[65]....
        /*04b0*/ 	.word	0x0000e960


	//   ....[66]....
        /*04b4*/ 	.word	0x0000e9a0


	//   ....[67]....
        /*04b8*/ 	.word	0x0000e9d0


	//   ....[68]....
        /*04bc*/ 	.word	0x0000ea40


	//   ....[69]....
        /*04c0*/ 	.word	0x0000eed0


	//   ....[70]....
        /*04c4*/ 	.word	0x0000eef0


	//   ....[71]....
        /*04c8*/ 	.word	0x0000efb0


	//   ....[72]....
        /*04cc*/ 	.word	0x0000efd0


	//   ....[73]....
        /*04d0*/ 	.word	0x0000f090


	//   ....[74]....
        /*04d4*/ 	.word	0x0000f0b0


	//   ....[75]....
        /*04d8*/ 	.word	0x0000f180


	//   ....[76]....
        /*04dc*/ 	.word	0x0000f1a0


	//   ....[77]....
        /*04e0*/ 	.word	0x0000f7e0


	//   ....[78]....
        /*04e4*/ 	.word	0x0000f810


	//   ....[79]....
        /*04e8*/ 	.word	0x0000f8e0


	//   ....[80]....
        /*04ec*/ 	.word	0x0000f900


	//   ....[81]....
        /*04f0*/ 	.word	0x0000f9c0


	//   ....[82]....
        /*04f4*/ 	.word	0x0000f9e0


	//   ....[83]....
        /*04f8*/ 	.word	0x0000fab0


	//   ....[84]....
        /*04fc*/ 	.word	0x0000fad0


	//   ....[85]....
        /*0500*/ 	.word	0x0000fc60


	//   ....[86]....
        /*0504*/ 	.word	0x000116d0


	//   ....[87]....
        /*0508*/ 	.word	0x00011700


	//   ....[88]....
        /*050c*/ 	.word	0x000117c0


	//   ....[89]....
        /*0510*/ 	.word	0x000117d0


	//   ....[90]....
        /*0514*/ 	.word	0x00011840


	//   ....[91]....
        /*0518*/ 	.word	0x00011850


	//   ....[92]....
        /*051c*/ 	.word	0x00011860


	//   ....[93]....
        /*0520*/ 	.word	0x000118d0


	//   ....[94]....
        /*0524*/ 	.word	0x00011c10


	//   ....[95]....
        /*0528*/ 	.word	0x00011c40


	//   ....[96]....
        /*052c*/ 	.word	0x00011ca0


	//   ....[97]....
        /*0530*/ 	.word	0x00011d00


	//   ....[98]....
        /*0534*/ 	.word	0x00011d50


	//   ....[99]....
        /*0538*/ 	.word	0x00011d90


	//   ....[100]....
        /*053c*/ 	.word	0x00011db0


	//   ....[101]....
        /*0540*/ 	.word	0x00011df0


	//   ....[102]....
        /*0544*/ 	.word	0x000124a0


	//   ....[103]....
        /*0548*/ 	.word	0x000124c0


	//   ....[104]....
        /*054c*/ 	.word	0x00012520


	//   ....[105]....
        /*0550*/ 	.word	0x00012580


	//   ....[106]....
        /*0554*/ 	.word	0x000125d0


	//   ....[107]....
        /*0558*/ 	.word	0x00012620


	//   ....[108]....
        /*055c*/ 	.word	0x00012640


	//   ....[109]....
        /*0560*/ 	.word	0x00012680


	//   ....[110]....
        /*0564*/ 	.word	0x00012d90


	//   ....[111]....
        /*0568*/ 	.word	0x00012db0


	//   ....[112]....
        /*056c*/ 	.word	0x00012e20


	//   ....[113]....
        /*0570*/ 	.word	0x00012e30


	//   ....[114]....
        /*0574*/ 	.word	0x00012e80


	//   ....[115]....
        /*0578*/ 	.word	0x00012e90


	//   ....[116]....
        /*057c*/ 	.word	0x00012ea0


	//   ....[117]....
        /*0580*/ 	.word	0x00012ef0


	//   ....[118]....
        /*0584*/ 	.word	0x00013220


	//   ....[119]....
        /*0588*/ 	.word	0x00013240


	//   ....[120]....
        /*058c*/ 	.word	0x00013250


	//   ....[121]....
        /*0590*/ 	.word	0x00013260


	//   ....[122]....
        /*0594*/ 	.word	0x000132c0


	//   ....[123]....
        /*0598*/ 	.word	0x000132d0


	//   ....[124]....
        /*059c*/ 	.word	0x00013330


	//   ....[125]....
        /*05a0*/ 	.word	0x00013360


	//   ....[126]....
        /*05a4*/ 	.word	0x00014380


	//   ....[127]....
        /*05a8*/ 	.word	0x00014520


	//   ....[128]....
        /*05ac*/ 	.word	0x00014bf0


	//   ....[129]....
        /*05b0*/ 	.word	0x00014cd0


	//   ....[130]....
        /*05b4*/ 	.word	0x00014db0


	//   ....[131]....
        /*05b8*/ 	.word	0x00014e10


	//   ....[132]....
        /*05bc*/ 	.word	0x00014ef0


	//   ....[133]....
        /*05c0*/ 	.word	0x00014f50


	//   ....[134]....
        /*05c4*/ 	.word	0x00015030


	//   ....[135]....
        /*05c8*/ 	.word	0x00015090


	//   ....[136]....
        /*05cc*/ 	.word	0x00015170


	//   ....[137]....
        /*05d0*/ 	.word	0x000152a0


	//   ....[138]....
        /*05d4*/ 	.word	0x00015370


	//   ....[139]....
        /*05d8*/ 	.word	0x00015450


	//   ....[140]....
        /*05dc*/ 	.word	0x00015510


	//   ....[141]....
        /*05e0*/ 	.word	0x00015590


	//   ....[142]....
        /*05e4*/ 	.word	0x00015650


	//   ....[143]....
        /*05e8*/ 	.word	0x000156d0


	//   ....[144]....
        /*05ec*/ 	.word	0x000157a0


	//   ....[145]....
        /*05f0*/ 	.word	0x00015830


	//   ....[146]....
        /*05f4*/ 	.word	0x000158a0


	//   ....[147]....
        /*05f8*/ 	.word	0x00015920


	//   ....[148]....
        /*05fc*/ 	.word	0x000159f0


	//   ....[149]....
        /*0600*/ 	.word	0x00015a70


	//   ....[150]....
        /*0604*/ 	.word	0x00015b40


	//   ....[151]....
        /*0608*/ 	.word	0x00015bc0


	//   ....[152]....
        /*060c*/ 	.word	0x00015c80


	//   ....[153]....
        /*0610*/ 	.word	0x00015db0


	//   ....[154]....
        /*0614*/ 	.word	0x00015e60


	//   ....[155]....
        /*0618*/ 	.word	0x00015ec0


	//   ....[156]....
        /*061c*/ 	.word	0x00015f80


	//   ....[157]....
        /*0620*/ 	.word	0x00015fe0


	//   ....[158]....
        /*0624*/ 	.word	0x000160a0


	//   ....[159]....
        /*0628*/ 	.word	0x00016100


	//   ....[160]....
        /*062c*/ 	.word	0x000161c0


	//   ....[161]....
        /*0630*/ 	.word	0x000162b0


	//   ....[162]....
        /*0634*/ 	.word	0x00016350


	//   ....[163]....
        /*0638*/ 	.word	0x000163b0


	//   ....[164]....
        /*063c*/ 	.word	0x00016480


	//   ....[165]....
        /*0640*/ 	.word	0x000164e0


	//   ....[166]....
        /*0644*/ 	.word	0x000165b0


	//   ....[167]....
        /*0648*/ 	.word	0x00016610


	//   ....[168]....
        /*064c*/ 	.word	0x000166e0


	//   ....[169]....
        /*0650*/ 	.word	0x00016930


	//----- nvinfo : EIATTR_REG_RECONFIG
	.align		4
.L_181:
        /*0654*/ 	.byte	0x01, 0x54
	.zero		2


	//----- nvinfo : EIATTR_SYSCALL_OFFSETS
	.align		4
        /*0658*/ 	.byte	0x04, 0x46
        /*065a*/ 	.short	(.L_183 - .L_182)


	//   ....[0]....
.L_182:
        /*065c*/ 	.word	0x00001bb0


	//   ....[1]....
        /*0660*/ 	.word	0x00010d00


	//   ....[2]....
        /*0664*/ 	.word	0x00010e70


	//   ....[3]....
        /*0668*/ 	.word	0x00010fc0


	//   ....[4]....
        /*066c*/ 	.word	0x00011100


	//   ....[5]....
        /*0670*/ 	.word	0x00012110


	//----- nvinfo : EIATTR_MBARRIER_INSTR_OFFSETS
	.align		4
.L_183:
        /*0674*/ 	.byte	0x04, 0x39
        /*0676*/ 	.short	(.L_185 - .L_184)


	//   ....[0]....
.L_184:
        /*0678*/ 	.word	0x00000180
        /*067c*/ 	.word	0x000000ff
        /*0680*/ 	.word	0x00022800
        /*0684*/ 	.short	0x0100
        /*0686*/ 	.byte	0x08
	.zero		1


	//   ....[1]....
        /*0688*/ 	.word	0x00000190
        /*068c*/ 	.word	0x000000ff
        /*0690*/ 	.word	0x00022820
        /*0694*/ 	.short	0x0100
        /*0696*/ 	.byte	0x08
	.zero		1


	//   ....[2]....
        /*0698*/ 	.word	0x00000280
        /*069c*/ 	.word	0x000000ff
        /*06a0*/ 	.word	0x00022830
        /*06a4*/ 	.short	0x0100
        /*06a6*/ 	.byte	0x08
	.zero		1


	//   ....[3]....
        /*06a8*/ 	.word	0x00000290
        /*06ac*/ 	.word	0x000000ff
        /*06b0*/ 	.word	0x00022840
        /*06b4*/ 	.short	0x0100
        /*06b6*/ 	.byte	0x08
	.zero		1


	//   ....[4]....
        /*06b8*/ 	.word	0x000002a0
        /*06bc*/ 	.word	0x000000ff
        /*06c0*/ 	.word	0x00022838
        /*06c4*/ 	.short	0x0100
        /*06c6*/ 	.byte	0x08
	.zero		1


	//   ....[5]....
        /*06c8*/ 	.word	0x000002b0
        /*06cc*/ 	.word	0x000000ff
        /*06d0*/ 	.word	0x00022848
        /*06d4*/ 	.short	0x0100
        /*06d6*/ 	.byte	0x08
	.zero		1


	//   ....[6]....
        /*06d8*/ 	.word	0x000003e0
        /*06dc*/ 	.word	0x000000ff
        /*06e0*/ 	.word	0x00022850
        /*06e4*/ 	.short	0x0100
        /*06e6*/ 	.byte	0x08
	.zero		1


	//   ....[7]....
        /*06e8*/ 	.word	0x000003f0
        /*06ec*/ 	.word	0x000000ff
        /*06f0*/ 	.word	0x00022860
        /*06f4*/ 	.short	0x0100
        /*06f6*/ 	.byte	0x08
	.zero		1


	//   ....[8]....
        /*06f8*/ 	.word	0x00000400
        /*06fc*/ 	.word	0x000000ff
        /*0700*/ 	.word	0x00022858
        /*0704*/ 	.short	0x0100
        /*0706*/ 	.byte	0x08
	.zero		1


	//   ....[9]....
        /*0708*/ 	.word	0x00000410
        /*070c*/ 	.word	0x000000ff
        /*0710*/ 	.word	0x00022868
        /*0714*/ 	.short	0x0100
        /*0716*/ 	.byte	0x08
	.zero		1


	//   ....[10]....
        /*0718*/ 	.word	0x00000500
        /*071c*/ 	.word	0x000000ff
        /*0720*/ 	.word	0x00022870
        /*0724*/ 	.short	0x0100
        /*0726*/ 	.byte	0x06
	.zero		1


	//   ....[11]....
        /*0728*/ 	.word	0x00000510
        /*072c*/ 	.word	0x000000ff
        /*0730*/ 	.word	0x00022880
        /*0734*/ 	.short	0x0100
        /*0736*/ 	.byte	0x06
	.zero		1


	//   ....[12]....
        /*0738*/ 	.word	0x00000520
        /*073c*/ 	.word	0x000000ff
        /*0740*/ 	.word	0x00022878
        /*0744*/ 	.short	0x0100
        /*0746*/ 	.byte	0x06
	.zero		1


	//   ....[13]....
        /*0748*/ 	.word	0x00000530
        /*074c*/ 	.word	0x000000ff
        /*0750*/ 	.word	0x00022888
        /*0754*/ 	.short	0x0100
        /*0756*/ 	.byte	0x06
	.zero		1


	//   ....[14]....
        /*0758*/ 	.word	0x00000660
        /*075c*/ 	.word	0x000000ff
        /*0760*/ 	.word	0x00022890
        /*0764*/ 	.short	0x0100
        /*0766*/ 	.byte	0x08
	.zero		1


	//   ....[15]....
        /*0768*/ 	.word	0x00000670
        /*076c*/ 	.word	0x000000ff
        /*0770*/ 	.word	0x000228a0
        /*0774*/ 	.short	0x0100
        /*0776*/ 	.byte	0x08
	.zero		1


	//   ....[16]....
        /*0778*/ 	.word	0x00000680
        /*077c*/ 	.word	0x000000ff
        /*0780*/ 	.word	0x00022898
        /*0784*/ 	.short	0x0100
        /*0786*/ 	.byte	0x08
	.zero		1


	//   ....[17]....
        /*0788*/ 	.word	0x00000690
        /*078c*/ 	.word	0x000000ff
        /*0790*/ 	.word	0x000228a8
        /*0794*/ 	.short	0x0100
        /*0796*/ 	.byte	0x08
	.zero		1


	//   ....[18]....
        /*0798*/ 	.word	0x000007e0
        /*079c*/ 	.word	0x000000ff
        /*07a0*/ 	.word	0x000228b0
        /*07a4*/ 	.short	0x0100
        /*07a6*/ 	.byte	0x08
	.zero		1


	//   ....[19]....
        /*07a8*/ 	.word	0x000007f0
        /*07ac*/ 	.word	0x000000ff
        /*07b0*/ 	.word	0x000228c0
        /*07b4*/ 	.short	0x0100
        /*07b6*/ 	.byte	0x08
	.zero		1


	//   ....[20]....
        /*07b8*/ 	.word	0x00000800
        /*07bc*/ 	.word	0x000000ff
        /*07c0*/ 	.word	0x000228b8
        /*07c4*/ 	.short	0x0100
        /*07c6*/ 	.byte	0x08
	.zero		1


	//   ....[21]....
        /*07c8*/ 	.word	0x00000810
        /*07cc*/ 	.word	0x000000ff
        /*07d0*/ 	.word	0x000228c8
        /*07d4*/ 	.short	0x0100
        /*07d6*/ 	.byte	0x08
	.zero		1


	//   ....[22]....
        /*07d8*/ 	.word	0x00001c20
        /*07dc*/ 	.word	0x000000ff
        /*07e0*/ 	.word	0x00022800
        /*07e4*/ 	.short	0x010a
        /*07e6*/ 	.byte	0x26
	.zero		1


	//   ....[23]....
        /*07e8*/ 	.word	0x00001ca0
        /*07ec*/ 	.word	0x00000003
        /*07f0*/ 	.word	0x00022830
        /*07f4*/ 	.short	0x010a
        /*07f6*/ 	.byte	0x3f
	.zero		1


	//   ....[24]....
        /*07f8*/ 	.word	0x00001ce0
        /*07fc*/ 	.word	0x00000003
        /*0800*/ 	.word	0x00022830
        /*0804*/ 	.short	0x010a
        /*0806*/ 	.byte	0x3f
	.zero		1


	//   ....[25]....
        /*0808*/ 	.word	0x00002180
        /*080c*/ 	.word	0x000000ff
        /*0810*/ 	.word	0x00000000
        /*0814*/ 	.short	0x0101
        /*0816*/ 	.byte	0x06
	.zero		1


	//   ....[26]....
        /*0818*/ 	.word	0x00004f60
        /*081c*/ 	.word	0x000000ff
        /*0820*/ 	.word	0x00022830
        /*0824*/ 	.short	0x010a
        /*0826*/ 	.byte	0x06
	.zero		1


	//   ....[27]....
        /*0828*/ 	.word	0x00004fa0
        /*082c*/ 	.word	0x000000ff
        /*0830*/ 	.word	0x00022830
        /*0834*/ 	.short	0x010a
        /*0836*/ 	.byte	0x06
	.zero		1


	//   ....[28]....
        /*0838*/ 	.word	0x00005270
        /*083c*/ 	.word	0x000000ff
        /*0840*/ 	.word	0x00022850
        /*0844*/ 	.short	0x010a
        /*0846*/ 	.byte	0x06
	.zero		1


	//   ....[29]....
        /*0848*/ 	.word	0x000052b0
        /*084c*/ 	.word	0x000000ff
        /*0850*/ 	.word	0x00022850
        /*0854*/ 	.short	0x010a
        /*0856*/ 	.byte	0x06
	.zero		1


	//   ....[30]....
        /*0858*/ 	.word	0x000055b0
        /*085c*/ 	.word	0x000000ff
        /*0860*/ 	.word	0x00000000
        /*0864*/ 	.short	0x0101
        /*0866*/ 	.byte	0x06
	.zero		1


	//   ....[31]....
        /*0868*/ 	.word	0x00007870
        /*086c*/ 	.word	0x000000ff
        /*0870*/ 	.word	0x00000000
        /*0874*/ 	.short	0x0101
        /*0876*/ 	.byte	0x06
	.zero		1


	//   ....[32]....
        /*0878*/ 	.word	0x00008170
        /*087c*/ 	.word	0x000000ff
        /*0880*/ 	.word	0x00022830
        /*0884*/ 	.short	0x010a
        /*0886*/ 	.byte	0x06
	.zero		1


	//   ....[33]....
        /*0888*/ 	.word	0x000081b0
        /*088c*/ 	.word	0x000000ff
        /*0890*/ 	.word	0x00022830
        /*0894*/ 	.short	0x010a
        /*0896*/ 	.byte	0x06
	.zero		1


	//   ....[34]....
        /*0898*/ 	.word	0x00008480
        /*089c*/ 	.word	0x000000ff
        /*08a0*/ 	.word	0x00022850
        /*08a4*/ 	.short	0x010a
        /*08a6*/ 	.byte	0x06
	.zero		1


	//   ....[35]....
        /*08a8*/ 	.word	0x000084c0
        /*08ac*/ 	.word	0x000000ff
        /*08b0*/ 	.word	0x00022850
        /*08b4*/ 	.short	0x010a
        /*08b6*/ 	.byte	0x06
	.zero		1


	//   ....[36]....
        /*08b8*/ 	.word	0x000087a0
        /*08bc*/ 	.word	0x000000ff
        /*08c0*/ 	.word	0x00000000
        /*08c4*/ 	.short	0x0101
        /*08c6*/ 	.byte	0x06
	.zero		1


	//   ....[37]....
        /*08c8*/ 	.word	0x00009950
        /*08cc*/ 	.word	0x000000ff
        /*08d0*/ 	.word	0x00000000
        /*08d4*/ 	.short	0x0101
        /*08d6*/ 	.byte	0x06
	.zero		1


	//   ....[38]....
        /*08d8*/ 	.word	0x0000a050
        /*08dc*/ 	.word	0x000000ff
        /*08e0*/ 	.word	0x00022830
        /*08e4*/ 	.short	0x010a
        /*08e6*/ 	.byte	0x06
	.zero		1


	//   ....[39]....
        /*08e8*/ 	.word	0x0000a090
        /*08ec*/ 	.word	0x000000ff
        /*08f0*/ 	.word	0x00022830
        /*08f4*/ 	.short	0x010a
        /*08f6*/ 	.byte	0x06
	.zero		1


	//   ....[40]....
        /*08f8*/ 	.word	0x0000a330
        /*08fc*/ 	.word	0x000000ff
        /*0900*/ 	.word	0x00022850
        /*0904*/ 	.short	0x010a
        /*0906*/ 	.byte	0x06
	.zero		1


	//   ....[41]....
        /*0908*/ 	.word	0x0000a370
        /*090c*/ 	.word	0x000000ff
        /*0910*/ 	.word	0x00022850
        /*0914*/ 	.short	0x010a
        /*0916*/ 	.byte	0x06
	.zero		1


	//   ....[42]....
        /*0918*/ 	.word	0x0000a660
        /*091c*/ 	.word	0x000000ff
        /*0920*/ 	.word	0x00000000
        /*0924*/ 	.short	0x0101
        /*0926*/ 	.byte	0x06
	.zero		1


	//   ....[43]....
        /*0928*/ 	.word	0x0000c920
        /*092c*/ 	.word	0x000000ff
        /*0930*/ 	.word	0x00000000
        /*0934*/ 	.short	0x0101
        /*0936*/ 	.byte	0x06
	.zero		1


	//   ....[44]....
        /*0938*/ 	.word	0x0000cf10
        /*093c*/ 	.word	0x000000ff
        /*0940*/ 	.word	0x00022850
        /*0944*/ 	.short	0x010a
        /*0946*/ 	.byte	0x05
	.zero		1


	//   ....[45]....
        /*0948*/ 	.word	0x0000cf50
        /*094c*/ 	.word	0x000000ff
        /*0950*/ 	.word	0x00022850
        /*0954*/ 	.short	0x010a
        /*0956*/ 	.byte	0x05
	.zero		1


	//   ....[46]....
        /*0958*/ 	.word	0x0000d510
        /*095c*/ 	.word	0x000000ff
        /*0960*/ 	.word	0x00000000
        /*0964*/ 	.short	0x0101
        /*0966*/ 	.byte	0x04
	.zero		1


	//   ....[47]....
        /*0968*/ 	.word	0x0000eee0
        /*096c*/ 	.word	0x00000002
        /*0970*/ 	.word	0x00000000
        /*0974*/ 	.short	0x0101
        /*0976*/ 	.byte	0x3f
	.zero		1


	//   ....[48]....
        /*0978*/ 	.word	0x000114f0
        /*097c*/ 	.word	0x00000000
        /*0980*/ 	.word	0x00022880
        /*0984*/ 	.short	0x010a
        /*0986*/ 	.byte	0x3f
	.zero		1


	//   ....[49]....
        /*0988*/ 	.word	0x00011990
        /*098c*/ 	.word	0x00000000
        /*0990*/ 	.word	0x00022870
        /*0994*/ 	.short	0x0107
        /*0996*/ 	.byte	0x3f
	.zero		1


	//   ....[50]....
        /*0998*/ 	.word	0x00011a50
        /*099c*/ 	.word	0x00000000
        /*09a0*/ 	.word	0x00022870
        /*09a4*/ 	.short	0x0101
        /*09a6*/ 	.byte	0x3f
	.zero		1


	//   ....[51]....
        /*09a8*/ 	.word	0x00011a80
        /*09ac*/ 	.word	0x00000000
        /*09b0*/ 	.word	0x00022840
        /*09b4*/ 	.short	0x010a
        /*09b6*/ 	.byte	0x3f
	.zero		1


	//   ....[52]....
        /*09b8*/ 	.word	0x00011ef0
        /*09bc*/ 	.word	0x00000000
        /*09c0*/ 	.word	0x00022830
        /*09c4*/ 	.short	0x0107
        /*09c6*/ 	.byte	0x3f
	.zero		1


	//   ....[53]....
        /*09c8*/ 	.word	0x00011fb0
        /*09cc*/ 	.word	0x00000000
        /*09d0*/ 	.word	0x00022830
        /*09d4*/ 	.short	0x0101
        /*09d6*/ 	.byte	0x3f
	.zero		1


	//   ....[54]....
        /*09d8*/ 	.word	0x00012770
        /*09dc*/ 	.word	0x00000011
        /*09e0*/ 	.word	0x00022800
        /*09e4*/ 	.short	0x0107
        /*09e6*/ 	.byte	0x3f
	.zero		1


	//   ....[55]....
        /*09e8*/ 	.word	0x00012860
        /*09ec*/ 	.word	0x00000011
        /*09f0*/ 	.word	0x00022800
        /*09f4*/ 	.short	0x0101
        /*09f6*/ 	.byte	0x3f
	.zero		1


	//   ....[56]....
        /*09f8*/ 	.word	0x00012880
        /*09fc*/ 	.word	0x00000011
        /*0a00*/ 	.word	0x00022820
        /*0a04*/ 	.short	0x010a
        /*0a06*/ 	.byte	0x3f
	.zero		1


	//   ....[57]....
        /*0a08*/ 	.word	0x00012c00
        /*0a0c*/ 	.word	0x00000000
        /*0a10*/ 	.word	0x00022880
        /*0a14*/ 	.short	0x010a
        /*0a16*/ 	.byte	0x3f
	.zero		1


	//   ....[58]....
        /*0a18*/ 	.word	0x00012f80
        /*0a1c*/ 	.word	0x00000000
        /*0a20*/ 	.word	0x00022870
        /*0a24*/ 	.short	0x0107
        /*0a26*/ 	.byte	0x3f
	.zero		1


	//   ....[59]....
        /*0a28*/ 	.word	0x00013040
        /*0a2c*/ 	.word	0x00000000
        /*0a30*/ 	.word	0x00022870
        /*0a34*/ 	.short	0x0101
        /*0a36*/ 	.byte	0x3f
	.zero		1


	//   ....[60]....
        /*0a38*/ 	.word	0x00013070
        /*0a3c*/ 	.word	0x00000000
        /*0a40*/ 	.word	0x00022840
        /*0a44*/ 	.short	0x010a
        /*0a46*/ 	.byte	0x3f
	.zero		1


	//   ....[61]....
        /*0a48*/ 	.word	0x00013430
        /*0a4c*/ 	.word	0x00000000
        /*0a50*/ 	.word	0x00022830
        /*0a54*/ 	.short	0x0107
        /*0a56*/ 	.byte	0x3f
	.zero		1


	//   ....[62]....
        /*0a58*/ 	.word	0x000134f0
        /*0a5c*/ 	.word	0x00000000
        /*0a60*/ 	.word	0x00022830
        /*0a64*/ 	.short	0x0101
        /*0a66*/ 	.byte	0x3f
	.zero		1


	//   ....[63]....
        /*0a68*/ 	.word	0x00013580
        /*0a6c*/ 	.word	0x00000000
        /*0a70*/ 	.word	0x00022870
        /*0a74*/ 	.short	0x010a
        /*0a76*/ 	.byte	0x3f
	.zero		1


	//   ....[64]....
        /*0a78*/ 	.word	0x00013610
        /*0a7c*/ 	.word	0x00000000
        /*0a80*/ 	.word	0x00022860
        /*0a84*/ 	.short	0x010a
        /*0a86*/ 	.byte	0x3f
	.zero		1


	//   ....[65]....
        /*0a88*/ 	.word	0x00013a70
        /*0a8c*/ 	.word	0x00000000
        /*0a90*/ 	.word	0x00022850
        /*0a94*/ 	.short	0x0101
        /*0a96*/ 	.byte	0x3f
	.zero		1


	//   ....[66]....
        /*0a98*/ 	.word	0x00013af0
        /*0a9c*/ 	.word	0x00000000
        /*0aa0*/ 	.word	0x00000000
        /*0aa4*/ 	.short	0x0101
        /*0aa6*/ 	.byte	0x3f
	.zero		1


	//   ....[67]....
        /*0aa8*/ 	.word	0x00013cc0
        /*0aac*/ 	.word	0x00000012
        /*0ab0*/ 	.word	0x00022870
        /*0ab4*/ 	.short	0x010a
        /*0ab6*/ 	.byte	0x3f
	.zero		1


	//   ....[68]....
        /*0ab8*/ 	.word	0x00013d40
        /*0abc*/ 	.word	0x00000012
        /*0ac0*/ 	.word	0x00022860
        /*0ac4*/ 	.short	0x010a
        /*0ac6*/ 	.byte	0x3f
	.zero		1


	//   ....[69]....
        /*0ac8*/ 	.word	0x000141b0
        /*0acc*/ 	.word	0x00000012
        /*0ad0*/ 	.word	0x00022850
        /*0ad4*/ 	.short	0x0101
        /*0ad6*/ 	.byte	0x3f
	.zero		1


	//   ....[70]....
        /*0ad8*/ 	.word	0x00014230
        /*0adc*/ 	.word	0x00000012
        /*0ae0*/ 	.word	0x00000000
        /*0ae4*/ 	.short	0x0101
        /*0ae6*/ 	.byte	0x3f
	.zero		1


	//   ....[71]....
        /*0ae8*/ 	.word	0x000144a0
        /*0aec*/ 	.word	0x00000005
        /*0af0*/ 	.word	0x00022820
        /*0af4*/ 	.short	0x010a
        /*0af6*/ 	.byte	0x3f
	.zero		1


	//   ....[72]....
        /*0af8*/ 	.word	0x00014620
        /*0afc*/ 	.word	0x00000003
        /*0b00*/ 	.word	0x00022840
        /*0b04*/ 	.short	0x010a
        /*0b06*/ 	.byte	0x3f
	.zero		1


	//   ....[73]....
        /*0b08*/ 	.word	0x000146c0
        /*0b0c*/ 	.word	0x00000013
        /*0b10*/ 	.word	0x00022840
        /*0b14*/ 	.short	0x010a
        /*0b16*/ 	.byte	0x3f
	.zero		1


	//   ....[74]....
        /*0b18*/ 	.word	0x00014700
        /*0b1c*/ 	.word	0x00000003
        /*0b20*/ 	.word	0x00022860
        /*0b24*/ 	.short	0x010a
        /*0b26*/ 	.byte	0x3f
	.zero		1


	//   ....[75]....
        /*0b28*/ 	.word	0x00014740
        /*0b2c*/ 	.word	0x00000013
        /*0b30*/ 	.word	0x00022860
        /*0b34*/ 	.short	0x010a
        /*0b36*/ 	.byte	0x3f
	.zero		1


	//   ....[76]....
        /*0b38*/ 	.word	0x00014780
        /*0b3c*/ 	.word	0x00000003
        /*0b40*/ 	.word	0x00022880
        /*0b44*/ 	.short	0x010a
        /*0b46*/ 	.byte	0x3f
	.zero		1


	//   ....[77]....
        /*0b48*/ 	.word	0x000147c0
        /*0b4c*/ 	.word	0x00000013
        /*0b50*/ 	.word	0x00022880
        /*0b54*/ 	.short	0x010a
        /*0b56*/ 	.byte	0x3f
	.zero		1


	//   ....[78]....
        /*0b58*/ 	.word	0x00014830
        /*0b5c*/ 	.word	0x00000003
        /*0b60*/ 	.word	0x00022800
        /*0b64*/ 	.short	0x010a
        /*0b66*/ 	.byte	0x3f
	.zero		1


	//   ....[79]....
        /*0b68*/ 	.word	0x00014880
        /*0b6c*/ 	.word	0x00000003
        /*0b70*/ 	.word	0x00022830
        /*0b74*/ 	.short	0x010a
        /*0b76*/ 	.byte	0x3f
	.zero		1


	//   ....[80]....
        /*0b78*/ 	.word	0x000148e0
        /*0b7c*/ 	.word	0x00000005
        /*0b80*/ 	.word	0x00022830
        /*0b84*/ 	.short	0x010a
        /*0b86*/ 	.byte	0x3f
	.zero		1


	//   ....[81]....
        /*0b88*/ 	.word	0x00014940
        /*0b8c*/ 	.word	0x00000005
        /*0b90*/ 	.word	0x00022850
        /*0b94*/ 	.short	0x010a
        /*0b96*/ 	.byte	0x3f
	.zero		1


	//   ....[82]....
        /*0b98*/ 	.word	0x000149a0
        /*0b9c*/ 	.word	0x00000007
        /*0ba0*/ 	.word	0x00022830
        /*0ba4*/ 	.short	0x010a
        /*0ba6*/ 	.byte	0x3f
	.zero		1


	//   ....[83]....
        /*0ba8*/ 	.word	0x00014a00
        /*0bac*/ 	.word	0x00000007
        /*0bb0*/ 	.word	0x00022850
        /*0bb4*/ 	.short	0x010a
        /*0bb6*/ 	.byte	0x3f
	.zero		1


	//   ....[84]....
        /*0bb8*/ 	.word	0x00014a60
        /*0bbc*/ 	.word	0x00000007
        /*0bc0*/ 	.word	0x00022830
        /*0bc4*/ 	.short	0x010a
        /*0bc6*/ 	.byte	0x3f
	.zero		1


	//   ....[85]....
        /*0bc8*/ 	.word	0x00014ac0
        /*0bcc*/ 	.word	0x00000007
        /*0bd0*/ 	.word	0x00022850
        /*0bd4*/ 	.short	0x010a
        /*0bd6*/ 	.byte	0x3f
	.zero		1


	//   ....[86]....
        /*0bd8*/ 	.word	0x00014b20
        /*0bdc*/ 	.word	0x00000006
        /*0be0*/ 	.word	0x00022850
        /*0be4*/ 	.short	0x010a
        /*0be6*/ 	.byte	0x3f
	.zero		1


	//   ....[87]....
        /*0be8*/ 	.word	0x00014c20
        /*0bec*/ 	.word	0x00000000
        /*0bf0*/ 	.word	0x00022880
        /*0bf4*/ 	.short	0x010a
        /*0bf6*/ 	.byte	0x3f
	.zero		1


	//   ....[88]....
        /*0bf8*/ 	.word	0x000151f0
        /*0bfc*/ 	.word	0x00000000
        /*0c00*/ 	.word	0x00022840
        /*0c04*/ 	.short	0x010a
        /*0c06*/ 	.byte	0x3f
	.zero		1


	//   ....[89]....
        /*0c08*/ 	.word	0x00015cb0
        /*0c0c*/ 	.word	0x00000011
        /*0c10*/ 	.word	0x00022820
        /*0c14*/ 	.short	0x010a
        /*0c16*/ 	.byte	0x3f
	.zero		1


	//   ....[90]....
        /*0c18*/ 	.word	0x00015d00
        /*0c1c*/ 	.word	0x00000000
        /*0c20*/ 	.word	0x00022880
        /*0c24*/ 	.short	0x010a
        /*0c26*/ 	.byte	0x3f
	.zero		1


	//   ....[91]....
        /*0c28*/ 	.word	0x00016200
        /*0c2c*/ 	.word	0x00000000
        /*0c30*/ 	.word	0x00022840
        /*0c34*/ 	.short	0x010a
        /*0c36*/ 	.byte	0x3f
	.zero		1


	//   ....[92]....
        /*0c38*/ 	.word	0x00016710
        /*0c3c*/ 	.word	0x00000000
        /*0c40*/ 	.word	0x00022870
        /*0c44*/ 	.short	0x010a
        /*0c46*/ 	.byte	0x3f
	.zero		1


	//   ....[93]....
        /*0c48*/ 	.word	0x00016760
        /*0c4c*/ 	.word	0x00000000
        /*0c50*/ 	.word	0x00022860
        /*0c54*/ 	.short	0x010a
        /*0c56*/ 	.byte	0x3f
	.zero		1


	//   ....[94]....
        /*0c58*/ 	.word	0x000167b0
        /*0c5c*/ 	.word	0x00000012
        /*0c60*/ 	.word	0x00022870
        /*0c64*/ 	.short	0x010a
        /*0c66*/ 	.byte	0x3f
	.zero		1


	//   ....[95]....
        /*0c68*/ 	.word	0x00016800
        /*0c6c*/ 	.word	0x00000012
        /*0c70*/ 	.word	0x00022860
        /*0c74*/ 	.short	0x010a
        /*0c76*/ 	.byte	0x3f
	.zero		1


	//   ....[96]....
        /*0c78*/ 	.word	0x00016850
        /*0c7c*/ 	.word	0x00000005
        /*0c80*/ 	.word	0x00022820
        /*0c84*/ 	.short	0x010a
        /*0c86*/ 	.byte	0x3f
	.zero		1


	//   ....[97]....
        /*0c88*/ 	.word	0x000169f0
        /*0c8c*/ 	.word	0x00000003
        /*0c90*/ 	.word	0x00022840
        /*0c94*/ 	.short	0x010a
        /*0c96*/ 	.byte	0x3f
	.zero		1


	//   ....[98]....
        /*0c98*/ 	.word	0x00016a40
        /*0c9c*/ 	.word	0x00000013
        /*0ca0*/ 	.word	0x00022840
        /*0ca4*/ 	.short	0x010a
        /*0ca6*/ 	.byte	0x3f
	.zero		1


	//   ....[99]....
        /*0ca8*/ 	.word	0x00016a90
        /*0cac*/ 	.word	0x00000003
        /*0cb0*/ 	.word	0x00022860
        /*0cb4*/ 	.short	0x010a
        /*0cb6*/ 	.byte	0x3f
	.zero		1


	//   ....[100]....
        /*0cb8*/ 	.word	0x00016ae0
        /*0cbc*/ 	.word	0x00000013
        /*0cc0*/ 	.word	0x00022860
        /*0cc4*/ 	.short	0x010a
        /*0cc6*/ 	.byte	0x3f
	.zero		1


	//   ....[101]....
        /*0cc8*/ 	.word	0x00016b30
        /*0ccc*/ 	.word	0x00000003
        /*0cd0*/ 	.word	0x00022880
        /*0cd4*/ 	.short	0x010a
        /*0cd6*/ 	.byte	0x3f
	.zero		1


	//----- nvinfo : EIATTR_NUM_MBARRIERS
	.align		4
.L_185:
        /*0cd8*/ 	.byte	0x03, 0x38
        /*0cda*/ 	.short	0x0016


	//----- nvinfo : EIATTR_EXIT_INSTR_OFFSETS
	.align		4
        /*0cdc*/ 	.byte	0x04, 0x1c
        /*0cde*/ 	.short	(.L_187 - .L_186)


	//   ....[0]....
.L_186:
        /*0ce0*/ 	.word	0x00000990


	//   ....[1]....
        /*0ce4*/ 	.word	0x0000fbd0


	//   ....[2]....
        /*0ce8*/ 	.word	0x00014810


	//----- nvinfo : EIATTR_MAX_THREADS
	.align		4
.L_187:
        /*0cec*/ 	.byte	0x04, 0x05
        /*0cee*/ 	.short	(.L_189 - .L_188)
.L_188:
        /*0cf0*/ 	.word	0x00000180
        /*0cf4*/ 	.word	0x00000001
        /*0cf8*/ 	.word	0x00000001


	//----- nvinfo : EIATTR_CRS_STACK_SIZE
	.align		4
.L_189:
        /*0cfc*/ 	.byte	0x04, 0x1e
        /*0cfe*/ 	.short	(.L_191 - .L_190)
.L_190:
        /*0d00*/ 	.word	0x00000000


	//----- nvinfo : EIATTR_CBANK_PARAM_SIZE
	.align		4
.L_191:
        /*0d04*/ 	.byte	0x03, 0x19
        /*0d06*/ 	.short	0x0af0


	//----- nvinfo : EIATTR_PARAM_CBANK
	.align		4
        /*0d08*/ 	.byte	0x04, 0x0a
        /*0d0a*/ 	.short	(.L_193 - .L_192)
	.align		4
.L_192:
        /*0d0c*/ 	.word	index@(.nv.constant0._ZN7cutlass13device_kernelIN5flash11enable_sm90INS1_16FlashAttnFwdSm90INS1_25CollectiveMainloopFwdSm90ILi2EN4cute5tupleIJNS5_1CILi1EEES8_S8_EEENS6_IJNS7_ILi128EEESA_NS7_ILi192EEEEEELi128ENS_12float_e4m3_tEfNS_4arch4Sm90ELb0ELb1ELb0ELb0ELb1ELb0ELb0ELb1ELb1ELb1ELb0ELb0EEENS1_21CollectiveEpilogueFwdINS6_IJSA_SA_SA_EEES9_NS_10bfloat16_tESF_Li256ELb0ELb1ELb0ELb1EEENS1_30DynamicPersistentTileSchedulerILi256ELi128ELb0ELb1ELb1EEEEEEEEEvNT_6ParamsE)
        /*0d10*/ 	.short	0x0210
        /*0d12*/ 	.short	0x0af0


	//----- nvinfo : EIATTR_SW_WAR
	.align		4
.L_193:
        /*0d14*/ 	.byte	0x04, 0x36
        /*0d16*/ 	.short	(.L_195 - .L_194)
.L_194:
        /*0d18*/ 	.word	0x00000008
.L_195:


//--------------------- .nv.info._ZN7cutlass13device_kernelIN5flash11enable_sm90INS1_16FlashAttnFwdSm90INS1_25CollectiveMainloopFwdSm90ILi2EN4cute5tupleIJNS5_1CILi1EEES8_S8_EEENS6_IJNS7_ILi128EEESA_NS7_ILi192EEEEEELi128ENS_12float_e4m3_tEfNS_4arch4Sm90ELb0ELb1ELb0ELb1ELb1ELb0ELb0ELb1ELb1ELb1ELb0ELb0EEENS1_21CollectiveEpilogueFwdINS6_IJSA_SA_SA_EEES9_NS_10bfloat16_tESF_Li256ELb1ELb1ELb0ELb1EEENS1_36VarlenDynamicPersistentTileSchedulerILi128ELi128ELi256ELi128ELb0ELb1ELb1ELb1ELb0ELb1EEEEEEEEEvNT_6ParamsE --------------------------
	.section	.nv.info._ZN7cutlass13device_kernelIN5flash11enable_sm90INS1_16FlashAttnFwdSm90INS1_25CollectiveMainloopFwdSm90ILi2EN4cute5tupleIJNS5_1CILi1EEES8_S8_EEENS6_IJNS7_ILi128EEESA_NS7_ILi192EEEEEELi128ENS_12float_e4m3_tEfNS_4arch4Sm90ELb0ELb1ELb0ELb1ELb1ELb0ELb0ELb1ELb1ELb1ELb0ELb0EEENS1_21CollectiveEpilogueFwdINS6_IJSA_SA_SA_EEES9_NS_10bfloat16_tESF_Li256ELb1ELb1ELb0ELb1EEENS1_36VarlenDynamicPersistentTileSchedulerILi128ELi128ELi256ELi128ELb0ELb1ELb1ELb1ELb0ELb1EEEEEEEEEvNT_6ParamsE,"",@"SHT_CUDA_INFO"
	.sectionflags	@""
	.align	4


	//----- nvinfo : EIATTR_CUDA_API_VERSION
	.align		4
        /*0000*/ 	.byte	0x04, 0x37
        /*0002*/ 	.short	(.L_197 - .L_196)
.L_196:
        /*0004*/ 	.word	0x00000082


	//----- nvinfo : EIATTR_KPARAM_INFO
	.align		4
.L_197:
        /*0008*/ 	.byte	0x04, 0x17
        /*000a*/ 	.short	(.L_199 - .L_198)
.L_198:
        /*000c*/ 	.word	0x00000000
        /*0010*/ 	.short	0x0000
        /*0012*/ 	.short	0x0070
        /*0014*/ 	.byte	0x00, 0xf0, 0x01, 0x2a


	//----- nvinfo : EIATTR_SPARSE_MMA_MASK
	.align		4
.L_199:
        /*0018*/ 	.byte	0x03, 0x50
        /*001a*/ 	.short	0x0000


	//----- nvinfo : EIATTR_MAXREG_COUNT
	.align		4
        /*001c*/ 	.byte	0x03, 0x1b
        /*001e*/ 	.short	0x00a8


	//----- nvinfo : EIATTR_NUM_BARRIERS
	.align		4
        /*0020*/ 	.byte	0x02, 0x4c
        /*0022*/ 	.byte	0x10
	.zero		1


	//----- nvinfo : EIATTR_EXTERNS
	.align		4
        /*0024*/ 	.byte	0x04, 0x0f
        /*0026*/ 	.short	(.L_201 - .L_200)


	//   ....[0]....
	.align		4
.L_200:
        /*0028*/ 	.word	index@(__assertfail)


	//----- nvinfo : EIATTR_ANNOTATIONS
	.align		4
.L_201:
        /*002c*/ 	.byte	0x04, 0x55
        /*002e*/ 	.short	(.L_203 - .L_202)


	//   ....[0]....
.L_202:
        /* <DEDUP_REMOVED lines=19> */


	//----- nvinfo : EIATTR_MERCURY_ISA_VERSION
	.align		4
.L_203:
        /*0148*/ 	.byte	0x03, 0x5f
        /*014a*/ 	.short	0x0101


	//----- nvinfo : EIATTR_UNUSED_LOAD_BYTE_OFFSET
	.align		4
        /*014c*/ 	.byte	0x04, 0x44
        /*014e*/ 	.short	(.L_205 - .L_204)


	//   ....[0]....
.L_204:
        /*0150*/ 	.word	0x00000980
        /*0154*/ 	.word	0x0000fff0


	//   ....[1]....
        /*0158*/ 	.word	0x0000d7b0
        /*015c*/ 	.word	0x0000fff0


	//----- nvinfo : EIATTR_INT_WARP_WIDE_INSTR_OFFSETS
	.align		4
.L_205:
        /*0160*/ 	.byte	0x04, 0x31
        /*0162*/ 	.short	(.L_207 - .L_206)


	//   ....[0]....
.L_206:
        /*0164*/ 	.word	0x000000c0


	//   ....[1]....
        /*0168*/ 	.word	0x000000d0


	//   ....[2]....
        /*016c*/ 	.word	0x00000170


	//   ....[3]....
        /*0170*/ 	.word	0x00011590


	//   ....[4]....
        /*0174*/ 	.word	0x00011620


	//   ....[5]....
        /*0178*/ 	.word	0x000148e0


	//   ....[6]....
        /*017c*/ 	.word	0x00014970


	//----- nvinfo : EIATTR_COOP_GROUP_MASK_REGIDS
	.align		4
.L_207:
        /*0180*/ 	.byte	0x04, 0x29
        /*0182*/ 	.short	(.L_209 - .L_208)


	//   ....[0]....
.L_208:
        /*0184*/ 	.word	0xffffffff


	//   ....[1]....
        /*0188*/ 	.word	0xffffffff


	//   ....[2]....
        /*018c*/ 	.word	0xffffffff


	//   ....[3]....
        /*0190*/ 	.word	0xffffffff


	//   ....[4]....
        /*0194*/ 	.word	0xffffffff


	//   ....[5]....
        /*0198*/ 	.word	0xffffffff


	//   ....[6]....
        /*019c*/ 	.word	0xffffffff


	//   ....[7]....
        /*01a0*/ 	.word	0xffffffff


	//   ....[8]....
        /*01a4*/ 	.word	0xffffffff


	//   ....[9]....
        /*01a8*/ 	.word	0xffffffff


	//   ....[10]....
        /*01ac*/ 	.word	0xffffffff


	//   ....[11]....
        /*01b0*/ 	.word	0xffffffff


	//   ....[12]....
        /*01b4*/ 	.word	0xffffffff


	//   ....[13]....
        /*01b8*/ 	.word	0xffffffff


	//   ....[14]....
        /*01bc*/ 	.word	0xffffffff


	//   ....[15]....
        /*01c0*/ 	.word	0xffffffff


	//   ....[16]....
        /*01c4*/ 	.word	0xffffffff


	//   ....[17]....
        /*01c8*/ 	.word	0xffffffff


	//   ....[18]....
        /*01cc*/ 	.word	0xffffffff


	//   ....[19]....
        /*01d0*/ 	.word	0xffffffff


	//   ....[20]....
        /*01d4*/ 	.word	0xffffffff


	//   ....[21]....
        /*01d8*/ 	.word	0xffffffff


	//   ....[22]....
        /*01dc*/ 	.word	0xffffffff


	//   ....[23]....
        /*01e0*/ 	.word	0xffffffff


	//   ....[24]....
        /*01e4*/ 	.word	0xffffffff


	//   ....[25]....
        /*01e8*/ 	.word	0xffffffff


	//   ....[26]....
        /*01ec*/ 	.word	0xffffffff


	//   ....[27]....
        /*01f0*/ 	.word	0xffffffff


	//   ....[28]....
        /*01f4*/ 	.word	0xffffffff


	//   ....[29]....
        /*01f8*/ 	.word	0xffffffff


	//   ....[30]....
        /*01fc*/ 	.word	0xffffffff


	//   ....[31]....
        /*0200*/ 	.word	0xffffffff


	//   ....[32]....
        /*0204*/ 	.word	0xffffffff


	//   ....[33]....
        /*0208*/ 	.word	0xffffffff


	//   ....[34]....
        /*020c*/ 	.word	0xffffffff


	//   ....[35]....
        /*0210*/ 	.word	0xffffffff


	//   ....[36]....
        /*0214*/ 	.word	0xffffffff


	//   ....[37]....
        /*0218*/ 	.word	0xffffffff


	//   ....[38]....
        /*021c*/ 	.word	0xffffffff


	//   ....[39]....
        /*0220*/ 	.word	0xffffffff


	//   ....[40]....
        /*0224*/ 	.word	0xffffffff


	//   ....[41]....
        /*0228*/ 	.word	0xffffffff


	//   ....[42]....
        /*022c*/ 	.word	0xffffffff


	//   ....[43]....
        /*0230*/ 	.word	0xffffffff


	//   ....[44]....
        /*0234*/ 	.word	0xffffffff


	//   ....[45]....
        /*0238*/ 	.word	0xffffffff


	//   ....[46]....
        /*023c*/ 	.word	0xffffffff


	//   ....[47]....
        /*0240*/ 	.word	0xffffffff


	//   ....[48]....
        /*0244*/ 	.word	0xffffffff


	//   ....[49]....
        /*0248*/ 	.word	0xffffffff


	//   ....[50]....
        /*024c*/ 	.word	0xffffffff


	//   ....[51]....
        /*0250*/ 	.word	0xffffffff


	//   ....[52]....
        /*0254*/ 	.word	0xffffffff


	//   ....[53]....
        /*0258*/ 	.word	0xffffffff


	//   ....[54]....
        /*025c*/ 	.word	0xffffffff


	//   ....[55]....
        /*0260*/ 	.word	0xffffffff


	//   ....[56]....
        /*0264*/ 	.word	0xffffffff


	//   ....[57]....
        /*0268*/ 	.word	0xffffffff


	//   ....[58]....
        /*026c*/ 	.word	0xffffffff


	//   ....[59]....
        /*0270*/ 	.word	0xffffffff


	//   ....[60]....
        /*0274*/ 	.word	0xffffffff


	//   ....[61]....
        /*0278*/ 	.word	0xffffffff


	//   ....[62]....
        /*027c*/ 	.word	0xffffffff


	//   ....[63]....
        /*0280*/ 	.word	0xffffffff


	//   ....[64]....
        /*0284*/ 	.word	0xffffffff


	//   ....[65]....
        /*0288*/ 	.word	0xffffffff


	//   ....[66]....
        /*028c*/ 	.word	0xffffffff


	//   ....[67]....
        /*0290*/ 	.word	0xffffffff


	//   ....[68]....
        /*0294*/ 	.word	0xffffffff


	//   ....[69]....
        /*0298*/ 	.word	0xffffffff


	//   ....[70]....
        /*029c*/ 	.word	0xffffffff


	//   ....[71]....
        /*02a0*/ 	.word	0xffffffff


	//   ....[72]....
        /*02a4*/ 	.word	0xffffffff


	//   ....[73]....
        /*02a8*/ 	.word	0xffffffff


	//   ....[74]....
        /*02ac*/ 	.word	0xffffffff


	//   ....[75]....
        /*02b0*/ 	.word	0xffffffff


	//   ....[76]....
        /*02b4*/ 	.word	0xffffffff


	//   ....[77]....
        /*02b8*/ 	.word	0xffffffff


	//   ....[78]....
        /*02bc*/ 	.word	0xffffffff


	//   ....[79]....
        /*02c0*/ 	.word	0xffffffff


	//   ....[80]....
        /*02c4*/ 	.word	0xffffffff


	//   ....[81]....
        /*02c8*/ 	.word	0xffffffff


	//   ....[82]....
        /*02cc*/ 	.word	0xffffffff


	//   ....[83]....
        /*02d0*/ 	.word	0xffffffff


	//   ....[84]....
        /*02d4*/ 	.word	0xffffffff


	//   ....[85]....
        /*02d8*/ 	.word	0xffffffff


	//   ....[86]....
        /*02dc*/ 	.word	0xffffffff


	//   ....[87]....
        /*02e0*/ 	.word	0xffffffff


	//   ....[88]....
        /*02e4*/ 	.word	0xffffffff


	//   ....[89]....
        /*02e8*/ 	.word	0xffffffff


	//   ....[90]....
        /*02ec*/ 	.word	0xffffffff


	//   ....[91]....
        /*02f0*/ 	.word	0xffffffff


	//   ....[92]....
        /*02f4*/ 	.word	0xffffffff


	//   ....[93]....
        /*02f8*/ 	.word	0xffffffff


	//   ....[94]....
        /*02fc*/ 	.word	0xffffffff


	//   ....[95]....
        /*0300*/ 	.word	0xffffffff


	//   ....[96]....
        /*0304*/ 	.word	0xffffffff


	//   ....[97]....
        /*0308*/ 	.word	0xffffffff


	//   ....[98]....
        /*030c*/ 	.word	0xffffffff


	//   ....[99]....
        /*0310*/ 	.word	0xffffffff


	//   ....[100]....
        /*0314*/ 	.word	0xffffffff


	//   ....[101]....
        /*0318*/ 	.word	0xffffffff


	//   ....[102]....
        /*031c*/ 	.word	0xffffffff


	//   ....[103]....
        /*0320*/ 	.word	0xffffffff


	//   ....[104]....
        /*0324*/ 	.word	0xffffffff


	//   ....[105]....
        /*0328*/ 	.word	0xffffffff


	//   ....[106]....
        /*032c*/ 	.word	0xffffffff


	//   ....[107]....
        /*0330*/ 	.word	0xffffffff


	//   ....[108]....
        /*0334*/ 	.word	0xffffffff


	//   ....[109]....
        /*0338*/ 	.word	0xffffffff


	//   ....[110]....
        /*033c*/ 	.word	0xffffffff


	//   ....[111]....
        /*0340*/ 	.word	0xffffffff


	//   ....[112]....
        /*0344*/ 	.word	0xffffffff


	//   ....[113]....
        /*0348*/ 	.word	0xffffffff


	//   ....[114]....
        /*034c*/ 	.word	0xffffffff


	//   ....[115]....
        /*0350*/ 	.word	0xffffffff


	//   ....[116]....
        /*0354*/ 	.word	0xffffffff


	//   ....[117]....
        /*0358*/ 	.word	0xffffffff


	//   ....[118]....
        /*035c*/ 	.word	0xffffffff


	//   ....[119]....
        /*0360*/ 	.word	0xffffffff


	//   ....[120]....
        /*0364*/ 	.word	0xffffffff


	//   ....[121]....
        /*0368*/ 	.word	0xffffffff


	//   ....[122]....
        /*036c*/ 	.word	0xffffffff


	//   ....[123]....
        /*0370*/ 	.word	0xffffffff


	//   ....[124]....
        /*0374*/ 	.word	0xffffffff


	//   ....[125]....
        /*0378*/ 	.word	0xffffffff


	//   ....[126]....
        /*037c*/ 	.word	0xffffffff


	//   ....[127]....
        /*0380*/ 	.word	0xffffffff


	//   ....[128]....
        /*0384*/ 	.word	0xffffffff


	//   ....[129]....
        /*0388*/ 	.word	0xffffffff


	//   ....[130]....
        /*038c*/ 	.word	0xffffffff


	//   ....[131]....
        /*0390*/ 	.word	0xffffffff


	//   ....[132]....
        /*0394*/ 	.word	0xffffffff


	//   ....[133]....
        /*0398*/ 	.word	0xffffffff


	//   ....[134]....
        /*039c*/ 	.word	0xffffffff


	//   ....[135]....
        /*03a0*/ 	.word	0xffffffff


	//   ....[136]....
        /*03a4*/ 	.word	0xffffffff


	//   ....[137]....
        /*03a8*/ 	.word	0xffffffff


	//   ....[138]....
        /*03ac*/ 	.word	0xffffffff


	//   ....[139]....
        /*03b0*/ 	.word	0xffffffff


	//   ....[140]....
        /*03b4*/ 	.word	0xffffffff


	//   ....[141]....
        /*03b8*/ 	.word	0xffffffff


	//   ....[142]....
        /*03bc*/ 	.word	0xffffffff


	//   ....[143]....
        /*03c0*/ 	.word	0xffffffff


	//   ....[144]....
        /*03c4*/ 	.word	0xffffffff


	//   ....[145]....
        /*03c8*/ 	.word	0xffffffff


	//   ....[146]....
        /*03cc*/ 	.word	0xffffffff


	//   ....[147]....
        /*03d0*/ 	.word	0xffffffff


	//   ....[148]....
        /*03d4*/ 	.word	0xffffffff


	//   ....[149]....
        /*03d8*/ 	.word	0xffffffff


	//   ....[150]....
        /*03dc*/ 	.word	0xffffffff


	//   ....[151]....
        /*03e0*/ 	.word	0xffffffff


	//   ....[152]....
        /*03e4*/ 	.word	0xffffffff


	//   ....[153]....
        /*03e8*/ 	.word	0xffffffff


	//   ....[154]....
        /*03ec*/ 	.word	0xffffffff


	//   ....[155]....
        /*03f0*/ 	.word	0xffffffff


	//   ....[156]....
        /*03f4*/ 	.word	0xffffffff


	//   ....[157]....
        /*03f8*/ 	.word	0xffffffff


	//   ....[158]....
        /*03fc*/ 	.word	0xffffffff


	//   ....[159]....
        /*0400*/ 	.word	0x0500000f


	//   ....[160]....
        /*0404*/ 	.word	0x0500000f


	//   ....[161]....
        /*0408*/ 	.word	0x0500000f


	//   ....[162]....
        /*040c*/ 	.word	0x0500000f


	//   ....[163]....
        /*0410*/ 	.word	0x0500000f


	//   ....[164]....
        /*0414*/ 	.word	0x0500000f


	//   ....[165]....
        /*0418*/ 	.word	0x0500000f


	//   ....[166]....
        /*041c*/ 	.word	0x0500000f


	//   ....[167]....
        /*0420*/ 	.word	0x0500000f


	//   ....[168]....
        /*0424*/ 	.word	0x0500000f


	//   ....[169]....
        /*0428*/ 	.word	0x0500000f


	//   ....[170]....
        /*042c*/ 	.word	0x0500000f


	//   ....[171]....
        /*0430*/ 	.word	0x0500000f


	//   ....[172]....
        /*0434*/ 	.word	0x0500000f


	//   ....[173]....
        /*0438*/ 	.word	0x0500000f


	//   ....[174]....
        /*043c*/ 	.word	0x0500000f


	//   ....[175]....
        /*0440*/ 	.word	0x0500000f


	//   ....[176]....
        /*0444*/ 	.word	0x0500000f


	//   ....[177]....
        /*0448*/ 	.word	0x0500000f


	//   ....[178]....
        /*044c*/ 	.word	0x0500000f


	//   ....[179]....
        /*0450*/ 	.word	0x0500000f


	//   ....[180]....
        /*0454*/ 	.word	0x0500000f


	//   ....[181]....
        /*0458*/ 	.word	0x0500000f


	//   ....[182]....
        /*045c*/ 	.word	0x0500000f


	//   ....[183]....
        /*0460*/ 	.word	0x0500000f


	//   ....[184]....
        /*0464*/ 	.word	0x0500000f


	//   ....[185]....
        /*0468*/ 	.word	0x0500000f


	//   ....[186]....
        /*046c*/ 	.word	0x0500000f


	//   ....[187]....
        /*0470*/ 	.word	0x0500000f


	//   ....[188]....
        /*0474*/ 	.word	0x0500000f


	//   ....[189]....
        /*0478*/ 	.word	0x0500000f


	//   ....[190]....
        /*047c*/ 	.word	0x0500000f


	//   ....[191]....
        /*0480*/ 	.word	0x0500000f


	//   ....[192]....
        /*0484*/ 	.word	0x0500000f


	//   ....[193]....
        /*0488*/ 	.word	0x0500000f


	//   ....[194]....
        /*048c*/ 	.word	0x0500000f


	//   ....[195]....
        /*0490*/ 	.word	0x0500000f


	//   ....[196]....
        /*0494*/ 	.word	0x0500000f


	//   ....[197]....
        /*0498*/ 	.word	0x0500000f


	//   ....[198]....
        /*049c*/ 	.word	0x0500000f


	//   ....[199]....
        /*04a0*/ 	.word	0x0500000f


	//   ....[200]....
        /*04a4*/ 	.word	0x0500000f


	//----- nvinfo : EIATTR_COOP_GROUP_INSTR_OFFSETS
	.align		4
.L_209:
        /*04a8*/ 	.byte	0x04, 0x28
        /*04aa*/ 	.short	(.L_211 - .L_210)


	//   ....[0]....
.L_210:
        /*04ac*/ 	.word	0x00000080


	//   ....[1]....
        /*04b0*/ 	.word	0x00000090


	//   ....[2]....
        /*04b4*/ 	.word	0x000002d0


	//   ....[3]....
        /*04b8*/ 	.word	0x00000430


	//   ....[4]....
        /*04bc*/ 	.word	0x00000550


	//   ....[5]....
        /*04c0*/ 	.word	0x000006b0


	//   ....[6]....
        /*04c4*/ 	.word	0x000019e0


	//   ....[7]....
        /*04c8*/ 	.word	0x00002120


	//   ....[8]....
        /*04cc*/ 	.word	0x00002ce0


	//   ....[9]....
        /*04d0*/ 	.word	0x000034d0


	//   ....[10]....
        /*04d4*/ 	.word	0x000035e0


	//   ....[11]....
        /*04d8*/ 	.word	0x00003db0


	//   ....[12]....
        /*04dc*/ 	.word	0x00003e30


	//   ....[13]....
        /*04e0*/ 	.word	0x00005570


	//   ....[14]....
        /*04e4*/ 	.word	0x000058d0


	//   ....[15]....
        /*04e8*/ 	.word	0x000062b0


	//   ....[16]....
        /*04ec*/ 	.word	0x000062d0


	//   ....[17]....
        /*04f0*/ 	.word	0x00006cb0


	//   ....[18]....
        /*04f4*/ 	.word	0x00006d20


	//   ....[19]....
        /*04f8*/ 	.word	0x00008a20


	//   ....[20]....
        /*04fc*/ 	.word	0x00008a30


	//   ....[21]....
        /*0500*/ 	.word	0x00008a60


	//   ....[22]....
        /*0504*/ 	.word	0x00008a70


	//   ....[23]....
        /*0508*/ 	.word	0x0000a570


	//   ....[24]....
        /*050c*/ 	.word	0x0000a8e0


	//   ....[25]....
        /*0510*/ 	.word	0x0000b280


	//   ....[26]....
        /*0514*/ 	.word	0x0000b2a0


	//   ....[27]....
        /*0518*/ 	.word	0x0000bce0


	//   ....[28]....
        /*051c*/ 	.word	0x0000bd60


	//   ....[29]....
        /*0520*/ 	.word	0x0000d030


	//   ....[30]....
        /*0524*/ 	.word	0x0000d040


	//   ....[31]....
        /*0528*/ 	.word	0x0000d0c0


	//   ....[32]....
        /*052c*/ 	.word	0x0000d0d0


	//   ....[33]....
        /*0530*/ 	.word	0x0000dfa0


	//   ....[34]....
        /*0534*/ 	.word	0x0000dfb0


	//   ....[35]....
        /*0538*/ 	.word	0x0000dfc0


	//   ....[36]....
        /*053c*/ 	.word	0x0000dfd0


	//   ....[37]....
        /*0540*/ 	.word	0x0000dfe0


	//   ....[38]....
        /*0544*/ 	.word	0x0000dff0


	//   ....[39]....
        /*0548*/ 	.word	0x0000e000


	//   ....[40]....
        /*054c*/ 	.word	0x0000e020


	//   ....[41]....
        /*0550*/ 	.word	0x0000e040


	//   ....[42]....
        /*0554*/ 	.word	0x0000e060


	//   ....[43]....
        /*0558*/ 	.word	0x0000e0a0


	//   ....[44]....
        /*055c*/ 	.word	0x0000e0b0


	//   ....[45]....
        /*0560*/ 	.word	0x0000e0c0


	//   ....[46]....
        /*0564*/ 	.word	0x0000e0d0


	//   ....[47]....
        /*0568*/ 	.word	0x0000e0f0


	//   ....[48]....
        /*056c*/ 	.word	0x0000e110


	//   ....[49]....
        /*0570*/ 	.word	0x0000e120


	//   ....[50]....
        /*0574*/ 	.word	0x0000e130


	//   ....[51]....
        /*0578*/ 	.word	0x0000e140


	//   ....[52]....
        /*057c*/ 	.word	0x0000e150


	//   ....[53]....
        /*0580*/ 	.word	0x0000e160


	//   ....[54]....
        /*0584*/ 	.word	0x0000e170


	//   ....[55]....
        /*0588*/ 	.word	0x0000e180


	//   ....[56]....
        /*058c*/ 	.word	0x0000e190


	//   ....[57]....
        /*0590*/ 	.word	0x0000e1a0


	//   ....[58]....
        /*0594*/ 	.word	0x0000e1d0


	//   ....[59]....
        /*0598*/ 	.word	0x0000e200


	//   ....[60]....
        /*059c*/ 	.word	0x0000e230


	//   ....[61]....
        /*05a0*/ 	.word	0x0000e270


	//   ....[62]....
        /*05a4*/ 	.word	0x0000e2b0


	//   ....[63]....
        /*05a8*/ 	.word	0x0000e2e0


	//   ....[64]....
        /*05ac*/ 	.word	0x0000e310


	//   ....[65]....
        /*05b0*/ 	.word	0x0000e8c0


	//   ....[66]....
        /*05b4*/ 	.word	0x0000e900


	//   ....[67]....
        /*05b8*/ 	.word	0x0000e940


	//   ....[68]....
        /*05bc*/ 	.word	0x0000e970


	//   ....[69]....
        /*05c0*/ 	.word	0x0000eed0


	//   ....[70]....
        /*05c4*/ 	.word	0x0000ef10


	//   ....[71]....
        /*05c8*/ 	.word	0x0000efd0


	//   ....[72]....
        /*05cc*/ 	.word	0x0000eff0


	//   ....[73]....
        /*05d0*/ 	.word	0x0000f0b0


	//   ....[74]....
        /*05d4*/ 	.word	0x0000f0d0


	//   ....[75]....
        /*05d8*/ 	.word	0x0000f1a0


	//   ....[76]....
        /*05dc*/ 	.word	0x0000f1c0


	//   ....[77]....
        /*05e0*/ 	.word	0x0000f9d0


	//   ....[78]....
        /*05e4*/ 	.word	0x0000f9f0


	//   ....[79]....
        /*05e8*/ 	.word	0x0000fab0


	//   ....[80]....
        /*05ec*/ 	.word	0x0000fad0


	//   ....[81]....
        /*05f0*/ 	.word	0x0000fb90


	//   ....[82]....
        /*05f4*/ 	.word	0x0000fbb0


	//   ....[83]....
        /*05f8*/ 	.word	0x0000fc80


	//   ....[84]....
        /*05fc*/ 	.word	0x0000fca0


	//   ....[85]....
        /*0600*/ 	.word	0x0000fde0


	//   ....[86]....
        /*0604*/ 	.word	0x0000ff90


	//   ....[87]....
        /*0608*/ 	.word	0x0000ffc0


	//   ....[88]....
        /*060c*/ 	.word	0x0000fff0


	//   ....[89]....
        /*0610*/ 	.word	0x00010020


	//   ....[90]....
        /*0614*/ 	.word	0x00010050


	//   ....[91]....
        /*0618*/ 	.word	0x00010090


	//   ....[92]....
        /*061c*/ 	.word	0x000101e0


	//   ....[93]....
        /*0620*/ 	.word	0x00010210


	//   ....[94]....
        /*0624*/ 	.word	0x00010240


	//   ....[95]....
        /*0628*/ 	.word	0x00010270


	//   ....[96]....
        /*062c*/ 	.word	0x000102a0


	//   ....[97]....
        /*0630*/ 	.word	0x000102e0


	//   ....[98]....
        /*0634*/ 	.word	0x00010370


	//   ....[99]....
        /*0638*/ 	.word	0x000103d0


	//   ....[100]....
        /*063c*/ 	.word	0x00010460


	//   ....[101]....
        /*0640*/ 	.word	0x00012270


	//   ....[102]....
        /*0644*/ 	.word	0x000122a0


	//   ....[103]....
        /*0648*/ 	.word	0x00012360


	//   ....[104]....
        /*064c*/ 	.word	0x00012370


	//   ....[105]....
        /*0650*/ 	.word	0x000123e0


	//   ....[106]....
        /*0654*/ 	.word	0x000123f0


	//   ....[107]....
        /*0658*/ 	.word	0x00012400


	//   ....[108]....
        /*065c*/ 	.word	0x00012470


	//   ....[109]....
        /*0660*/ 	.word	0x000127c0


	//   ....[110]....
        /*0664*/ 	.word	0x000127f0


	//   ....[111]....
        /*0668*/ 	.word	0x00012810


	//   ....[112]....
        /*066c*/ 	.word	0x000128c0


	//   ....[113]....
        /*0670*/ 	.word	0x000128e0


	//   ....[114]....
        /*0674*/ 	.word	0x00012970


	//   ....[115]....
        /*0678*/ 	.word	0x00012980


	//   ....[116]....
        /*067c*/ 	.word	0x00012990


	//   ....[117]....
        /*0680*/ 	.word	0x00013160


	//   ....[118]....
        /*0684*/ 	.word	0x00013190


	//   ....[119]....
        /*0688*/ 	.word	0x000131c0


	//   ....[120]....
        /*068c*/ 	.word	0x00013270


	//   ....[121]....
        /*0690*/ 	.word	0x00013280


	//   ....[122]....
        /*0694*/ 	.word	0x00013320


	//   ....[123]....
        /*0698*/ 	.word	0x00013330


	//   ....[124]....
        /*069c*/ 	.word	0x00013340


	//   ....[125]....
        /*06a0*/ 	.word	0x00013ad0


	//   ....[126]....
        /*06a4*/ 	.word	0x00013af0


	//   ....[127]....
        /*06a8*/ 	.word	0x00013b60


	//   ....[128]....
        /*06ac*/ 	.word	0x00013b70


	//   ....[129]....
        /*06b0*/ 	.word	0x00013bc0


	//   ....[130]....
        /*06b4*/ 	.word	0x00013bd0


	//   ....[131]....
        /*06b8*/ 	.word	0x00013be0


	//   ....[132]....
        /*06bc*/ 	.word	0x00013c30


	//   ....[133]....
        /*06c0*/ 	.word	0x00013f70


	//   ....[134]....
        /*06c4*/ 	.word	0x00013f90


	//   ....[135]....
        /*06c8*/ 	.word	0x00013fa0


	//   ....[136]....
        /*06cc*/ 	.word	0x00014000


	//   ....[137]....
        /*06d0*/ 	.word	0x00014010


	//   ....[138]....
        /*06d4*/ 	.word	0x00014070


	//   ....[139]....
        /*06d8*/ 	.word	0x000140a0


	//   ....[140]....
        /*06dc*/ 	.word	0x000140e0


	//   ....[141]....
        /*06e0*/ 	.word	0x000150e0


	//   ....[142]....
        /*06e4*/ 	.word	0x00015180


	//   ....[143]....
        /*06e8*/ 	.word	0x000151b0


	//   ....[144]....
        /*06ec*/ 	.word	0x000151e0


	//   ....[145]....
        /*06f0*/ 	.word	0x00015220


	//   ....[146]....
        /*06f4*/ 	.word	0x00015250


	//   ....[147]....
        /*06f8*/ 	.word	0x00015280


	//   ....[148]....
        /*06fc*/ 	.word	0x00015290


	//   ....[149]....
        /*0700*/ 	.word	0x000153c0


	//   ....[150]....
        /*0704*/ 	.word	0x000153f0


	//   ....[151]....
        /*0708*/ 	.word	0x00015420


	//   ....[152]....
        /*070c*/ 	.word	0x00015450


	//   ....[153]....
        /*0710*/ 	.word	0x00015480


	//   ....[154]....
        /*0714*/ 	.word	0x000154c0


	//   ....[155]....
        /*0718*/ 	.word	0x00015560


	//   ....[156]....
        /*071c*/ 	.word	0x000155d0


	//   ....[157]....
        /*0720*/ 	.word	0x00015600


	//   ....[158]....
        /*0724*/ 	.word	0x00015c10


	//   ....[159]....
        /*0728*/ 	.word	0x000162e0


	//   ....[160]....
        /*072c*/ 	.word	0x000163c0


	//   ....[161]....
        /*0730*/ 	.word	0x000164a0


	//   ....[162]....
        /*0734*/ 	.word	0x00016500


	//   ....[163]....
        /*0738*/ 	.word	0x000165e0


	//   ....[164]....
        /*073c*/ 	.word	0x00016640


	//   ....[165]....
        /*0740*/ 	.word	0x00016720


	//   ....[166]....
        /*0744*/ 	.word	0x00016780


	//   ....[167]....
        /*0748*/ 	.word	0x00016860


	//   ....[168]....
        /*074c*/ 	.word	0x00016990


	//   ....[169]....
        /*0750*/ 	.word	0x00016a60


	//   ....[170]....
        /*0754*/ 	.word	0x00016b80


	//   ....[171]....
        /*0758*/ 	.word	0x00016c40


	//   ....[172]....
        /*075c*/ 	.word	0x00016ca0


	//   ....[173]....
        /*0760*/ 	.word	0x00016da0


	//   ....[174]....
        /*0764*/ 	.word	0x00016e00


	//   ....[175]....
        /*0768*/ 	.word	0x00016f10


	//   ....[176]....
        /*076c*/ 	.word	0x00016fb0


	//   ....[177]....
        /*0770*/ 	.word	0x00017020


	//   ....[178]....
        /*0774*/ 	.word	0x00017080


	//   ....[179]....
        /*0778*/ 	.word	0x000171a0


	//   ....[180]....
        /*077c*/ 	.word	0x00017200


	//   ....[181]....
        /*0780*/ 	.word	0x00017310


	//   ....[182]....
        /*0784*/ 	.word	0x00017370


	//   ....[183]....
        /*0788*/ 	.word	0x00017470


	//   ....[184]....
        /*078c*/ 	.word	0x000175a0


	//   ....[185]....
        /*0790*/ 	.word	0x00017650


	//   ....[186]....
        /*0794*/ 	.word	0x000176b0


	//   ....[187]....
        /*0798*/ 	.word	0x00017770


	//   ....[188]....
        /*079c*/ 	.word	0x000177d0


	//   ....[189]....
        /*07a0*/ 	.word	0x00017890


	//   ....[190]....
        /*07a4*/ 	.word	0x000178f0


	//   ....[191]....
        /*07a8*/ 	.word	0x000179b0


	//   ....[192]....
        /*07ac*/ 	.word	0x00017aa0


	//   ....[193]....
        /*07b0*/ 	.word	0x00017b40


	//   ....[194]....
        /*07b4*/ 	.word	0x00017ba0


	//   ....[195]....
        /*07b8*/ 	.word	0x00017c70


	//   ....[196]....
        /*07bc*/ 	.word	0x00017cd0


	//   ....[197]....
        /*07c0*/ 	.word	0x00017da0


	//   ....[198]....
        /*07c4*/ 	.word	0x00017e00


	//   ....[199]....
        /*07c8*/ 	.word	0x00017ed0


	//   ....[200]....
        /*07cc*/ 	.word	0x00018130


	//----- nvinfo : EIATTR_REG_RECONFIG
	.align		4
.L_211:
        /*07d0*/ 	.byte	0x01, 0x54
	.zero		2


	//----- nvinfo : EIATTR_SYSCALL_OFFSETS
	.align		4
        /*07d4*/ 	.byte	0x04, 0x46
        /*07d6*/ 	.short	(.L_213 - .L_212)


	//   ....[0]....
.L_212:
        /*07d8*/ 	.word	0x00001bc0


	//   ....[1]....
        /*07dc*/ 	.word	0x00011780


	//   ....[2]....
        /*07e0*/ 	.word	0x00011910


	//   ....[3]....
        /*07e4*/ 	.word	0x00011a60


	//   ....[4]....
        /*07e8*/ 	.word	0x00011ba0


	//   ....[5]....
        /*07ec*/ 	.word	0x00012d70


	//----- nvinfo : EIATTR_MBARRIER_INSTR_OFFSETS
	.align		4
.L_213:
        /*07f0*/ 	.byte	0x04, 0x39
        /*07f2*/ 	.short	(.L_215 - .L_214)


	//   ....[0]....
.L_214:
        /*07f4*/ 	.word	0x00000180
        /*07f8*/ 	.word	0x000000ff
        /*07fc*/ 	.word	0x00022800
        /*0800*/ 	.short	0x0100
        /*0802*/ 	.byte	0x08
	.zero		1


	//   ....[1]....
        /*0804*/ 	.word	0x00000190
        /*0808*/ 	.word	0x000000ff
        /*080c*/ 	.word	0x00022820
        /*0810*/ 	.short	0x0100
        /*0812*/ 	.byte	0x08
	.zero		1


	//   ....[2]....
        /*0814*/ 	.word	0x00000280
        /*0818*/ 	.word	0x000000ff
        /*081c*/ 	.word	0x00022830
        /*0820*/ 	.short	0x0100
        /*0822*/ 	.byte	0x08
	.zero		1


	//   ....[3]....
        /*0824*/ 	.word	0x00000290
        /*0828*/ 	.word	0x000000ff
        /*082c*/ 	.word	0x00022840
        /*0830*/ 	.short	0x0100
        /*0832*/ 	.byte	0x08
	.zero		1


	//   ....[4]....
        /*0834*/ 	.word	0x000002a0
        /*0838*/ 	.word	0x000000ff
        /*083c*/ 	.word	0x00022838
        /*0840*/ 	.short	0x0100
        /*0842*/ 	.byte	0x08
	.zero		1


	//   ....[5]....
        /*0844*/ 	.word	0x000002b0
        /*0848*/ 	.word	0x000000ff
        /*084c*/ 	.word	0x00022848
        /*0850*/ 	.short	0x0100
        /*0852*/ 	.byte	0x08
	.zero		1


	//   ....[6]....
        /*0854*/ 	.word	0x000003e0
        /*0858*/ 	.word	0x000000ff
        /*085c*/ 	.word	0x00022850
        /*0860*/ 	.short	0x0100
        /*0862*/ 	.byte	0x08
	.zero		1


	//   ....[7]....
        /*0864*/ 	.word	0x000003f0
        /*0868*/ 	.word	0x000000ff
        /*086c*/ 	.word	0x00022860
        /*0870*/ 	.short	0x0100
        /*0872*/ 	.byte	0x08
	.zero		1


	//   ....[8]....
        /*0874*/ 	.word	0x00000400
        /*0878*/ 	.word	0x000000ff
        /*087c*/ 	.word	0x00022858
        /*0880*/ 	.short	0x0100
        /*0882*/ 	.byte	0x08
	.zero		1


	//   ....[9]....
        /*0884*/ 	.word	0x00000410
        /*0888*/ 	.word	0x000000ff
        /*088c*/ 	.word	0x00022868
        /*0890*/ 	.short	0x0100
        /*0892*/ 	.byte	0x08
	.zero		1


	//   ....[10]....
        /*0894*/ 	.word	0x00000500
        /*0898*/ 	.word	0x000000ff
        /*089c*/ 	.word	0x00022870
        /*08a0*/ 	.short	0x0100
        /*08a2*/ 	.byte	0x06
	.zero		1


	//   ....[11]....
        /*08a4*/ 	.word	0x00000510
        /*08a8*/ 	.word	0x000000ff
        /*08ac*/ 	.word	0x00022880
        /*08b0*/ 	.short	0x0100
        /*08b2*/ 	.byte	0x06
	.zero		1


	//   ....[12]....
        /*08b4*/ 	.word	0x00000520
        /*08b8*/ 	.word	0x000000ff
        /*08bc*/ 	.word	0x00022878
        /*08c0*/ 	.short	0x0100
        /*08c2*/ 	.byte	0x06
	.zero		1


	//   ....[13]....
        /*08c4*/ 	.word	0x00000530
        /*08c8*/ 	.word	0x000000ff
        /*08cc*/ 	.word	0x00022888
        /*08d0*/ 	.short	0x0100
        /*08d2*/ 	.byte	0x06
	.zero		1


	//   ....[14]....
        /*08d4*/ 	.word	0x00000660
        /*08d8*/ 	.word	0x000000ff
        /*08dc*/ 	.word	0x00022890
        /*08e0*/ 	.short	0x0100
        /*08e2*/ 	.byte	0x08
	.zero		1


	//   ....[15]....
        /*08e4*/ 	.word	0x00000670
        /*08e8*/ 	.word	0x000000ff
        /*08ec*/ 	.word	0x000228a0
        /*08f0*/ 	.short	0x0100
        /*08f2*/ 	.byte	0x08
	.zero		1


	//   ....[16]....
        /*08f4*/ 	.word	0x00000680
        /*08f8*/ 	.word	0x000000ff
        /*08fc*/ 	.word	0x00022898
        /*0900*/ 	.short	0x0100
        /*0902*/ 	.byte	0x08
	.zero		1


	//   ....[17]....
        /*0904*/ 	.word	0x00000690
        /*0908*/ 	.word	0x000000ff
        /*090c*/ 	.word	0x000228a8
        /*0910*/ 	.short	0x0100
        /*0912*/ 	.byte	0x08
	.zero		1


	//   ....[18]....
        /*0914*/ 	.word	0x000007e0
        /*0918*/ 	.word	0x000000ff
        /*091c*/ 	.word	0x000228b0
        /*0920*/ 	.short	0x0100
        /*0922*/ 	.byte	0x08
	.zero		1


	//   ....[19]....
        /*0924*/ 	.word	0x000007f0
        /*0928*/ 	.word	0x000000ff
        /*092c*/ 	.word	0x000228c0
        /*0930*/ 	.short	0x0100
        /*0932*/ 	.byte	0x08
	.zero		1


	//   ....[20]....
        /*0934*/ 	.word	0x00000800
        /*0938*/ 	.word	0x000000ff
        /*093c*/ 	.word	0x000228b8
        /*0940*/ 	.short	0x0100
        /*0942*/ 	.byte	0x08
	.zero		1


	//   ....[21]....
        /*0944*/ 	.word	0x00000810
        /*0948*/ 	.word	0x000000ff
        /*094c*/ 	.word	0x000228c8
        /*0950*/ 	.short	0x0100
        /*0952*/ 	.byte	0x08
	.zero		1


	//   ....[22]....
        /*0954*/ 	.word	0x00001c30
        /*0958*/ 	.word	0x000000ff
        /*095c*/ 	.word	0x00022800
        /*0960*/ 	.short	0x010a
        /*0962*/ 	.byte	0x26
	.zero		1


	//   ....[23]....
        /*0964*/ 	.word	0x00001cb0
        /*0968*/ 	.word	0x00000003
        /*096c*/ 	.word	0x00022830
        /*0970*/ 	.short	0x010a
        /*0972*/ 	.byte	0x3f
	.zero		1


	//   ....[24]....
        /*0974*/ 	.word	0x00001cf0
        /*0978*/ 	.word	0x00000003
        /*097c*/ 	.word	0x00022830
        /*0980*/ 	.short	0x010a
        /*0982*/ 	.byte	0x3f
	.zero		1


	//   ....[25]....
        /*0984*/ 	.word	0x000020d0
        /*0988*/ 	.word	0x000000ff
        /*098c*/ 	.word	0x00000000
        /*0990*/ 	.short	0x0101
        /*0992*/ 	.byte	0x04
	.zero		1


	//   ....[26]....
        /*0994*/ 	.word	0x00004ec0
        /*0998*/ 	.word	0x000000ff
        /*099c*/ 	.word	0x00022830
        /*09a0*/ 	.short	0x010a
        /*09a2*/ 	.byte	0x04
	.zero		1


	//   ....[27]....
        /*09a4*/ 	.word	0x00004f00
        /*09a8*/ 	.word	0x000000ff
        /*09ac*/ 	.word	0x00022830
        /*09b0*/ 	.short	0x010a
        /*09b2*/ 	.byte	0x04
	.zero		1


	//   ....[28]....
        /*09b4*/ 	.word	0x00005220
        /*09b8*/ 	.word	0x000000ff
        /*09bc*/ 	.word	0x00022850
        /*09c0*/ 	.short	0x010a
        /*09c2*/ 	.byte	0x04
	.zero		1


	//   ....[29]....
        /*09c4*/ 	.word	0x00005260
        /*09c8*/ 	.word	0x000000ff
        /*09cc*/ 	.word	0x00022850
        /*09d0*/ 	.short	0x010a
        /*09d2*/ 	.byte	0x04
	.zero		1


	//   ....[30]....
        /*09d4*/ 	.word	0x00005500
        /*09d8*/ 	.word	0x000000ff
        /*09dc*/ 	.word	0x00000000
        /*09e0*/ 	.short	0x0101
        /*09e2*/ 	.byte	0x04
	.zero		1


	//   ....[31]....
        /*09e4*/ 	.word	0x000077a0
        /*09e8*/ 	.word	0x000000ff
        /*09ec*/ 	.word	0x00000000
        /*09f0*/ 	.short	0x0101
        /*09f2*/ 	.byte	0x04
	.zero		1


	//   ....[32]....
        /*09f4*/ 	.word	0x00008090
        /*09f8*/ 	.word	0x000000ff
        /*09fc*/ 	.word	0x00022830
        /*0a00*/ 	.short	0x010a
        /*0a02*/ 	.byte	0x06
	.zero		1


	//   ....[33]....
        /*0a04*/ 	.word	0x000080d0
        /*0a08*/ 	.word	0x000000ff
        /*0a0c*/ 	.word	0x00022830
        /*0a10*/ 	.short	0x010a
        /*0a12*/ 	.byte	0x06
	.zero		1


	//   ....[34]....
        /*0a14*/ 	.word	0x000083a0
        /*0a18*/ 	.word	0x000000ff
        /*0a1c*/ 	.word	0x00022850
        /*0a20*/ 	.short	0x010a
        /*0a22*/ 	.byte	0x06
	.zero		1


	//   ....[35]....
        /*0a24*/ 	.word	0x000083e0
        /*0a28*/ 	.word	0x000000ff
        /*0a2c*/ 	.word	0x00022850
        /*0a30*/ 	.short	0x010a
        /*0a32*/ 	.byte	0x06
	.zero		1


	//   ....[36]....
        /*0a34*/ 	.word	0x000086b0
        /*0a38*/ 	.word	0x000000ff
        /*0a3c*/ 	.word	0x00000000
        /*0a40*/ 	.short	0x0101
        /*0a42*/ 	.byte	0x05
	.zero		1


	//   ....[37]....
        /*0a44*/ 	.word	0x00009860
        /*0a48*/ 	.word	0x000000ff
        /*0a4c*/ 	.word	0x00000000
        /*0a50*/ 	.short	0x0101
        /*0a52*/ 	.byte	0x04
	.zero		1


	//   ....[38]....
        /*0a54*/ 	.word	0x00009f50
        /*0a58*/ 	.word	0x000000ff
        /*0a5c*/ 	.word	0x00022830
        /*0a60*/ 	.short	0x010a
        /*0a62*/ 	.byte	0x0a
	.zero		1


	//   ....[39]....
        /*0a64*/ 	.word	0x00009f90
        /*0a68*/ 	.word	0x000000ff
        /*0a6c*/ 	.word	0x00022830
        /*0a70*/ 	.short	0x010a
        /*0a72*/ 	.byte	0x0a
	.zero		1


	//   ....[40]....
        /*0a74*/ 	.word	0x0000a230
        /*0a78*/ 	.word	0x000000ff
        /*0a7c*/ 	.word	0x00022850
        /*0a80*/ 	.short	0x010a
        /*0a82*/ 	.byte	0x0a
	.zero		1


	//   ....[41]....
        /*0a84*/ 	.word	0x0000a270
        /*0a88*/ 	.word	0x000000ff
        /*0a8c*/ 	.word	0x00022850
        /*0a90*/ 	.short	0x010a
        /*0a92*/ 	.byte	0x0a
	.zero		1


	//   ....[42]....
        /*0a94*/ 	.word	0x0000a500
        /*0a98*/ 	.word	0x000000ff
        /*0a9c*/ 	.word	0x00000000
        /*0aa0*/ 	.short	0x0101
        /*0aa2*/ 	.byte	0x05
	.zero		1


	//   ....[43]....
        /*0aa4*/ 	.word	0x0000c7a0
        /*0aa8*/ 	.word	0x000000ff
        /*0aac*/ 	.word	0x00000000
        /*0ab0*/ 	.short	0x0101
        /*0ab2*/ 	.byte	0x04
	.zero		1


	//   ....[44]....
        /*0ab4*/ 	.word	0x0000cd90
        /*0ab8*/ 	.word	0x000000ff
        /*0abc*/ 	.word	0x00022850
        /*0ac0*/ 	.short	0x010a
        /*0ac2*/ 	.byte	0x05
	.zero		1


	//   ....[45]....
        /*0ac4*/ 	.word	0x0000cdd0
        /*0ac8*/ 	.word	0x000000ff
        /*0acc*/ 	.word	0x00022850
        /*0ad0*/ 	.short	0x010a
        /*0ad2*/ 	.byte	0x05
	.zero		1


	//   ....[46]....
        /*0ad4*/ 	.word	0x0000d390
        /*0ad8*/ 	.word	0x000000ff
        /*0adc*/ 	.word	0x00000000
        /*0ae0*/ 	.short	0x0101
        /*0ae2*/ 	.byte	0x04
	.zero		1


	//   ....[47]....
        /*0ae4*/ 	.word	0x0000ef00
        /*0ae8*/ 	.word	0x00000002
        /*0aec*/ 	.word	0x00000000
        /*0af0*/ 	.short	0x0101
        /*0af2*/ 	.byte	0x3f
	.zero		1


	//   ....[48]....
        /*0af4*/ 	.word	0x00012080
        /*0af8*/ 	.word	0x00000000
        /*0afc*/ 	.word	0x00022880
        /*0b00*/ 	.short	0x010a
        /*0b02*/ 	.byte	0x3f
	.zero		1


	//   ....[49]....
        /*0b04*/ 	.word	0x00012530
        /*0b08*/ 	.word	0x00000000
        /*0b0c*/ 	.word	0x00022870
        /*0b10*/ 	.short	0x0107
        /*0b12*/ 	.byte	0x3f
	.zero		1


	//   ....[50]....
        /*0b14*/ 	.word	0x000125f0
        /*0b18*/ 	.word	0x00000000
        /*0b1c*/ 	.word	0x00022870
        /*0b20*/ 	.short	0x0101
        /*0b22*/ 	.byte	0x3f
	.zero		1


	//   ....[51]....
        /*0b24*/ 	.word	0x00012620
        /*0b28*/ 	.word	0x00000000
        /*0b2c*/ 	.word	0x00022840
        /*0b30*/ 	.short	0x010a
        /*0b32*/ 	.byte	0x3f
	.zero		1


	//   ....[52]....
        /*0b34*/ 	.word	0x00012ae0
        /*0b38*/ 	.word	0x00000000
        /*0b3c*/ 	.word	0x00022830
        /*0b40*/ 	.short	0x0107
        /*0b42*/ 	.byte	0x3f
	.zero		1


	//   ....[53]....
        /*0b44*/ 	.word	0x00012ba0
        /*0b48*/ 	.word	0x00000000
        /*0b4c*/ 	.word	0x00022830
        /*0b50*/ 	.short	0x0101
        /*0b52*/ 	.byte	0x3f
	.zero		1


	//   ....[54]....
        /*0b54*/ 	.word	0x000134a0
        /*0b58*/ 	.word	0x00000016
        /*0b5c*/ 	.word	0x00022800
        /*0b60*/ 	.short	0x0107
        /*0b62*/ 	.byte	0x3f
	.zero		1


	//   ....[55]....
        /*0b64*/ 	.word	0x000135a0
        /*0b68*/ 	.word	0x00000016
        /*0b6c*/ 	.word	0x00022800
        /*0b70*/ 	.short	0x0101
        /*0b72*/ 	.byte	0x3f
	.zero		1


	//   ....[56]....
        /*0b74*/ 	.word	0x000135c0
        /*0b78*/ 	.word	0x00000016
        /*0b7c*/ 	.word	0x00022820
        /*0b80*/ 	.short	0x010a
        /*0b82*/ 	.byte	0x3f
	.zero		1


	//   ....[57]....
        /*0b84*/ 	.word	0x00013930
        /*0b88*/ 	.word	0x00000000
        /*0b8c*/ 	.word	0x00022880
        /*0b90*/ 	.short	0x010a
        /*0b92*/ 	.byte	0x3f
	.zero		1


	//   ....[58]....
        /*0b94*/ 	.word	0x00013cc0
        /*0b98*/ 	.word	0x00000000
        /*0b9c*/ 	.word	0x00022870
        /*0ba0*/ 	.short	0x0107
        /*0ba2*/ 	.byte	0x3f
	.zero		1


	//   ....[59]....
        /*0ba4*/ 	.word	0x00013d80
        /*0ba8*/ 	.word	0x00000000
        /*0bac*/ 	.word	0x00022870
        /*0bb0*/ 	.short	0x0101
        /*0bb2*/ 	.byte	0x3f
	.zero		1


	//   ....[60]....
        /*0bb4*/ 	.word	0x00013db0
        /*0bb8*/ 	.word	0x00000000
        /*0bbc*/ 	.word	0x00022840
        /*0bc0*/ 	.short	0x010a
        /*0bc2*/ 	.byte	0x3f
	.zero		1


	//   ....[61]....
        /*0bc4*/ 	.word	0x00014180
        /*0bc8*/ 	.word	0x00000000
        /*0bcc*/ 	.word	0x00022830
        /*0bd0*/ 	.short	0x0107
        /*0bd2*/ 	.byte	0x3f
	.zero		1


	//   ....[62]....
        /*0bd4*/ 	.word	0x00014240
        /*0bd8*/ 	.word	0x00000000
        /*0bdc*/ 	.word	0x00022830
        /*0be0*/ 	.short	0x0101
        /*0be2*/ 	.byte	0x3f
	.zero		1


	//   ....[63]....
        /*0be4*/ 	.word	0x000142d0
        /*0be8*/ 	.word	0x00000000
        /*0bec*/ 	.word	0x00022870
        /*0bf0*/ 	.short	0x010a
        /*0bf2*/ 	.byte	0x3f
	.zero		1


	//   ....[64]....
        /*0bf4*/ 	.word	0x00014360
        /*0bf8*/ 	.word	0x00000000
        /*0bfc*/ 	.word	0x00022860
        /*0c00*/ 	.short	0x010a
        /*0c02*/ 	.byte	0x3f
	.zero		1


	//   ....[65]....
        /*0c04*/ 	.word	0x000147c0
        /*0c08*/ 	.word	0x00000000
        /*0c0c*/ 	.word	0x00022850
        /*0c10*/ 	.short	0x0101
        /*0c12*/ 	.byte	0x3f
	.zero		1


	//   ....[66]....
        /*0c14*/ 	.word	0x00014840
        /*0c18*/ 	.word	0x00000000
        /*0c1c*/ 	.word	0x00000000
        /*0c20*/ 	.short	0x0101
        /*0c22*/ 	.byte	0x3f
	.zero		1


	//   ....[67]....
        /*0c24*/ 	.word	0x00014a00
        /*0c28*/ 	.word	0x00000011
        /*0c2c*/ 	.word	0x00022870
        /*0c30*/ 	.short	0x010a
        /*0c32*/ 	.byte	0x3f
	.zero		1


	//   ....[68]....
        /*0c34*/ 	.word	0x00014a80
        /*0c38*/ 	.word	0x00000011
        /*0c3c*/ 	.word	0x00022860
        /*0c40*/ 	.short	0x010a
        /*0c42*/ 	.byte	0x3f
	.zero		1


	//   ....[69]....
        /*0c44*/ 	.word	0x00014ef0
        /*0c48*/ 	.word	0x00000011
        /*0c4c*/ 	.word	0x00022850
        /*0c50*/ 	.short	0x0101
        /*0c52*/ 	.byte	0x3f
	.zero		1


	//   ....[70]....
        /*0c54*/ 	.word	0x00014f70
        /*0c58*/ 	.word	0x00000000
        /*0c5c*/ 	.word	0x00000000
        /*0c60*/ 	.short	0x0101
        /*0c62*/ 	.byte	0x3f
	.zero		1


	//   ....[71]....
        /*0c64*/ 	.word	0x00015b90
        /*0c68*/ 	.word	0x00000005
        /*0c6c*/ 	.word	0x00022820
        /*0c70*/ 	.short	0x010a
        /*0c72*/ 	.byte	0x3f
	.zero		1


	//   ....[72]....
        /*0c74*/ 	.word	0x00015d10
        /*0c78*/ 	.word	0x00000003
        /*0c7c*/ 	.word	0x00022840
        /*0c80*/ 	.short	0x010a
        /*0c82*/ 	.byte	0x3f
	.zero		1


	//   ....[73]....
        /*0c84*/ 	.word	0x00015db0
        /*0c88*/ 	.word	0x00000017
        /*0c8c*/ 	.word	0x00022840
        /*0c90*/ 	.short	0x010a
        /*0c92*/ 	.byte	0x3f
	.zero		1


	//   ....[74]....
        /*0c94*/ 	.word	0x00015df0
        /*0c98*/ 	.word	0x00000003
        /*0c9c*/ 	.word	0x00022860
        /*0ca0*/ 	.short	0x010a
        /*0ca2*/ 	.byte	0x3f
	.zero		1


	//   ....[75]....
        /*0ca4*/ 	.word	0x00015e30
        /*0ca8*/ 	.word	0x00000017
        /*0cac*/ 	.word	0x00022860
        /*0cb0*/ 	.short	0x010a
        /*0cb2*/ 	.byte	0x3f
	.zero		1


	//   ....[76]....
        /*0cb4*/ 	.word	0x00015e70
        /*0cb8*/ 	.word	0x00000003
        /*0cbc*/ 	.word	0x00022880
        /*0cc0*/ 	.short	0x010a
        /*0cc2*/ 	.byte	0x3f
	.zero		1


	//   ....[77]....
        /*0cc4*/ 	.word	0x00015eb0
        /*0cc8*/ 	.word	0x00000017
        /*0ccc*/ 	.word	0x00022880
        /*0cd0*/ 	.short	0x010a
        /*0cd2*/ 	.byte	0x3f
	.zero		1


	//   ....[78]....
        /*0cd4*/ 	.word	0x00015f20
        /*0cd8*/ 	.word	0x00000003
        /*0cdc*/ 	.word	0x00022800
        /*0ce0*/ 	.short	0x010a
        /*0ce2*/ 	.byte	0x3f
	.zero		1


	//   ....[79]....
        /*0ce4*/ 	.word	0x00015f70
        /*0ce8*/ 	.word	0x00000003
        /*0cec*/ 	.word	0x00022830
        /*0cf0*/ 	.short	0x010a
        /*0cf2*/ 	.byte	0x3f
	.zero		1


	//   ....[80]....
        /*0cf4*/ 	.word	0x00015fd0
        /*0cf8*/ 	.word	0x00000005
        /*0cfc*/ 	.word	0x00022830
        /*0d00*/ 	.short	0x010a
        /*0d02*/ 	.byte	0x3f
	.zero		1


	//   ....[81]....
        /*0d04*/ 	.word	0x00016030
        /*0d08*/ 	.word	0x00000005
        /*0d0c*/ 	.word	0x00022850
        /*0d10*/ 	.short	0x010a
        /*0d12*/ 	.byte	0x3f
	.zero		1


	//   ....[82]....
        /*0d14*/ 	.word	0x00016090
        /*0d18*/ 	.word	0x00000005
        /*0d1c*/ 	.word	0x00022830
        /*0d20*/ 	.short	0x010a
        /*0d22*/ 	.byte	0x3f
	.zero		1


	//   ....[83]....
        /*0d24*/ 	.word	0x000160f0
        /*0d28*/ 	.word	0x00000005
        /*0d2c*/ 	.word	0x00022850
        /*0d30*/ 	.short	0x010a
        /*0d32*/ 	.byte	0x3f
	.zero		1


	//   ....[84]....
        /*0d34*/ 	.word	0x00016150
        /*0d38*/ 	.word	0x00000005
        /*0d3c*/ 	.word	0x00022830
        /*0d40*/ 	.short	0x010a
        /*0d42*/ 	.byte	0x3f
	.zero		1


	//   ....[85]....
        /*0d44*/ 	.word	0x000161b0
        /*0d48*/ 	.word	0x00000005
        /*0d4c*/ 	.word	0x00022850
        /*0d50*/ 	.short	0x010a
        /*0d52*/ 	.byte	0x3f
	.zero		1


	//   ....[86]....
        /*0d54*/ 	.word	0x00016210
        /*0d58*/ 	.word	0x00000007
        /*0d5c*/ 	.word	0x00022850
        /*0d60*/ 	.short	0x010a
        /*0d62*/ 	.byte	0x3f
	.zero		1


	//   ....[87]....
        /*0d64*/ 	.word	0x00016310
        /*0d68*/ 	.word	0x00000000
        /*0d6c*/ 	.word	0x00022880
        /*0d70*/ 	.short	0x010a
        /*0d72*/ 	.byte	0x3f
	.zero		1


	//   ....[88]....
        /*0d74*/ 	.word	0x000168e0
        /*0d78*/ 	.word	0x00000000
        /*0d7c*/ 	.word	0x00022840
        /*0d80*/ 	.short	0x010a
        /*0d82*/ 	.byte	0x3f
	.zero		1


	//   ....[89]....
        /*0d84*/ 	.word	0x000174a0
        /*0d88*/ 	.word	0x00000016
        /*0d8c*/ 	.word	0x00022820
        /*0d90*/ 	.short	0x010a
        /*0d92*/ 	.byte	0x3f
	.zero		1


	//   ....[90]....
        /*0d94*/ 	.word	0x000174f0
        /*0d98*/ 	.word	0x00000000
        /*0d9c*/ 	.word	0x00022880
        /*0da0*/ 	.short	0x010a
        /*0da2*/ 	.byte	0x3f
	.zero		1


	//   ....[91]....
        /*0da4*/ 	.word	0x000179f0
        /*0da8*/ 	.word	0x00000000
        /*0dac*/ 	.word	0x00022840
        /*0db0*/ 	.short	0x010a
        /*0db2*/ 	.byte	0x3f
	.zero		1


	//   ....[92]....
        /*0db4*/ 	.word	0x00017f10
        /*0db8*/ 	.word	0x00000000
        /*0dbc*/ 	.word	0x00022870
        /*0dc0*/ 	.short	0x010a
        /*0dc2*/ 	.byte	0x3f
	.zero		1


	//   ....[93]....
        /*0dc4*/ 	.word	0x00017f60
        /*0dc8*/ 	.word	0x00000000
        /*0dcc*/ 	.word	0x00022860
        /*0dd0*/ 	.short	0x010a
        /*0dd2*/ 	.byte	0x3f
	.zero		1


	//   ....[94]....
        /*0dd4*/ 	.word	0x00017fb0
        /*0dd8*/ 	.word	0x00000011
        /*0ddc*/ 	.word	0x00022870
        /*0de0*/ 	.short	0x010a
        /*0de2*/ 	.byte	0x3f
	.zero		1


	//   ....[95]....
        /*0de4*/ 	.word	0x00018000
        /*0de8*/ 	.word	0x00000011
        /*0dec*/ 	.word	0x00022860
        /*0df0*/ 	.short	0x010a
        /*0df2*/ 	.byte	0x3f
	.zero		1


	//   ....[96]....
        /*0df4*/ 	.word	0x00018050
        /*0df8*/ 	.word	0x00000005
        /*0dfc*/ 	.word	0x00022820
        /*0e00*/ 	.short	0x010a
        /*0e02*/ 	.byte	0x3f
	.zero		1


	//   ....[97]....
        /*0e04*/ 	.word	0x000181f0
        /*0e08*/ 	.word	0x00000003
        /*0e0c*/ 	.word	0x00022840
        /*0e10*/ 	.short	0x010a
        /*0e12*/ 	.byte	0x3f
	.zero		1


	//   ....[98]....
        /*0e14*/ 	.word	0x00018240
        /*0e18*/ 	.word	0x00000017
        /*0e1c*/ 	.word	0x00022840
        /*0e20*/ 	.short	0x010a
        /*0e22*/ 	.byte	0x3f
	.zero		1


	//   ....[99]....
        /*0e24*/ 	.word	0x00018290
        /*0e28*/ 	.word	0x00000003
        /*0e2c*/ 	.word	0x00022860
        /*0e30*/ 	.short	0x010a
        /*0e32*/ 	.byte	0x3f
	.zero		1


	//   ....[100]....
        /*0e34*/ 	.word	0x000182e0
        /*0e38*/ 	.word	0x00000017
        /*0e3c*/ 	.word	0x00022860
        /*0e40*/ 	.short	0x010a
        /*0e42*/ 	.byte	0x3f
	.zero		1


	//   ....[101]....
        /*0e44*/ 	.word	0x00018330
        /*0e48*/ 	.word	0x00000003
        /*0e4c*/ 	.word	0x00022880
        /*0e50*/ 	.short	0x010a
        /*0e52*/ 	.byte	0x3f
	.zero		1


	//----- nvinfo : EIATTR_NUM_MBARRIERS
	.align		4
.L_215:
        /*0e54*/ 	.byte	0x03, 0x38
        /*0e56*/ 	.short	0x0016


	//----- nvinfo : EIATTR_EXIT_INSTR_OFFSETS
	.align		4
        /*0e58*/ 	.byte	0x04, 0x1c
        /*0e5a*/ 	.short	(.L_217 - .L_216)


	//   ....[0]....
.L_216:
        /*0e5c*/ 	.word	0x000009c0


	//   ....[1]....
        /*0e60*/ 	.word	0x0000fd90


	//   ....[2]....
        /*0e64*/ 	.word	0x00015f00


	//----- nvinfo : EIATTR_MAX_THREADS
	.align		4
.L_217:
        /*0e68*/ 	.byte	0x04, 0x05
        /*0e6a*/ 	.short	(.L_219 - .L_218)
.L_218:
        /*0e6c*/ 	.word	0x00000180
        /*0e70*/ 	.word	0x00000001
        /*0e74*/ 	.word	0x00000001


	//----- nvinfo : EIATTR_CRS_STACK_SIZE
	.align		4
.L_219:
        /*0e78*/ 	.byte	0x04, 0x1e
        /*0e7a*/ 	.short	(.L_221 - .L_220)
.L_220:
        /*0e7c*/ 	.word	0x00000000


	//----- nvinfo : EIATTR_CBANK_PARAM_SIZE
	.align		4
.L_221:
        /*0e80*/ 	.byte	0x03, 0x19
        /*0e82*/ 	.short	0x0af0


	//----- nvinfo : EIATTR_PARAM_CBANK
	.align		4
        /*0e84*/ 	.byte	0x04, 0x0a
        /*0e86*/ 	.short	(.L_223 - .L_222)
	.align		4
.L_222:
        /*0e88*/ 	.word	index@(.nv.constant0._ZN7cutlass13device_kernelIN5flash11enable_sm90INS1_16FlashAttnFwdSm90INS1_25CollectiveMainloopFwdSm90ILi2EN4cute5tupleIJNS5_1CILi1EEES8_S8_EEENS6_IJNS7_ILi128EEESA_NS7_ILi192EEEEEELi128ENS_12float_e4m3_tEfNS_4arch4Sm90ELb0ELb1ELb0ELb1ELb1ELb0ELb0ELb1ELb1ELb1ELb0ELb0EEENS1_21CollectiveEpilogueFwdINS6_IJSA_SA_SA_EEES9_NS_10bfloat16_tESF_Li256ELb1ELb1ELb0ELb1EEENS1_36VarlenDynamicPersistentTileSchedulerILi128ELi128ELi256ELi128ELb0ELb1ELb1ELb1ELb0ELb1EEEEEEEEEvNT_6ParamsE)
        /*0e8c*/ 	.short	0x0210
        /*0e8e*/ 	.short	0x0af0


	//----- nvinfo : EIATTR_SW_WAR
	.align		4
.L_223:
        /*0e90*/ 	.byte	0x04, 0x36
        /*0e92*/ 	.short	(.L_225 - .L_224)
.L_224:
        /*0e94*/ 	.word	0x00000008
.L_225:


//--------------------- .nv.info._ZN7cutlass13device_kernelIN5flash11enable_sm90INS1_16FlashAttnFwdSm90INS1_25CollectiveMainloopFwdSm90ILi2EN4cute5tupleIJNS5_1CILi1EEES8_S8_EEENS6_IJNS7_ILi128EEESA_NS7_ILi192EEEEEELi128ENS_12float_e4m3_tEfNS_4arch4Sm90ELb0ELb1ELb0ELb1ELb1ELb1ELb0ELb1ELb1ELb1ELb0ELb0EEENS1_21CollectiveEpilogueFwdINS6_IJSA_SA_SA_EEES9_NS_10bfloat16_tESF_Li256ELb1ELb1ELb0ELb1EEENS1_36VarlenDynamicPersistentTileSchedulerILi128ELi128ELi256ELi128ELb0ELb1ELb1ELb1ELb0ELb1EEEEEEEEEvNT_6ParamsE --------------------------
	.section	.nv.info._ZN7cutlass13device_kernelIN5flash11enable_sm90INS1_16FlashAttnFwdSm90INS1_25CollectiveMainloopFwdSm90ILi2EN4cute5tupleIJNS5_1CILi1EEES8_S8_EEENS6_IJNS7_ILi128EEESA_NS7_ILi192EEEEEELi128ENS_12float_e4m3_tEfNS_4arch4Sm90ELb0ELb1ELb0ELb1ELb1ELb1ELb0ELb1ELb1ELb1ELb0ELb0EEENS1_21CollectiveEpilogueFwdINS6_IJSA_SA_SA_EEES9_NS_10bfloat16_tESF_Li256ELb1ELb1ELb0ELb1EEENS1_36VarlenDynamicPersistentTileSchedulerILi128ELi128ELi256ELi128ELb0ELb1ELb1ELb1ELb0ELb1EEEEEEEEEvNT_6ParamsE,"",@"SHT_CUDA_INFO"
	.sectionflags	@""
	.align	4


	//----- nvinfo : EIATTR_CUDA_API_VERSION
	.align		4
        /*0000*/ 	.byte	0x04, 0x37
        /*0002*/ 	.short	(.L_227 - .L_226)
.L_226:
        /*0004*/ 	.word	0x00000082


	//----- nvinfo : EIATTR_KPARAM_INFO
	.align		4
.L_227:
        /*0008*/ 	.byte	0x04, 0x17
        /*000a*/ 	.short	(.L_229 - .L_228)
.L_228:
        /*000c*/ 	.word	0x00000000
        /*0010*/ 	.short	0x0000
        /*0012*/ 	.short	0x0070
        /*0014*/ 	.byte	0x00, 0xf0, 0x01, 0x2a


	//----- nvinfo : EIATTR_SPARSE_MMA_MASK
	.align		4
.L_229:
        /*0018*/ 	.byte	0x03, 0x50
        /*001a*/ 	.short	0x0000


	//----- nvinfo : EIATTR_MAXREG_COUNT
	.align		4
        /*001c*/ 	.byte	0x03, 0x1b
        /*001e*/ 	.short	0x00a8


	//----- nvinfo : EIATTR_NUM_BARRIERS
	.align		4
        /*0020*/ 	.byte	0x02, 0x4c
        /*0022*/ 	.byte	0x10
	.zero		1


	//----- nvinfo : EIATTR_EXTERNS
	.align		4
        /*0024*/ 	.byte	0x04, 0x0f
        /*0026*/ 	.short	(.L_231 - .L_230)


	//   ....[0]....
	.align		4
.L_230:
        /*0028*/ 	.word	index@(__assertfail)


	//----- nvinfo : EIATTR_ANNOTATIONS
	.align		4
.L_231:
        /*002c*/ 	.byte	0x04, 0x55
        /*002e*/ 	.short	(.L_233 - .L_232)


	//   ....[0]....
.L_232:
        /* <DEDUP_REMOVED lines=23> */


	//----- nvinfo : EIATTR_MERCURY_ISA_VERSION
	.align		4
.L_233:
        /*0190*/ 	.byte	0x03, 0x5f
        /*0192*/ 	.short	0x0101


	//----- nvinfo : EIATTR_UNUSED_LOAD_BYTE_OFFSET
	.align		4
        /*0194*/ 	.byte	0x04, 0x44
        /*0196*/ 	.short	(.L_235 - .L_234)


	//   ....[0]....
.L_234:
        /*0198*/ 	.word	0x00000a80
        /*019c*/ 	.word	0x0000fff0


	//   ....[1]....
        /*01a0*/ 	.word	0x0001d580
        /*01a4*/ 	.word	0x0000fff0


	//----- nvinfo : EIATTR_INT_WARP_WIDE_INSTR_OFFSETS
	.align		4
.L_235:
        /*01a8*/ 	.byte	0x04, 0x31
        /*01aa*/ 	.short	(.L_237 - .L_236)


	//   ....[0]....
.L_236:
        /*01ac*/ 	.word	0x00000130


	//   ....[1]....
        /*01b0*/ 	.word	0x00000170


	//   ....[2]....
        /*01b4*/ 	.word	0x000001e0


	//   ....[3]....
        /*01b8*/ 	.word	0x000229b0


	//   ....[4]....
        /*01bc*/ 	.word	0x00022a40


	//   ....[5]....
        /*01c0*/ 	.word	0x00025da0


	//   ....[6]....
        /*01c4*/ 	.word	0x00025e30


	//----- nvinfo : EIATTR_COOP_GROUP_MASK_REGIDS
	.align		4
.L_237:
        /*01c8*/ 	.byte	0x04, 0x29
        /*01ca*/ 	.short	(.L_239 - .L_238)


	//   ....[0]....
.L_238:
        /*01cc*/ 	.word	0xffffffff


	//   ....[1]....
        /*01d0*/ 	.word	0xffffffff


	//   ....[2]....
        /*01d4*/ 	.word	0xffffffff


	//   ....[3]....
        /*01d8*/ 	.word	0xffffffff


	//   ....[4]....
        /*01dc*/ 	.word	0xffffffff


	//   ....[5]....
        /*01e0*/ 	.word	0xffffffff


	//   ....[6]....
        /*01e4*/ 	.word	0xffffffff


	//   ....[7]....
        /*01e8*/ 	.word	0xffffffff


	//   ....[8]....
        /*01ec*/ 	.word	0xffffffff


	//   ....[9]....
        /*01f0*/ 	.word	0xffffffff


	//   ....[10]....
        /*01f4*/ 	.word	0xffffffff


	//   ....[11]....
        /*01f8*/ 	.word	0xffffffff


	//   ....[12]....
        /*01fc*/ 	.word	0xffffffff


	//   ....[13]....
        /*0200*/ 	.word	0xffffffff


	//   ....[14]....
        /*0204*/ 	.word	0xffffffff


	//   ....[15]....
        /*0208*/ 	.word	0xffffffff


	//   ....[16]....
        /*020c*/ 	.word	0xffffffff


	//   ....[17]....
        /*0210*/ 	.word	0xffffffff


	//   ....[18]....
        /*0214*/ 	.word	0xffffffff


	//   ....[19]....
        /*0218*/ 	.word	0xffffffff


	//   ....[20]....
        /*021c*/ 	.word	0xffffffff


	//   ....[21]....
        /*0220*/ 	.word	0xffffffff


	//   ....[22]....
        /*0224*/ 	.word	0xffffffff


	//   ....[23]....
        /*0228*/ 	.word	0xffffffff


	//   ....[24]....
        /*022c*/ 	.word	0xffffffff


	//   ....[25]....
        /*0230*/ 	.word	0xffffffff


	//   ....[26]....
        /*0234*/ 	.word	0xffffffff


	//   ....[27]....
        /*0238*/ 	.word	0xffffffff


	//   ....[28]....
        /*023c*/ 	.word	0xffffffff


	//   ....[29]....
        /*0240*/ 	.word	0xffffffff


	//   ....[30]....
        /*0244*/ 	.word	0xffffffff


	//   ....[31]....
        /*0248*/ 	.word	0xffffffff


	//   ....[32]....
        /*024c*/ 	.word	0xffffffff


	//   ....[33]....
        /*0250*/ 	.word	0xffffffff


	//   ....[34]....
        /*0254*/ 	.word	0xffffffff


	//   ....[35]....
        /*0258*/ 	.word	0xffffffff


	//   ....[36]....
        /*025c*/ 	.word	0xffffffff


	//   ....[37]....
        /*0260*/ 	.word	0xffffffff


	//   ....[38]....
        /*0264*/ 	.word	0xffffffff


	//   ....[39]....
        /*0268*/ 	.word	0xffffffff


	//   ....[40]....
        /*026c*/ 	.word	0xffffffff


	//   ....[41]....
        /*0270*/ 	.word	0xffffffff


	//   ....[42]....
        /*0274*/ 	.word	0xffffffff


	//   ....[43]....
        /*0278*/ 	.word	0xffffffff


	//   ....[44]....
        /*027c*/ 	.word	0xffffffff


	//   ....[45]....
        /*0280*/ 	.word	0xffffffff


	//   ....[46]....
        /*0284*/ 	.word	0xffffffff


	//   ....[47]....
        /*0288*/ 	.word	0xffffffff


	//   ....[48]....
        /*028c*/ 	.word	0xffffffff


	//   ....[49]....
        /*0290*/ 	.word	0xffffffff


	//   ....[50]....
        /*0294*/ 	.word	0xffffffff


	//   ....[51]....
        /*0298*/ 	.word	0xffffffff


	//   ....[52]....
        /*029c*/ 	.word	0xffffffff


	//   ....[53]....
        /*02a0*/ 	.word	0xffffffff


	//   ....[54]....
        /*02a4*/ 	.word	0xffffffff


	//   ....[55]....
        /*02a8*/ 	.word	0xffffffff


	//   ....[56]....
        /*02ac*/ 	.word	0xffffffff


	//   ....[57]....
        /*02b0*/ 	.word	0xffffffff


	//   ....[58]....
        /*02b4*/ 	.word	0xffffffff


	//   ....[59]....
        /*02b8*/ 	.word	0xffffffff


	//   ....[60]....
        /*02bc*/ 	.word	0xffffffff


	//   ....[61]....
        /*02c0*/ 	.word	0xffffffff


	//   ....[62]....
        /*02c4*/ 	.word	0xffffffff


	//   ....[63]....
        /*02c8*/ 	.word	0xffffffff


	//   ....[64]....
        /*02cc*/ 	.word	0xffffffff


	//   ....[65]....
        /*02d0*/ 	.word	0xffffffff


	//   ....[66]....
        /*02d4*/ 	.word	0xffffffff


	//   ....[67]....
        /*02d8*/ 	.word	0xffffffff


	//   ....[68]....
        /*02dc*/ 	.word	0xffffffff


	//   ....[69]....
        /*02e0*/ 	.word	0xffffffff


	//   ....[70]....
        /*02e4*/ 	.word	0xffffffff


	//   ....[71]....
        /*02e8*/ 	.word	0xffffffff


	//   ....[72]....
        /*02ec*/ 	.word	0xffffffff


	//   ....[73]....
        /*02f0*/ 	.word	0xffffffff


	//   ....[74]....
        /*02f4*/ 	.word	0xffffffff


	//   ....[75]....
        /*02f8*/ 	.word	0xffffffff


	//   ....[76]....
        /*02fc*/ 	.word	0xffffffff


	//   ....[77]....
        /*0300*/ 	.word	0xffffffff


	//   ....[78]....
        /*0304*/ 	.word	0xffffffff


	//   ....[79]....
        /*0308*/ 	.word	0xffffffff


	//   ....[80]....
        /*030c*/ 	.word	0xffffffff


	//   ....[81]....
        /*0310*/ 	.word	0xffffffff


	//   ....[82]....
        /*0314*/ 	.word	0xffffffff


	//   ....[83]....
        /*0318*/ 	.word	0xffffffff


	//   ....[84]....
        /*031c*/ 	.word	0xffffffff


	//   ....[85]....
        /*0320*/ 	.word	0xffffffff


	//   ....[86]....
        /*0324*/ 	.word	0xffffffff


	//   ....[87]....
        /*0328*/ 	.word	0xffffffff


	//   ....[88]....
        /*032c*/ 	.word	0xffffffff


	//   ....[89]....
        /*0330*/ 	.word	0xffffffff


	//   ....[90]....
        /*0334*/ 	.word	0xffffffff


	//   ....[91]....
        /*0338*/ 	.word	0xffffffff


	//   ....[92]....
        /*033c*/ 	.word	0xffffffff


	//   ....[93]....
        /*0340*/ 	.word	0xffffffff


	//   ....[94]....
        /*0344*/ 	.word	0xffffffff


	//   ....[95]....
        /*0348*/ 	.word	0xffffffff


	//   ....[96]....
        /*034c*/ 	.word	0xffffffff


	//   ....[97]....
        /*0350*/ 	.word	0xffffffff


	//   ....[98]....
        /*0354*/ 	.word	0xffffffff


	//   ....[99]....
        /*0358*/ 	.word	0xffffffff


	//   ....[100]....
        /*035c*/ 	.word	0xffffffff


	//   ....[101]....
        /*0360*/ 	.word	0xffffffff


	//   ....[102]....
        /*0364*/ 	.word	0xffffffff


	//   ....[103]....
        /*0368*/ 	.word	0xffffffff


	//   ....[104]....
        /*036c*/ 	.word	0xffffffff


	//   ....[105]....
        /*0370*/ 	.word	0xffffffff


	//   ....[106]....
        /*0374*/ 	.word	0xffffffff


	//   ....[107]....
        /*0378*/ 	.word	0xffffffff


	//   ....[108]....
        /*037c*/ 	.word	0xffffffff


	//   ....[109]....
        /*0380*/ 	.word	0xffffffff


	//   ....[110]....
        /*0384*/ 	.word	0xffffffff


	//   ....[111]....
        /*0388*/ 	.word	0xffffffff


	//   ....[112]....
        /*038c*/ 	.word	0xffffffff


	//   ....[113]....
        /*0390*/ 	.word	0xffffffff


	//   ....[114]....
        /*0394*/ 	.word	0xffffffff


	//   ....[115]....
        /*0398*/ 	.word	0xffffffff


	//   ....[116]....
        /*039c*/ 	.word	0xffffffff


	//   ....[117]....
        /*03a0*/ 	.word	0xffffffff


	//   ....[118]....
        /*03a4*/ 	.word	0xffffffff


	//   ....[119]....
        /*03a8*/ 	.word	0xffffffff


	//   ....[120]....
        /*03ac*/ 	.word	0xffffffff


	//   ....[121]....
        /*03b0*/ 	.word	0xffffffff


	//   ....[122]....
        /*03b4*/ 	.word	0xffffffff


	//   ....[123]....
        /*03b8*/ 	.word	0xffffffff


	//   ....[124]....
        /*03bc*/ 	.word	0xffffffff


	//   ....[125]....
        /*03c0*/ 	.word	0xffffffff


	//   ....[126]....
        /*03c4*/ 	.word	0xffffffff


	//   ....[127]....
        /*03c8*/ 	.word	0xffffffff


	//   ....[128]....
        /*03cc*/ 	.word	0xffffffff


	//   ....[129]....
        /*03d0*/ 	.word	0xffffffff


	//   ....[130]....
        /*03d4*/ 	.word	0xffffffff


	//   ....[131]....
        /*03d8*/ 	.word	0xffffffff


	//   ....[132]....
        /*03dc*/ 	.word	0xffffffff


	//   ....[133]....
        /*03e0*/ 	.word	0xffffffff


	//   ....[134]....
        /*03e4*/ 	.word	0xffffffff


	//   ....[135]....
        /*03e8*/ 	.word	0xffffffff


	//   ....[136]....
        /*03ec*/ 	.word	0xffffffff


	//   ....[137]....
        /*03f0*/ 	.word	0xffffffff


	//   ....[138]....
        /*03f4*/ 	.word	0xffffffff


	//   ....[139]....
        /*03f8*/ 	.word	0xffffffff


	//   ....[140]....
        /*03fc*/ 	.word	0xffffffff


	//   ....[141]....
        /*0400*/ 	.word	0xffffffff


	//   ....[142]....
        /*0404*/ 	.word	0xffffffff


	//   ....[143]....
        /*0408*/ 	.word	0xffffffff


	//   ....[144]....
        /*040c*/ 	.word	0xffffffff


	//   ....[145]....
        /*0410*/ 	.word	0xffffffff


	//   ....[146]....
        /*0414*/ 	.word	0xffffffff


	//   ....[147]....
        /*0418*/ 	.word	0xffffffff


	//   ....[148]....
        /*041c*/ 	.word	0xffffffff


	//   ....[149]....
        /*0420*/ 	.word	0xffffffff


	//   ....[150]....
        /*0424*/ 	.word	0xffffffff


	//   ....[151]....
        /*0428*/ 	.word	0xffffffff


	//   ....[152]....
        /*042c*/ 	.word	0xffffffff


	//   ....[153]....
        /*0430*/ 	.word	0xffffffff


	//   ....[154]....
        /*0434*/ 	.word	0xffffffff


	//   ....[155]....
        /*0438*/ 	.word	0xffffffff


	//   ....[156]....
        /*043c*/ 	.word	0xffffffff


	//   ....[157]....
        /*0440*/ 	.word	0xffffffff


	//   ....[158]....
        /*0444*/ 	.word	0xffffffff


	//   ....[159]....
        /*0448*/ 	.word	0xffffffff


	//   ....[160]....
        /*044c*/ 	.word	0xffffffff


	//   ....[161]....
        /*0450*/ 	.word	0xffffffff


	//   ....[162]....
        /*0454*/ 	.word	0xffffffff


	//   ....[163]....
        /*0458*/ 	.word	0xffffffff


	//   ....[164]....
        /*045c*/ 	.word	0xffffffff


	//   ....[165]....
        /*0460*/ 	.word	0xffffffff


	//   ....[166]....
        /*0464*/ 	.word	0xffffffff


	//   ....[167]....
        /*0468*/ 	.word	0xffffffff


	//   ....[168]....
        /*046c*/ 	.word	0xffffffff


	//   ....[169]....
        /*0470*/ 	.word	0xffffffff


	//   ....[170]....
        /*0474*/ 	.word	0xffffffff


	//   ....[171]....
        /*0478*/ 	.word	0xffffffff


	//   ....[172]....
        /*047c*/ 	.word	0xffffffff


	//   ....[173]....
        /*0480*/ 	.word	0xffffffff


	//   ....[174]....
        /*0484*/ 	.word	0xffffffff


	//   ....[175]....
        /*0488*/ 	.word	0xffffffff


	//   ....[176]....
        /*048c*/ 	.word	0xffffffff


	//   ....[177]....
        /*0490*/ 	.word	0x0500000f


	//   ....[178]....
        /*0494*/ 	.word	0x0500000f


	//   ....[179]....
        /*0498*/ 	.word	0x0500000f


	//   ....[180]....
        /*049c*/ 	.word	0x0500000f


	//   ....[181]....
        /*04a0*/ 	.word	0x0500000f


	//   ....[182]....
        /*04a4*/ 	.word	0x0500000f


	//   ....[183]....
        /*04a8*/ 	.word	0x0500000f


	//   ....[184]....
        /*04ac*/ 	.word	0x0500000f


	//   ....[185]....
        /*04b0*/ 	.word	0x0500000f


	//   ....[186]....
        /*04b4*/ 	.word	0x0500000f


	//   ....[187]....
        /*04b8*/ 	.word	0x0500000f


	//   ....[188]....
        /*04bc*/ 	.word	0x0500000f


	//   ....[189]....
        /*04c0*/ 	.word	0x0500000f


	//   ....[190]....
        /*04c4*/ 	.word	0x0500000f


	//   ....[191]....
        /*04c8*/ 	.word	0x0500000f


	//   ....[192]....
        /*04cc*/ 	.word	0x0500000f


	//   ....[193]....
        /*04d0*/ 	.word	0x0500000f


	//   ....[194]....
        /*04d4*/ 	.word	0x0500000f


	//   ....[195]....
        /*04d8*/ 	.word	0x0500000f


	//   ....[196]....
        /*04dc*/ 	.word	0x0500000f


	//   ....[197]....
        /*04e0*/ 	.word	0x0500000f


	//   ....[198]....
        /*04e4*/ 	.word	0x0500000f


	//   ....[199]....
        /*04e8*/ 	.word	0x0500000f


	//   ....[200]....
        /*04ec*/ 	.word	0x0500000f


	//   ....[201]....
        /*04f0*/ 	.word	0x0500000f


	//   ....[202]....
        /*04f4*/ 	.word	0x0500000f


	//   ....[203]....
        /*04f8*/ 	.word	0x0500000f


	//   ....[204]....
        /*04fc*/ 	.word	0x0500000f


	//   ....[205]....
        /*0500*/ 	.word	0x0500000f


	//   ....[206]....
        /*0504*/ 	.word	0x0500000f


	//   ....[207]....
        /*0508*/ 	.word	0x0500000f


	//   ....[208]....
        /*050c*/ 	.word	0x0500000f


	//   ....[209]....
        /*0510*/ 	.word	0x0500000f


	//   ....[210]....
        /*0514*/ 	.word	0x0500000f


	//   ....[211]....
        /*0518*/ 	.word	0x0500000f


	//   ....[212]....
        /*051c*/ 	.word	0x0500000f


	//   ....[213]....
        /*0520*/ 	.word	0x0500000f


	//   ....[214]....
        /*0524*/ 	.word	0x0500000f


	//   ....[215]....
        /*0528*/ 	.word	0x0500000f


	//   ....[216]....
        /*052c*/ 	.word	0x0500000f


	//   ....[217]....
        /*0530*/ 	.word	0x0500000f


	//   ....[218]....
        /*0534*/ 	.word	0x0500000f


	//   ....[219]....
        /*0538*/ 	.word	0x0500000f


	//   ....[220]....
        /*053c*/ 	.word	0x0500000f


	//   ....[221]....
        /*0540*/ 	.word	0x0500000f


	//   ....[222]....
        /*0544*/ 	.word	0x0500000f


	//   ....[223]....
        /*0548*/ 	.word	0x0500000f


	//   ....[224]....
        /*054c*/ 	.word	0x0500000f


	//   ....[225]....
        /*0550*/ 	.word	0x0500000f


	//   ....[226]....
        /*0554*/ 	.word	0x0500000f


	//   ....[227]....
        /*0558*/ 	.word	0x0500000f


	//   ....[228]....
        /*055c*/ 	.word	0x0500000f


	//   ....[229]....
        /*0560*/ 	.word	0x0500000f


	//   ....[230]....
        /*0564*/ 	.word	0x0500000f


	//   ....[231]....
        /*0568*/ 	.word	0x0500000f


	//   ....[232]....
        /*056c*/ 	.word	0x0500000f


	//   ....[233]....
        /*0570*/ 	.word	0x0500000f


	//   ....[234]....
        /*0574*/ 	.word	0x0500000f


	//   ....[235]....
        /*0578*/ 	.word	0x0500000f


	//   ....[236]....
        /*057c*/ 	.word	0x0500000f


	//   ....[237]....
        /*0580*/ 	.word	0x0500000f


	//   ....[238]....
        /*0584*/ 	.word	0x0500000f


	//   ....[239]....
        /*0588*/ 	.word	0x0500000f


	//   ....[240]....
        /*058c*/ 	.word	0x0500000f


	//   ....[241]....
        /*0590*/ 	.word	0x0500000f


	//   ....[242]....
        /*0594*/ 	.word	0x0500000f


	//   ....[243]....
        /*0598*/ 	.word	0x0500000f


	//   ....[244]....
        /*059c*/ 	.word	0x0500000f


	//   ....[245]....
        /*05a0*/ 	.word	0x0500000f


	//   ....[246]....
        /*05a4*/ 	.word	0x0500000f


	//   ....[247]....
        /*05a8*/ 	.word	0x0500000f


	//   ....[248]....
        /*05ac*/ 	.word	0x0500000f


	//   ....[249]....
        /*05b0*/ 	.word	0x0500000f


	//   ....[250]....
        /*05b4*/ 	.word	0x0500000f


	//   ....[251]....
        /*05b8*/ 	.word	0x0500000f


	//   ....[252]....
        /*05bc*/ 	.word	0x0500000f


	//   ....[253]....
        /*05c0*/ 	.word	0x0500000f


	//   ....[254]....
        /*05c4*/ 	.word	0x0500000f


	//   ....[255]....
        /*05c8*/ 	.word	0x0500000f


	//   ....[0]....
        /*05cc*/ 	.word	0x0500000f


	//   ....[1]....
        /*05d0*/ 	.word	0x0500000f


	//   ....[2]....
        /*05d4*/ 	.word	0x0500000f


	//   ....[3]....
        /*05d8*/ 	.word	0x0500000f


	//   ....[4]....
        /*05dc*/ 	.word	0x0500000f


	//   ....[5]....
        /*05e0*/ 	.word	0x0500000f


	//   ....[6]....
        /*05e4*/ 	.word	0x0500000f


	//   ....[7]....
        /*05e8*/ 	.word	0x0500000f


	//   ....[8]....
        /*05ec*/ 	.word	0x0500000f


	//   ....[9]....
        /*05f0*/ 	.word	0x0500000f


	//   ....[10]....
        /*05f4*/ 	.word	0x0500000f


	//   ....[11]....
        /*05f8*/ 	.word	0x0500000f


	//   ....[12]....
        /*05fc*/ 	.word	0x0500000f


	//   ....[13]....
        /*0600*/ 	.word	0x0500000f


	//   ....[14]....
        /*0604*/ 	.word	0x0500000f


	//   ....[15]....
        /*0608*/ 	.word	0x0500000f


	//   ....[16]....
        /*060c*/ 	.word	0x0500000f


	//   ....[17]....
        /*0610*/ 	.word	0x0500000f


	//   ....[18]....
        /*0614*/ 	.word	0x0500000f


	//   ....[19]....
        /*0618*/ 	.word	0x0500000f


	//   ....[20]....
        /*061c*/ 	.word	0x0500000f


	//   ....[21]....
        /*0620*/ 	.word	0x0500000f


	//   ....[22]....
        /*0624*/ 	.word	0x0500000f


	//   ....[23]....
        /*0628*/ 	.word	0x0500000f


	//   ....[24]....
        /*062c*/ 	.word	0x0500000f


	//   ....[25]....
        /*0630*/ 	.word	0x0500000f


	//   ....[26]....
        /*0634*/ 	.word	0x0500000f


	//   ....[27]....
        /*0638*/ 	.word	0x0500000f


	//   ....[28]....
        /*063c*/ 	.word	0x0500000f


	//   ....[29]....
        /*0640*/ 	.word	0x0500000f


	//   ....[30]....
        /*0644*/ 	.word	0x0500000f


	//   ....[31]....
        /*0648*/ 	.word	0x0500000f


	//   ....[32]....
        /*064c*/ 	.word	0x0500000f


	//   ....[33]....
        /*0650*/ 	.word	0x0500000f


	//   ....[34]....
        /*0654*/ 	.word	0x0500000f


	//   ....[35]....
        /*0658*/ 	.word	0x0500000f


	//----- nvinfo : EIATTR_COOP_GROUP_INSTR_OFFSETS
	.align		4
.L_239:
        /*065c*/ 	.byte	0x04, 0x28
        /*065e*/ 	.short	(.L_241 - .L_240)


	//   ....[0]....
.L_240:
        /*0660*/ 	.word	0x00000070


	//   ....[1]....
        /*0664*/ 	.word	0x00000140


	//   ....[2]....
        /*0668*/ 	.word	0x00000190


	//   ....[3]....
        /*066c*/ 	.word	0x000003c0


	//   ....[4]....
        /*0670*/ 	.word	0x00000520


	//   ....[5]....
        /*0674*/ 	.word	0x00000640


	//   ....[6]....
        /*0678*/ 	.word	0x000007a0


	//   ....[7]....
        /*067c*/ 	.word	0x000030d0


	//   ....[8]....
        /*0680*/ 	.word	0x000030e0


	//   ....[9]....
        /*0684*/ 	.word	0x000060b0


	//   ....[10]....
        /*0688*/ 	.word	0x000060c0


	//   ....[11]....
        /*068c*/ 	.word	0x00009120


	//   ....[12]....
        /*0690*/ 	.word	0x00009130


	//   ....[13]....
        /*0694*/ 	.word	0x000095e0


	//   ....[14]....
        /*0698*/ 	.word	0x00009600


	//   ....[15]....
        /*069c*/ 	.word	0x0000a400


	//   ....[16]....
        /*06a0*/ 	.word	0x0000aac0


	//   ....[17]....
        /*06a4*/ 	.word	0x0000aad0


	//   ....[18]....
        /*06a8*/ 	.word	0x0000aae0


	//   ....[19]....
        /*06ac*/ 	.word	0x0000aaf0


	//   ....[20]....
        /*06b0*/ 	.word	0x0000e0a0


	//   ....[21]....
        /*06b4*/ 	.word	0x0000e0b0


	//   ....[22]....
        /*06b8*/ 	.word	0x0000e0c0


	//   ....[23]....
        /*06bc*/ 	.word	0x0000e0d0


	//   ....[24]....
        /*06c0*/ 	.word	0x00011ae0


	//   ....[25]....
        /*06c4*/ 	.word	0x000126b0


	//   ....[26]....
        /*06c8*/ 	.word	0x00012d40


	//   ....[27]....
        /*06cc*/ 	.word	0x00012e20


	//   ....[28]....
        /*06d0*/ 	.word	0x000137a0


	//   ....[29]....
        /*06d4*/ 	.word	0x00013810


	//   ....[30]....
        /*06d8*/ 	.word	0x00014f40


	//   ....[31]....
        /*06dc*/ 	.word	0x00015160


	//   ....[32]....
        /*06e0*/ 	.word	0x00015d10


	//   ....[33]....
        /*06e4*/ 	.word	0x00015e10


	//   ....[34]....
        /*06e8*/ 	.word	0x00016680


	//   ....[35]....
        /*06ec*/ 	.word	0x000166f0


	//   ....[36]....
        /*06f0*/ 	.word	0x000185a0


	//   ....[37]....
        /*06f4*/ 	.word	0x000185b0


	//   ....[38]....
        /*06f8*/ 	.word	0x000185e0


	//   ....[39]....
        /*06fc*/ 	.word	0x000185f0


	//   ....[40]....
        /*0700*/ 	.word	0x0001a260


	//   ....[41]....
        /*0704*/ 	.word	0x0001a480


	//   ....[42]....
        /*0708*/ 	.word	0x0001b010


	//   ....[43]....
        /*070c*/ 	.word	0x0001b0c0


	//   ....[44]....
        /*0710*/ 	.word	0x0001b990


	//   ....[45]....
        /*0714*/ 	.word	0x0001ba20


	//   ....[46]....
        /*0718*/ 	.word	0x0001cdd0


	//   ....[47]....
        /*071c*/ 	.word	0x0001cde0


	//   ....[48]....
        /*0720*/ 	.word	0x0001ce60


	//   ....[49]....
        /*0724*/ 	.word	0x0001ce70


	//   ....[50]....
        /*0728*/ 	.word	0x0001dbc0


	//   ....[51]....
        /*072c*/ 	.word	0x0001dbf0


	//   ....[52]....
        /*0730*/ 	.word	0x0001dc20


	//   ....[53]....
        /*0734*/ 	.word	0x0001dc50


	//   ....[54]....
        /*0738*/ 	.word	0x0001dc80


	//   ....[55]....
        /*073c*/ 	.word	0x0001dcb0


	//   ....[56]....
        /*0740*/ 	.word	0x0001dce0


	//   ....[57]....
        /*0744*/ 	.word	0x0001dd10


	//   ....[58]....
        /*0748*/ 	.word	0x0001dd40


	//   ....[59]....
        /*074c*/ 	.word	0x0001dd70


	//   ....[60]....
        /*0750*/ 	.word	0x0001dda0


	//   ....[61]....
        /*0754*/ 	.word	0x0001ddd0


	//   ....[62]....
        /*0758*/ 	.word	0x0001de00


	//   ....[63]....
        /*075c*/ 	.word	0x0001de30


	//   ....[64]....
        /*0760*/ 	.word	0x0001de60


	//   ....[65]....
        /*0764*/ 	.word	0x0001de90


	//   ....[66]....
        /*0768*/ 	.word	0x0001dec0


	//   ....[67]....
        /*076c*/ 	.word	0x0001def0


	//   ....[68]....
        /*0770*/ 	.word	0x0001df20


	//   ....[69]....
        /*0774*/ 	.word	0x0001df50


	//   ....[70]....
        /*0778*/ 	.word	0x0001df80


	//   ....[71]....
        /*077c*/ 	.word	0x0001dfb0


	//   ....[72]....
        /*0780*/ 	.word	0x0001dfe0


	//   ....[73]....
        /*0784*/ 	.word	0x0001e000


	//   ....[74]....
        /*0788*/ 	.word	0x0001e010


	//   ....[75]....
        /*078c*/ 	.word	0x0001e020


	//   ....[76]....
        /*0790*/ 	.word	0x0001e050


	//   ....[77]....
        /*0794*/ 	.word	0x0001e080


	//   ....[78]....
        /*0798*/ 	.word	0x0001e0b0


	//   ....[79]....
        /*079c*/ 	.word	0x0001e0c0


	//   ....[80]....
        /*07a0*/ 	.word	0x0001e0d0


	//   ....[81]....
        /*07a4*/ 	.word	0x0001e0e0


	//   ....[82]....
        /*07a8*/ 	.word	0x0001e690


	//   ....[83]....
        /*07ac*/ 	.word	0x0001e6d0


	//   ....[84]....
        /*07b0*/ 	.word	0x0001e700


	//   ....[85]....
        /*07b4*/ 	.word	0x0001e730


	//   ....[86]....
        /*07b8*/ 	.word	0x0001ecc0


	//   ....[87]....
        /*07bc*/ 	.word	0x0001ed00


	//   ....[88]....
        /*07c0*/ 	.word	0x0001edc0


	//   ....[89]....
        /*07c4*/ 	.word	0x0001ede0


	//   ....[90]....
        /*07c8*/ 	.word	0x0001eea0


	//   ....[91]....
        /*07cc*/ 	.word	0x0001eec0


	//   ....[92]....
        /*07d0*/ 	.word	0x0001ef90


	//   ....[93]....
        /*07d4*/ 	.word	0x0001efb0


	//   ....[94]....
        /*07d8*/ 	.word	0x0001f770


	//   ....[95]....
        /*07dc*/ 	.word	0x0001f780


	//   ....[96]....
        /*07e0*/ 	.word	0x0001f8a0


	//   ....[97]....
        /*07e4*/ 	.word	0x0001f8b0


	//   ....[98]....
        /*07e8*/ 	.word	0x0001f9c0


	//   ....[99]....
        /*07ec*/ 	.word	0x0001f9d0


	//   ....[100]....
        /*07f0*/ 	.word	0x0001fae0


	//   ....[101]....
        /*07f4*/ 	.word	0x0001faf0


	//   ....[102]....
        /*07f8*/ 	.word	0x0001fc50


	//   ....[103]....
        /*07fc*/ 	.word	0x0001fe00


	//   ....[104]....
        /*0800*/ 	.word	0x0001fe30


	//   ....[105]....
        /*0804*/ 	.word	0x0001fe60


	//   ....[106]....
        /*0808*/ 	.word	0x0001fe90


	//   ....[107]....
        /*080c*/ 	.word	0x0001fec0


	//   ....[108]....
        /*0810*/ 	.word	0x0001fef0


	//   ....[109]....
        /*0814*/ 	.word	0x00020060


	//   ....[110]....
        /*0818*/ 	.word	0x00020090


	//   ....[111]....
        /*081c*/ 	.word	0x000200c0


	//   ....[112]....
        /*0820*/ 	.word	0x000200f0


	//   ....[113]....
        /*0824*/ 	.word	0x00020120


	//   ....[114]....
        /*0828*/ 	.word	0x00020150


	//   ....[115]....
        /*082c*/ 	.word	0x000201e0


	//   ....[116]....
        /*0830*/ 	.word	0x00020240


	//   ....[117]....
        /*0834*/ 	.word	0x000202d0


	//   ....[118]....
        /*0838*/ 	.word	0x00021520


	//   ....[119]....
        /*083c*/ 	.word	0x00023680


	//   ....[120]....
        /*0840*/ 	.word	0x000236b0


	//   ....[121]....
        /*0844*/ 	.word	0x000236e0


	//   ....[122]....
        /*0848*/ 	.word	0x00023770


	//   ....[123]....
        /*084c*/ 	.word	0x000237b0


	//   ....[124]....
        /*0850*/ 	.word	0x000237c0


	//   ....[125]....
        /*0854*/ 	.word	0x00023800


	//   ....[126]....
        /*0858*/ 	.word	0x00023810


	//   ....[127]....
        /*085c*/ 	.word	0x00023be0


	//   ....[128]....
        /*0860*/ 	.word	0x00023c10


	//   ....[129]....
        /*0864*/ 	.word	0x00023ce0


	//   ....[130]....
        /*0868*/ 	.word	0x00023d00


	//   ....[131]....
        /*086c*/ 	.word	0x00023d90


	//   ....[132]....
        /*0870*/ 	.word	0x00023da0


	//   ....[133]....
        /*0874*/ 	.word	0x00023db0


	//   ....[134]....
        /*0878*/ 	.word	0x00023e40


	//   ....[135]....
        /*087c*/ 	.word	0x000245c0


	//   ....[136]....
        /*0880*/ 	.word	0x000245f0


	//   ....[137]....
        /*0884*/ 	.word	0x000246b0


	//   ....[138]....
        /*0888*/ 	.word	0x000246d0


	//   ....[139]....
        /*088c*/ 	.word	0x00024770


	//   ....[140]....
        /*0890*/ 	.word	0x00024790


	//   ....[141]....
        /*0894*/ 	.word	0x000247a0


	//   ....[142]....
        /*0898*/ 	.word	0x00024830


	//   ....[143]....
        /*089c*/ 	.word	0x00024f80


	//   ....[144]....
        /*08a0*/ 	.word	0x00024fa0


	//   ....[145]....
        /*08a4*/ 	.word	0x00025010


	//   ....[146]....
        /*08a8*/ 	.word	0x00025020


	//   ....[147]....
        /*08ac*/ 	.word	0x00025070


	//   ....[148]....
        /*08b0*/ 	.word	0x00025080


	//   ....[149]....
        /*08b4*/ 	.word	0x00025090


	//   ....[150]....
        /*08b8*/ 	.word	0x000250e0


	//   ....[151]....
        /*08bc*/ 	.word	0x00025420


	//   ....[152]....
        /*08c0*/ 	.word	0x00025440


	//   ....[153]....
        /*08c4*/ 	.word	0x00025450


	//   ....[154]....
        /*08c8*/ 	.word	0x000254b0


	//   ....[155]....
        /*08cc*/ 	.word	0x000254c0


	//   ....[156]....
        /*08d0*/ 	.word	0x00025520


	//   ....[157]....
        /*08d4*/ 	.word	0x00025550


	//   ....[158]....
        /*08d8*/ 	.word	0x00025590


	//   ....[159]....
        /*08dc*/ 	.word	0x00026610


	//   ....[160]....
        /*08e0*/ 	.word	0x00026640


	//   ....[161]....
        /*08e4*/ 	.word	0x00026680


	//   ....[162]....
        /*08e8*/ 	.word	0x000266b0


	//   ....[163]....
        /*08ec*/ 	.word	0x000266e0


	//   ....[164]....
        /*08f0*/ 	.word	0x00026710


	//   ....[165]....
        /*08f4*/ 	.word	0x00026740


	//   ....[166]....
        /*08f8*/ 	.word	0x00026770


	//   ....[167]....
        /*08fc*/ 	.word	0x000268f0


	//   ....[168]....
        /*0900*/ 	.word	0x00026920


	//   ....[169]....
        /*0904*/ 	.word	0x00026950


	//   ....[170]....
        /*0908*/ 	.word	0x00026980


	//   ....[171]....
        /*090c*/ 	.word	0x000269b0


	//   ....[172]....
        /*0910*/ 	.word	0x000269e0


	//   ....[173]....
        /*0914*/ 	.word	0x00026aa0


	//   ....[174]....
        /*0918*/ 	.word	0x00026ac0


	//   ....[175]....
        /*091c*/ 	.word	0x00026b30


	//   ....[176]....
        /*0920*/ 	.word	0x000271f0


	//   ....[177]....
        /*0924*/ 	.word	0x00027590


	//   ....[178]....
        /*0928*/ 	.word	0x00027620


	//   ....[179]....
        /*092c*/ 	.word	0x00027700


	//   ....[180]....
        /*0930*/ 	.word	0x00027790


	//   ....[181]....
        /*0934*/ 	.word	0x00027870


	//   ....[182]....
        /*0938*/ 	.word	0x00027900


	//   ....[183]....
        /*093c*/ 	.word	0x000279e0


	//   ....[184]....
        /*0940*/ 	.word	0x00027a80


	//   ....[185]....
        /*0944*/ 	.word	0x00027b10


	//   ....[186]....
        /*0948*/ 	.word	0x00027b60


	//   ....[187]....
        /*094c*/ 	.word	0x00027bb0


	//   ....[188]....
        /*0950*/ 	.word	0x00027c80


	//   ....[189]....
        /*0954*/ 	.word	0x00027d10


	//   ....[190]....
        /*0958*/ 	.word	0x00027d60


	//   ....[191]....
        /*095c*/ 	.word	0x00027db0


	//   ....[192]....
        /*0960*/ 	.word	0x00028140


	//   ....[193]....
        /*0964*/ 	.word	0x00028270


	//   ....[194]....
        /*0968*/ 	.word	0x000283a0


	//   ....[195]....
        /*096c*/ 	.word	0x00028420


	//   ....[196]....
        /*0970*/ 	.word	0x00028480


	//   ....[197]....
        /*0974*/ 	.word	0x00028500


	//   ....[198]....
        /*0978*/ 	.word	0x00028560


	//   ....[199]....
        /*097c*/ 	.word	0x000285c0


	//   ....[200]....
        /*0980*/ 	.word	0x00028620


	//   ....[201]....
        /*0984*/ 	.word	0x000286a0


	//   ....[202]....
        /*0988*/ 	.word	0x00028700


	//   ....[203]....
        /*098c*/ 	.word	0x00028780


	//   ....[204]....
        /*0990*/ 	.word	0x000287e0


	//   ....[205]....
        /*0994*/ 	.word	0x00028860


	//   ....[206]....
        /*0998*/ 	.word	0x000288c0


	//   ....[207]....
        /*099c*/ 	.word	0x00028940


	//   ....[208]....
        /*09a0*/ 	.word	0x000289a0


	//   ....[209]....
        /*09a4*/ 	.word	0x00028a20


	//   ....[210]....
        /*09a8*/ 	.word	0x00028a80


	//   ....[211]....
        /*09ac*/ 	.word	0x00028b00


	//   ....[212]....
        /*09b0*/ 	.word	0x00028b60


	//   ....[213]....
        /*09b4*/ 	.word	0x00028bc0


	//   ....[214]....
        /*09b8*/ 	.word	0x00028c20


	//   ....[215]....
        /*09bc*/ 	.word	0x00028c80


	//   ....[216]....
        /*09c0*/ 	.word	0x00028ce0


	//   ....[217]....
        /*09c4*/ 	.word	0x00028d60


	//   ....[218]....
        /*09c8*/ 	.word	0x00028dc0


	//   ....[219]....
        /*09cc*/ 	.word	0x00028e40


	//   ....[220]....
        /*09d0*/ 	.word	0x00028ea0


	//   ....[221]....
        /*09d4*/ 	.word	0x00028f20


	//   ....[222]....
        /*09d8*/ 	.word	0x00028f80


	//   ....[223]....
        /*09dc*/ 	.word	0x00029010


	//   ....[224]....
        /*09e0*/ 	.word	0x00029100


	//   ....[225]....
        /*09e4*/ 	.word	0x00029150


	//   ....[226]....
        /*09e8*/ 	.word	0x000291e0


	//   ....[227]....
        /*09ec*/ 	.word	0x00029270


	//   ....[228]....
        /*09f0*/ 	.word	0x00029300


	//   ....[229]....
        /*09f4*/ 	.word	0x00029390


	//   ....[230]....
        /*09f8*/ 	.word	0x00029420


	//   ....[231]....
        /*09fc*/ 	.word	0x000294b0


	//   ....[232]....
        /*0a00*/ 	.word	0x00029570


	//   ....[233]....
        /*0a04*/ 	.word	0x00029850


	//   ....[234]....
        /*0a08*/ 	.word	0x00029950


	//   ....[235]....
        /*0a0c*/ 	.word	0x00029a10


	//   ....[236]....
        /*0a10*/ 	.word	0x00029a70


	//   ....[237]....
        /*0a14*/ 	.word	0x00029b60


	//   ....[238]....
        /*0a18*/ 	.word	0x00029c00


	//   ....[239]....
        /*0a1c*/ 	.word	0x00029cd0


	//   ....[240]....
        /*0a20*/ 	.word	0x00029d70


	//   ....[241]....
        /*0a24*/ 	.word	0x00029e50


	//   ....[242]....
        /*0a28*/ 	.word	0x00029f90


	//   ....[243]....
        /*0a2c*/ 	.word	0x0002a060


	//   ....[244]....
        /*0a30*/ 	.word	0x0002a170


	//   ....[245]....
        /*0a34*/ 	.word	0x0002a230


	//   ....[246]....
        /*0a38*/ 	.word	0x0002a290


	//   ....[247]....
        /*0a3c*/ 	.word	0x0002a390


	//   ....[248]....
        /*0a40*/ 	.word	0x0002a3f0


	//   ....[249]....
        /*0a44*/ 	.word	0x0002a490


	//   ....[250]....
        /*0a48*/ 	.word	0x0002a5b0


	//   ....[251]....
        /*0a4c*/ 	.word	0x0002a620


	//   ....[252]....
        /*0a50*/ 	.word	0x0002a680


	//   ....[253]....
        /*0a54*/ 	.word	0x0002a790


	//   ....[254]....
        /*0a58*/ 	.word	0x0002a7f0


	//   ....[255]....
        /*0a5c*/ 	.word	0x0002a910


	//   ....[0]....
        /*0a60*/ 	.word	0x0002a970


	//   ....[1]....
        /*0a64*/ 	.word	0x0002aa10


	//   ....[2]....
        /*0a68*/ 	.word	0x0002abb0


	//   ....[3]....
        /*0a6c*/ 	.word	0x0002ac60


	//   ....[4]....
        /*0a70*/ 	.word	0x0002acc0


	//   ....[5]....
        /*0a74*/ 	.word	0x0002ad80


	//   ....[6]....
        /*0a78*/ 	.word	0x0002ade0


	//   ....[7]....
        /*0a7c*/ 	.word	0x0002aea0


	//   ....[8]....
        /*0a80*/ 	.word	0x0002af00


	//   ....[9]....
        /*0a84*/ 	.word	0x0002afc0


	//   ....[10]....
        /*0a88*/ 	.word	0x0002b0b0


	//   ....[11]....
        /*0a8c*/ 	.word	0x0002b150


	//   ....[12]....
        /*0a90*/ 	.word	0x0002b1b0


	//   ....[13]....
        /*0a94*/ 	.word	0x0002b280


	//   ....[14]....
        /*0a98*/ 	.word	0x0002b2e0


	//   ....[15]....
        /*0a9c*/ 	.word	0x0002b3b0


	//   ....[16]....
        /*0aa0*/ 	.word	0x0002b410


	//   ....[17]....
        /*0aa4*/ 	.word	0x0002b4e0


	//   ....[18]....
        /*0aa8*/ 	.word	0x0002b6c0


	//   ....[19]....
        /*0aac*/ 	.word	0x0002b760


	//   ....[20]....
        /*0ab0*/ 	.word	0x0002b880


	//   ....[21]....
        /*0ab4*/ 	.word	0x0002b8f0


	//   ....[22]....
        /*0ab8*/ 	.word	0x0002b960


	//   ....[23]....
        /*0abc*/ 	.word	0x0002b9d0


	//   ....[24]....
        /*0ac0*/ 	.word	0x0002ba40


	//   ....[25]....
        /*0ac4*/ 	.word	0x0002bac0


	//   ....[26]....
        /*0ac8*/ 	.word	0x0002bb50


	//   ....[27]....
        /*0acc*/ 	.word	0x0002bbe0


	//   ....[28]....
        /*0ad0*/ 	.word	0x0002bc50


	//   ....[29]....
        /*0ad4*/ 	.word	0x0002bcc0


	//   ....[30]....
        /*0ad8*/ 	.word	0x0002bd30


	//   ....[31]....
        /*0adc*/ 	.word	0x0002bdb0


	//   ....[32]....
        /*0ae0*/ 	.word	0x0002be20


	//   ....[33]....
        /*0ae4*/ 	.word	0x0002bec0


	//   ....[34]....
        /*0ae8*/ 	.word	0x0002bf50


	//   ....[35]....
        /*0aec*/ 	.word	0x0002c080


	//----- nvinfo : EIATTR_REG_RECONFIG
	.align		4
.L_241:
        /*0af0*/ 	.byte	0x01, 0x54
	.zero		2


	//----- nvinfo : EIATTR_SYSCALL_OFFSETS
	.align		4
        /*0af4*/ 	.byte	0x04, 0x46
        /*0af6*/ 	.short	(.L_243 - .L_242)


	//   ....[0]....
.L_242:
        /*0af8*/ 	.word	0x00001e70


	//   ....[1]....
        /*0afc*/ 	.word	0x00001fc0


	//   ....[2]....
        /*0b00*/ 	.word	0x0000a590


	//   ....[3]....
        /*0b04*/ 	.word	0x0000a8a0


	//   ....[4]....
        /*0b08*/ 	.word	0x00022ba0


	//   ....[5]....
        /*0b0c*/ 	.word	0x00022d10


	//   ....[6]....
        /*0b10*/ 	.word	0x00022e60


	//   ....[7]....
        /*0b14*/ 	.word	0x00022fa0


	//   ....[8]....
        /*0b18*/ 	.word	0x00024230


	//----- nvinfo : EIATTR_MBARRIER_INSTR_OFFSETS
	.align		4
.L_243:
        /*0b1c*/ 	.byte	0x04, 0x39
        /*0b1e*/ 	.short	(.L_245 - .L_244)


	//   ....[0]....
.L_244:
        /*0b20*/ 	.word	0x00000270
        /*0b24*/ 	.word	0x000000ff
        /*0b28*/ 	.word	0x00022800
        /*0b2c*/ 	.short	0x0100
        /*0b2e*/ 	.byte	0x08
	.zero		1


	//   ....[1]....
        /*0b30*/ 	.word	0x00000280
        /*0b34*/ 	.word	0x000000ff
        /*0b38*/ 	.word	0x00022820
        /*0b3c*/ 	.short	0x0100
        /*0b3e*/ 	.byte	0x08
	.zero		1


	//   ....[2]....
        /*0b40*/ 	.word	0x00000370
        /*0b44*/ 	.word	0x000000ff
        /*0b48*/ 	.word	0x00022830
        /*0b4c*/ 	.short	0x0100
        /*0b4e*/ 	.byte	0x08
	.zero		1


	//   ....[3]....
        /*0b50*/ 	.word	0x00000380
        /*0b54*/ 	.word	0x000000ff
        /*0b58*/ 	.word	0x00022840
        /*0b5c*/ 	.short	0x0100
        /*0b5e*/ 	.byte	0x08
	.zero		1


	//   ....[4]....
        /*0b60*/ 	.word	0x00000390
        /*0b64*/ 	.word	0x000000ff
        /*0b68*/ 	.word	0x00022838
        /*0b6c*/ 	.short	0x0100
        /*0b6e*/ 	.byte	0x08
	.zero		1


	//   ....[5]....
        /*0b70*/ 	.word	0x000003a0
        /*0b74*/ 	.word	0x000000ff
        /*0b78*/ 	.word	0x00022848
        /*0b7c*/ 	.short	0x0100
        /*0b7e*/ 	.byte	0x08
	.zero		1


	//   ....[6]....
        /*0b80*/ 	.word	0x000004d0
        /*0b84*/ 	.word	0x000000ff
        /*0b88*/ 	.word	0x00022850
        /*0b8c*/ 	.short	0x0100
        /*0b8e*/ 	.byte	0x08
	.zero		1


	//   ....[7]....
        /*0b90*/ 	.word	0x000004e0
        /*0b94*/ 	.word	0x000000ff
        /*0b98*/ 	.word	0x00022860
        /*0b9c*/ 	.short	0x0100
        /*0b9e*/ 	.byte	0x08
	.zero		1


	//   ....[8]....
        /*0ba0*/ 	.word	0x000004f0
        /*0ba4*/ 	.word	0x000000ff
        /*0ba8*/ 	.word	0x00022858
        /*0bac*/ 	.short	0x0100
        /*0bae*/ 	.byte	0x08
	.zero		1


	//   ....[9]....
        /*0bb0*/ 	.word	0x00000500
        /*0bb4*/ 	.word	0x000000ff
        /*0bb8*/ 	.word	0x00022868
        /*0bbc*/ 	.short	0x0100
        /*0bbe*/ 	.byte	0x08
	.zero		1


	//   ....[10]....
        /*0bc0*/ 	.word	0x000005f0
        /*0bc4*/ 	.word	0x000000ff
        /*0bc8*/ 	.word	0x00022870
        /*0bcc*/ 	.short	0x0100
        /*0bce*/ 	.byte	0x06
	.zero		1


	//   ....[11]....
        /*0bd0*/ 	.word	0x00000600
        /*0bd4*/ 	.word	0x000000ff
        /*0bd8*/ 	.word	0x00022880
        /*0bdc*/ 	.short	0x0100
        /*0bde*/ 	.byte	0x06
	.zero		1


	//   ....[12]....
        /*0be0*/ 	.word	0x00000610
        /*0be4*/ 	.word	0x000000ff
        /*0be8*/ 	.word	0x00022878
        /*0bec*/ 	.short	0x0100
        /*0bee*/ 	.byte	0x06
	.zero		1


	//   ....[13]....
        /*0bf0*/ 	.word	0x00000620
        /*0bf4*/ 	.word	0x000000ff
        /*0bf8*/ 	.word	0x00022888
        /*0bfc*/ 	.short	0x0100
        /*0bfe*/ 	.byte	0x06
	.zero		1


	//   ....[14]....
        /*0c00*/ 	.word	0x00000750
        /*0c04*/ 	.word	0x000000ff
        /*0c08*/ 	.word	0x00022890
        /*0c0c*/ 	.short	0x0100
        /*0c0e*/ 	.byte	0x08
	.zero		1


	//   ....[15]....
        /*0c10*/ 	.word	0x00000760
        /*0c14*/ 	.word	0x000000ff
        /*0c18*/ 	.word	0x000228a0
        /*0c1c*/ 	.short	0x0100
        /*0c1e*/ 	.byte	0x08
	.zero		1


	//   ....[16]....
        /*0c20*/ 	.word	0x00000770
        /*0c24*/ 	.word	0x000000ff
        /*0c28*/ 	.word	0x00022898
        /*0c2c*/ 	.short	0x0100
        /*0c2e*/ 	.byte	0x08
	.zero		1


	//   ....[17]....
        /*0c30*/ 	.word	0x00000780
        /*0c34*/ 	.word	0x000000ff
        /*0c38*/ 	.word	0x000228a8
        /*0c3c*/ 	.short	0x0100
        /*0c3e*/ 	.byte	0x08
	.zero		1


	//   ....[18]....
        /*0c40*/ 	.word	0x000008c0
        /*0c44*/ 	.word	0x000000ff
        /*0c48*/ 	.word	0x000228b0
        /*0c4c*/ 	.short	0x0100
        /*0c4e*/ 	.byte	0x08
	.zero		1


	//   ....[19]....
        /*0c50*/ 	.word	0x000008d0
        /*0c54*/ 	.word	0x000000ff
        /*0c58*/ 	.word	0x000228c0
        /*0c5c*/ 	.short	0x0100
        /*0c5e*/ 	.byte	0x08
	.zero		1


	//   ....[20]....
        /*0c60*/ 	.word	0x000008e0
        /*0c64*/ 	.word	0x000000ff
        /*0c68*/ 	.word	0x000228b8
        /*0c6c*/ 	.short	0x0100
        /*0c6e*/ 	.byte	0x08
	.zero		1


	//   ....[21]....
        /*0c70*/ 	.word	0x000008f0
        /*0c74*/ 	.word	0x000000ff
        /*0c78*/ 	.word	0x000228c8
        /*0c7c*/ 	.short	0x0100
        /*0c7e*/ 	.byte	0x08
	.zero		1


	//   ....[22]....
        /*0c80*/ 	.word	0x00003080
        /*0c84*/ 	.word	0x00000054
        /*0c88*/ 	.word	0x00022890
        /*0c8c*/ 	.short	0x010a
        /*0c8e*/ 	.byte	0x3f
	.zero		1


	//   ....[23]....
        /*0c90*/ 	.word	0x00006060
        /*0c94*/ 	.word	0x00000054
        /*0c98*/ 	.word	0x00022890
        /*0c9c*/ 	.short	0x010a
        /*0c9e*/ 	.byte	0x3f
	.zero		1


	//   ....[24]....
        /*0ca0*/ 	.word	0x00008f80
        /*0ca4*/ 	.word	0x00000054
        /*0ca8*/ 	.word	0x00022890
        /*0cac*/ 	.short	0x010a
        /*0cae*/ 	.byte	0x3f
	.zero		1


	//   ....[25]....
        /*0cb0*/ 	.word	0x00009440
        /*0cb4*/ 	.word	0x00000004
        /*0cb8*/ 	.word	0x00000000
        /*0cbc*/ 	.short	0x0101
        /*0cbe*/ 	.byte	0x3f
	.zero		1


	//   ....[26]....
        /*0cc0*/ 	.word	0x00009480
        /*0cc4*/ 	.word	0x00000054
        /*0cc8*/ 	.word	0x000228b0
        /*0ccc*/ 	.short	0x010a
        /*0cce*/ 	.byte	0x3f
	.zero		1


	//   ....[27]....
        /*0cd0*/ 	.word	0x00009a00
        /*0cd4*/ 	.word	0x00000054
        /*0cd8*/ 	.word	0x00000000
        /*0cdc*/ 	.short	0x0101
        /*0cde*/ 	.byte	0x3f
	.zero		1


	//   ....[28]....
        /*0ce0*/ 	.word	0x0000a620
        /*0ce4*/ 	.word	0x00000010
        /*0ce8*/ 	.word	0x00022800
        /*0cec*/ 	.short	0x010a
        /*0cee*/ 	.byte	0x3f
	.zero		1


	//   ....[29]....
        /*0cf0*/ 	.word	0x0000a670
        /*0cf4*/ 	.word	0x00000010
        /*0cf8*/ 	.word	0x00022800
        /*0cfc*/ 	.short	0x010a
        /*0cfe*/ 	.byte	0x3f
	.zero		1


	//   ....[30]....
        /*0d00*/ 	.word	0x0000b010
        /*0d04*/ 	.word	0x00000010
        /*0d08*/ 	.word	0x00022800
        /*0d0c*/ 	.short	0x010a
        /*0d0e*/ 	.byte	0x3f
	.zero		1


	//   ....[31]....
        /*0d10*/ 	.word	0x0000e500
        /*0d14*/ 	.word	0x00000010
        /*0d18*/ 	.word	0x00022800
        /*0d1c*/ 	.short	0x010a
        /*0d1e*/ 	.byte	0x3f
	.zero		1


	//   ....[32]....
        /*0d20*/ 	.word	0x000115a0
        /*0d24*/ 	.word	0x0000000b
        /*0d28*/ 	.word	0x00022830
        /*0d2c*/ 	.short	0x010a
        /*0d2e*/ 	.byte	0x3f
	.zero		1


	//   ....[33]....
        /*0d30*/ 	.word	0x000115e0
        /*0d34*/ 	.word	0x0000000b
        /*0d38*/ 	.word	0x00022830
        /*0d3c*/ 	.short	0x010a
        /*0d3e*/ 	.byte	0x3f
	.zero		1


	//   ....[34]....
        /*0d40*/ 	.word	0x00011b20
        /*0d44*/ 	.word	0x00000000
        /*0d48*/ 	.word	0x00000000
        /*0d4c*/ 	.short	0x0101
        /*0d4e*/ 	.byte	0x3f
	.zero		1


	//   ....[35]....
        /*0d50*/ 	.word	0x00014800
        /*0d54*/ 	.word	0x00000009
        /*0d58*/ 	.word	0x00022830
        /*0d5c*/ 	.short	0x010a
        /*0d5e*/ 	.byte	0x3f
	.zero		1


	//   ....[36]....
        /*0d60*/ 	.word	0x00014850
        /*0d64*/ 	.word	0x00000009
        /*0d68*/ 	.word	0x00022830
        /*0d6c*/ 	.short	0x010a
        /*0d6e*/ 	.byte	0x3f
	.zero		1


	//   ....[37]....
        /*0d70*/ 	.word	0x00014bc0
        /*0d74*/ 	.word	0x00000009
        /*0d78*/ 	.word	0x00022850
        /*0d7c*/ 	.short	0x010a
        /*0d7e*/ 	.byte	0x3f
	.zero		1


	//   ....[38]....
        /*0d80*/ 	.word	0x00014c00
        /*0d84*/ 	.word	0x00000009
        /*0d88*/ 	.word	0x00022850
        /*0d8c*/ 	.short	0x010a
        /*0d8e*/ 	.byte	0x3f
	.zero		1


	//   ....[39]....
        /*0d90*/ 	.word	0x00014f70
        /*0d94*/ 	.word	0x00000008
        /*0d98*/ 	.word	0x00000000
        /*0d9c*/ 	.short	0x0101
        /*0d9e*/ 	.byte	0x3f
	.zero		1


	//   ....[40]....
        /*0da0*/ 	.word	0x000171d0
        /*0da4*/ 	.word	0x00000005
        /*0da8*/ 	.word	0x00000000
        /*0dac*/ 	.short	0x0101
        /*0dae*/ 	.byte	0x3f
	.zero		1


	//   ....[41]....
        /*0db0*/ 	.word	0x00017ae0
        /*0db4*/ 	.word	0x00000005
        /*0db8*/ 	.word	0x00022830
        /*0dbc*/ 	.short	0x010a
        /*0dbe*/ 	.byte	0x3f
	.zero		1


	//   ....[42]....
        /*0dc0*/ 	.word	0x00017b30
        /*0dc4*/ 	.word	0x00000005
        /*0dc8*/ 	.word	0x00022830
        /*0dcc*/ 	.short	0x010a
        /*0dce*/ 	.byte	0x3f
	.zero		1


	//   ....[43]....
        /*0dd0*/ 	.word	0x00017ed0
        /*0dd4*/ 	.word	0x00000005
        /*0dd8*/ 	.word	0x00022850
        /*0ddc*/ 	.short	0x010a
        /*0dde*/ 	.byte	0x3f
	.zero		1


	//   ....[44]....
        /*0de0*/ 	.word	0x00017f10
        /*0de4*/ 	.word	0x00000005
        /*0de8*/ 	.word	0x00022850
        /*0dec*/ 	.short	0x010a
        /*0dee*/ 	.byte	0x3f
	.zero		1


	//   ....[45]....
        /*0df0*/ 	.word	0x00019120
        /*0df4*/ 	.word	0x00000003
        /*0df8*/ 	.word	0x00000000
        /*0dfc*/ 	.short	0x0101
        /*0dfe*/ 	.byte	0x3f
	.zero		1


	//   ....[46]....
        /*0e00*/ 	.word	0x00019440
        /*0e04*/ 	.word	0x0000000a
        /*0e08*/ 	.word	0x00000000
        /*0e0c*/ 	.short	0x0101
        /*0e0e*/ 	.byte	0x3f
	.zero		1


	//   ....[47]....
        /*0e10*/ 	.word	0x00019b00
        /*0e14*/ 	.word	0x00000005
        /*0e18*/ 	.word	0x00022830
        /*0e1c*/ 	.short	0x010a
        /*0e1e*/ 	.byte	0x3f
	.zero		1


	//   ....[48]....
        /*0e20*/ 	.word	0x00019b50
        /*0e24*/ 	.word	0x00000005
        /*0e28*/ 	.word	0x00022830
        /*0e2c*/ 	.short	0x010a
        /*0e2e*/ 	.byte	0x3f
	.zero		1


	//   ....[49]....
        /*0e30*/ 	.word	0x00019ef0
        /*0e34*/ 	.word	0x00000005
        /*0e38*/ 	.word	0x00022850
        /*0e3c*/ 	.short	0x010a
        /*0e3e*/ 	.byte	0x3f
	.zero		1


	//   ....[50]....
        /*0e40*/ 	.word	0x00019f30
        /*0e44*/ 	.word	0x00000005
        /*0e48*/ 	.word	0x00022850
        /*0e4c*/ 	.short	0x010a
        /*0e4e*/ 	.byte	0x3f
	.zero		1


	//   ....[51]....
        /*0e50*/ 	.word	0x0001a290
        /*0e54*/ 	.word	0x00000009
        /*0e58*/ 	.word	0x00000000
        /*0e5c*/ 	.short	0x0101
        /*0e5e*/ 	.byte	0x3f
	.zero		1


	//   ....[52]....
        /*0e60*/ 	.word	0x0001c4d0
        /*0e64*/ 	.word	0x00000008
        /*0e68*/ 	.word	0x00000000
        /*0e6c*/ 	.short	0x0101
        /*0e6e*/ 	.byte	0x3f
	.zero		1


	//   ....[53]....
        /*0e70*/ 	.word	0x0001cac0
        /*0e74*/ 	.word	0x0000000f
        /*0e78*/ 	.word	0x00022850
        /*0e7c*/ 	.short	0x010a
        /*0e7e*/ 	.byte	0x3f
	.zero		1


	//   ....[54]....
        /*0e80*/ 	.word	0x0001cb40
        /*0e84*/ 	.word	0x0000000f
        /*0e88*/ 	.word	0x00022850
        /*0e8c*/ 	.short	0x010a
        /*0e8e*/ 	.byte	0x3f
	.zero		1


	//   ....[55]....
        /*0e90*/ 	.word	0x0001d110
        /*0e94*/ 	.word	0x00000000
        /*0e98*/ 	.word	0x00000000
        /*0e9c*/ 	.short	0x0101
        /*0e9e*/ 	.byte	0x3f
	.zero		1


	//   ....[56]....
        /*0ea0*/ 	.word	0x0001ecf0
        /*0ea4*/ 	.word	0x00000000
        /*0ea8*/ 	.word	0x00000000
        /*0eac*/ 	.short	0x0101
        /*0eae*/ 	.byte	0x3f
	.zero		1


	//   ....[57]....
        /*0eb0*/ 	.word	0x00021600
        /*0eb4*/ 	.word	0x00000017
        /*0eb8*/ 	.word	0x00022820
        /*0ebc*/ 	.short	0x010a
        /*0ebe*/ 	.byte	0x3f
	.zero		1


	//   ....[58]....
        /*0ec0*/ 	.word	0x00021690
        /*0ec4*/ 	.word	0x0000000a
        /*0ec8*/ 	.word	0x000228a0
        /*0ecc*/ 	.short	0x010a
        /*0ece*/ 	.byte	0x3f
	.zero		1


	//   ....[59]....
        /*0ed0*/ 	.word	0x00021ac0
        /*0ed4*/ 	.word	0x0000000a
        /*0ed8*/ 	.word	0x000228c0
        /*0edc*/ 	.short	0x010a
        /*0ede*/ 	.byte	0x3f
	.zero		1


	//   ....[60]....
        /*0ee0*/ 	.word	0x00021e00
        /*0ee4*/ 	.word	0x00000009
        /*0ee8*/ 	.word	0x000228a0
        /*0eec*/ 	.short	0x010a
        /*0eee*/ 	.byte	0x3f
	.zero		1


	//   ....[61]....
        /*0ef0*/ 	.word	0x00022220
        /*0ef4*/ 	.word	0x00000009
        /*0ef8*/ 	.word	0x000228c0
        /*0efc*/ 	.short	0x010a
        /*0efe*/ 	.byte	0x3f
	.zero		1


	//   ....[62]....
        /*0f00*/ 	.word	0x00023480
        /*0f04*/ 	.word	0x00000004
        /*0f08*/ 	.word	0x00022880
        /*0f0c*/ 	.short	0x010a
        /*0f0e*/ 	.byte	0x3f
	.zero		1


	//   ....[63]....
        /*0f10*/ 	.word	0x00023930
        /*0f14*/ 	.word	0x00000004
        /*0f18*/ 	.word	0x00022870
        /*0f1c*/ 	.short	0x0107
        /*0f1e*/ 	.byte	0x3f
	.zero		1


	//   ....[64]....
        /*0f20*/ 	.word	0x000239f0
        /*0f24*/ 	.word	0x00000004
        /*0f28*/ 	.word	0x00022870
        /*0f2c*/ 	.short	0x0101
        /*0f2e*/ 	.byte	0x3f
	.zero		1


	//   ....[65]....
        /*0f30*/ 	.word	0x00023a40
        /*0f34*/ 	.word	0x00000004
        /*0f38*/ 	.word	0x00022840
        /*0f3c*/ 	.short	0x010a
        /*0f3e*/ 	.byte	0x3f
	.zero		1


	//   ....[66]....
        /*0f40*/ 	.word	0x00023f10
        /*0f44*/ 	.word	0x00000004
        /*0f48*/ 	.word	0x00022830
        /*0f4c*/ 	.short	0x0107
        /*0f4e*/ 	.byte	0x3f
	.zero		1


	//   ....[67]....
        /*0f50*/ 	.word	0x00023fe0
        /*0f54*/ 	.word	0x00000004
        /*0f58*/ 	.word	0x00022830
        /*0f5c*/ 	.short	0x0101
        /*0f5e*/ 	.byte	0x3f
	.zero		1


	//   ....[68]....
        /*0f60*/ 	.word	0x00024910
        /*0f64*/ 	.word	0x00000017
        /*0f68*/ 	.word	0x00022800
        /*0f6c*/ 	.short	0x0107
        /*0f6e*/ 	.byte	0x3f
	.zero		1


	//   ....[69]....
        /*0f70*/ 	.word	0x00024a10
        /*0f74*/ 	.word	0x00000017
        /*0f78*/ 	.word	0x00022800
        /*0f7c*/ 	.short	0x0101
        /*0f7e*/ 	.byte	0x3f
	.zero		1


	//   ....[70]....
        /*0f80*/ 	.word	0x00024a30
        /*0f84*/ 	.word	0x00000017
        /*0f88*/ 	.word	0x00022820
        /*0f8c*/ 	.short	0x010a
        /*0f8e*/ 	.byte	0x3f
	.zero		1


	//   ....[71]....
        /*0f90*/ 	.word	0x00024db0
        /*0f94*/ 	.word	0x00000000
        /*0f98*/ 	.word	0x00022880
        /*0f9c*/ 	.short	0x010a
        /*0f9e*/ 	.byte	0x3f
	.zero		1


	//   ....[72]....
        /*0fa0*/ 	.word	0x00025170
        /*0fa4*/ 	.word	0x00000000
        /*0fa8*/ 	.word	0x00022870
        /*0fac*/ 	.short	0x0107
        /*0fae*/ 	.byte	0x3f
	.zero		1


	//   ....[73]....
        /*0fb0*/ 	.word	0x00025230
        /*0fb4*/ 	.word	0x00000000
        /*0fb8*/ 	.word	0x00022870
        /*0fbc*/ 	.short	0x0101
        /*0fbe*/ 	.byte	0x3f
	.zero		1


	//   ....[74]....
        /*0fc0*/ 	.word	0x00025260
        /*0fc4*/ 	.word	0x00000000
        /*0fc8*/ 	.word	0x00022840
        /*0fcc*/ 	.short	0x010a
        /*0fce*/ 	.byte	0x3f
	.zero		1


	//   ....[75]....
        /*0fd0*/ 	.word	0x00025630
        /*0fd4*/ 	.word	0x00000000
        /*0fd8*/ 	.word	0x00022830
        /*0fdc*/ 	.short	0x0107
        /*0fde*/ 	.byte	0x3f
	.zero		1


	//   ....[76]....
        /*0fe0*/ 	.word	0x000256f0
        /*0fe4*/ 	.word	0x00000000
        /*0fe8*/ 	.word	0x00022830
        /*0fec*/ 	.short	0x0101
        /*0fee*/ 	.byte	0x3f
	.zero		1


	//   ....[77]....
        /*0ff0*/ 	.word	0x00025780
        /*0ff4*/ 	.word	0x00000000
        /*0ff8*/ 	.word	0x00022870
        /*0ffc*/ 	.short	0x010a
        /*0ffe*/ 	.byte	0x3f
	.zero		1


	//   ....[78]....
        /*1000*/ 	.word	0x00025810
        /*1004*/ 	.word	0x00000000
        /*1008*/ 	.word	0x00022860
        /*100c*/ 	.short	0x010a
        /*100e*/ 	.byte	0x3f
	.zero		1


	//   ....[79]....
        /*1010*/ 	.word	0x00025c70
        /*1014*/ 	.word	0x00000000
        /*1018*/ 	.word	0x00022850
        /*101c*/ 	.short	0x0101
        /*101e*/ 	.byte	0x3f
	.zero		1


	//   ....[80]....
        /*1020*/ 	.word	0x00025d00
        /*1024*/ 	.word	0x00000000
        /*1028*/ 	.word	0x00000000
        /*102c*/ 	.short	0x0101
        /*102e*/ 	.byte	0x3f
	.zero		1


	//   ....[81]....
        /*1030*/ 	.word	0x00025ec0
        /*1034*/ 	.word	0x00000011
        /*1038*/ 	.word	0x00022870
        /*103c*/ 	.short	0x010a
        /*103e*/ 	.byte	0x3f
	.zero		1


	//   ....[82]....
        /*1040*/ 	.word	0x00025f40
        /*1044*/ 	.word	0x00000011
        /*1048*/ 	.word	0x00022860
        /*104c*/ 	.short	0x010a
        /*104e*/ 	.byte	0x3f
	.zero		1


	//   ....[83]....
        /*1050*/ 	.word	0x000263b0
        /*1054*/ 	.word	0x00000011
        /*1058*/ 	.word	0x00022850
        /*105c*/ 	.short	0x0101
        /*105e*/ 	.byte	0x3f
	.zero		1


	//   ....[84]....
        /*1060*/ 	.word	0x00026470
        /*1064*/ 	.word	0x00000011
        /*1068*/ 	.word	0x00000000
        /*106c*/ 	.short	0x0101
        /*106e*/ 	.byte	0x3f
	.zero		1


	//   ....[85]....
        /*1070*/ 	.word	0x00027170
        /*1074*/ 	.word	0x00000007
        /*1078*/ 	.word	0x00022820
        /*107c*/ 	.short	0x010a
        /*107e*/ 	.byte	0x3f
	.zero		1


	//   ....[86]....
        /*1080*/ 	.word	0x000272e0
        /*1084*/ 	.word	0x00000005
        /*1088*/ 	.word	0x00022840
        /*108c*/ 	.short	0x010a
        /*108e*/ 	.byte	0x3f
	.zero		1


	//   ....[87]....
        /*1090*/ 	.word	0x00027380
        /*1094*/ 	.word	0x00000003
        /*1098*/ 	.word	0x00022840
        /*109c*/ 	.short	0x010a
        /*109e*/ 	.byte	0x3f
	.zero		1


	//   ....[88]....
        /*10a0*/ 	.word	0x000273c0
        /*10a4*/ 	.word	0x00000005
        /*10a8*/ 	.word	0x00022860
        /*10ac*/ 	.short	0x010a
        /*10ae*/ 	.byte	0x3f
	.zero		1


	//   ....[89]....
        /*10b0*/ 	.word	0x00027400
        /*10b4*/ 	.word	0x00000003
        /*10b8*/ 	.word	0x00022860
        /*10bc*/ 	.short	0x010a
        /*10be*/ 	.byte	0x3f
	.zero		1


	//   ....[90]....
        /*10c0*/ 	.word	0x00027440
        /*10c4*/ 	.word	0x00000005
        /*10c8*/ 	.word	0x00022880
        /*10cc*/ 	.short	0x010a
        /*10ce*/ 	.byte	0x3f
	.zero		1


	//   ....[91]....
        /*10d0*/ 	.word	0x00027480
        /*10d4*/ 	.word	0x00000003
        /*10d8*/ 	.word	0x00022880
        /*10dc*/ 	.short	0x010a
        /*10de*/ 	.byte	0x3f
	.zero		1


	//   ....[92]....
        /*10e0*/ 	.word	0x000274e0
        /*10e4*/ 	.word	0x00000054
        /*10e8*/ 	.word	0x00022890
        /*10ec*/ 	.short	0x010a
        /*10ee*/ 	.byte	0x3f
	.zero		1


	//   ....[93]....
        /*10f0*/ 	.word	0x00027650
        /*10f4*/ 	.word	0x00000054
        /*10f8*/ 	.word	0x00022890
        /*10fc*/ 	.short	0x010a
        /*10fe*/ 	.byte	0x3f
	.zero		1


	//   ....[94]....
        /*1100*/ 	.word	0x000277d0
        /*1104*/ 	.word	0x00000054
        /*1108*/ 	.word	0x00022890
        /*110c*/ 	.short	0x010a
        /*110e*/ 	.byte	0x3f
	.zero		1


	//   ....[95]....
        /*1110*/ 	.word	0x00027930
        /*1114*/ 	.word	0x00000054
        /*1118*/ 	.word	0x000228b0
        /*111c*/ 	.short	0x010a
        /*111e*/ 	.byte	0x3f
	.zero		1


	//   ....[96]....
        /*1120*/ 	.word	0x00027be0
        /*1124*/ 	.word	0x00000010
        /*1128*/ 	.word	0x00022800
        /*112c*/ 	.short	0x010a
        /*112e*/ 	.byte	0x3f
	.zero		1


	//   ....[97]....
        /*1130*/ 	.word	0x00027df0
        /*1134*/ 	.word	0x00000010
        /*1138*/ 	.word	0x00022800
        /*113c*/ 	.short	0x010a
        /*113e*/ 	.byte	0x3f
	.zero		1


	//   ....[98]....
        /*1140*/ 	.word	0x00027e40
        /*1144*/ 	.word	0x0000000b
        /*1148*/ 	.word	0x00022830
        /*114c*/ 	.short	0x010a
        /*114e*/ 	.byte	0x3f
	.zero		1


	//   ....[99]....
        /*1150*/ 	.word	0x00027e90
        /*1154*/ 	.word	0x00000009
        /*1158*/ 	.word	0x00022830
        /*115c*/ 	.short	0x010a
        /*115e*/ 	.byte	0x3f
	.zero		1


	//   ....[100]....
        /*1160*/ 	.word	0x00027ee0
        /*1164*/ 	.word	0x00000009
        /*1168*/ 	.word	0x00022850
        /*116c*/ 	.short	0x010a
        /*116e*/ 	.byte	0x3f
	.zero		1


	//   ....[101]....
        /*1170*/ 	.word	0x00027f30
        /*1174*/ 	.word	0x00000005
        /*1178*/ 	.word	0x00022830
        /*117c*/ 	.short	0x010a
        /*117e*/ 	.byte	0x3f
	.zero		1


	//   ....[102]....
        /*1180*/ 	.word	0x00027f80
        /*1184*/ 	.word	0x00000005
        /*1188*/ 	.word	0x00022850
        /*118c*/ 	.short	0x010a
        /*118e*/ 	.byte	0x3f
	.zero		1


	//   ....[103]....
        /*1190*/ 	.word	0x00027fd0
        /*1194*/ 	.word	0x00000005
        /*1198*/ 	.word	0x00022830
        /*119c*/ 	.short	0x010a
        /*119e*/ 	.byte	0x3f
	.zero		1


	//   ....[104]....
        /*11a0*/ 	.word	0x00028020
        /*11a4*/ 	.word	0x00000005
        /*11a8*/ 	.word	0x00022850
        /*11ac*/ 	.short	0x010a
        /*11ae*/ 	.byte	0x3f
	.zero		1


	//   ....[105]....
        /*11b0*/ 	.word	0x00028070
        /*11b4*/ 	.word	0x0000000f
        /*11b8*/ 	.word	0x00022850
        /*11bc*/ 	.short	0x010a
        /*11be*/ 	.byte	0x3f
	.zero		1


	//   ....[106]....
        /*11c0*/ 	.word	0x00029630
        /*11c4*/ 	.word	0x00000017
        /*11c8*/ 	.word	0x00022820
        /*11cc*/ 	.short	0x010a
        /*11ce*/ 	.byte	0x3f
	.zero		1


	//   ....[107]....
        /*11d0*/ 	.word	0x00029680
        /*11d4*/ 	.word	0x0000000a
        /*11d8*/ 	.word	0x000228a0
        /*11dc*/ 	.short	0x010a
        /*11de*/ 	.byte	0x3f
	.zero		1


	//   ....[108]....
        /*11e0*/ 	.word	0x000296d0
        /*11e4*/ 	.word	0x0000000a
        /*11e8*/ 	.word	0x000228c0
        /*11ec*/ 	.short	0x010a
        /*11ee*/ 	.byte	0x3f
	.zero		1


	//   ....[109]....
        /*11f0*/ 	.word	0x00029720
        /*11f4*/ 	.word	0x00000009
        /*11f8*/ 	.word	0x000228a0
        /*11fc*/ 	.short	0x010a
        /*11fe*/ 	.byte	0x3f
	.zero		1


	//   ....[110]....
        /*1200*/ 	.word	0x00029770
        /*1204*/ 	.word	0x00000009
        /*1208*/ 	.word	0x000228c0
        /*120c*/ 	.short	0x010a
        /*120e*/ 	.byte	0x3f
	.zero		1


	//   ....[111]....
        /*1210*/ 	.word	0x000298a0
        /*1214*/ 	.word	0x00000004
        /*1218*/ 	.word	0x00022880
        /*121c*/ 	.short	0x010a
        /*121e*/ 	.byte	0x3f
	.zero		1


	//   ....[112]....
        /*1220*/ 	.word	0x00029ee0
        /*1224*/ 	.word	0x00000004
        /*1228*/ 	.word	0x00022840
        /*122c*/ 	.short	0x010a
        /*122e*/ 	.byte	0x3f
	.zero		1


	//   ....[113]....
        /*1230*/ 	.word	0x0002aab0
        /*1234*/ 	.word	0x00000017
        /*1238*/ 	.word	0x00022820
        /*123c*/ 	.short	0x010a
        /*123e*/ 	.byte	0x3f
	.zero		1


	//   ....[114]....
        /*1240*/ 	.word	0x0002ab00
        /*1244*/ 	.word	0x00000000
        /*1248*/ 	.word	0x00022880
        /*124c*/ 	.short	0x010a
        /*124e*/ 	.byte	0x3f
	.zero		1


	//   ....[115]....
        /*1250*/ 	.word	0x0002b000
        /*1254*/ 	.word	0x00000000
        /*1258*/ 	.word	0x00022840
        /*125c*/ 	.short	0x010a
        /*125e*/ 	.byte	0x3f
	.zero		1


	//   ....[116]....
        /*1260*/ 	.word	0x0002b520
        /*1264*/ 	.word	0x00000000
        /*1268*/ 	.word	0x00022870
        /*126c*/ 	.short	0x010a
        /*126e*/ 	.byte	0x3f
	.zero		1


	//   ....[117]....
        /*1270*/ 	.word	0x0002b570
        /*1274*/ 	.word	0x00000000
        /*1278*/ 	.word	0x00022860
        /*127c*/ 	.short	0x010a
        /*127e*/ 	.byte	0x3f
	.zero		1


	//   ....[118]....
        /*1280*/ 	.word	0x0002b5c0
        /*1284*/ 	.word	0x00000011
        /*1288*/ 	.word	0x00022870
        /*128c*/ 	.short	0x010a
        /*128e*/ 	.byte	0x3f
	.zero		1


	//   ....[119]....
        /*1290*/ 	.word	0x0002b610
        /*1294*/ 	.word	0x00000011
        /*1298*/ 	.word	0x00022860
        /*129c*/ 	.short	0x010a
        /*129e*/ 	.byte	0x3f
	.zero		1


	//   ....[120]....
        /*12a0*/ 	.word	0x0002bfa0
        /*12a4*/ 	.word	0x00000007
        /*12a8*/ 	.word	0x00022820
        /*12ac*/ 	.short	0x010a
        /*12ae*/ 	.byte	0x3f
	.zero		1


	//   ....[121]....
        /*12b0*/ 	.word	0x0002c140
        /*12b4*/ 	.word	0x00000005
        /*12b8*/ 	.word	0x00022840
        /*12bc*/ 	.short	0x010a
        /*12be*/ 	.byte	0x3f
	.zero		1


	//   ....[122]....
        /*12c0*/ 	.word	0x0002c190
        /*12c4*/ 	.word	0x00000003
        /*12c8*/ 	.word	0x00022840
        /*12cc*/ 	.short	0x010a
        /*12ce*/ 	.byte	0x3f
	.zero		1


	//   ....[123]....
        /*12d0*/ 	.word	0x0002c1e0
        /*12d4*/ 	.word	0x00000005
        /*12d8*/ 	.word	0x00022860
        /*12dc*/ 	.short	0x010a
        /*12de*/ 	.byte	0x3f
	.zero		1


	//   ....[124]....
        /*12e0*/ 	.word	0x0002c230
        /*12e4*/ 	.word	0x00000003
        /*12e8*/ 	.word	0x00022860
        /*12ec*/ 	.short	0x010a
        /*12ee*/ 	.byte	0x3f
	.zero		1


	//   ....[125]....
        /*12f0*/ 	.word	0x0002c280
        /*12f4*/ 	.word	0x00000005
        /*12f8*/ 	.word	0x00022880
        /*12fc*/ 	.short	0x010a
        /*12fe*/ 	.byte	0x3f
	.zero		1


	//----- nvinfo : EIATTR_NUM_MBARRIERS
	.align		4
.L_245:
        /*1300*/ 	.byte	0x03, 0x38
        /*1302*/ 	.short	0x0016


	//----- nvinfo : EIATTR_EXIT_INSTR_OFFSETS
	.align		4
        /*1304*/ 	.byte	0x04, 0x1c
        /*1306*/ 	.short	(.L_247 - .L_246)


	//   ....[0]....
.L_246:
        /*1308*/ 	.word	0x000274d0


	//----- nvinfo : EIATTR_MAX_THREADS
	.align		4
.L_247:
        /*130c*/ 	.byte	0x04, 0x05
        /*130e*/ 	.short	(.L_249 - .L_248)
.L_248:
        /*1310*/ 	.word	0x00000180
        /*1314*/ 	.word	0x00000001
        /*1318*/ 	.word	0x00000001


	//----- nvinfo : EIATTR_CRS_STACK_SIZE
	.align		4
.L_249:
        /*131c*/ 	.byte	0x04, 0x1e
        /*131e*/ 	.short	(.L_251 - .L_250)
.L_250:
        /*1320*/ 	.word	0x00000000


	//----- nvinfo : EIATTR_CBANK_PARAM_SIZE
	.align		4
.L_251:
        /*1324*/ 	.byte	0x03, 0x19
        /*1326*/ 	.short	0x0af0


	//----- nvinfo : EIATTR_PARAM_CBANK
	.align		4
        /*1328*/ 	.byte	0x04, 0x0a
        /*132a*/ 	.short	(.L_253 - .L_252)
	.align		4
.L_252:
        /*132c*/ 	.word	index@(.nv.constant0._ZN7cutlass13device_kernelIN5flash11enable_sm90INS1_16FlashAttnFwdSm90INS1_25CollectiveMainloopFwdSm90ILi2EN4cute5tupleIJNS5_1CILi1EEES8_S8_EEENS6_IJNS7_ILi128EEESA_NS7_ILi192EEEEEELi128ENS_12float_e4m3_tEfNS_4arch4Sm90ELb0ELb1ELb0ELb1ELb1ELb1ELb0ELb1ELb1ELb1ELb0ELb0EEENS1_21CollectiveEpilogueFwdINS6_IJSA_SA_SA_EEES9_NS_10bfloat16_tESF_Li256ELb1ELb1ELb0ELb1EEENS1_36VarlenDynamicPersistentTileSchedulerILi128ELi128ELi256ELi128ELb0ELb1ELb1ELb1ELb0ELb1EEEEEEEEEvNT_6ParamsE)
        /*1330*/ 	.short	0x0210
        /*1332*/ 	.short	0x0af0


	//----- nvinfo : EIATTR_SW_WAR
	.align		4
.L_253:
        /*1334*/ 	.byte	0x04, 0x36
        /*1336*/ 	.short	(.L_255 - .L_254)
.L_254:
        /*1338*/ 	.word	0x00000008
.L_255:


//--------------------- .nv.info._ZN7cutlass13device_kernelIN5flash11enable_sm90INS1_16FlashAttnFwdSm90INS1_25CollectiveMainloopFwdSm90ILi2EN4cute5tupleIJNS5_1CILi1EEES8_S8_EEENS6_IJNS7_ILi128EEENS7_ILi160EEENS7_ILi192EEEEEELi128ENS_12float_e4m3_tEfNS_4arch4Sm90ELb1ELb0ELb0ELb0ELb1ELb0ELb0ELb1ELb1ELb1ELb0ELb0EEENS1_21CollectiveEpilogueFwdINS6_IJSA_SA_SB_EEES9_NS_10bfloat16_tESG_Li256ELb0ELb1ELb0ELb1EEENS1_30DynamicPersistentTileSchedulerILi256ELi128ELb0ELb1ELb1EEEEEEEEEvNT_6ParamsE --------------------------
	.section	.nv.info._ZN7cutlass13device_kernelIN5flash11enable_sm90INS1_16FlashAttnFwdSm90INS1_25CollectiveMainloopFwdSm90ILi2EN4cute5tupleIJNS5_1CILi1EEES8_S8_EEENS6_IJNS7_ILi128EEENS7_ILi160EEENS7_ILi192EEEEEELi128ENS_12float_e4m3_tEfNS_4arch4Sm90ELb1ELb0ELb0ELb0ELb1ELb0ELb0ELb1ELb1ELb1ELb0ELb0EEENS1_21CollectiveEpilogueFwdINS6_IJSA_SA_SB_EEES9_NS_10bfloat16_tESG_Li256ELb0ELb1ELb0ELb1EEENS1_30DynamicPersistentTileSchedulerILi256ELi128ELb0ELb1ELb1EEEEEEEEEvNT_6ParamsE,"",@"SHT_CUDA_INFO"
	.sectionflags	@""
	.align	4


	//----- nvinfo : EIATTR_CUDA_API_VERSION
	.align		4
        /*0000*/ 	.byte	0x04, 0x37
        /*0002*/ 	.short	(.L_257 - .L_256)
.L_256:
        /*0004*/ 	.word	0x00000082


	//----- nvinfo : EIATTR_KPARAM_INFO
	.align		4
.L_257:
        /*0008*/ 	.byte	0x04, 0x17
        /*000a*/ 	.short	(.L_259 - .L_258)
.L_258:
        /*000c*/ 	.word	0x00000000
        /*0010*/ 	.short	0x0000
        /*0012*/ 	.short	0x0070
        /*0014*/ 	.byte	0x00, 0xf0, 0x01, 0x2a


	//----- nvinfo : EIATTR_SPARSE_MMA_MASK
	.align		4
.L_259:
        /*0018*/ 	.byte	0x03, 0x50
        /*001a*/ 	.short	0x0000


	//----- nvinfo : EIATTR_MAXREG_COUNT
	.align		4
        /*001c*/ 	.byte	0x03, 0x1b
        /*001e*/ 	.short	0x00a8


	//----- nvinfo : EIATTR_NUM_BARRIERS
	.align		4
        /*0020*/ 	.byte	0x02, 0x4c
        /*0022*/ 	.byte	0x10
	.zero		1


	//----- nvinfo : EIATTR_EXTERNS
	.align		4
        /*0024*/ 	.byte	0x04, 0x0f
        /*0026*/ 	.short	(.L_261 - .L_260)


	//   ....[0]....
	.align		4
.L_260:
        /*0028*/ 	.word	index@(__assertfail)


	//----- nvinfo : EIATTR_ANNOTATIONS
	.align		4
.L_261:
        /*002c*/ 	.byte	0x04, 0x55
        /*002e*/ 	.short	(.L_263 - .L_262)


	//   ....[0]....
.L_262:
        /* <DEDUP_REMOVED lines=18> */


	//----- nvinfo : EIATTR_MERCURY_ISA_VERSION
	.align		4
.L_263:
        /*0138*/ 	.byte	0x03, 0x5f
        /*013a*/ 	.short	0x0101


	//----- nvinfo : EIATTR_INT_WARP_WIDE_INSTR_OFFSETS
	.align		4
        /*013c*/ 	.byte	0x04, 0x31
        /*013e*/ 	.short	(.L_265 - .L_264)


	//   ....[0]....
.L_264:
        /*0140*/ 	.word	0x000000c0


	//   ....[1]....
        /*0144*/ 	.word	0x000000d0


	//   ....[2]....
        /*0148*/ 	.word	0x00000170


	//   ....[3]....
        /*014c*/ 	.word	0x0000ecd0


	//   ....[4]....
        /*0150*/ 	.word	0x0000ed60


	//   ....[5]....
        /*0154*/ 	.word	0x000127f0


	//   ....[6]....
        /*0158*/ 	.word	0x00012880


	//----- nvinfo : EIATTR_COOP_GROUP_MASK_REGIDS
	.align		4
.L_265:
        /*015c*/ 	.byte	0x04, 0x29
        /*015e*/ 	.short	(.L_267 - .L_266)


	//   ....[0]....
.L_266:
        /*0160*/ 	.word	0xffffffff


	//   ....[1]....
        /*0164*/ 	.word	0xffffffff


	//   ....[2]....
        /*0168*/ 	.word	0xffffffff


	//   ....[3]....
        /*016c*/ 	.word	0xffffffff


	//   ....[4]....
        /*0170*/ 	.word	0xffffffff


	//   ....[5]....
        /*0174*/ 	.word	0xffffffff


	//   ....[6]....
        /*0178*/ 	.word	0xffffffff


	//   ....[7]....
        /*017c*/ 	.word	0xffffffff


	//   ....[8]....
        /*0180*/ 	.word	0xffffffff


	//   ....[9]....
        /*0184*/ 	.word	0xffffffff


	//   ....[10]....
        /*0188*/ 	.word	0xffffffff


	//   ....[11]....
        /*018c*/ 	.word	0xffffffff


	//   ....[12]....
        /*0190*/ 	.word	0xffffffff


	//   ....[13]....
        /*0194*/ 	.word	0xffffffff


	//   ....[14]....
        /*0198*/ 	.word	0xffffffff


	//   ....[15]....
        /*019c*/ 	.word	0xffffffff


	//   ....[16]....
        /*01a0*/ 	.word	0xffffffff


	//   ....[17]....
        /*01a4*/ 	.word	0xffffffff


	//   ....[18]....
        /*01a8*/ 	.word	0xffffffff


	//   ....[19]....
        /*01ac*/ 	.word	0xffffffff


	//   ....[20]....
        /*01b0*/ 	.word	0xffffffff


	//   ....[21]....
        /*01b4*/ 	.word	0xffffffff


	//   ....[22]....
        /*01b8*/ 	.word	0xffffffff


	//   ....[23]....
        /*01bc*/ 	.word	0xffffffff


	//   ....[24]....
        /*01c0*/ 	.word	0xffffffff


	//   ....[25]....
        /*01c4*/ 	.word	0xffffffff


	//   ....[26]....
        /*01c8*/ 	.word	0xffffffff


	//   ....[27]....
        /*01cc*/ 	.word	0xffffffff


	//   ....[28]....
        /*01d0*/ 	.word	0xffffffff


	//   ....[29]....
        /*01d4*/ 	.word	0xffffffff


	//   ....[30]....
        /*01d8*/ 	.word	0xffffffff


	//   ....[31]....
        /*01dc*/ 	.word	0xffffffff


	//   ....[32]....
        /*01e0*/ 	.word	0xffffffff


	//   ....[33]....
        /*01e4*/ 	.word	0xffffffff


	//   ....[34]....
        /*01e8*/ 	.word	0xffffffff


	//   ....[35]....
        /*01ec*/ 	.word	0xffffffff


	//   ....[36]....
        /*01f0*/ 	.word	0xffffffff


	//   ....[37]....
        /*01f4*/ 	.word	0xffffffff


	//   ....[38]....
        /*01f8*/ 	.word	0xffffffff


	//   ....[39]....
        /*01fc*/ 	.word	0xffffffff


	//   ....[40]....
        /*0200*/ 	.word	0xffffffff


	//   ....[41]....
        /*0204*/ 	.word	0xffffffff


	//   ....[42]....
        /*0208*/ 	.word	0xffffffff


	//   ....[43]....
        /*020c*/ 	.word	0xffffffff


	//   ....[44]....
        /*0210*/ 	.word	0xffffffff


	//   ....[45]....
        /*0214*/ 	.word	0xffffffff


	//   ....[46]....
        /*0218*/ 	.word	0xffffffff


	//   ....[47]....
        /*021c*/ 	.word	0xffffffff


	//   ....[48]....
        /*0220*/ 	.word	0xffffffff


	//   ....[49]....
        /*0224*/ 	.word	0xffffffff


	//   ....[50]....
        /*0228*/ 	.word	0xffffffff


	//   ....[51]....
        /*022c*/ 	.word	0xffffffff


	//   ....[52]....
        /*0230*/ 	.word	0xffffffff


	//   ....[53]....
        /*0234*/ 	.word	0xffffffff


	//   ....[54]....
        /*0238*/ 	.word	0xffffffff


	//   ....[55]....
        /*023c*/ 	.word	0xffffffff


	//   ....[56]....
        /*0240*/ 	.word	0xffffffff


	//   ....[57]....
        /*0244*/ 	.word	0xffffffff


	//   ....[58]....
        /*0248*/ 	.word	0xffffffff


	//   ....[59]....
        /*024c*/ 	.word	0xffffffff


	//   ....[60]....
        /*0250*/ 	.word	0xffffffff


	//   ....[61]....
        /*0254*/ 	.word	0xffffffff


	//   ....[62]....
        /*0258*/ 	.word	0xffffffff


	//   ....[63]....
        /*025c*/ 	.word	0xffffffff


	//   ....[64]....
        /*0260*/ 	.word	0xffffffff


	//   ....[65]....
        /*0264*/ 	.word	0xffffffff


	//   ....[66]....
        /*0268*/ 	.word	0xffffffff


	//   ....[67]....
        /*026c*/ 	.word	0xffffffff


	//   ....[68]....
        /*0270*/ 	.word	0xffffffff


	//   ....[69]....
        /*0274*/ 	.word	0xffffffff


	//   ....[70]....
        /*0278*/ 	.word	0xffffffff


	//   ....[71]....
        /*027c*/ 	.word	0xffffffff


	//   ....[72]....
        /*0280*/ 	.word	0xffffffff


	//   ....[73]....
        /*0284*/ 	.word	0xffffffff


	//   ....[74]....
        /*0288*/ 	.word	0xffffffff


	//   ....[75]....
        /*028c*/ 	.word	0xffffffff


	//   ....[76]....
        /*0290*/ 	.word	0xffffffff


	//   ....[77]....
        /*0294*/ 	.word	0xffffffff


	//   ....[78]....
        /*0298*/ 	.word	0xffffffff


	//   ....[79]....
        /*029c*/ 	.word	0xffffffff


	//   ....[80]....
        /*02a0*/ 	.word	0xffffffff


	//   ....[81]....
        /*02a4*/ 	.word	0xffffffff


	//   ....[82]....
        /*02a8*/ 	.word	0xffffffff


	//   ....[83]....
        /*02ac*/ 	.word	0xffffffff


	//   ....[84]....
        /*02b0*/ 	.word	0xffffffff


	//   ....[85]....
        /*02b4*/ 	.word	0xffffffff


	//   ....[86]....
        /*02b8*/ 	.word	0xffffffff


	//   ....[87]....
        /*02bc*/ 	.word	0xffffffff


	//   ....[88]....
        /*02c0*/ 	.word	0xffffffff


	//   ....[89]....
        /*02c4*/ 	.word	0xffffffff


	//   ....[90]....
        /*02c8*/ 	.word	0xffffffff


	//   ....[91]....
        /*02cc*/ 	.word	0xffffffff


	//   ....[92]....
        /*02d0*/ 	.word	0xffffffff


	//   ....[93]....
        /*02d4*/ 	.word	0xffffffff


	//   ....[94]....
        /*02d8*/ 	.word	0xffffffff


	//   ....[95]....
        /*02dc*/ 	.word	0xffffffff


	//   ....[96]....
        /*02e0*/ 	.word	0xffffffff


	//   ....[97]....
        /*02e4*/ 	.word	0xffffffff


	//   ....[98]....
        /*02e8*/ 	.word	0xffffffff


	//   ....[99]....
        /*02ec*/ 	.word	0xffffffff


	//   ....[100]....
        /*02f0*/ 	.word	0xffffffff


	//   ....[101]....
        /*02f4*/ 	.word	0xffffffff


	//   ....[102]....
        /*02f8*/ 	.word	0xffffffff


	//   ....[103]....
        /*02fc*/ 	.word	0xffffffff


	//   ....[104]....
        /*0300*/ 	.word	0xffffffff


	//   ....[105]....
        /*0304*/ 	.word	0xffffffff


	//   ....[106]....
        /*0308*/ 	.word	0xffffffff


	//   ....[107]....
        /*030c*/ 	.word	0xffffffff


	//   ....[108]....
        /*0310*/ 	.word	0xffffffff


	//   ....[109]....
        /*0314*/ 	.word	0xffffffff


	//   ....[110]....
        /*0318*/ 	.word	0xffffffff


	//   ....[111]....
        /*031c*/ 	.word	0xffffffff


	//   ....[112]....
        /*0320*/ 	.word	0xffffffff


	//   ....[113]....
        /*0324*/ 	.word	0xffffffff


	//   ....[114]....
        /*0328*/ 	.word	0xffffffff


	//   ....[115]....
        /*032c*/ 	.word	0xffffffff


	//   ....[116]....
        /*0330*/ 	.word	0xffffffff


	//   ....[117]....
        /*0334*/ 	.word	0xffffffff


	//   ....[118]....
        /*0338*/ 	.word	0xffffffff


	//   ....[119]....
        /*033c*/ 	.word	0xffffffff


	//   ....[120]....
        /*0340*/ 	.word	0xffffffff


	//   ....[121]....
        /*0344*/ 	.word	0xffffffff


	//   ....[122]....
        /*0348*/ 	.word	0xffffffff


	//   ....[123]....
        /*034c*/ 	.word	0xffffffff


	//   ....[124]....
        /*0350*/ 	.word	0xffffffff


	//   ....[125]....
        /*0354*/ 	.word	0xffffffff


	//   ....[126]....
        /*0358*/ 	.word	0xffffffff


	//   ....[127]....
        /*035c*/ 	.word	0xffffffff


	//   ....[128]....
        /*0360*/ 	.word	0xffffffff


	//   ....[129]....
        /*0364*/ 	.word	0xffffffff


	//   ....[130]....
        /*0368*/ 	.word	0x0500000f


	//   ....[131]....
        /*036c*/ 	.word	0x0500000f


	//   ....[132]....
        /*0370*/ 	.word	0x0500000f


	//   ....[133]....
        /*0374*/ 	.word	0x0500000f


	//   ....[134]....
        /*0378*/ 	.word	0x0500000f


	//   ....[135]....
        /*037c*/ 	.word	0x0500000f


	//   ....[136]....
        /*0380*/ 	.word	0x0500000f


	//   ....[137]....
        /*0384*/ 	.word	0x0500000f


	//   ....[138]....
        /*0388*/ 	.word	0x0500000f


	//   ....[139]....
        /*038c*/ 	.word	0x0500000f


	//   ....[140]....
        /*0390*/ 	.word	0x0500000f


	//   ....[141]....
        /*0394*/ 	.word	0x0500000f


	//   ....[142]....
        /*0398*/ 	.word	0x0500000f


	//   ....[143]....
        /*039c*/ 	.word	0x0500000f


	//   ....[144]....
        /*03a0*/ 	.word	0x0500000f


	//   ....[145]....
        /*03a4*/ 	.word	0x0500000f


	//   ....[146]....
        /*03a8*/ 	.word	0x0500000f


	//   ....[147]....
        /*03ac*/ 	.word	0x0500000f


	//   ....[148]....
        /*03b0*/ 	.word	0x0500000f


	//   ....[149]....
        /*03b4*/ 	.word	0x0500000f


	//   ....[150]....
        /*03b8*/ 	.word	0x0500000f


	//   ....[151]....
        /*03bc*/ 	.word	0x0500000f


	//   ....[152]....
        /*03c0*/ 	.word	0x0500000f


	//   ....[153]....
        /*03c4*/ 	.word	0x0500000f


	//   ....[154]....
        /*03c8*/ 	.word	0x0500000f


	//   ....[155]....
        /*03cc*/ 	.word	0x0500000f


	//   ....[156]....
        /*03d0*/ 	.word	0x0500000f


	//   ....[157]....
        /*03d4*/ 	.word	0x0500000f


	//   ....[158]....
        /*03d8*/ 	.word	0x0500000f


	//   ....[159]....
        /*03dc*/ 	.word	0x0500000f


	//   ....[160]....
        /*03e0*/ 	.word	0x0500000f


	//   ....[161]....
        /*03e4*/ 	.word	0x0500000f


	//   ....[162]....
        /*03e8*/ 	.word	0x0500000f


	//   ....[163]....
        /*03ec*/ 	.word	0x0500000f


	//   ....[164]....
        /*03f0*/ 	.word	0x0500000f


	//   ....[165]....
        /*03f4*/ 	.word	0x0500000f


	//   ....[166]....
        /*03f8*/ 	.word	0x0500000f


	//   ....[167]....
        /*03fc*/ 	.word	0x0500000f


	//   ....[168]....
        /*0400*/ 	.word	0x0500000f


	//   ....[169]....
        /*0404*/ 	.word	0x0500000f


	//   ....[170]....
        /*0408*/ 	.word	0x0500000f


	//   ....[171]....
        /*040c*/ 	.word	0x0500000f


	//   ....[172]....
        /*0410*/ 	.word	0x0500000f


	//   ....[173]....
        /*0414*/ 	.word	0x0500000f


	//   ....[174]....
        /*0418*/ 	.word	0x0500000f


	//   ....[175]....
        /*041c*/ 	.word	0x0500000f


	//   ....[176]....
        /*0420*/ 	.word	0x0500000f


	//   ....[177]....
        /*0424*/ 	.word	0x0500000f


	//   ....[178]....
        /*0428*/ 	.word	0x0500000f


	//   ....[179]....
        /*042c*/ 	.word	0x0500000f


	//----- nvinfo : EIATTR_COOP_GROUP_INSTR_OFFSETS
	.align		4
.L_267:
        /*0430*/ 	.byte	0x04, 0x28
        /*0432*/ 	.short	(.L_269 - .L_268)


	//   ....[0]....
.L_268:
        /*0434*/ 	.word	0x00000080


	//   ....[1]....
        /*0438*/ 	.word	0x00000090


	//   ....[2]....
        /*043c*/ 	.word	0x000002d0


	//   ....[3]....
        /*0440*/ 	.word	0x00000430


	//   ....[4]....
        /*0444*/ 	.word	0x00000550


	//   ....[5]....
        /*0448*/ 	.word	0x000006b0


	//   ....[6]....
        /*044c*/ 	.word	0x000016e0


	//   ....[7]....
        /*0450*/ 	.word	0x000027e0


	//   ....[8]....
        /*0454*/ 	.word	0x00002810


	//   ....[9]....
        /*0458*/ 	.word	0x00003100


	//   ....[10]....
        /*045c*/ 	.word	0x00003120


	//   ....[11]....
        /*0460*/ 	.word	0x00003d50


	//   ....[12]....
        /*0464*/ 	.word	0x00003db0


	//   ....[13]....
        /*0468*/ 	.word	0x00005e10


	//   ....[14]....
        /*046c*/ 	.word	0x00006620


	//   ....[15]....
        /*0470*/ 	.word	0x00006640


	//   ....[16]....
        /*0474*/ 	.word	0x000066b0


	//   ....[17]....
        /*0478*/ 	.word	0x000072b0


	//   ....[18]....
        /*047c*/ 	.word	0x00007320


	//   ....[19]....
        /*0480*/ 	.word	0x00009b30


	//   ....[20]....
        /*0484*/ 	.word	0x00009b40


	//   ....[21]....
        /*0488*/ 	.word	0x00009b70


	//   ....[22]....
        /*048c*/ 	.word	0x00009b80


	//   ....[23]....
        /*0490*/ 	.word	0x0000b650


	//   ....[24]....
        /*0494*/ 	.word	0x0000b660


	//   ....[25]....
        /*0498*/ 	.word	0x0000b6e0


	//   ....[26]....
        /*049c*/ 	.word	0x0000b6f0


	//   ....[27]....
        /*04a0*/ 	.word	0x0000ca40


	//   ....[28]....
        /*04a4*/ 	.word	0x0000ca50


	//   ....[29]....
        /*04a8*/ 	.word	0x0000ca60


	//   ....[30]....
        /*04ac*/ 	.word	0x0000ca70


	//   ....[31]....
        /*04b0*/ 	.word	0x0000ca80


	//   ....[32]....
        /*04b4*/ 	.word	0x0000ca90


	//   ....[33]....
        /*04b8*/ 	.word	0x0000caa0


	//   ....[34]....
        /*04bc*/ 	.word	0x0000cab0


	//   ....[35]....
        /*04c0*/ 	.word	0x0000cac0


	//   ....[36]....
        /*04c4*/ 	.word	0x0000cad0


	//   ....[37]....
        /*04c8*/ 	.word	0x0000cb00


	//   ....[38]....
        /*04cc*/ 	.word	0x0000cb10


	//   ....[39]....
        /*04d0*/ 	.word	0x0000cb20


	//   ....[40]....
        /*04d4*/ 	.word	0x0000cb30


	//   ....[41]....
        /*04d8*/ 	.word	0x0000cb50


	//   ....[42]....
        /*04dc*/ 	.word	0x0000cb60


	//   ....[43]....
        /*04e0*/ 	.word	0x0000cb90


	//   ....[44]....
        /*04e4*/ 	.word	0x0000cba0


	//   ....[45]....
        /*04e8*/ 	.word	0x0000cbc0


	//   ....[46]....
        /*04ec*/ 	.word	0x0000cbd0


	//   ....[47]....
        /*04f0*/ 	.word	0x0000cbe0


	//   ....[48]....
        /*04f4*/ 	.word	0x0000cbf0


	//   ....[49]....
        /*04f8*/ 	.word	0x0000cc00


	//   ....[50]....
        /*04fc*/ 	.word	0x0000cc10


	//   ....[51]....
        /*0500*/ 	.word	0x0000cc30


	//   ....[52]....
        /*0504*/ 	.word	0x0000cc60


	//   ....[53]....
        /*0508*/ 	.word	0x0000cca0


	//   ....[54]....
        /*050c*/ 	.word	0x0000cce0


	//   ....[55]....
        /*0510*/ 	.word	0x0000cd20


	//   ....[56]....
        /*0514*/ 	.word	0x0000cd60


	//   ....[57]....
        /*0518*/ 	.word	0x0000cd70


	//   ....[58]....
        /*051c*/ 	.word	0x0000cd80


	//   ....[59]....
        /*0520*/ 	.word	0x0000ce70


	//   ....[60]....
        /*0524*/ 	.word	0x0000cea0


	//   ....[61]....
        /*0528*/ 	.word	0x0000ced0


	//   ....[62]....
        /*052c*/ 	.word	0x0000cf30


	//   ....[63]....
        /*0530*/ 	.word	0x0000d3b0


	//   ....[64]....
        /*0534*/ 	.word	0x0000d3f0


	//   ....[65]....
        /*0538*/ 	.word	0x0000d4b0


	//   ....[66]....
        /*053c*/ 	.word	0x0000d4d0


	//   ....[67]....
        /*0540*/ 	.word	0x0000d590


	//   ....[68]....
        /*0544*/ 	.word	0x0000d5b0


	//   ....[69]....
        /*0548*/ 	.word	0x0000d680


	//   ....[70]....
        /*054c*/ 	.word	0x0000d6a0


	//   ....[71]....
        /*0550*/ 	.word	0x0000dd40


	//   ....[72]....
        /*0554*/ 	.word	0x0000dd60


	//   ....[73]....
        /*0558*/ 	.word	0x0000de20


	//   ....[74]....
        /*055c*/ 	.word	0x0000de40


	//   ....[75]....
        /*0560*/ 	.word	0x0000df00


	//   ....[76]....
        /*0564*/ 	.word	0x0000df20


	//   ....[77]....
        /*0568*/ 	.word	0x0000dff0


	//   ....[78]....
        /*056c*/ 	.word	0x0000e010


	//   ....[79]....
        /*0570*/ 	.word	0x0000e1a0


	//   ....[80]....
        /*0574*/ 	.word	0x0000fbb0


	//   ....[81]....
        /*0578*/ 	.word	0x0000fbe0


	//   ....[82]....
        /*057c*/ 	.word	0x0000fc20


	//   ....[83]....
        /*0580*/ 	.word	0x0000fcb0


	//   ....[84]....
        /*0584*/ 	.word	0x0000fcc0


	//   ....[85]....
        /*0588*/ 	.word	0x0000fd30


	//   ....[86]....
        /*058c*/ 	.word	0x0000fd40


	//   ....[87]....
        /*0590*/ 	.word	0x0000fd50


	//   ....[88]....
        /*0594*/ 	.word	0x0000fdc0


	//   ....[89]....
        /*0598*/ 	.word	0x0000fe40


	//   ....[90]....
        /*059c*/ 	.word	0x00010240


	//   ....[91]....
        /*05a0*/ 	.word	0x00010280


	//   ....[92]....
        /*05a4*/ 	.word	0x000102a0


	//   ....[93]....
        /*05a8*/ 	.word	0x000102c0


	//   ....[94]....
        /*05ac*/ 	.word	0x00010350


	//   ....[95]....
        /*05b0*/ 	.word	0x00010360


	//   ....[96]....
        /*05b4*/ 	.word	0x000103c0


	//   ....[97]....
        /*05b8*/ 	.word	0x00010400


	//   ....[98]....
        /*05bc*/ 	.word	0x00010410


	//   ....[99]....
        /*05c0*/ 	.word	0x000104d0


	//   ....[100]....
        /*05c4*/ 	.word	0x00010be0


	//   ....[101]....
        /*05c8*/ 	.word	0x00010c00


	//   ....[102]....
        /*05cc*/ 	.word	0x00010c20


	//   ....[103]....
        /*05d0*/ 	.word	0x00010c80


	//   ....[104]....
        /*05d4*/ 	.word	0x00010d00


	//   ....[105]....
        /*05d8*/ 	.word	0x00010d30


	//   ....[106]....
        /*05dc*/ 	.word	0x00010d80


	//   ....[107]....
        /*05e0*/ 	.word	0x00010dd0


	//   ....[108]....
        /*05e4*/ 	.word	0x00011780


	//   ....[109]....
        /*05e8*/ 	.word	0x000117a0


	//   ....[110]....
        /*05ec*/ 	.word	0x000117c0


	//   ....[111]....
        /*05f0*/ 	.word	0x00011810


	//   ....[112]....
        /*05f4*/ 	.word	0x00011820


	//   ....[113]....
        /*05f8*/ 	.word	0x00011870


	//   ....[114]....
        /*05fc*/ 	.word	0x00011880


	//   ....[115]....
        /*0600*/ 	.word	0x00011890


	//   ....[116]....
        /*0604*/ 	.word	0x000118e0


	//   ....[117]....
        /*0608*/ 	.word	0x00011930


	//   ....[118]....
        /*060c*/ 	.word	0x00011d30


	//   ....[119]....
        /*0610*/ 	.word	0x00011d50


	//   ....[120]....
        /*0614*/ 	.word	0x00011d60


	//   ....[121]....
        /*0618*/ 	.word	0x00011d70


	//   ....[122]....
        /*061c*/ 	.word	0x00011d80


	//   ....[123]....
        /*0620*/ 	.word	0x00011de0


	//   ....[124]....
        /*0624*/ 	.word	0x00011df0


	//   ....[125]....
        /*0628*/ 	.word	0x00011e50


	//   ....[126]....
        /*062c*/ 	.word	0x00011e80


	//   ....[127]....
        /*0630*/ 	.word	0x00011ec0


	//   ....[128]....
        /*0634*/ 	.word	0x00013120


	//   ....[129]....
        /*0638*/ 	.word	0x000132c0


	//   ....[130]....
        /*063c*/ 	.word	0x000138d0


	//   ....[131]....
        /*0640*/ 	.word	0x000139b0


	//   ....[132]....
        /*0644*/ 	.word	0x00013aa0


	//   ....[133]....
        /*0648*/ 	.word	0x00013b00


	//   ....[134]....
        /*064c*/ 	.word	0x00013be0


	//   ....[135]....
        /*0650*/ 	.word	0x00013c40


	//   ....[136]....
        /*0654*/ 	.word	0x00013d20


	//   ....[137]....
        /*0658*/ 	.word	0x00013d80


	//   ....[138]....
        /*065c*/ 	.word	0x00013e50


	//   ....[139]....
        /*0660*/ 	.word	0x00013ef0


	//   ....[140]....
        /*0664*/ 	.word	0x00013fd0


	//   ....[141]....
        /*0668*/ 	.word	0x00014120


	//   ....[142]....
        /*066c*/ 	.word	0x000141d0


	//   ....[143]....
        /*0670*/ 	.word	0x000142d0


	//   ....[144]....
        /*0674*/ 	.word	0x00014380


	//   ....[145]....
        /*0678*/ 	.word	0x00014460


	//   ....[146]....
        /*067c*/ 	.word	0x00014510


	//   ....[147]....
        /*0680*/ 	.word	0x00014570


	//   ....[148]....
        /*0684*/ 	.word	0x00014660


	//   ....[149]....
        /*0688*/ 	.word	0x000146d0


	//   ....[150]....
        /*068c*/ 	.word	0x000147a0


	//   ....[151]....
        /*0690*/ 	.word	0x00014830


	//   ....[152]....
        /*0694*/ 	.word	0x000148b0


	//   ....[153]....
        /*0698*/ 	.word	0x00014930


	//   ....[154]....
        /*069c*/ 	.word	0x000149f0


	//   ....[155]....
        /*06a0*/ 	.word	0x00014a60


	//   ....[156]....
        /*06a4*/ 	.word	0x00014b50


	//   ....[157]....
        /*06a8*/ 	.word	0x00014bc0


	//   ....[158]....
        /*06ac*/ 	.word	0x00014c90


	//   ....[159]....
        /*06b0*/ 	.word	0x00014dc0


	//   ....[160]....
        /*06b4*/ 	.word	0x00014e70


	//   ....[161]....
        /*06b8*/ 	.word	0x00014ed0


	//   ....[162]....
        /*06bc*/ 	.word	0x00014f90


	//   ....[163]....
        /*06c0*/ 	.word	0x00014ff0


	//   ....[164]....
        /*06c4*/ 	.word	0x000150b0


	//   ....[165]....
        /*06c8*/ 	.word	0x00015110


	//   ....[166]....
        /*06cc*/ 	.word	0x000151d0


	//   ....[167]....
        /*06d0*/ 	.word	0x00015230


	//   ....[168]....
        /*06d4*/ 	.word	0x000152f0


	//   ....[169]....
        /*06d8*/ 	.word	0x000153e0


	//   ....[170]....
        /*06dc*/ 	.word	0x00015480


	//   ....[171]....
        /*06e0*/ 	.word	0x000154e0


	//   ....[172]....
        /*06e4*/ 	.word	0x000155b0


	//   ....[173]....
        /*06e8*/ 	.word	0x00015610


	//   ....[174]....
        /*06ec*/ 	.word	0x000156e0


	//   ....[175]....
        /*06f0*/ 	.word	0x00015740


	//   ....[176]....
        /*06f4*/ 	.word	0x00015810


	//   ....[177]....
        /*06f8*/ 	.word	0x00015870


	//   ....[178]....
        /*06fc*/ 	.word	0x00015940


	//   ....[179]....
        /*0700*/ 	.word	0x00015b90


	//----- nvinfo : EIATTR_REG_RECONFIG
	.align		4
.L_269:
        /*0704*/ 	.byte	0x01, 0x54
	.zero		2


	//----- nvinfo : EIATTR_SYSCALL_OFFSETS
	.align		4
        /*0708*/ 	.byte	0x04, 0x46
        /*070a*/ 	.short	(.L_271 - .L_270)


	//   ....[0]....
.L_270:
        /*070c*/ 	.word	0x000018c0


	//   ....[1]....
        /*0710*/ 	.word	0x0000eed0


	//   ....[2]....
        /*0714*/ 	.word	0x0000f040


	//   ....[3]....
        /*0718*/ 	.word	0x0000f190


	//   ....[4]....
        /*071c*/ 	.word	0x0000f2d0


	//   ....[5]....
        /*0720*/ 	.word	0x00010840


	//----- nvinfo : EIATTR_MBARRIER_INSTR_OFFSETS
	.align		4
.L_271:
        /*0724*/ 	.byte	0x04, 0x39
        /*0726*/ 	.short	(.L_273 - .L_272)


	//   ....[0]....
.L_272:
        /*0728*/ 	.word	0x00000180
        /*072c*/ 	.word	0x000000ff
        /*0730*/ 	.word	0x00029800
        /*0734*/ 	.short	0x0100
        /*0736*/ 	.byte	0x08
	.zero		1


	//   ....[1]....
        /*0738*/ 	.word	0x00000190
        /*073c*/ 	.word	0x000000ff
        /*0740*/ 	.word	0x00029820
        /*0744*/ 	.short	0x0100
        /*0746*/ 	.byte	0x08
	.zero		1


	//   ....[2]....
        /*0748*/ 	.word	0x00000280
        /*074c*/ 	.word	0x000000ff
        /*0750*/ 	.word	0x00029830
        /*0754*/ 	.short	0x0100
        /*0756*/ 	.byte	0x08
	.zero		1


	//   ....[3]....
        /*0758*/ 	.word	0x00000290
        /*075c*/ 	.word	0x000000ff
        /*0760*/ 	.word	0x00029840
        /*0764*/ 	.short	0x0100
        /*0766*/ 	.byte	0x08
	.zero		1


	//   ....[4]....
        /*0768*/ 	.word	0x000002a0
        /*076c*/ 	.word	0x000000ff
        /*0770*/ 	.word	0x00029838
        /*0774*/ 	.short	0x0100
        /*0776*/ 	.byte	0x08
	.zero		1


	//   ....[5]....
        /*0778*/ 	.word	0x000002b0
        /*077c*/ 	.word	0x000000ff
        /*0780*/ 	.word	0x00029848
        /*0784*/ 	.short	0x0100
        /*0786*/ 	.byte	0x08
	.zero		1


	//   ....[6]....
        /*0788*/ 	.word	0x000003e0
        /*078c*/ 	.word	0x000000ff
        /*0790*/ 	.word	0x00029850
        /*0794*/ 	.short	0x0100
        /*0796*/ 	.byte	0x08
	.zero		1


	//   ....[7]....
        /*0798*/ 	.word	0x000003f0
        /*079c*/ 	.word	0x000000ff
        /*07a0*/ 	.word	0x00029860
        /*07a4*/ 	.short	0x0100
        /*07a6*/ 	.byte	0x08
	.zero		1


	//   ....[8]....
        /*07a8*/ 	.word	0x00000400
        /*07ac*/ 	.word	0x000000ff
        /*07b0*/ 	.word	0x00029858
        /*07b4*/ 	.short	0x0100
        /*07b6*/ 	.byte	0x08
	.zero		1


	//   ....[9]....
        /*07b8*/ 	.word	0x00000410
        /*07bc*/ 	.word	0x000000ff
        /*07c0*/ 	.word	0x00029868
        /*07c4*/ 	.short	0x0100
        /*07c6*/ 	.byte	0x08
	.zero		1


	//   ....[10]....
        /*07c8*/ 	.word	0x00000500
        /*07cc*/ 	.word	0x000000ff
        /*07d0*/ 	.word	0x00029870
        /*07d4*/ 	.short	0x0100
        /*07d6*/ 	.byte	0x06
	.zero		1


	//   ....[11]....
        /*07d8*/ 	.word	0x00000510
        /*07dc*/ 	.word	0x000000ff
        /*07e0*/ 	.word	0x00029880
        /*07e4*/ 	.short	0x0100
        /*07e6*/ 	.byte	0x06
	.zero		1


	//   ....[12]....
        /*07e8*/ 	.word	0x00000520
        /*07ec*/ 	.word	0x000000ff
        /*07f0*/ 	.word	0x00029878
        /*07f4*/ 	.short	0x0100
        /*07f6*/ 	.byte	0x06
	.zero		1


	//   ....[13]....
        /*07f8*/ 	.word	0x00000530
        /*07fc*/ 	.word	0x000000ff
        /*0800*/ 	.word	0x00029888
        /*0804*/ 	.short	0x0100
        /*0806*/ 	.byte	0x06
	.zero		1


	//   ....[14]....
        /*0808*/ 	.word	0x00000660
        /*080c*/ 	.word	0x000000ff
        /*0810*/ 	.word	0x00029890
        /*0814*/ 	.short	0x0100
        /*0816*/ 	.byte	0x08
	.zero		1


	//   ....[15]....
        /*0818*/ 	.word	0x00000670
        /*081c*/ 	.word	0x000000ff
        /*0820*/ 	.word	0x000298a0
        /*0824*/ 	.short	0x0100
        /*0826*/ 	.byte	0x08
	.zero		1


	//   ....[16]....
        /*0828*/ 	.word	0x00000680
        /*082c*/ 	.word	0x000000ff
        /*0830*/ 	.word	0x00029898
        /*0834*/ 	.short	0x0100
        /*0836*/ 	.byte	0x08
	.zero		1


	//   ....[17]....
        /*0838*/ 	.word	0x00000690
        /*083c*/ 	.word	0x000000ff
        /*0840*/ 	.word	0x000298a8
        /*0844*/ 	.short	0x0100
        /*0846*/ 	.byte	0x08
	.zero		1


	//   ....[18]....
        /*0848*/ 	.word	0x000007e0
        /*084c*/ 	.word	0x000000ff
        /*0850*/ 	.word	0x000298b0
        /*0854*/ 	.short	0x0100
        /*0856*/ 	.byte	0x08
	.zero		1


	//   ....[19]....
        /*0858*/ 	.word	0x000007f0
        /*085c*/ 	.word	0x000000ff
        /*0860*/ 	.word	0x000298c0
        /*0864*/ 	.short	0x0100
        /*0866*/ 	.byte	0x08
	.zero		1


	//   ....[20]....
        /*0868*/ 	.word	0x00000800
        /*086c*/ 	.word	0x000000ff
        /*0870*/ 	.word	0x000298b8
        /*0874*/ 	.short	0x0100
        /*0876*/ 	.byte	0x08
	.zero		1


	//   ....[21]....
        /*0878*/ 	.word	0x00000810
        /*087c*/ 	.word	0x000000ff
        /*0880*/ 	.word	0x000298c8
        /*0884*/ 	.short	0x0100
        /*0886*/ 	.byte	0x08
	.zero		1


	//   ....[22]....
        /*0888*/ 	.word	0x00001940
        /*088c*/ 	.word	0x000000ff
        /*0890*/ 	.word	0x00029800
        /*0894*/ 	.short	0x010a
        /*0896*/ 	.byte	0x29
	.zero		1


	//   ....[23]....
        /*0898*/ 	.word	0x000019c0
        /*089c*/ 	.word	0x00000000
        /*08a0*/ 	.word	0x00029830
        /*08a4*/ 	.short	0x010a
        /*08a6*/ 	.byte	0x3f
	.zero		1


	//   ....[24]....
        /*08a8*/ 	.word	0x00001a00
        /*08ac*/ 	.word	0x00000000
        /*08b0*/ 	.word	0x00029830
        /*08b4*/ 	.short	0x010a
        /*08b6*/ 	.byte	0x3f
	.zero		1


	//   ....[25]....
        /*08b8*/ 	.word	0x00002a20
        /*08bc*/ 	.word	0x000000ff
        /*08c0*/ 	.word	0x00000000
        /*08c4*/ 	.short	0x0101
        /*08c6*/ 	.byte	0x06
	.zero		1


	//   ....[26]....
        /*08c8*/ 	.word	0x00004e30
        /*08cc*/ 	.word	0x000000ff
        /*08d0*/ 	.word	0x00029830
        /*08d4*/ 	.short	0x010a
        /*08d6*/ 	.byte	0x06
	.zero		1


	//   ....[27]....
        /*08d8*/ 	.word	0x00004e70
        /*08dc*/ 	.word	0x000000ff
        /*08e0*/ 	.word	0x00029830
        /*08e4*/ 	.short	0x010a
        /*08e6*/ 	.byte	0x06
	.zero		1


	//   ....[28]....
        /*08e8*/ 	.word	0x00005ab0
        /*08ec*/ 	.word	0x000000ff
        /*08f0*/ 	.word	0x00029850
        /*08f4*/ 	.short	0x010a
        /*08f6*/ 	.byte	0x06
	.zero		1


	//   ....[29]....
        /*08f8*/ 	.word	0x00005af0
        /*08fc*/ 	.word	0x000000ff
        /*0900*/ 	.word	0x00029850
        /*0904*/ 	.short	0x010a
        /*0906*/ 	.byte	0x06
	.zero		1


	//   ....[30]....
        /*0908*/ 	.word	0x00005e80
        /*090c*/ 	.word	0x000000ff
        /*0910*/ 	.word	0x00000000
        /*0914*/ 	.short	0x0101
        /*0916*/ 	.byte	0x06
	.zero		1


	//   ....[31]....
        /*0918*/ 	.word	0x00007f90
        /*091c*/ 	.word	0x000000ff
        /*0920*/ 	.word	0x00000000
        /*0924*/ 	.short	0x0101
        /*0926*/ 	.byte	0x06
	.zero		1


	//   ....[32]....
        /*0928*/ 	.word	0x000086c0
        /*092c*/ 	.word	0x000000ff
        /*0930*/ 	.word	0x00029830
        /*0934*/ 	.short	0x010a
        /*0936*/ 	.byte	0x06
	.zero		1


	//   ....[33]....
        /*0938*/ 	.word	0x00008700
        /*093c*/ 	.word	0x000000ff
        /*0940*/ 	.word	0x00029830
        /*0944*/ 	.short	0x010a
        /*0946*/ 	.byte	0x06
	.zero		1


	//   ....[34]....
        /*0948*/ 	.word	0x00009340
        /*094c*/ 	.word	0x000000ff
        /*0950*/ 	.word	0x00029850
        /*0954*/ 	.short	0x010a
        /*0956*/ 	.byte	0x06
	.zero		1


	//   ....[35]....
        /*0958*/ 	.word	0x00009380
        /*095c*/ 	.word	0x000000ff
        /*0960*/ 	.word	0x00029850
        /*0964*/ 	.short	0x010a
        /*0966*/ 	.byte	0x06
	.zero		1


	//   ....[36]....
        /*0968*/ 	.word	0x000096d0
        /*096c*/ 	.word	0x000000ff
        /*0970*/ 	.word	0x00000000
        /*0974*/ 	.short	0x0101
        /*0976*/ 	.byte	0x06
	.zero		1


	//   ....[37]....
        /*0978*/ 	.word	0x0000ac80
        /*097c*/ 	.word	0x000000ff
        /*0980*/ 	.word	0x00000000
        /*0984*/ 	.short	0x0101
        /*0986*/ 	.byte	0x06
	.zero		1


	//   ....[38]....
        /*0988*/ 	.word	0x0000b300
        /*098c*/ 	.word	0x000000ff
        /*0990*/ 	.word	0x00029850
        /*0994*/ 	.short	0x010a
        /*0996*/ 	.byte	0x09
	.zero		1


	//   ....[39]....
        /*0998*/ 	.word	0x0000b340
        /*099c*/ 	.word	0x000000ff
        /*09a0*/ 	.word	0x00029850
        /*09a4*/ 	.short	0x010a
        /*09a6*/ 	.byte	0x09
	.zero		1


	//   ....[40]....
        /*09a8*/ 	.word	0x0000b9e0
        /*09ac*/ 	.word	0x000000ff
        /*09b0*/ 	.word	0x00000000
        /*09b4*/ 	.short	0x0101
        /*09b6*/ 	.byte	0x04
	.zero		1


	//   ....[41]....
        /*09b8*/ 	.word	0x0000d3e0
        /*09bc*/ 	.word	0x00000003
        /*09c0*/ 	.word	0x00000000
        /*09c4*/ 	.short	0x0101
        /*09c6*/ 	.byte	0x3f
	.zero		1


	//   ....[42]....
        /*09c8*/ 	.word	0x0000f8c0
        /*09cc*/ 	.word	0x00000000
        /*09d0*/ 	.word	0x00029880
        /*09d4*/ 	.short	0x010a
        /*09d6*/ 	.byte	0x3f
	.zero		1


	//   ....[43]....
        /*09d8*/ 	.word	0x0000ff10
        /*09dc*/ 	.word	0x00000000
        /*09e0*/ 	.word	0x00029870
        /*09e4*/ 	.short	0x0107
        /*09e6*/ 	.byte	0x3f
	.zero		1


	//   ....[44]....
        /*09e8*/ 	.word	0x0000ffd0
        /*09ec*/ 	.word	0x00000000
        /*09f0*/ 	.word	0x00029870
        /*09f4*/ 	.short	0x0101
        /*09f6*/ 	.byte	0x3f
	.zero		1


	//   ....[45]....
        /*09f8*/ 	.word	0x00010000
        /*09fc*/ 	.word	0x00000000
        /*0a00*/ 	.word	0x00029840
        /*0a04*/ 	.short	0x010a
        /*0a06*/ 	.byte	0x3f
	.zero		1


	//   ....[46]....
        /*0a08*/ 	.word	0x00010610
        /*0a0c*/ 	.word	0x00000000
        /*0a10*/ 	.word	0x00029830
        /*0a14*/ 	.short	0x0107
        /*0a16*/ 	.byte	0x3f
	.zero		1


	//   ....[47]....
        /*0a18*/ 	.word	0x000106e0
        /*0a1c*/ 	.word	0x00000000
        /*0a20*/ 	.word	0x00029830
        /*0a24*/ 	.short	0x0101
        /*0a26*/ 	.byte	0x3f
	.zero		1


	//   ....[48]....
        /*0a28*/ 	.word	0x00010ec0
        /*0a2c*/ 	.word	0x00000011
        /*0a30*/ 	.word	0x00029800
        /*0a34*/ 	.short	0x0107
        /*0a36*/ 	.byte	0x3f
	.zero		1


	//   ....[49]....
        /*0a38*/ 	.word	0x00010fb0
        /*0a3c*/ 	.word	0x00000011
        /*0a40*/ 	.word	0x00029800
        /*0a44*/ 	.short	0x0101
        /*0a46*/ 	.byte	0x3f
	.zero		1


	//   ....[50]....
        /*0a48*/ 	.word	0x00010fd0
        /*0a4c*/ 	.word	0x00000011
        /*0a50*/ 	.word	0x00029820
        /*0a54*/ 	.short	0x010a
        /*0a56*/ 	.byte	0x3f
	.zero		1


	//   ....[51]....
        /*0a58*/ 	.word	0x000114e0
        /*0a5c*/ 	.word	0x00000000
        /*0a60*/ 	.word	0x00029880
        /*0a64*/ 	.short	0x010a
        /*0a66*/ 	.byte	0x3f
	.zero		1


	//   ....[52]....
        /*0a68*/ 	.word	0x000119c0
        /*0a6c*/ 	.word	0x00000000
        /*0a70*/ 	.word	0x00029870
        /*0a74*/ 	.short	0x0107
        /*0a76*/ 	.byte	0x3f
	.zero		1


	//   ....[53]....
        /*0a78*/ 	.word	0x00011a80
        /*0a7c*/ 	.word	0x00000000
        /*0a80*/ 	.word	0x00029870
        /*0a84*/ 	.short	0x0101
        /*0a86*/ 	.byte	0x3f
	.zero		1


	//   ....[54]....
        /*0a88*/ 	.word	0x00011ab0
        /*0a8c*/ 	.word	0x00000000
        /*0a90*/ 	.word	0x00029840
        /*0a94*/ 	.short	0x010a
        /*0a96*/ 	.byte	0x3f
	.zero		1


	//   ....[55]....
        /*0a98*/ 	.word	0x00011fb0
        /*0a9c*/ 	.word	0x00000000
        /*0aa0*/ 	.word	0x00029830
        /*0aa4*/ 	.short	0x0107
        /*0aa6*/ 	.byte	0x3f
	.zero		1


	//   ....[56]....
        /*0aa8*/ 	.word	0x00012070
        /*0aac*/ 	.word	0x00000000
        /*0ab0*/ 	.word	0x00029830
        /*0ab4*/ 	.short	0x0101
        /*0ab6*/ 	.byte	0x3f
	.zero		1


	//   ....[57]....
        /*0ab8*/ 	.word	0x00012100
        /*0abc*/ 	.word	0x00000000
        /*0ac0*/ 	.word	0x00029870
        /*0ac4*/ 	.short	0x010a
        /*0ac6*/ 	.byte	0x3f
	.zero		1


	//   ....[58]....
        /*0ac8*/ 	.word	0x00012190
        /*0acc*/ 	.word	0x00000000
        /*0ad0*/ 	.word	0x00029860
        /*0ad4*/ 	.short	0x010a
        /*0ad6*/ 	.byte	0x3f
	.zero		1


	//   ....[59]....
        /*0ad8*/ 	.word	0x000126d0
        /*0adc*/ 	.word	0x00000000
        /*0ae0*/ 	.word	0x00029850
        /*0ae4*/ 	.short	0x0101
        /*0ae6*/ 	.byte	0x3f
	.zero		1


	//   ....[60]....
        /*0ae8*/ 	.word	0x00012760
        /*0aec*/ 	.word	0x00000000
        /*0af0*/ 	.word	0x00000000
        /*0af4*/ 	.short	0x0101
        /*0af6*/ 	.byte	0x3f
	.zero		1


	//   ....[61]....
        /*0af8*/ 	.word	0x00012930
        /*0afc*/ 	.word	0x00000012
        /*0b00*/ 	.word	0x00029870
        /*0b04*/ 	.short	0x010a
        /*0b06*/ 	.byte	0x3f
	.zero		1


	//   ....[62]....
        /*0b08*/ 	.word	0x000129b0
        /*0b0c*/ 	.word	0x00000012
        /*0b10*/ 	.word	0x00029860
        /*0b14*/ 	.short	0x010a
        /*0b16*/ 	.byte	0x3f
	.zero		1


	//   ....[63]....
        /*0b18*/ 	.word	0x00012f00
        /*0b1c*/ 	.word	0x00000012
        /*0b20*/ 	.word	0x00029850
        /*0b24*/ 	.short	0x0101
        /*0b26*/ 	.byte	0x3f
	.zero		1


	//   ....[64]....
        /*0b28*/ 	.word	0x00012fc0
        /*0b2c*/ 	.word	0x00000012
        /*0b30*/ 	.word	0x00000000
        /*0b34*/ 	.short	0x0101
        /*0b36*/ 	.byte	0x3f
	.zero		1


	//   ....[65]....
        /*0b38*/ 	.word	0x00013240
        /*0b3c*/ 	.word	0x00000004
        /*0b40*/ 	.word	0x00029820
        /*0b44*/ 	.short	0x010a
        /*0b46*/ 	.byte	0x3f
	.zero		1


	//   ....[66]....
        /*0b48*/ 	.word	0x000133c0
        /*0b4c*/ 	.word	0x00000005
        /*0b50*/ 	.word	0x00029840
        /*0b54*/ 	.short	0x010a
        /*0b56*/ 	.byte	0x3f
	.zero		1


	//   ....[67]....
        /*0b58*/ 	.word	0x00013460
        /*0b5c*/ 	.word	0x00000013
        /*0b60*/ 	.word	0x00029840
        /*0b64*/ 	.short	0x010a
        /*0b66*/ 	.byte	0x3f
	.zero		1


	//   ....[68]....
        /*0b68*/ 	.word	0x000134a0
        /*0b6c*/ 	.word	0x00000005
        /*0b70*/ 	.word	0x00029860
        /*0b74*/ 	.short	0x010a
        /*0b76*/ 	.byte	0x3f
	.zero		1


	//   ....[69]....
        /*0b78*/ 	.word	0x000134e0
        /*0b7c*/ 	.word	0x00000013
        /*0b80*/ 	.word	0x00029860
        /*0b84*/ 	.short	0x010a
        /*0b86*/ 	.byte	0x3f
	.zero		1


	//   ....[70]....
        /*0b88*/ 	.word	0x00013520
        /*0b8c*/ 	.word	0x00000005
        /*0b90*/ 	.word	0x00029880
        /*0b94*/ 	.short	0x010a
        /*0b96*/ 	.byte	0x3f
	.zero		1


	//   ....[71]....
        /*0b98*/ 	.word	0x00013560
        /*0b9c*/ 	.word	0x00000013
        /*0ba0*/ 	.word	0x00029880
        /*0ba4*/ 	.short	0x010a
        /*0ba6*/ 	.byte	0x3f
	.zero		1


	//   ....[72]....
        /*0ba8*/ 	.word	0x000135d0
        /*0bac*/ 	.word	0x00000003
        /*0bb0*/ 	.word	0x00029800
        /*0bb4*/ 	.short	0x010a
        /*0bb6*/ 	.byte	0x3f
	.zero		1


	//   ....[73]....
        /*0bb8*/ 	.word	0x00013620
        /*0bbc*/ 	.word	0x00000000
        /*0bc0*/ 	.word	0x00029830
        /*0bc4*/ 	.short	0x010a
        /*0bc6*/ 	.byte	0x3f
	.zero		1


	//   ....[74]....
        /*0bc8*/ 	.word	0x00013680
        /*0bcc*/ 	.word	0x00000004
        /*0bd0*/ 	.word	0x00029830
        /*0bd4*/ 	.short	0x010a
        /*0bd6*/ 	.byte	0x3f
	.zero		1


	//   ....[75]....
        /*0bd8*/ 	.word	0x000136e0
        /*0bdc*/ 	.word	0x00000004
        /*0be0*/ 	.word	0x00029850
        /*0be4*/ 	.short	0x010a
        /*0be6*/ 	.byte	0x3f
	.zero		1


	//   ....[76]....
        /*0be8*/ 	.word	0x00013740
        /*0bec*/ 	.word	0x00000004
        /*0bf0*/ 	.word	0x00029830
        /*0bf4*/ 	.short	0x010a
        /*0bf6*/ 	.byte	0x3f
	.zero		1


	//   ....[77]....
        /*0bf8*/ 	.word	0x000137a0
        /*0bfc*/ 	.word	0x00000004
        /*0c00*/ 	.word	0x00029850
        /*0c04*/ 	.short	0x010a
        /*0c06*/ 	.byte	0x3f
	.zero		1


	//   ....[78]....
        /*0c08*/ 	.word	0x00013800
        /*0c0c*/ 	.word	0x00000006
        /*0c10*/ 	.word	0x00029850
        /*0c14*/ 	.short	0x010a
        /*0c16*/ 	.byte	0x3f
	.zero		1


	//   ....[79]....
        /*0c18*/ 	.word	0x00013900
        /*0c1c*/ 	.word	0x00000000
        /*0c20*/ 	.word	0x00029880
        /*0c24*/ 	.short	0x010a
        /*0c26*/ 	.byte	0x3f
	.zero		1


	//   ....[80]....
        /*0c28*/ 	.word	0x00014070
        /*0c2c*/ 	.word	0x00000000
        /*0c30*/ 	.word	0x00029840
        /*0c34*/ 	.short	0x010a
        /*0c36*/ 	.byte	0x3f
	.zero		1


	//   ....[81]....
        /*0c38*/ 	.word	0x00014cc0
        /*0c3c*/ 	.word	0x00000011
        /*0c40*/ 	.word	0x00029820
        /*0c44*/ 	.short	0x010a
        /*0c46*/ 	.byte	0x3f
	.zero		1


	//   ....[82]....
        /*0c48*/ 	.word	0x00014d10
        /*0c4c*/ 	.word	0x00000000
        /*0c50*/ 	.word	0x00029880
        /*0c54*/ 	.short	0x010a
        /*0c56*/ 	.byte	0x3f
	.zero		1


	//   ....[83]....
        /*0c58*/ 	.word	0x00015330
        /*0c5c*/ 	.word	0x00000000
        /*0c60*/ 	.word	0x00029840
        /*0c64*/ 	.short	0x010a
        /*0c66*/ 	.byte	0x3f
	.zero		1


	//   ....[84]....
        /*0c68*/ 	.word	0x00015970
        /*0c6c*/ 	.word	0x00000000
        /*0c70*/ 	.word	0x00029870
        /*0c74*/ 	.short	0x010a
        /*0c76*/ 	.byte	0x3f
	.zero		1


	//   ....[85]....
        /*0c78*/ 	.word	0x000159c0
        /*0c7c*/ 	.word	0x00000000
        /*0c80*/ 	.word	0x00029860
        /*0c84*/ 	.short	0x010a
        /*0c86*/ 	.byte	0x3f
	.zero		1


	//   ....[86]....
        /*0c88*/ 	.word	0x00015a10
        /*0c8c*/ 	.word	0x00000012
        /*0c90*/ 	.word	0x00029870
        /*0c94*/ 	.short	0x010a
        /*0c96*/ 	.byte	0x3f
	.zero		1


	//   ....[87]....
        /*0c98*/ 	.word	0x00015a60
        /*0c9c*/ 	.word	0x00000012
        /*0ca0*/ 	.word	0x00029860
        /*0ca4*/ 	.short	0x010a
        /*0ca6*/ 	.byte	0x3f
	.zero		1


	//   ....[88]....
        /*0ca8*/ 	.word	0x00015ab0
        /*0cac*/ 	.word	0x00000004
        /*0cb0*/ 	.word	0x00029820
        /*0cb4*/ 	.short	0x010a
        /*0cb6*/ 	.byte	0x3f
	.zero		1


	//   ....[89]....
        /*0cb8*/ 	.word	0x00015c50
        /*0cbc*/ 	.word	0x00000005
        /*0cc0*/ 	.word	0x00029840
        /*0cc4*/ 	.short	0x010a
        /*0cc6*/ 	.byte	0x3f
	.zero		1


	//   ....[90]....
        /*0cc8*/ 	.word	0x00015ca0
        /*0ccc*/ 	.word	0x00000013
        /*0cd0*/ 	.word	0x00029840
        /*0cd4*/ 	.short	0x010a
        /*0cd6*/ 	.byte	0x3f
	.zero		1


	//   ....[91]....
        /*0cd8*/ 	.word	0x00015cf0
        /*0cdc*/ 	.word	0x00000005
        /*0ce0*/ 	.word	0x00029860
        /*0ce4*/ 	.short	0x010a
        /*0ce6*/ 	.byte	0x3f
	.zero		1


	//   ....[92]....
        /*0ce8*/ 	.word	0x00015d40
        /*0cec*/ 	.word	0x00000013
        /*0cf0*/ 	.word	0x00029860
        /*0cf4*/ 	.short	0x010a
        /*0cf6*/ 	.byte	0x3f
	.zero		1


	//   ....[93]....
        /*0cf8*/ 	.word	0x00015d90
        /*0cfc*/ 	.word	0x00000005
        /*0d00*/ 	.word	0x00029880
        /*0d04*/ 	.short	0x010a
        /*0d06*/ 	.byte	0x3f
	.zero		1


	//----- nvinfo : EIATTR_NUM_MBARRIERS
	.align		4
.L_273:
        /*0d08*/ 	.byte	0x03, 0x38
        /*0d0a*/ 	.short	0x0016


	//----- nvinfo : EIATTR_EXIT_INSTR_OFFSETS
	.align		4
        /*0d0c*/ 	.byte	0x04, 0x1c
        /*0d0e*/ 	.short	(.L_275 - .L_274)


	//   ....[0]....
.L_274:
        /*0d10*/ 	.word	0x000009a0


	//   ....[1]....
        /*0d14*/ 	.word	0x0000e110


	//   ....[2]....
        /*0d18*/ 	.word	0x000135b0


	//----- nvinfo : EIATTR_MAX_THREADS
	.align		4
.L_275:
        /*0d1c*/ 	.byte	0x04, 0x05
        /*0d1e*/ 	.short	(.L_277 - .L_276)
.L_276:
        /*0d20*/ 	.word	0x00000180
        /*0d24*/ 	.word	0x00000001
        /*0d28*/ 	.word	0x00000001


	//----- nvinfo : EIATTR_CRS_STACK_SIZE
	.align		4
.L_277:
        /*0d2c*/ 	.byte	0x04, 0x1e
        /*0d2e*/ 	.short	(.L_279 - .L_278)
.L_278:
        /*0d30*/ 	.word	0x00000000


	//----- nvinfo : EIATTR_CBANK_PARAM_SIZE
	.align		4
.L_279:
        /*0d34*/ 	.byte	0x03, 0x19
        /*0d36*/ 	.short	0x0af0


	//----- nvinfo : EIATTR_PARAM_CBANK
	.align		4
        /*0d38*/ 	.byte	0x04, 0x0a
        /*0d3a*/ 	.short	(.L_281 - .L_280)
	.align		4
.L_280:
        /*0d3c*/ 	.word	index@(.nv.constant0._ZN7cutlass13device_kernelIN5flash11enable_sm90INS1_16FlashAttnFwdSm90INS1_25CollectiveMainloopFwdSm90ILi2EN4cute5tupleIJNS5_1CILi1EEES8_S8_EEENS6_IJNS7_ILi128EEENS7_ILi160EEENS7_ILi192EEEEEELi128ENS_12float_e4m3_tEfNS_4arch4Sm90ELb1ELb0ELb0ELb0ELb1ELb0ELb0ELb1ELb1ELb1ELb0ELb0EEENS1_21CollectiveEpilogueFwdINS6_IJSA_SA_SB_EEES9_NS_10bfloat16_tESG_Li256ELb0ELb1ELb0ELb1EEENS1_30DynamicPersistentTileSchedulerILi256ELi128ELb0ELb1ELb1EEEEEEEEEvNT_6ParamsE)
        /*0d40*/ 	.short	0x0210
        /*0d42*/ 	.short	0x0af0


	//----- nvinfo : EIATTR_SW_WAR
	.align		4
.L_281:
        /*0d44*/ 	.byte	0x04, 0x36
        /*0d46*/ 	.short	(.L_283 - .L_282)
.L_282:
        /*0d48*/ 	.word	0x00000008
.L_283:


//--------------------- .nv.info._ZN7cutlass13device_kernelIN5flash11enable_sm90INS1_16FlashAttnFwdSm90INS1_25CollectiveMainloopFwdSm90ILi2EN4cute5tupleIJNS5_1CILi1EEES8_S8_EEENS6_IJNS7_ILi128EEENS7_ILi160EEENS7_ILi192EEEEEELi128ENS_12float_e4m3_tEfNS_4arch4Sm90ELb1ELb0ELb0ELb1ELb1ELb0ELb0ELb1ELb1ELb1ELb0ELb0EEENS1_21CollectiveEpilogueFwdINS6_IJSA_SA_SB_EEES9_NS_10bfloat16_tESG_Li256ELb1ELb1ELb0ELb1EEENS1_36VarlenDynamicPersistentTileSchedulerILi128ELi160ELi256ELi128ELb0ELb1ELb1ELb1ELb1ELb1EEEEEEEEEvNT_6ParamsE --------------------------
	.section	.nv.info._ZN7cutlass13device_kernelIN5flash11enable_sm90INS1_16FlashAttnFwdSm90INS1_25CollectiveMainloopFwdSm90ILi2EN4cute5tupleIJNS5_1CILi1EEES8_S8_EEENS6_IJNS7_ILi128EEENS7_ILi160EEENS7_ILi192EEEEEELi128ENS_12float_e4m3_tEfNS_4arch4Sm90ELb1ELb0ELb0ELb1ELb1ELb0ELb0ELb1ELb1ELb1ELb0ELb0EEENS1_21CollectiveEpilogueFwdINS6_IJSA_SA_SB_EEES9_NS_10bfloat16_tESG_Li256ELb1ELb1ELb0ELb1EEENS1_36VarlenDynamicPersistentTileSchedulerILi128ELi160ELi256ELi128ELb0ELb1ELb1ELb1ELb1ELb1EEEEEEEEEvNT_6ParamsE,"",@"SHT_CUDA_INFO"
	.sectionflags	@""
	.align	4


	//----- nvinfo : EIATTR_CUDA_API_VERSION
	.align		4
        /*0000*/ 	.byte	0x04, 0x37
        /*0002*/ 	.short	(.L_285 - .L_284)
.L_284:
        /*0004*/ 	.word	0x00000082


	//----- nvinfo : EIATTR_KPARAM_INFO
	.align		4
.L_285:
        /*0008*/ 	.byte	0x04, 0x17
        /*000a*/ 	.short	(.L_287 - .L_286)
.L_286:
        /*000c*/ 	.word	0x00000000
        /*0010*/ 	.short	0x0000
        /*0012*/ 	.short	0x0070
        /*0014*/ 	.byte	0x00, 0xf0, 0x01, 0x2a


	//----- nvinfo : EIATTR_SPARSE_MMA_MASK
	.align		4
.L_287:
        /*0018*/ 	.byte	0x03, 0x50
        /*001a*/ 	.short	0x0000


	//----- nvinfo : EIATTR_MAXREG_COUNT
	.align		4
        /*001c*/ 	.byte	0x03, 0x1b
        /*001e*/ 	.short	0x00a8


	//----- nvinfo : EIATTR_NUM_BARRIERS
	.align		4
        /*0020*/ 	.byte	0x02, 0x4c
        /*0022*/ 	.byte	0x10
	.zero		1


	//----- nvinfo : EIATTR_EXTERNS
	.align		4
        /*0024*/ 	.byte	0x04, 0x0f
        /*0026*/ 	.short	(.L_289 - .L_288)


	//   ....[0]....
	.align		4
.L_288:
        /*0028*/ 	.word	index@(__assertfail)


	//----- nvinfo : EIATTR_ANNOTATIONS
	.align		4
.L_289:
        /*002c*/ 	.byte	0x04, 0x55
        /*002e*/ 	.short	(.L_291 - .L_290)


	//   ....[0]....
.L_290:
        /* <DEDUP_REMOVED lines=15> */


	//----- nvinfo : EIATTR_MERCURY_ISA_VERSION
	.align		4
.L_291:
        /*0108*/ 	.byte	0x03, 0x5f
        /*010a*/ 	.short	0x0101


	//----- nvinfo : EIATTR_UNUSED_LOAD_BYTE_OFFSET
	.align		4
        /*010c*/ 	.byte	0x04, 0x44
        /*010e*/ 	.short	(.L_293 - .L_292)


	//   ....[0]....
.L_292:
        /*0110*/ 	.word	0x00000980
        /*0114*/ 	.word	0x0000fff0


	//   ....[1]....
        /*0118*/ 	.word	0x0000bec0
        /*011c*/ 	.word	0x0000fff0


	//----- nvinfo : EIATTR_INT_WARP_WIDE_INSTR_OFFSETS
	.align		4
.L_293:
        /*0120*/ 	.byte	0x04, 0x31
        /*0122*/ 	.short	(.L_295 - .L_294)


	//   ....[0]....
.L_294:
        /*0124*/ 	.word	0x000000c0


	//   ....[1]....
        /*0128*/ 	.word	0x000000d0


	//   ....[2]....
        /*012c*/ 	.word	0x00000170


	//   ....[3]....
        /*0130*/ 	.word	0x0000fc70


	//   ....[4]....
        /*0134*/ 	.word	0x0000fd00


	//   ....[5]....
        /*0138*/ 	.word	0x000139a0


	//   ....[6]....
        /*013c*/ 	.word	0x00013a30


	//----- nvinfo : EIATTR_COOP_GROUP_MASK_REGIDS
	.align		4
.L_295:
        /*0140*/ 	.byte	0x04, 0x29
        /*0142*/ 	.short	(.L_297 - .L_296)


	//   ....[0]....
.L_296:
        /*0144*/ 	.word	0xffffffff


	//   ....[1]....
        /*0148*/ 	.word	0xffffffff


	//   ....[2]....
        /*014c*/ 	.word	0xffffffff


	//   ....[3]....
        /*0150*/ 	.word	0xffffffff


	//   ....[4]....
        /*0154*/ 	.word	0xffffffff


	//   ....[5]....
        /*0158*/ 	.word	0xffffffff


	//   ....[6]....
        /*015c*/ 	.word	0xffffffff


	//   ....[7]....
        /*0160*/ 	.word	0xffffffff


	//   ....[8]....
        /*0164*/ 	.word	0xffffffff


	//   ....[9]....
        /*0168*/ 	.word	0xffffffff


	//   ....[10]....
        /*016c*/ 	.word	0xffffffff


	//   ....[11]....
        /*0170*/ 	.word	0xffffffff


	//   ....[12]....
        /*0174*/ 	.word	0xffffffff


	//   ....[13]....
        /*0178*/ 	.word	0xffffffff


	//   ....[14]....
        /*017c*/ 	.word	0xffffffff


	//   ....[15]....
        /*0180*/ 	.word	0xffffffff


	//   ....[16]....
        /*0184*/ 	.word	0xffffffff


	//   ....[17]....
        /*0188*/ 	.word	0xffffffff


	//   ....[18]....
        /*018c*/ 	.word	0xffffffff


	//   ....[19]....
        /*0190*/ 	.word	0xffffffff


	//   ....[20]....
        /*0194*/ 	.word	0xffffffff


	//   ....[21]....
        /*0198*/ 	.word	0xffffffff


	//   ....[22]....
        /*019c*/ 	.word	0xffffffff


	//   ....[23]....
        /*01a0*/ 	.word	0xffffffff


	//   ....[24]....
        /*01a4*/ 	.word	0xffffffff


	//   ....[25]....
        /*01a8*/ 	.word	0xffffffff


	//   ....[26]....
        /*01ac*/ 	.word	0xffffffff


	//   ....[27]....
        /*01b0*/ 	.word	0xffffffff


	//   ....[28]....
        /*01b4*/ 	.word	0xffffffff


	//   ....[29]....
        /*01b8*/ 	.word	0xffffffff


	//   ....[30]....
        /*01bc*/ 	.word	0xffffffff


	//   ....[31]....
        /*01c0*/ 	.word	0xffffffff


	//   ....[32]....
        /*01c4*/ 	.word	0xffffffff


	//   ....[33]....
        /*01c8*/ 	.word	0xffffffff


	//   ....[34]....
        /*01cc*/ 	.word	0xffffffff


	//   ....[35]....
        /*01d0*/ 	.word	0xffffffff


	//   ....[36]....
        /*01d4*/ 	.word	0xffffffff


	//   ....[37]....
        /*01d8*/ 	.word	0xffffffff


	//   ....[38]....
        /*01dc*/ 	.word	0xffffffff


	//   ....[39]....
        /*01e0*/ 	.word	0xffffffff


	//   ....[40]....
        /*01e4*/ 	.word	0xffffffff


	//   ....[41]....
        /*01e8*/ 	.word	0xffffffff


	//   ....[42]....
        /*01ec*/ 	.word	0xffffffff


	//   ....[43]....
        /*01f0*/ 	.word	0xffffffff


	//   ....[44]....
        /*01f4*/ 	.word	0xffffffff


	//   ....[45]....
        /*01f8*/ 	.word	0xffffffff


	//   ....[46]....
        /*01fc*/ 	.word	0xffffffff


	//   ....[47]....
        /*0200*/ 	.word	0xffffffff


	//   ....[48]....
        /*0204*/ 	.word	0xffffffff


	//   ....[49]....
        /*0208*/ 	.word	0xffffffff


	//   ....[50]....
        /*020c*/ 	.word	0xffffffff


	//   ....[51]....
        /*0210*/ 	.word	0xffffffff


	//   ....[52]....
        /*0214*/ 	.word	0xffffffff


	//   ....[53]....
        /*0218*/ 	.word	0xffffffff


	//   ....[54]....
        /*021c*/ 	.word	0xffffffff


	//   ....[55]....
        /*0220*/ 	.word	0xffffffff


	//   ....[56]....
        /*0224*/ 	.word	0xffffffff


	//   ....[57]....
        /*0228*/ 	.word	0xffffffff


	//   ....[58]....
        /*022c*/ 	.word	0xffffffff


	//   ....[59]....
        /*0230*/ 	.word	0xffffffff


	//   ....[60]....
        /*0234*/ 	.word	0xffffffff


	//   ....[61]....
        /*0238*/ 	.word	0xffffffff


	//   ....[62]....
        /*023c*/ 	.word	0xffffffff


	//   ....[63]....
        /*0240*/ 	.word	0xffffffff


	//   ....[64]....
        /*0244*/ 	.word	0xffffffff


	//   ....[65]....
        /*0248*/ 	.word	0xffffffff


	//   ....[66]....
        /*024c*/ 	.word	0xffffffff


	//   ....[67]....
        /*0250*/ 	.word	0xffffffff


	//   ....[68]....
        /*0254*/ 	.word	0xffffffff


	//   ....[69]....
        /*0258*/ 	.word	0xffffffff


	//   ....[70]....
        /*025c*/ 	.word	0xffffffff


	//   ....[71]....
        /*0260*/ 	.word	0xffffffff


	//   ....[72]....
        /*0264*/ 	.word	0xffffffff


	//   ....[73]....
        /*0268*/ 	.word	0xffffffff


	//   ....[74]....
        /*026c*/ 	.word	0xffffffff


	//   ....[75]....
        /*0270*/ 	.word	0xffffffff


	//   ....[76]....
        /*0274*/ 	.word	0xffffffff


	//   ....[77]....
        /*0278*/ 	.word	0xffffffff


	//   ....[78]....
        /*027c*/ 	.word	0xffffffff


	//   ....[79]....
        /*0280*/ 	.word	0xffffffff


	//   ....[80]....
        /*0284*/ 	.word	0xffffffff


	//   ....[81]....
        /*0288*/ 	.word	0xffffffff


	//   ....[82]....
        /*028c*/ 	.word	0xffffffff


	//   ....[83]....
        /*0290*/ 	.word	0xffffffff


	//   ....[84]....
        /*0294*/ 	.word	0xffffffff


	//   ....[85]....
        /*0298*/ 	.word	0xffffffff


	//   ....[86]....
        /*029c*/ 	.word	0xffffffff


	//   ....[87]....
        /*02a0*/ 	.word	0xffffffff


	//   ....[88]....
        /*02a4*/ 	.word	0xffffffff


	//   ....[89]....
        /*02a8*/ 	.word	0xffffffff


	//   ....[90]....
        /*02ac*/ 	.word	0xffffffff


	//   ....[91]....
        /*02b0*/ 	.word	0xffffffff


	//   ....[92]....
        /*02b4*/ 	.word	0xffffffff


	//   ....[93]....
        /*02b8*/ 	.word	0xffffffff


	//   ....[94]....
        /*02bc*/ 	.word	0xffffffff


	//   ....[95]....
        /*02c0*/ 	.word	0xffffffff


	//   ....[96]....
        /*02c4*/ 	.word	0xffffffff


	//   ....[97]....
        /*02c8*/ 	.word	0xffffffff


	//   ....[98]....
        /*02cc*/ 	.word	0xffffffff


	//   ....[99]....
        /*02d0*/ 	.word	0xffffffff


	//   ....[100]....
        /*02d4*/ 	.word	0xffffffff


	//   ....[101]....
        /*02d8*/ 	.word	0xffffffff


	//   ....[102]....
        /*02dc*/ 	.word	0xffffffff


	//   ....[103]....
        /*02e0*/ 	.word	0xffffffff


	//   ....[104]....
        /*02e4*/ 	.word	0xffffffff


	//   ....[105]....
        /*02e8*/ 	.word	0xffffffff


	//   ....[106]....
        /*02ec*/ 	.word	0xffffffff


	//   ....[107]....
        /*02f0*/ 	.word	0xffffffff


	//   ....[108]....
        /*02f4*/ 	.word	0xffffffff


	//   ....[109]....
        /*02f8*/ 	.word	0xffffffff


	//   ....[110]....
        /*02fc*/ 	.word	0xffffffff


	//   ....[111]....
        /*0300*/ 	.word	0xffffffff


	//   ....[112]....
        /*0304*/ 	.word	0xffffffff


	//   ....[113]....
        /*0308*/ 	.word	0xffffffff


	//   ....[114]....
        /*030c*/ 	.word	0xffffffff


	//   ....[115]....
        /*0310*/ 	.word	0xffffffff


	//   ....[116]....
        /*0314*/ 	.word	0xffffffff


	//   ....[117]....
        /*0318*/ 	.word	0xffffffff


	//   ....[118]....
        /*031c*/ 	.word	0xffffffff


	//   ....[119]....
        /*0320*/ 	.word	0xffffffff


	//   ....[120]....
        /*0324*/ 	.word	0xffffffff


	//   ....[121]....
        /*0328*/ 	.word	0xffffffff


	//   ....[122]....
        /*032c*/ 	.word	0xffffffff


	//   ....[123]....
        /*0330*/ 	.word	0xffffffff


	//   ....[124]....
        /*0334*/ 	.word	0xffffffff


	//   ....[125]....
        /*0338*/ 	.word	0xffffffff


	//   ....[126]....
        /*033c*/ 	.word	0xffffffff


	//   ....[127]....
        /*0340*/ 	.word	0xffffffff


	//   ....[128]....
        /*0344*/ 	.word	0xffffffff


	//   ....[129]....
        /*0348*/ 	.word	0xffffffff


	//   ....[130]....
        /*034c*/ 	.word	0xffffffff


	//   ....[131]....
        /*0350*/ 	.word	0xffffffff


	//   ....[132]....
        /*0354*/ 	.word	0xffffffff


	//   ....[133]....
        /*0358*/ 	.word	0xffffffff


	//   ....[134]....
        /*035c*/ 	.word	0xffffffff


	//   ....[135]....
        /*0360*/ 	.word	0xffffffff


	//   ....[136]....
        /*0364*/ 	.word	0xffffffff


	//   ....[137]....
        /*0368*/ 	.word	0xffffffff


	//   ....[138]....
        /*036c*/ 	.word	0xffffffff


	//   ....[139]....
        /*0370*/ 	.word	0xffffffff


	//   ....[140]....
        /*0374*/ 	.word	0xffffffff


	//   ....[141]....
        /*0378*/ 	.word	0xffffffff


	//   ....[142]....
        /*037c*/ 	.word	0xffffffff


	//   ....[143]....
        /*0380*/ 	.word	0xffffffff


	//   ....[144]....
        /*0384*/ 	.word	0xffffffff


	//   ....[145]....
        /*0388*/ 	.word	0xffffffff


	//   ....[146]....
        /*038c*/ 	.word	0xffffffff


	//   ....[147]....
        /*0390*/ 	.word	0xffffffff


	//   ....[148]....
        /*0394*/ 	.word	0xffffffff


	//   ....[149]....
        /*0398*/ 	.word	0xffffffff


	//   ....[150]....
        /*039c*/ 	.word	0xffffffff


	//   ....[151]....
        /*03a0*/ 	.word	0xffffffff


	//   ....[152]....
        /*03a4*/ 	.word	0xffffffff


	//   ....[153]....
        /*03a8*/ 	.word	0xffffffff


	//   ....[154]....
        /*03ac*/ 	.word	0xffffffff


	//   ....[155]....
        /*03b0*/ 	.word	0xffffffff


	//   ....[156]....
        /*03b4*/ 	.word	0xffffffff


	//   ....[157]....
        /*03b8*/ 	.word	0xffffffff


	//   ....[158]....
        /*03bc*/ 	.word	0xffffffff


	//   ....[159]....
        /*03c0*/ 	.word	0xffffffff


	//   ....[160]....
        /*03c4*/ 	.word	0xffffffff


	//   ....[161]....
        /*03c8*/ 	.word	0x0500000f


	//   ....[162]....
        /*03cc*/ 	.word	0x0500000f


	//   ....[163]....
        /*03d0*/ 	.word	0x0500000f


	//   ....[164]....
        /*03d4*/ 	.word	0x0500000f


	//   ....[165]....
        /*03d8*/ 	.word	0x0500000f


	//   ....[166]....
        /*03dc*/ 	.word	0x0500000f


	//   ....[167]....
        /*03e0*/ 	.word	0x0500000f


	//   ....[168]....
        /*03e4*/ 	.word	0x0500000f


	//   ....[169]....
        /*03e8*/ 	.word	0x0500000f


	//   ....[170]....
        /*03ec*/ 	.word	0x0500000f


	//   ....[171]....
        /*03f0*/ 	.word	0x0500000f


	//   ....[172]....
        /*03f4*/ 	.word	0x0500000f


	//   ....[173]....
        /*03f8*/ 	.word	0x0500000f


	//   ....[174]....
        /*03fc*/ 	.word	0x0500000f


	//   ....[175]....
        /*0400*/ 	.word	0x0500000f


	//   ....[176]....
        /*0404*/ 	.word	0x0500000f


	//   ....[177]....
        /*0408*/ 	.word	0x0500000f


	//   ....[178]....
        /*040c*/ 	.word	0x0500000f


	//   ....[179]....
        /*0410*/ 	.word	0x0500000f


	//   ....[180]....
        /*0414*/ 	.word	0x0500000f


	//   ....[181]....
        /*0418*/ 	.word	0x0500000f


	//   ....[182]....
        /*041c*/ 	.word	0x0500000f


	//   ....[183]....
        /*0420*/ 	.word	0x0500000f


	//   ....[184]....
        /*0424*/ 	.word	0x0500000f


	//   ....[185]....
        /*0428*/ 	.word	0x0500000f


	//   ....[186]....
        /*042c*/ 	.word	0x0500000f


	//   ....[187]....
        /*0430*/ 	.word	0x0500000f


	//   ....[188]....
        /*0434*/ 	.word	0x0500000f


	//   ....[189]....
        /*0438*/ 	.word	0x0500000f


	//   ....[190]....
        /*043c*/ 	.word	0x0500000f


	//   ....[191]....
        /*0440*/ 	.word	0x0500000f


	//   ....[192]....
        /*0444*/ 	.word	0x0500000f


	//   ....[193]....
        /*0448*/ 	.word	0x0500000f


	//   ....[194]....
        /*044c*/ 	.word	0x0500000f


	//   ....[195]....
        /*0450*/ 	.word	0x0500000f


	//   ....[196]....
        /*0454*/ 	.word	0x0500000f


	//   ....[197]....
        /*0458*/ 	.word	0x0500000f


	//   ....[198]....
        /*045c*/ 	.word	0x0500000f


	//   ....[199]....
        /*0460*/ 	.word	0x0500000f


	//   ....[200]....
        /*0464*/ 	.word	0x0500000f


	//   ....[201]....
        /*0468*/ 	.word	0x0500000f


	//   ....[202]....
        /*046c*/ 	.word	0x0500000f


	//   ....[203]....
        /*0470*/ 	.word	0x0500000f


	//   ....[204]....
        /*0474*/ 	.word	0x0500000f


	//   ....[205]....
        /*0478*/ 	.word	0x0500000f


	//   ....[206]....
        /*047c*/ 	.word	0x0500000f


	//   ....[207]....
        /*0480*/ 	.word	0x0500000f


	//   ....[208]....
        /*0484*/ 	.word	0x0500000f


	//   ....[209]....
        /*0488*/ 	.word	0x0500000f


	//   ....[210]....
        /*048c*/ 	.word	0x0500000f


	//----- nvinfo : EIATTR_COOP_GROUP_INSTR_OFFSETS
	.align		4
.L_297:
        /*0490*/ 	.byte	0x04, 0x28
        /*0492*/ 	.short	(.L_299 - .L_298)


	//   ....[0]....
.L_298:
        /*0494*/ 	.word	0x00000080


	//   ....[1]....
        /*0498*/ 	.word	0x00000090


	//   ....[2]....
        /*049c*/ 	.word	0x000002d0


	//   ....[3]....
        /*04a0*/ 	.word	0x00000430


	//   ....[4]....
        /*04a4*/ 	.word	0x00000550


	//   ....[5]....
        /*04a8*/ 	.word	0x000006b0


	//   ....[6]....
        /*04ac*/ 	.word	0x00001870


	//   ....[7]....
        /*04b0*/ 	.word	0x00002990


	//   ....[8]....
        /*04b4*/ 	.word	0x000029c0


	//   ....[9]....
        /*04b8*/ 	.word	0x00003250


	//   ....[10]....
        /*04bc*/ 	.word	0x00003270


	//   ....[11]....
        /*04c0*/ 	.word	0x00003e90


	//   ....[12]....
        /*04c4*/ 	.word	0x00003ef0


	//   ....[13]....
        /*04c8*/ 	.word	0x00005f30


	//   ....[14]....
        /*04cc*/ 	.word	0x00006750


	//   ....[15]....
        /*04d0*/ 	.word	0x00006770


	//   ....[16]....
        /*04d4*/ 	.word	0x000067e0


	//   ....[17]....
        /*04d8*/ 	.word	0x000073e0


	//   ....[18]....
        /*04dc*/ 	.word	0x00007450


	//   ....[19]....
        /*04e0*/ 	.word	0x00009c20


	//   ....[20]....
        /*04e4*/ 	.word	0x00009c30


	//   ....[21]....
        /*04e8*/ 	.word	0x00009c60


	//   ....[22]....
        /*04ec*/ 	.word	0x00009c70


	//   ....[23]....
        /*04f0*/ 	.word	0x0000b720


	//   ....[24]....
        /*04f4*/ 	.word	0x0000b730


	//   ....[25]....
        /*04f8*/ 	.word	0x0000b7b0


	//   ....[26]....
        /*04fc*/ 	.word	0x0000b7c0


	//   ....[27]....
        /*0500*/ 	.word	0x0000c740


	//   ....[28]....
        /*0504*/ 	.word	0x0000c750


	//   ....[29]....
        /*0508*/ 	.word	0x0000c760


	//   ....[30]....
        /*050c*/ 	.word	0x0000c770


	//   ....[31]....
        /*0510*/ 	.word	0x0000c780


	//   ....[32]....
        /*0514*/ 	.word	0x0000c790


	//   ....[33]....
        /*0518*/ 	.word	0x0000c7a0


	//   ....[34]....
        /*051c*/ 	.word	0x0000c7b0


	//   ....[35]....
        /*0520*/ 	.word	0x0000c7e0


	//   ....[36]....
        /*0524*/ 	.word	0x0000c7f0


	//   ....[37]....
        /*0528*/ 	.word	0x0000c820


	//   ....[38]....
        /*052c*/ 	.word	0x0000c830


	//   ....[39]....
        /*0530*/ 	.word	0x0000c860


	//   ....[40]....
        /*0534*/ 	.word	0x0000c870


	//   ....[41]....
        /*0538*/ 	.word	0x0000c8a0


	//   ....[42]....
        /*053c*/ 	.word	0x0000c8b0


	//   ....[43]....
        /*0540*/ 	.word	0x0000c8e0


	//   ....[44]....
        /*0544*/ 	.word	0x0000c8f0


	//   ....[45]....
        /*0548*/ 	.word	0x0000c920


	//   ....[46]....
        /*054c*/ 	.word	0x0000c930


	//   ....[47]....
        /*0550*/ 	.word	0x0000c950


	//   ....[48]....
        /*0554*/ 	.word	0x0000c960


	//   ....[49]....
        /*0558*/ 	.word	0x0000c990


	//   ....[50]....
        /*055c*/ 	.word	0x0000c9b0


	//   ....[51]....
        /*0560*/ 	.word	0x0000c9c0


	//   ....[52]....
        /*0564*/ 	.word	0x0000c9f0


	//   ....[53]....
        /*0568*/ 	.word	0x0000ca40


	//   ....[54]....
        /*056c*/ 	.word	0x0000ca50


	//   ....[55]....
        /*0570*/ 	.word	0x0000ca80


	//   ....[56]....
        /*0574*/ 	.word	0x0000cab0


	//   ....[57]....
        /*0578*/ 	.word	0x0000cad0


	//   ....[58]....
        /*057c*/ 	.word	0x0000cae0


	//   ....[59]....
        /*0580*/ 	.word	0x0000d080


	//   ....[60]....
        /*0584*/ 	.word	0x0000d0c0


	//   ....[61]....
        /*0588*/ 	.word	0x0000d100


	//   ....[62]....
        /*058c*/ 	.word	0x0000d140


	//   ....[63]....
        /*0590*/ 	.word	0x0000d6b0


	//   ....[64]....
        /*0594*/ 	.word	0x0000d6f0


	//   ....[65]....
        /*0598*/ 	.word	0x0000d7b0


	//   ....[66]....
        /*059c*/ 	.word	0x0000d7d0


	//   ....[67]....
        /*05a0*/ 	.word	0x0000d890


	//   ....[68]....
        /*05a4*/ 	.word	0x0000d8b0


	//   ....[69]....
        /*05a8*/ 	.word	0x0000d980


	//   ....[70]....
        /*05ac*/ 	.word	0x0000d9a0


	//   ....[71]....
        /*05b0*/ 	.word	0x0000e260


	//   ....[72]....
        /*05b4*/ 	.word	0x0000e280


	//   ....[73]....
        /*05b8*/ 	.word	0x0000e340


	//   ....[74]....
        /*05bc*/ 	.word	0x0000e360


	//   ....[75]....
        /*05c0*/ 	.word	0x0000e420


	//   ....[76]....
        /*05c4*/ 	.word	0x0000e440


	//   ....[77]....
        /*05c8*/ 	.word	0x0000e510


	//   ....[78]....
        /*05cc*/ 	.word	0x0000e530


	//   ....[79]....
        /*05d0*/ 	.word	0x0000e670


	//   ....[80]....
        /*05d4*/ 	.word	0x0000e820


	//   ....[81]....
        /*05d8*/ 	.word	0x0000e850


	//   ....[82]....
        /*05dc*/ 	.word	0x0000e880


	//   ....[83]....
        /*05e0*/ 	.word	0x0000e8b0


	//   ....[84]....
        /*05e4*/ 	.word	0x0000e8e0


	//   ....[85]....
        /*05e8*/ 	.word	0x0000e920


	//   ....[86]....
        /*05ec*/ 	.word	0x0000ea70


	//   ....[87]....
        /*05f0*/ 	.word	0x0000eaa0


	//   ....[88]....
        /*05f4*/ 	.word	0x0000ead0


	//   ....[89]....
        /*05f8*/ 	.word	0x0000eb00


	//   ....[90]....
        /*05fc*/ 	.word	0x0000eb30


	//   ....[91]....
        /*0600*/ 	.word	0x0000eb70


	//   ....[92]....
        /*0604*/ 	.word	0x0000ebf0


	//   ....[93]....
        /*0608*/ 	.word	0x0000ec90


	//   ....[94]....
        /*060c*/ 	.word	0x0000ed30


	//   ....[95]....
        /*0610*/ 	.word	0x00010c30


	//   ....[96]....
        /*0614*/ 	.word	0x00010c60


	//   ....[97]....
        /*0618*/ 	.word	0x00010ca0


	//   ....[98]....
        /*061c*/ 	.word	0x00010d30


	//   ....[99]....
        /*0620*/ 	.word	0x00010d40


	//   ....[100]....
        /*0624*/ 	.word	0x00010db0


	//   ....[101]....
        /*0628*/ 	.word	0x00010dc0


	//   ....[102]....
        /*062c*/ 	.word	0x00010dd0


	//   ....[103]....
        /*0630*/ 	.word	0x00010e40


	//   ....[104]....
        /*0634*/ 	.word	0x00010ec0


	//   ....[105]....
        /*0638*/ 	.word	0x000112d0


	//   ....[106]....
        /*063c*/ 	.word	0x00011310


	//   ....[107]....
        /*0640*/ 	.word	0x00011330


	//   ....[108]....
        /*0644*/ 	.word	0x00011340


	//   ....[109]....
        /*0648*/ 	.word	0x000113f0


	//   ....[110]....
        /*064c*/ 	.word	0x00011410


	//   ....[111]....
        /*0650*/ 	.word	0x000114a0


	//   ....[112]....
        /*0654*/ 	.word	0x000114c0


	//   ....[113]....
        /*0658*/ 	.word	0x000114d0


	//   ....[114]....
        /*065c*/ 	.word	0x00011560


	//   ....[115]....
        /*0660*/ 	.word	0x00011d70


	//   ....[116]....
        /*0664*/ 	.word	0x00011da0


	//   ....[117]....
        /*0668*/ 	.word	0x00011dd0


	//   ....[118]....
        /*066c*/ 	.word	0x00011e50


	//   ....[119]....
        /*0670*/ 	.word	0x00011ea0


	//   ....[120]....
        /*0674*/ 	.word	0x00011f00


	//   ....[121]....
        /*0678*/ 	.word	0x00011f20


	//   ....[122]....
        /*067c*/ 	.word	0x00011f60


	//   ....[123]....
        /*0680*/ 	.word	0x00012950


	//   ....[124]....
        /*0684*/ 	.word	0x00012970


	//   ....[125]....
        /*0688*/ 	.word	0x00012990


	//   ....[126]....
        /*068c*/ 	.word	0x000129e0


	//   ....[127]....
        /*0690*/ 	.word	0x000129f0


	//   ....[128]....
        /*0694*/ 	.word	0x00012a40


	//   ....[129]....
        /*0698*/ 	.word	0x00012a50


	//   ....[130]....
        /*069c*/ 	.word	0x00012a60


	//   ....[131]....
        /*06a0*/ 	.word	0x00012ab0


	//   ....[132]....
        /*06a4*/ 	.word	0x00012b00


	//   ....[133]....
        /*06a8*/ 	.word	0x00012f00


	//   ....[134]....
        /*06ac*/ 	.word	0x00012f20


	//   ....[135]....
        /*06b0*/ 	.word	0x00012f30


	//   ....[136]....
        /*06b4*/ 	.word	0x00012f40


	//   ....[137]....
        /*06b8*/ 	.word	0x00012f50


	//   ....[138]....
        /*06bc*/ 	.word	0x00012fb0


	//   ....[139]....
        /*06c0*/ 	.word	0x00012fc0


	//   ....[140]....
        /*06c4*/ 	.word	0x00013020


	//   ....[141]....
        /*06c8*/ 	.word	0x00013050


	//   ....[142]....
        /*06cc*/ 	.word	0x00013090


	//   ....[143]....
        /*06d0*/ 	.word	0x00014300


	//   ....[144]....
        /*06d4*/ 	.word	0x00014330


	//   ....[145]....
        /*06d8*/ 	.word	0x00014360


	//   ....[146]....
        /*06dc*/ 	.word	0x00014390


	//   ....[147]....
        /*06e0*/ 	.word	0x000143a0


	//   ....[148]....
        /*06e4*/ 	.word	0x000143c0


	//   ....[149]....
        /*06e8*/ 	.word	0x000143e0


	//   ....[150]....
        /*06ec*/ 	.word	0x00014420


	//   ....[151]....
        /*06f0*/ 	.word	0x00014560


	//   ....[152]....
        /*06f4*/ 	.word	0x00014590


	//   ....[153]....
        /*06f8*/ 	.word	0x000145d0


	//   ....[154]....
        /*06fc*/ 	.word	0x00014600


	//   ....[155]....
        /*0700*/ 	.word	0x00014630


	//   ....[156]....
        /*0704*/ 	.word	0x00014660


	//   ....[157]....
        /*0708*/ 	.word	0x00014700


	//   ....[158]....
        /*070c*/ 	.word	0x000147a0


	//   ....[159]....
        /*0710*/ 	.word	0x00014850


	//   ....[160]....
        /*0714*/ 	.word	0x00014e30


	//   ....[161]....
        /*0718*/ 	.word	0x00015440


	//   ....[162]....
        /*071c*/ 	.word	0x00015520


	//   ....[163]....
        /*0720*/ 	.word	0x00015610


	//   ....[164]....
        /*0724*/ 	.word	0x00015670


	//   ....[165]....
        /*0728*/ 	.word	0x00015750


	//   ....[166]....
        /*072c*/ 	.word	0x000157b0


	//   ....[167]....
        /*0730*/ 	.word	0x00015890


	//   ....[168]....
        /*0734*/ 	.word	0x000158f0


	//   ....[169]....
        /*0738*/ 	.word	0x000159c0


	//   ....[170]....
        /*073c*/ 	.word	0x00015a60


	//   ....[171]....
        /*0740*/ 	.word	0x00015b40


	//   ....[172]....
        /*0744*/ 	.word	0x00015c90


	//   ....[173]....
        /*0748*/ 	.word	0x00015d40


	//   ....[174]....
        /*074c*/ 	.word	0x00015e70


	//   ....[175]....
        /*0750*/ 	.word	0x00015f20


	//   ....[176]....
        /*0754*/ 	.word	0x00016020


	//   ....[177]....
        /*0758*/ 	.word	0x000160e0


	//   ....[178]....
        /*075c*/ 	.word	0x00016140


	//   ....[179]....
        /*0760*/ 	.word	0x000161e0


	//   ....[180]....
        /*0764*/ 	.word	0x000162a0


	//   ....[181]....
        /*0768*/ 	.word	0x00016370


	//   ....[182]....
        /*076c*/ 	.word	0x00016410


	//   ....[183]....
        /*0770*/ 	.word	0x00016480


	//   ....[184]....
        /*0774*/ 	.word	0x000164e0


	//   ....[185]....
        /*0778*/ 	.word	0x000165d0


	//   ....[186]....
        /*077c*/ 	.word	0x00016650


	//   ....[187]....
        /*0780*/ 	.word	0x00016730


	//   ....[188]....
        /*0784*/ 	.word	0x000167b0


	//   ....[189]....
        /*0788*/ 	.word	0x00016870


	//   ....[190]....
        /*078c*/ 	.word	0x000169a0


	//   ....[191]....
        /*0790*/ 	.word	0x00016a50


	//   ....[192]....
        /*0794*/ 	.word	0x00016ab0


	//   ....[193]....
        /*0798*/ 	.word	0x00016b70


	//   ....[194]....
        /*079c*/ 	.word	0x00016bd0


	//   ....[195]....
        /*07a0*/ 	.word	0x00016c90


	//   ....[196]....
        /*07a4*/ 	.word	0x00016cf0


	//   ....[197]....
        /*07a8*/ 	.word	0x00016db0


	//   ....[198]....
        /*07ac*/ 	.word	0x00016e10


	//   ....[199]....
        /*07b0*/ 	.word	0x00016ed0


	//   ....[200]....
        /*07b4*/ 	.word	0x00016fc0


	//   ....[201]....
        /*07b8*/ 	.word	0x00017060


	//   ....[202]....
        /*07bc*/ 	.word	0x000170c0


	//   ....[203]....
        /*07c0*/ 	.word	0x00017190


	//   ....[204]....
        /*07c4*/ 	.word	0x000171f0


	//   ....[205]....
        /*07c8*/ 	.word	0x000172c0


	//   ....[206]....
        /*07cc*/ 	.word	0x00017320


	//   ....[207]....
        /*07d0*/ 	.word	0x000173f0


	//   ....[208]....
        /*07d4*/ 	.word	0x00017450


	//   ....[209]....
        /*07d8*/ 	.word	0x00017520


	//   ....[210]....
        /*07dc*/ 	.word	0x00017770


	//----- nvinfo : EIATTR_REG_RECONFIG
	.align		4
.L_299:
        /*07e0*/ 	.byte	0x01, 0x54
	.zero		2


	//----- nvinfo : EIATTR_SYSCALL_OFFSETS
	.align		4
        /*07e4*/ 	.byte	0x04, 0x46
        /*07e6*/ 	.short	(.L_301 - .L_300)


	//   ....[0]....
.L_300:
        /*07e8*/ 	.word	0x00001a50


	//   ....[1]....
        /*07ec*/ 	.word	0x0000fe60


	//   ....[2]....
        /*07f0*/ 	.word	0x0000ffd0


	//   ....[3]....
        /*07f4*/ 	.word	0x00010120


	//   ....[4]....
        /*07f8*/ 	.word	0x00010260


	//   ....[5]....
        /*07fc*/ 	.word	0x000119a0


	//----- nvinfo : EIATTR_MBARRIER_INSTR_OFFSETS
	.align		4
.L_301:
        /*0800*/ 	.byte	0x04, 0x39
        /*0802*/ 	.short	(.L_303 - .L_302)


	//   ....[0]....
.L_302:
        /*0804*/ 	.word	0x00000180
        /*0808*/ 	.word	0x000000ff
        /*080c*/ 	.word	0x00029800
        /*0810*/ 	.short	0x0100
        /*0812*/ 	.byte	0x08
	.zero		1


	//   ....[1]....
        /*0814*/ 	.word	0x00000190
        /*0818*/ 	.word	0x000000ff
        /*081c*/ 	.word	0x00029820
        /*0820*/ 	.short	0x0100
        /*0822*/ 	.byte	0x08
	.zero		1


	//   ....[2]....
        /*0824*/ 	.word	0x00000280
        /*0828*/ 	.word	0x000000ff
        /*082c*/ 	.word	0x00029830
        /*0830*/ 	.short	0x0100
        /*0832*/ 	.byte	0x08
	.zero		1


	//   ....[3]....
        /*0834*/ 	.word	0x00000290
        /*0838*/ 	.word	0x000000ff
        /*083c*/ 	.word	0x00029840
        /*0840*/ 	.short	0x0100
        /*0842*/ 	.byte	0x08
	.zero		1


	//   ....[4]....
        /*0844*/ 	.word	0x000002a0
        /*0848*/ 	.word	0x000000ff
        /*084c*/ 	.word	0x00029838
        /*0850*/ 	.short	0x0100
        /*0852*/ 	.byte	0x08
	.zero		1


	//   ....[5]....
        /*0854*/ 	.word	0x000002b0
        /*0858*/ 	.word	0x000000ff
        /*085c*/ 	.word	0x00029848
        /*0860*/ 	.short	0x0100
        /*0862*/ 	.byte	0x08
	.zero		1


	//   ....[6]....
        /*0864*/ 	.word	0x000003e0
        /*0868*/ 	.word	0x000000ff
        /*086c*/ 	.word	0x00029850
        /*0870*/ 	.short	0x0100
        /*0872*/ 	.byte	0x08
	.zero		1


	//   ....[7]....
        /*0874*/ 	.word	0x000003f0
        /*0878*/ 	.word	0x000000ff
        /*087c*/ 	.word	0x00029860
        /*0880*/ 	.short	0x0100
        /*0882*/ 	.byte	0x08
	.zero		1


	//   ....[8]....
        /*0884*/ 	.word	0x00000400
        /*0888*/ 	.word	0x000000ff
        /*088c*/ 	.word	0x00029858
        /*0890*/ 	.short	0x0100
        /*0892*/ 	.byte	0x08
	.zero		1


	//   ....[9]....
        /*0894*/ 	.word	0x00000410
        /*0898*/ 	.word	0x000000ff
        /*089c*/ 	.word	0x00029868
        /*08a0*/ 	.short	0x0100
        /*08a2*/ 	.byte	0x08
	.zero		1


	//   ....[10]....
        /*08a4*/ 	.word	0x00000500
        /*08a8*/ 	.word	0x000000ff
        /*08ac*/ 	.word	0x00029870
        /*08b0*/ 	.short	0x0100
        /*08b2*/ 	.byte	0x06
	.zero		1


	//   ....[11]....
        /*08b4*/ 	.word	0x00000510
        /*08b8*/ 	.word	0x000000ff
        /*08bc*/ 	.word	0x00029880
        /*08c0*/ 	.short	0x0100
        /*08c2*/ 	.byte	0x06
	.zero		1


	//   ....[12]....
        /*08c4*/ 	.word	0x00000520
        /*08c8*/ 	.word	0x000000ff
        /*08cc*/ 	.word	0x00029878
        /*08d0*/ 	.short	0x0100
        /*08d2*/ 	.byte	0x06
	.zero		1


	//   ....[13]....
        /*08d4*/ 	.word	0x00000530
        /*08d8*/ 	.word	0x000000ff
        /*08dc*/ 	.word	0x00029888
        /*08e0*/ 	.short	0x0100
        /*08e2*/ 	.byte	0x06
	.zero		1


	//   ....[14]....
        /*08e4*/ 	.word	0x00000660
        /*08e8*/ 	.word	0x000000ff
        /*08ec*/ 	.word	0x00029890
        /*08f0*/ 	.short	0x0100
        /*08f2*/ 	.byte	0x08
	.zero		1


	//   ....[15]....
        /*08f4*/ 	.word	0x00000670
        /*08f8*/ 	.word	0x000000ff
        /*08fc*/ 	.word	0x000298a0
        /*0900*/ 	.short	0x0100
        /*0902*/ 	.byte	0x08
	.zero		1


	//   ....[16]....
        /*0904*/ 	.word	0x00000680
        /*0908*/ 	.word	0x000000ff
        /*090c*/ 	.word	0x00029898
        /*0910*/ 	.short	0x0100
        /*0912*/ 	.byte	0x08
	.zero		1


	//   ....[17]....
        /*0914*/ 	.word	0x00000690
        /*0918*/ 	.word	0x000000ff
        /*091c*/ 	.word	0x000298a8
        /*0920*/ 	.short	0x0100
        /*0922*/ 	.byte	0x08
	.zero		1


	//   ....[18]....
        /*0924*/ 	.word	0x000007e0
        /*0928*/ 	.word	0x000000ff
        /*092c*/ 	.word	0x000298b0
        /*0930*/ 	.short	0x0100
        /*0932*/ 	.byte	0x08
	.zero		1


	//   ....[19]....
        /*0934*/ 	.word	0x000007f0
        /*0938*/ 	.word	0x000000ff
        /*093c*/ 	.word	0x000298c0
        /*0940*/ 	.short	0x0100
        /*0942*/ 	.byte	0x08
	.zero		1


	//   ....[20]....
        /*0944*/ 	.word	0x00000800
        /*0948*/ 	.word	0x000000ff
        /*094c*/ 	.word	0x000298b8
        /*0950*/ 	.short	0x0100
        /*0952*/ 	.byte	0x08
	.zero		1


	//   ....[21]....
        /*0954*/ 	.word	0x00000810
        /*0958*/ 	.word	0x000000ff
        /*095c*/ 	.word	0x000298c8
        /*0960*/ 	.short	0x0100
        /*0962*/ 	.byte	0x08
	.zero		1


	//   ....[22]....
        /*0964*/ 	.word	0x00001ad0
        /*0968*/ 	.word	0x000000ff
        /*096c*/ 	.word	0x00029800
        /*0970*/ 	.short	0x010a
        /*0972*/ 	.byte	0x29
	.zero		1


	//   ....[23]....
        /*0974*/ 	.word	0x00001b50
        /*0978*/ 	.word	0x00000000
        /*097c*/ 	.word	0x00029830
        /*0980*/ 	.short	0x010a
        /*0982*/ 	.byte	0x3f
	.zero		1


	//   ....[24]....
        /*0984*/ 	.word	0x00001b90
        /*0988*/ 	.word	0x00000000
        /*098c*/ 	.word	0x00029830
        /*0990*/ 	.short	0x010a
        /*0992*/ 	.byte	0x3f
	.zero		1


	//   ....[25]....
        /*0994*/ 	.word	0x00002b80
        /*0998*/ 	.word	0x000000ff
        /*099c*/ 	.word	0x00000000
        /*09a0*/ 	.short	0x0101
        /*09a2*/ 	.byte	0x06
	.zero		1


	//   ....[26]....
        /*09a4*/ 	.word	0x00004f60
        /*09a8*/ 	.word	0x000000ff
        /*09ac*/ 	.word	0x00029830
        /*09b0*/ 	.short	0x010a
        /*09b2*/ 	.byte	0x06
	.zero		1


	//   ....[27]....
        /*09b4*/ 	.word	0x00004fa0
        /*09b8*/ 	.word	0x000000ff
        /*09bc*/ 	.word	0x00029830
        /*09c0*/ 	.short	0x010a
        /*09c2*/ 	.byte	0x06
	.zero		1


	//   ....[28]....
        /*09c4*/ 	.word	0x00005be0
        /*09c8*/ 	.word	0x000000ff
        /*09cc*/ 	.word	0x00029850
        /*09d0*/ 	.short	0x010a
        /*09d2*/ 	.byte	0x06
	.zero		1


	//   ....[29]....
        /*09d4*/ 	.word	0x00005c20
        /*09d8*/ 	.word	0x000000ff
        /*09dc*/ 	.word	0x00029850
        /*09e0*/ 	.short	0x010a
        /*09e2*/ 	.byte	0x06
	.zero		1


	//   ....[30]....
        /*09e4*/ 	.word	0x00005fb0
        /*09e8*/ 	.word	0x000000ff
        /*09ec*/ 	.word	0x00000000
        /*09f0*/ 	.short	0x0101
        /*09f2*/ 	.byte	0x06
	.zero		1


	//   ....[31]....
        /*09f4*/ 	.word	0x000080c0
        /*09f8*/ 	.word	0x000000ff
        /*09fc*/ 	.word	0x00000000
        /*0a00*/ 	.short	0x0101
        /*0a02*/ 	.byte	0x06
	.zero		1


	//   ....[32]....
        /*0a04*/ 	.word	0x000087e0
        /*0a08*/ 	.word	0x000000ff
        /*0a0c*/ 	.word	0x00029830
        /*0a10*/ 	.short	0x010a
        /*0a12*/ 	.byte	0x06
	.zero		1


	//   ....[33]....
        /*0a14*/ 	.word	0x00008820
        /*0a18*/ 	.word	0x000000ff
        /*0a1c*/ 	.word	0x00029830
        /*0a20*/ 	.short	0x010a
        /*0a22*/ 	.byte	0x06
	.zero		1


	//   ....[34]....
        /*0a24*/ 	.word	0x00009430
        /*0a28*/ 	.word	0x000000ff
        /*0a2c*/ 	.word	0x00029850
        /*0a30*/ 	.short	0x010a
        /*0a32*/ 	.byte	0x06
	.zero		1


	//   ....[35]....
        /*0a34*/ 	.word	0x00009470
        /*0a38*/ 	.word	0x000000ff
        /*0a3c*/ 	.word	0x00029850
        /*0a40*/ 	.short	0x010a
        /*0a42*/ 	.byte	0x06
	.zero		1


	//   ....[36]....
        /*0a44*/ 	.word	0x000097c0
        /*0a48*/ 	.word	0x000000ff
        /*0a4c*/ 	.word	0x00000000
        /*0a50*/ 	.short	0x0101
        /*0a52*/ 	.byte	0x06
	.zero		1


	//   ....[37]....
        /*0a54*/ 	.word	0x0000ad70
        /*0a58*/ 	.word	0x000000ff
        /*0a5c*/ 	.word	0x00000000
        /*0a60*/ 	.short	0x0101
        /*0a62*/ 	.byte	0x06
	.zero		1


	//   ....[38]....
        /*0a64*/ 	.word	0x0000b3f0
        /*0a68*/ 	.word	0x000000ff
        /*0a6c*/ 	.word	0x00029850
        /*0a70*/ 	.short	0x010a
        /*0a72*/ 	.byte	0x09
	.zero		1


	//   ....[39]....
        /*0a74*/ 	.word	0x0000b430
        /*0a78*/ 	.word	0x000000ff
        /*0a7c*/ 	.word	0x00029850
        /*0a80*/ 	.short	0x010a
        /*0a82*/ 	.byte	0x09
	.zero		1


	//   ....[40]....
        /*0a84*/ 	.word	0x0000bac0
        /*0a88*/ 	.word	0x000000ff
        /*0a8c*/ 	.word	0x00000000
        /*0a90*/ 	.short	0x0101
        /*0a92*/ 	.byte	0x04
	.zero		1


	//   ....[41]....
        /*0a94*/ 	.word	0x0000d6e0
        /*0a98*/ 	.word	0x00000003
        /*0a9c*/ 	.word	0x00000000
        /*0aa0*/ 	.short	0x0101
        /*0aa2*/ 	.byte	0x3f
	.zero		1


	//   ....[42]....
        /*0aa4*/ 	.word	0x00010940
        /*0aa8*/ 	.word	0x00000000
        /*0aac*/ 	.word	0x00029880
        /*0ab0*/ 	.short	0x010a
        /*0ab2*/ 	.byte	0x3f
	.zero		1


	//   ....[43]....
        /*0ab4*/ 	.word	0x00010f90
        /*0ab8*/ 	.word	0x00000000
        /*0abc*/ 	.word	0x00029870
        /*0ac0*/ 	.short	0x0107
        /*0ac2*/ 	.byte	0x3f
	.zero		1


	//   ....[44]....
        /*0ac4*/ 	.word	0x00011050
        /*0ac8*/ 	.word	0x00000000
        /*0acc*/ 	.word	0x00029870
        /*0ad0*/ 	.short	0x0101
        /*0ad2*/ 	.byte	0x3f
	.zero		1


	//   ....[45]....
        /*0ad4*/ 	.word	0x00011080
        /*0ad8*/ 	.word	0x00000000
        /*0adc*/ 	.word	0x00029840
        /*0ae0*/ 	.short	0x010a
        /*0ae2*/ 	.byte	0x3f
	.zero		1


	//   ....[46]....
        /*0ae4*/ 	.word	0x000116c0
        /*0ae8*/ 	.word	0x00000000
        /*0aec*/ 	.word	0x00029830
        /*0af0*/ 	.short	0x0107
        /*0af2*/ 	.byte	0x3f
	.zero		1


	//   ....[47]....
        /*0af4*/ 	.word	0x00011790
        /*0af8*/ 	.word	0x00000000
        /*0afc*/ 	.word	0x00029830
        /*0b00*/ 	.short	0x0101
        /*0b02*/ 	.byte	0x3f
	.zero		1


	//   ....[48]....
        /*0b04*/ 	.word	0x00012070
        /*0b08*/ 	.word	0x00000016
        /*0b0c*/ 	.word	0x00029800
        /*0b10*/ 	.short	0x0107
        /*0b12*/ 	.byte	0x3f
	.zero		1


	//   ....[49]....
        /*0b14*/ 	.word	0x00012170
        /*0b18*/ 	.word	0x00000016
        /*0b1c*/ 	.word	0x00029800
        /*0b20*/ 	.short	0x0101
        /*0b22*/ 	.byte	0x3f
	.zero		1


	//   ....[50]....
        /*0b24*/ 	.word	0x00012190
        /*0b28*/ 	.word	0x00000016
        /*0b2c*/ 	.word	0x00029820
        /*0b30*/ 	.short	0x010a
        /*0b32*/ 	.byte	0x3f
	.zero		1


	//   ....[51]....
        /*0b34*/ 	.word	0x000126b0
        /*0b38*/ 	.word	0x00000000
        /*0b3c*/ 	.word	0x00029880
        /*0b40*/ 	.short	0x010a
        /*0b42*/ 	.byte	0x3f
	.zero		1


	//   ....[52]....
        /*0b44*/ 	.word	0x00012b90
        /*0b48*/ 	.word	0x00000000
        /*0b4c*/ 	.word	0x00029870
        /*0b50*/ 	.short	0x0107
        /*0b52*/ 	.byte	0x3f
	.zero		1


	//   ....[53]....
        /*0b54*/ 	.word	0x00012c50
        /*0b58*/ 	.word	0x00000000
        /*0b5c*/ 	.word	0x00029870
        /*0b60*/ 	.short	0x0101
        /*0b62*/ 	.byte	0x3f
	.zero		1


	//   ....[54]....
        /*0b64*/ 	.word	0x00012c80
        /*0b68*/ 	.word	0x00000000
        /*0b6c*/ 	.word	0x00029840
        /*0b70*/ 	.short	0x010a
        /*0b72*/ 	.byte	0x3f
	.zero		1


	//   ....[55]....
        /*0b74*/ 	.word	0x00013180
        /*0b78*/ 	.word	0x00000000
        /*0b7c*/ 	.word	0x00029830
        /*0b80*/ 	.short	0x0107
        /*0b82*/ 	.byte	0x3f
	.zero		1


	//   ....[56]....
        /*0b84*/ 	.word	0x00013240
        /*0b88*/ 	.word	0x00000000
        /*0b8c*/ 	.word	0x00029830
        /*0b90*/ 	.short	0x0101
        /*0b92*/ 	.byte	0x3f
	.zero		1


	//   ....[57]....
        /*0b94*/ 	.word	0x000132d0
        /*0b98*/ 	.word	0x00000003
        /*0b9c*/ 	.word	0x00029870
        /*0ba0*/ 	.short	0x010a
        /*0ba2*/ 	.byte	0x3f
	.zero		1


	//   ....[58]....
        /*0ba4*/ 	.word	0x00013360
        /*0ba8*/ 	.word	0x00000003
        /*0bac*/ 	.word	0x00029860
        /*0bb0*/ 	.short	0x010a
        /*0bb2*/ 	.byte	0x3f
	.zero		1


	//   ....[59]....
        /*0bb4*/ 	.word	0x00013870
        /*0bb8*/ 	.word	0x00000003
        /*0bbc*/ 	.word	0x00029850
        /*0bc0*/ 	.short	0x0101
        /*0bc2*/ 	.byte	0x3f
	.zero		1


	//   ....[60]....
        /*0bc4*/ 	.word	0x00013900
        /*0bc8*/ 	.word	0x00000003
        /*0bcc*/ 	.word	0x00000000
        /*0bd0*/ 	.short	0x0101
        /*0bd2*/ 	.byte	0x3f
	.zero		1


	//   ....[61]....
        /*0bd4*/ 	.word	0x00013ac0
        /*0bd8*/ 	.word	0x00000011
        /*0bdc*/ 	.word	0x00029870
        /*0be0*/ 	.short	0x010a
        /*0be2*/ 	.byte	0x3f
	.zero		1


	//   ....[62]....
        /*0be4*/ 	.word	0x00013b40
        /*0be8*/ 	.word	0x00000011
        /*0bec*/ 	.word	0x00029860
        /*0bf0*/ 	.short	0x010a
        /*0bf2*/ 	.byte	0x3f
	.zero		1


	//   ....[63]....
        /*0bf4*/ 	.word	0x00014060
        /*0bf8*/ 	.word	0x00000011
        /*0bfc*/ 	.word	0x00029850
        /*0c00*/ 	.short	0x0101
        /*0c02*/ 	.byte	0x3f
	.zero		1


	//   ....[64]....
        /*0c04*/ 	.word	0x00014110
        /*0c08*/ 	.word	0x00000011
        /*0c0c*/ 	.word	0x00000000
        /*0c10*/ 	.short	0x0101
        /*0c12*/ 	.byte	0x3f
	.zero		1


	//   ....[65]....
        /*0c14*/ 	.word	0x00014db0
        /*0c18*/ 	.word	0x00000005
        /*0c1c*/ 	.word	0x00029820
        /*0c20*/ 	.short	0x010a
        /*0c22*/ 	.byte	0x3f
	.zero		1


	//   ....[66]....
        /*0c24*/ 	.word	0x00014f30
        /*0c28*/ 	.word	0x00000003
        /*0c2c*/ 	.word	0x00029840
        /*0c30*/ 	.short	0x010a
        /*0c32*/ 	.byte	0x3f
	.zero		1


	//   ....[67]....
        /*0c34*/ 	.word	0x00014fd0
        /*0c38*/ 	.word	0x00000005
        /*0c3c*/ 	.word	0x00029840
        /*0c40*/ 	.short	0x010a
        /*0c42*/ 	.byte	0x3f
	.zero		1


	//   ....[68]....
        /*0c44*/ 	.word	0x00015010
        /*0c48*/ 	.word	0x00000003
        /*0c4c*/ 	.word	0x00029860
        /*0c50*/ 	.short	0x010a
        /*0c52*/ 	.byte	0x3f
	.zero		1


	//   ....[69]....
        /*0c54*/ 	.word	0x00015050
        /*0c58*/ 	.word	0x00000005
        /*0c5c*/ 	.word	0x00029860
        /*0c60*/ 	.short	0x010a
        /*0c62*/ 	.byte	0x3f
	.zero		1


	//   ....[70]....
        /*0c64*/ 	.word	0x00015090
        /*0c68*/ 	.word	0x00000003
        /*0c6c*/ 	.word	0x00029880
        /*0c70*/ 	.short	0x010a
        /*0c72*/ 	.byte	0x3f
	.zero		1


	//   ....[71]....
        /*0c74*/ 	.word	0x000150d0
        /*0c78*/ 	.word	0x00000005
        /*0c7c*/ 	.word	0x00029880
        /*0c80*/ 	.short	0x010a
        /*0c82*/ 	.byte	0x3f
	.zero		1


	//   ....[72]....
        /*0c84*/ 	.word	0x00015140
        /*0c88*/ 	.word	0x00000003
        /*0c8c*/ 	.word	0x00029800
        /*0c90*/ 	.short	0x010a
        /*0c92*/ 	.byte	0x3f
	.zero		1


	//   ....[73]....
        /*0c94*/ 	.word	0x00015190
        /*0c98*/ 	.word	0x00000000
        /*0c9c*/ 	.word	0x00029830
        /*0ca0*/ 	.short	0x010a
        /*0ca2*/ 	.byte	0x3f
	.zero		1


	//   ....[74]....
        /*0ca4*/ 	.word	0x000151f0
        /*0ca8*/ 	.word	0x00000004
        /*0cac*/ 	.word	0x00029830
        /*0cb0*/ 	.short	0x010a
        /*0cb2*/ 	.byte	0x3f
	.zero		1


	//   ....[75]....
        /*0cb4*/ 	.word	0x00015250
        /*0cb8*/ 	.word	0x00000004
        /*0cbc*/ 	.word	0x00029850
        /*0cc0*/ 	.short	0x010a
        /*0cc2*/ 	.byte	0x3f
	.zero		1


	//   ....[76]....
        /*0cc4*/ 	.word	0x000152b0
        /*0cc8*/ 	.word	0x00000004
        /*0ccc*/ 	.word	0x00029830
        /*0cd0*/ 	.short	0x010a
        /*0cd2*/ 	.byte	0x3f
	.zero		1


	//   ....[77]....
        /*0cd4*/ 	.word	0x00015310
        /*0cd8*/ 	.word	0x00000004
        /*0cdc*/ 	.word	0x00029850
        /*0ce0*/ 	.short	0x010a
        /*0ce2*/ 	.byte	0x3f
	.zero		1


	//   ....[78]....
        /*0ce4*/ 	.word	0x00015370
        /*0ce8*/ 	.word	0x00000006
        /*0cec*/ 	.word	0x00029850
        /*0cf0*/ 	.short	0x010a
        /*0cf2*/ 	.byte	0x3f
	.zero		1


	//   ....[79]....
        /*0cf4*/ 	.word	0x00015470
        /*0cf8*/ 	.word	0x00000000
        /*0cfc*/ 	.word	0x00029880
        /*0d00*/ 	.short	0x010a
        /*0d02*/ 	.byte	0x3f
	.zero		1


	//   ....[80]....
        /*0d04*/ 	.word	0x00015be0
        /*0d08*/ 	.word	0x00000000
        /*0d0c*/ 	.word	0x00029840
        /*0d10*/ 	.short	0x010a
        /*0d12*/ 	.byte	0x3f
	.zero		1


	//   ....[81]....
        /*0d14*/ 	.word	0x000168a0
        /*0d18*/ 	.word	0x00000016
        /*0d1c*/ 	.word	0x00029820
        /*0d20*/ 	.short	0x010a
        /*0d22*/ 	.byte	0x3f
	.zero		1


	//   ....[82]....
        /*0d24*/ 	.word	0x000168f0
        /*0d28*/ 	.word	0x00000000
        /*0d2c*/ 	.word	0x00029880
        /*0d30*/ 	.short	0x010a
        /*0d32*/ 	.byte	0x3f
	.zero		1


	//   ....[83]....
        /*0d34*/ 	.word	0x00016f10
        /*0d38*/ 	.word	0x00000000
        /*0d3c*/ 	.word	0x00029840
        /*0d40*/ 	.short	0x010a
        /*0d42*/ 	.byte	0x3f
	.zero		1


	//   ....[84]....
        /*0d44*/ 	.word	0x00017550
        /*0d48*/ 	.word	0x00000003
        /*0d4c*/ 	.word	0x00029870
        /*0d50*/ 	.short	0x010a
        /*0d52*/ 	.byte	0x3f
	.zero		1


	//   ....[85]....
        /*0d54*/ 	.word	0x000175a0
        /*0d58*/ 	.word	0x00000003
        /*0d5c*/ 	.word	0x00029860
        /*0d60*/ 	.short	0x010a
        /*0d62*/ 	.byte	0x3f
	.zero		1


	//   ....[86]....
        /*0d64*/ 	.word	0x000175f0
        /*0d68*/ 	.word	0x00000011
        /*0d6c*/ 	.word	0x00029870
        /*0d70*/ 	.short	0x010a
        /*0d72*/ 	.byte	0x3f
	.zero		1


	//   ....[87]....
        /*0d74*/ 	.word	0x00017640
        /*0d78*/ 	.word	0x00000011
        /*0d7c*/ 	.word	0x00029860
        /*0d80*/ 	.short	0x010a
        /*0d82*/ 	.byte	0x3f
	.zero		1


	//   ....[88]....
        /*0d84*/ 	.word	0x00017690
        /*0d88*/ 	.word	0x00000005
        /*0d8c*/ 	.word	0x00029820
        /*0d90*/ 	.short	0x010a
        /*0d92*/ 	.byte	0x3f
	.zero		1


	//   ....[89]....
        /*0d94*/ 	.word	0x00017830
        /*0d98*/ 	.word	0x00000003
        /*0d9c*/ 	.word	0x00029840
        /*0da0*/ 	.short	0x010a
        /*0da2*/ 	.byte	0x3f
	.zero		1


	//   ....[90]....
        /*0da4*/ 	.word	0x00017880
        /*0da8*/ 	.word	0x00000005
        /*0dac*/ 	.word	0x00029840
        /*0db0*/ 	.short	0x010a
        /*0db2*/ 	.byte	0x3f
	.zero		1


	//   ....[91]....
        /*0db4*/ 	.word	0x000178d0
        /*0db8*/ 	.word	0x00000003
        /*0dbc*/ 	.word	0x00029860
        /*0dc0*/ 	.short	0x010a
        /*0dc2*/ 	.byte	0x3f
	.zero		1


	//   ....[92]....
        /*0dc4*/ 	.word	0x00017920
        /*0dc8*/ 	.word	0x00000005
        /*0dcc*/ 	.word	0x00029860
        /*0dd0*/ 	.short	0x010a
        /*0dd2*/ 	.byte	0x3f
	.zero		1


	//   ....[93]....
        /*0dd4*/ 	.word	0x00017970
        /*0dd8*/ 	.word	0x00000003
        /*0ddc*/ 	.word	0x00029880
        /*0de0*/ 	.short	0x010a
        /*0de2*/ 	.byte	0x3f
	.zero		1


	//----- nvinfo : EIATTR_NUM_MBARRIERS
	.align		4
.L_303:
        /*0de4*/ 	.byte	0x03, 0x38
        /*0de6*/ 	.short	0x0016


	//----- nvinfo : EIATTR_EXIT_INSTR_OFFSETS
	.align		4
        /*0de8*/ 	.byte	0x04, 0x1c
        /*0dea*/ 	.short	(.L_305 - .L_304)


	//   ....[0]....
.L_304:
        /*0dec*/ 	.word	0x000009c0


	//   ....[1]....
        /*0df0*/ 	.word	0x0000e620


	//   ....[2]....
        /*0df4*/ 	.word	0x00015120


	//----- nvinfo : EIATTR_MAX_THREADS
	.align		4
.L_305:
        /*0df8*/ 	.byte	0x04, 0x05
        /*0dfa*/ 	.short	(.L_307 - .L_306)
.L_306:
        /*0dfc*/ 	.word	0x00000180
        /*0e00*/ 	.word	0x00000001
        /*0e04*/ 	.word	0x00000001


	//----- nvinfo : EIATTR_CRS_STACK_SIZE
	.align		4
.L_307:
        /*0e08*/ 	.byte	0x04, 0x1e
        /*0e0a*/ 	.short	(.L_309 - .L_308)
.L_308:
        /*0e0c*/ 	.word	0x00000000


	//----- nvinfo : EIATTR_CBANK_PARAM_SIZE
	.align		4
.L_309:
        /*0e10*/ 	.byte	0x03, 0x19
        /*0e12*/ 	.short	0x0af0


	//----- nvinfo : EIATTR_PARAM_CBANK
	.align		4
        /*0e14*/ 	.byte	0x04, 0x0a
        /*0e16*/ 	.short	(.L_311 - .L_310)
	.align		4
.L_310:
        /*0e18*/ 	.word	index@(.nv.constant0._ZN7cutlass13device_kernelIN5flash11enable_sm90INS1_16FlashAttnFwdSm90INS1_25CollectiveMainloopFwdSm90ILi2EN4cute5tupleIJNS5_1CILi1EEES8_S8_EEENS6_IJNS7_ILi128EEENS7_ILi160EEENS7_ILi192EEEEEELi128ENS_12float_e4m3_tEfNS_4arch4Sm90ELb1ELb0ELb0ELb1ELb1ELb0ELb0ELb1ELb1ELb1ELb0ELb0EEENS1_21CollectiveEpilogueFwdINS6_IJSA_SA_SB_EEES9_NS_10bfloat16_tESG_Li256ELb1ELb1ELb0ELb1EEENS1_36VarlenDynamicPersistentTileSchedulerILi128ELi160ELi256ELi128ELb0ELb1ELb1ELb1ELb1ELb1EEEEEEEEEvNT_6ParamsE)
        /*0e1c*/ 	.short	0x0210
        /*0e1e*/ 	.short	0x0af0


	//----- nvinfo : EIATTR_SW_WAR
	.align		4
.L_311:
        /*0e20*/ 	.byte	0x04, 0x36
        /*0e22*/ 	.short	(.L_313 - .L_312)
.L_312:
        /*0e24*/ 	.word	0x00000008
.L_313:


//--------------------- .nv.info._ZN7cutlass13device_kernelIN5flash11enable_sm90INS1_16FlashAttnFwdSm90INS1_25CollectiveMainloopFwdSm90ILi2EN4cute5tupleIJNS5_1CILi1EEES8_S8_EEENS6_IJNS7_ILi128EEENS7_ILi160EEENS7_ILi192EEEEEELi128ENS_12float_e4m3_tEfNS_4arch4Sm90ELb1ELb0ELb0ELb1ELb1ELb1ELb0ELb1ELb1ELb1ELb0ELb0EEENS1_21CollectiveEpilogueFwdINS6_IJSA_SA_SB_EEES9_NS_10bfloat16_tESG_Li256ELb1ELb1ELb0ELb1EEENS1_36VarlenDynamicPersistentTileSchedulerILi128ELi160ELi256ELi128ELb0ELb1ELb1ELb1ELb1ELb1EEEEEEEEEvNT_6ParamsE --------------------------
	.section	.nv.info._ZN7cutlass13device_kernelIN5flash11enable_sm90INS1_16FlashAttnFwdSm90INS1_25CollectiveMainloopFwdSm90ILi2EN4cute5tupleIJNS5_1CILi1EEES8_S8_EEENS6_IJNS7_ILi128EEENS7_ILi160EEENS7_ILi192EEEEEELi128ENS_12float_e4m3_tEfNS_4arch4Sm90ELb1ELb0ELb0ELb1ELb1ELb1ELb0ELb1ELb1ELb1ELb0ELb0EEENS1_21CollectiveEpilogueFwdINS6_IJSA_SA_SB_EEES9_NS_10bfloat16_tESG_Li256ELb1ELb1ELb0ELb1EEENS1_36VarlenDynamicPersistentTileSchedulerILi128ELi160ELi256ELi128ELb0ELb1ELb1ELb1ELb1ELb1EEEEEEEEEvNT_6ParamsE,"",@"SHT_CUDA_INFO"
	.sectionflags	@""
	.align	4


	//----- nvinfo : EIATTR_CUDA_API_VERSION
	.align		4
        /*0000*/ 	.byte	0x04, 0x37
        /*0002*/ 	.short	(.L_315 - .L_314)
.L_314:
        /*0004*/ 	.word	0x00000082


	//----- nvinfo : EIATTR_KPARAM_INFO
	.align		4
.L_315:
        /*0008*/ 	.byte	0x04, 0x17
        /*000a*/ 	.short	(.L_317 - .L_316)
.L_316:
        /*000c*/ 	.word	0x00000000
        /*0010*/ 	.short	0x0000
        /*0012*/ 	.short	0x0070
        /*0014*/ 	.byte	0x00, 0xf0, 0x01, 0x2a


	//----- nvinfo : EIATTR_SPARSE_MMA_MASK
	.align		4
.L_317:
        /*0018*/ 	.byte	0x03, 0x50
        /*001a*/ 	.short	0x0000


	//----- nvinfo : EIATTR_MAXREG_COUNT
	.align		4
        /*001c*/ 	.byte	0x03, 0x1b
        /*001e*/ 	.short	0x00a8


	//----- nvinfo : EIATTR_NUM_BARRIERS
	.align		4
        /*0020*/ 	.byte	0x02, 0x4c
        /*0022*/ 	.byte	0x10
	.zero		1


	//----- nvinfo : EIATTR_EXTERNS
	.align		4
        /*0024*/ 	.byte	0x04, 0x0f
        /*0026*/ 	.short	(.L_319 - .L_318)


	//   ....[0]....
	.align		4
.L_318:
        /*0028*/ 	.word	index@(__assertfail)


	//----- nvinfo : EIATTR_ANNOTATIONS
	.align		4
.L_319:
        /*002c*/ 	.byte	0x04, 0x55
        /*002e*/ 	.short	(.L_321 - .L_320)


	//   ....[0]....
.L_320:
        /* <DEDUP_REMOVED lines=48> */


	//----- nvinfo : EIATTR_MERCURY_ISA_VERSION
	.align		4
.L_321:
        /*0320*/ 	.byte	0x03, 0x5f
        /*0322*/ 	.short	0x0101


	//----- nvinfo : EIATTR_UNUSED_LOAD_BYTE_OFFSET
	.align		4
        /*0324*/ 	.byte	0x04, 0x44
        /*0326*/ 	.short	(.L_323 - .L_322)


	//   ....[0]....
.L_322:
        /*0328*/ 	.word	0x00000a90
        /*032c*/ 	.word	0x0000fff0


	//   ....[1]....
        /*0330*/ 	.word	0x00022c80
        /*0334*/ 	.word	0x0000fff0


	//----- nvinfo : EIATTR_INT_WARP_WIDE_INSTR_OFFSETS
	.align		4
.L_323:
        /*0338*/ 	.byte	0x04, 0x31
        /*033a*/ 	.short	(.L_325 - .L_324)


	//   ....[0]....
.L_324:
        /*033c*/ 	.word	0x00000130


	//   ....[1]....
        /*0340*/ 	.word	0x00000170


	//   ....[2]....
        /*0344*/ 	.word	0x000001e0


	//   ....[3]....
        /*0348*/ 	.word	0x00027be0


	//   ....[4]....
        /*034c*/ 	.word	0x00027c70


	//   ....[5]....
        /*0350*/ 	.word	0x0002bbc0


	//   ....[6]....
        /*0354*/ 	.word	0x0002bc50


	//----- nvinfo : EIATTR_COOP_GROUP_MASK_REGIDS
	.align		4
.L_325:
        /*0358*/ 	.byte	0x04, 0x29
        /*035a*/ 	.short	(.L_327 - .L_326)


	//   ....[0]....
.L_326:
        /*035c*/ 	.word	0xffffffff


	//   ....[1]....
        /*0360*/ 	.word	0xffffffff


	//   ....[2]....
        /*0364*/ 	.word	0xffffffff


	//   ....[3]....
        /*0368*/ 	.word	0xffffffff


	//   ....[4]....
        /*036c*/ 	.word	0xffffffff


	//   ....[5]....
        /*0370*/ 	.word	0xffffffff


	//   ....[6]....
        /*0374*/ 	.word	0xffffffff


	//   ....[7]....
        /*0378*/ 	.word	0xffffffff


	//   ....[8]....
        /*037c*/ 	.word	0xffffffff


	//   ....[9]....
        /*0380*/ 	.word	0xffffffff


	//   ....[10]....
        /*0384*/ 	.word	0xffffffff


	//   ....[11]....
        /*0388*/ 	.word	0xffffffff


	//   ....[12]....
        /*038c*/ 	.word	0xffffffff


	//   ....[13]....
        /*0390*/ 	.word	0xffffffff


	//   ....[14]....
        /*0394*/ 	.word	0xffffffff


	//   ....[15]....
        /*0398*/ 	.word	0xffffffff


	//   ....[16]....
        /*039c*/ 	.word	0xffffffff


	//   ....[17]....
        /*03a0*/ 	.word	0xffffffff


	//   ....[18]....
        /*03a4*/ 	.word	0xffffffff


	//   ....[19]....
        /*03a8*/ 	.word	0xffffffff


	//   ....[20]....
        /*03ac*/ 	.word	0xffffffff


	//   ....[21]....
        /*03b0*/ 	.word	0xffffffff


	//   ....[22]....
        /*03b4*/ 	.word	0xffffffff


	//   ....[23]....
        /*03b8*/ 	.word	0xffffffff


	//   ....[24]....
        /*03bc*/ 	.word	0xffffffff


	//   ....[25]....
        /*03c0*/ 	.word	0xffffffff


	//   ....[26]....
        /*03c4*/ 	.word	0xffffffff


	//   ....[27]....
        /*03c8*/ 	.word	0xffffffff


	//   ....[28]....
        /*03cc*/ 	.word	0xffffffff


	//   ....[29]....
        /*03d0*/ 	.word	0xffffffff


	//   ....[30]....
        /*03d4*/ 	.word	0xffffffff


	//   ....[31]....
        /*03d8*/ 	.word	0xffffffff


	//   ....[32]....
        /*03dc*/ 	.word	0xffffffff


	//   ....[33]....
        /*03e0*/ 	.word	0xffffffff


	//   ....[34]....
        /*03e4*/ 	.word	0xffffffff


	//   ....[35]....
        /*03e8*/ 	.word	0xffffffff


	//   ....[36]....
        /*03ec*/ 	.word	0xffffffff


	//   ....[37]....
        /*03f0*/ 	.word	0xffffffff


	//   ....[38]....
        /*03f4*/ 	.word	0xffffffff


	//   ....[39]....
        /*03f8*/ 	.word	0xffffffff


	//   ....[40]....
        /*03fc*/ 	.word	0xffffffff


	//   ....[41]....
        /*0400*/ 	.word	0xffffffff


	//   ....[42]....
        /*0404*/ 	.word	0xffffffff


	//   ....[43]....
        /*0408*/ 	.word	0xffffffff


	//   ....[44]....
        /*040c*/ 	.word	0xffffffff


	//   ....[45]....
        /*0410*/ 	.word	0xffffffff


	//   ....[46]....
        /*0414*/ 	.word	0xffffffff


	//   ....[47]....
        /*0418*/ 	.word	0xffffffff


	//   ....[48]....
        /*041c*/ 	.word	0xffffffff


	//   ....[49]....
        /*0420*/ 	.word	0xffffffff


	//   ....[50]....
        /*0424*/ 	.word	0xffffffff


	//   ....[51]....
        /*0428*/ 	.word	0xffffffff


	//   ....[52]....
        /*042c*/ 	.word	0xffffffff


	//   ....[53]....
        /*0430*/ 	.word	0xffffffff


	//   ....[54]....
        /*0434*/ 	.word	0xffffffff


	//   ....[55]....
        /*0438*/ 	.word	0xffffffff


	//   ....[56]....
        /*043c*/ 	.word	0xffffffff


	//   ....[57]....
        /*0440*/ 	.word	0xffffffff


	//   ....[58]....
        /*0444*/ 	.word	0xffffffff


	//   ....[59]....
        /*0448*/ 	.word	0xffffffff


	//   ....[60]....
        /*044c*/ 	.word	0xffffffff


	//   ....[61]....
        /*0450*/ 	.word	0xffffffff


	//   ....[62]....
        /*0454*/ 	.word	0xffffffff


	//   ....[63]....
        /*0458*/ 	.word	0xffffffff


	//   ....[64]....
        /*045c*/ 	.word	0xffffffff


	//   ....[65]....
        /*0460*/ 	.word	0xffffffff


	//   ....[66]....
        /*0464*/ 	.word	0xffffffff


	//   ....[67]....
        /*0468*/ 	.word	0xffffffff


	//   ....[68]....
        /*046c*/ 	.word	0xffffffff


	//   ....[69]....
        /*0470*/ 	.word	0xffffffff


	//   ....[70]....
        /*0474*/ 	.word	0xffffffff


	//   ....[71]....
        /*0478*/ 	.word	0xffffffff


	//   ....[72]....
        /*047c*/ 	.word	0xffffffff


	//   ....[73]....
        /*0480*/ 	.word	0xffffffff


	//   ....[74]....
        /*0484*/ 	.word	0xffffffff


	//   ....[75]....
        /*0488*/ 	.word	0xffffffff


	//   ....[76]....
        /*048c*/ 	.word	0xffffffff


	//   ....[77]....
        /*0490*/ 	.word	0xffffffff


	//   ....[78]....
        /*0494*/ 	.word	0xffffffff


	//   ....[79]....
        /*0498*/ 	.word	0xffffffff


	//   ....[80]....
        /*049c*/ 	.word	0xffffffff


	//   ....[81]....
        /*04a0*/ 	.word	0xffffffff


	//   ....[82]....
        /*04a4*/ 	.word	0xffffffff


	//   ....[83]....
        /*04a8*/ 	.word	0xffffffff


	//   ....[84]....
        /*04ac*/ 	.word	0xffffffff


	//   ....[85]....
        /*04b0*/ 	.word	0xffffffff


	//   ....[86]....
        /*04b4*/ 	.word	0xffffffff


	//   ....[87]....
        /*04b8*/ 	.word	0xffffffff


	//   ....[88]....
        /*04bc*/ 	.word	0xffffffff


	//   ....[89]....
        /*04c0*/ 	.word	0xffffffff


	//   ....[90]....
        /*04c4*/ 	.word	0xffffffff


	//   ....[91]....
        /*04c8*/ 	.word	0xffffffff


	//   ....[92]....
        /*04cc*/ 	.word	0xffffffff


	//   ....[93]....
        /*04d0*/ 	.word	0xffffffff


	//   ....[94]....
        /*04d4*/ 	.word	0xffffffff


	//   ....[95]....
        /*04d8*/ 	.word	0xffffffff


	//   ....[96]....
        /*04dc*/ 	.word	0xffffffff


	//   ....[97]....
        /*04e0*/ 	.word	0xffffffff


	//   ....[98]....
        /*04e4*/ 	.word	0xffffffff


	//   ....[99]....
        /*04e8*/ 	.word	0xffffffff


	//   ....[100]....
        /*04ec*/ 	.word	0xffffffff


	//   ....[101]....
        /*04f0*/ 	.word	0xffffffff


	//   ....[102]....
        /*04f4*/ 	.word	0xffffffff


	//   ....[103]....
        /*04f8*/ 	.word	0xffffffff


	//   ....[104]....
        /*04fc*/ 	.word	0xffffffff


	//   ....[105]....
        /*0500*/ 	.word	0xffffffff


	//   ....[106]....
        /*0504*/ 	.word	0xffffffff


	//   ....[107]....
        /*0508*/ 	.word	0xffffffff


	//   ....[108]....
        /*050c*/ 	.word	0xffffffff


	//   ....[109]....
        /*0510*/ 	.word	0xffffffff


	//   ....[110]....
        /*0514*/ 	.word	0xffffffff


	//   ....[111]....
        /*0518*/ 	.word	0xffffffff


	//   ....[112]....
        /*051c*/ 	.word	0xffffffff


	//   ....[113]....
        /*0520*/ 	.word	0xffffffff


	//   ....[114]....
        /*0524*/ 	.word	0xffffffff


	//   ....[115]....
        /*0528*/ 	.word	0xffffffff


	//   ....[116]....
        /*052c*/ 	.word	0xffffffff


	//   ....[117]....
        /*0530*/ 	.word	0xffffffff


	//   ....[118]....
        /*0534*/ 	.word	0xffffffff


	//   ....[119]....
        /*0538*/ 	.word	0xffffffff


	//   ....[120]....
        /*053c*/ 	.word	0xffffffff


	//   ....[121]....
        /*0540*/ 	.word	0xffffffff


	//   ....[122]....
        /*0544*/ 	.word	0xffffffff


	//   ....[123]....
        /*0548*/ 	.word	0xffffffff


	//   ....[124]....
        /*054c*/ 	.word	0xffffffff


	//   ....[125]....
        /*0550*/ 	.word	0xffffffff


	//   ....[126]....
        /*0554*/ 	.word	0xffffffff


	//   ....[127]....
        /*0558*/ 	.word	0xffffffff


	//   ....[128]....
        /*055c*/ 	.word	0xffffffff


	//   ....[129]....
        /*0560*/ 	.word	0xffffffff


	//   ....[130]....
        /*0564*/ 	.word	0xffffffff


	//   ....[131]....
        /*0568*/ 	.word	0xffffffff


	//   ....[132]....
        /*056c*/ 	.word	0xffffffff


	//   ....[133]....
        /*0570*/ 	.word	0xffffffff


	//   ....[134]....
        /*0574*/ 	.word	0xffffffff


	//   ....[135]....
        /*0578*/ 	.word	0xffffffff


	//   ....[136]....
        /*057c*/ 	.word	0xffffffff


	//   ....[137]....
        /*0580*/ 	.word	0xffffffff


	//   ....[138]....
        /*0584*/ 	.word	0xffffffff


	//   ....[139]....
        /*0588*/ 	.word	0xffffffff


	//   ....[140]....
        /*058c*/ 	.word	0xffffffff


	//   ....[141]....
        /*0590*/ 	.word	0xffffffff


	//   ....[142]....
        /*0594*/ 	.word	0xffffffff


	//   ....[143]....
        /*0598*/ 	.word	0xffffffff


	//   ....[144]....
        /*059c*/ 	.word	0xffffffff


	//   ....[145]....
        /*05a0*/ 	.word	0xffffffff


	//   ....[146]....
        /*05a4*/ 	.word	0xffffffff


	//   ....[147]....
        /*05a8*/ 	.word	0xffffffff


	//   ....[148]....
        /*05ac*/ 	.word	0xffffffff


	//   ....[149]....
        /*05b0*/ 	.word	0xffffffff


	//   ....[150]....
        /*05b4*/ 	.word	0xffffffff


	//   ....[151]....
        /*05b8*/ 	.word	0xffffffff


	//   ....[152]....
        /*05bc*/ 	.word	0xffffffff


	//   ....[153]....
        /*05c0*/ 	.word	0xffffffff


	//   ....[154]....
        /*05c4*/ 	.word	0xffffffff


	//   ....[155]....
        /*05c8*/ 	.word	0xffffffff


	//   ....[156]....
        /*05cc*/ 	.word	0xffffffff


	//   ....[157]....
        /*05d0*/ 	.word	0xffffffff


	//   ....[158]....
        /*05d4*/ 	.word	0xffffffff


	//   ....[159]....
        /*05d8*/ 	.word	0xffffffff


	//   ....[160]....
        /*05dc*/ 	.word	0xffffffff


	//   ....[161]....
        /*05e0*/ 	.word	0xffffffff


	//   ....[162]....
        /*05e4*/ 	.word	0xffffffff


	//   ....[163]....
        /*05e8*/ 	.word	0xffffffff


	//   ....[164]....
        /*05ec*/ 	.word	0xffffffff


	//   ....[165]....
        /*05f0*/ 	.word	0xffffffff


	//   ....[166]....
        /*05f4*/ 	.word	0xffffffff


	//   ....[167]....
        /*05f8*/ 	.word	0xffffffff


	//   ....[168]....
        /*05fc*/ 	.word	0xffffffff


	//   ....[169]....
        /*0600*/ 	.word	0xffffffff


	//   ....[170]....
        /*0604*/ 	.word	0xffffffff


	//   ....[171]....
        /*0608*/ 	.word	0xffffffff


	//   ....[172]....
        /*060c*/ 	.word	0xffffffff


	//   ....[173]....
        /*0610*/ 	.word	0xffffffff


	//   ....[174]....
        /*0614*/ 	.word	0xffffffff


	//   ....[175]....
        /*0618*/ 	.word	0xffffffff


	//   ....[176]....
        /*061c*/ 	.word	0xffffffff


	//   ....[177]....
        /*0620*/ 	.word	0xffffffff


	//   ....[178]....
        /*0624*/ 	.word	0xffffffff


	//   ....[179]....
        /*0628*/ 	.word	0xffffffff


	//   ....[180]....
        /*062c*/ 	.word	0xffffffff


	//   ....[181]....
        /*0630*/ 	.word	0xffffffff


	//   ....[182]....
        /*0634*/ 	.word	0xffffffff


	//   ....[183]....
        /*0638*/ 	.word	0xffffffff


	//   ....[184]....
        /*063c*/ 	.word	0xffffffff


	//   ....[185]....
        /*0640*/ 	.word	0xffffffff


	//   ....[186]....
        /*0644*/ 	.word	0xffffffff


	//   ....[187]....
        /*0648*/ 	.word	0x0500000f


	//   ....[188]....
        /*064c*/ 	.word	0x0500000f


	//   ....[189]....
        /*0650*/ 	.word	0x0500000f


	//   ....[190]....
        /*0654*/ 	.word	0x0500000f


	//   ....[191]....
        /*0658*/ 	.word	0x0500000f


	//   ....[192]....
        /*065c*/ 	.word	0x0500000f


	//   ....[193]....
        /*0660*/ 	.word	0x0500000f


	//   ....[194]....
        /*0664*/ 	.word	0x0500000f


	//   ....[195]....
        /*0668*/ 	.word	0x0500000f


	//   ....[196]....
        /*066c*/ 	.word	0x0500000f


	//   ....[197]....
        /*0670*/ 	.word	0x0500000f


	//   ....[198]....
        /*0674*/ 	.word	0x0500000f


	//   ....[199]....
        /*0678*/ 	.word	0x0500000f


	//   ....[200]....
        /*067c*/ 	.word	0x0500000f


	//   ....[201]....
        /*0680*/ 	.word	0x0500000f


	//   ....[202]....
        /*0684*/ 	.word	0x0500000f


	//   ....[203]....
        /*0688*/ 	.word	0x0500000f


	//   ....[204]....
        /*068c*/ 	.word	0x0500000f


	//   ....[205]....
        /*0690*/ 	.word	0x0500000f


	//   ....[206]....
        /*0694*/ 	.word	0x0500000f


	//   ....[207]....
        /*0698*/ 	.word	0x0500000f


	//   ....[208]....
        /*069c*/ 	.word	0x0500000f


	//   ....[209]....
        /*06a0*/ 	.word	0x0500000f


	//   ....[210]....
        /*06a4*/ 	.word	0x0500000f


	//   ....[211]....
        /*06a8*/ 	.word	0x0500000f


	//   ....[212]....
        /*06ac*/ 	.word	0x0500000f


	//   ....[213]....
        /*06b0*/ 	.word	0x0500000f


	//   ....[214]....
        /*06b4*/ 	.word	0x0500000f


	//   ....[215]....
        /*06b8*/ 	.word	0x0500000f


	//   ....[216]....
        /*06bc*/ 	.word	0x0500000f


	//   ....[217]....
        /*06c0*/ 	.word	0x0500000f


	//   ....[218]....
        /*06c4*/ 	.word	0x0500000f


	//   ....[219]....
        /*06c8*/ 	.word	0x0500000f


	//   ....[220]....
        /*06cc*/ 	.word	0x0500000f


	//   ....[221]....
        /*06d0*/ 	.word	0x0500000f


	//   ....[222]....
        /*06d4*/ 	.word	0x0500000f


	//   ....[223]....
        /*06d8*/ 	.word	0x0500000f


	//   ....[224]....
        /*06dc*/ 	.word	0x0500000f


	//   ....[225]....
        /*06e0*/ 	.word	0x0500000f


	//   ....[226]....
        /*06e4*/ 	.word	0x0500000f


	//   ....[227]....
        /*06e8*/ 	.word	0x0500000f


	//   ....[228]....
        /*06ec*/ 	.word	0x0500000f


	//   ....[229]....
        /*06f0*/ 	.word	0x0500000f


	//   ....[230]....
        /*06f4*/ 	.word	0x0500000f


	//   ....[231]....
        /*06f8*/ 	.word	0x0500000f


	//   ....[232]....
        /*06fc*/ 	.word	0x0500000f


	//   ....[233]....
        /*0700*/ 	.word	0x0500000f


	//   ....[234]....
        /*0704*/ 	.word	0x0500000f


	//   ....[235]....
        /*0708*/ 	.word	0x0500000f


	//   ....[236]....
        /*070c*/ 	.word	0x0500000f


	//   ....[237]....
        /*0710*/ 	.word	0x0500000f


	//   ....[238]....
        /*0714*/ 	.word	0x0500000f


	//   ....[239]....
        /*0718*/ 	.word	0x0500000f


	//   ....[240]....
        /*071c*/ 	.word	0x0500000f


	//   ....[241]....
        /*0720*/ 	.word	0x0500000f


	//   ....[242]....
        /*0724*/ 	.word	0x0500000f


	//   ....[243]....
        /*0728*/ 	.word	0x0500000f


	//   ....[244]....
        /*072c*/ 	.word	0x0500000f


	//   ....[245]....
        /*0730*/ 	.word	0x0500000f


	//   ....[246]....
        /*0734*/ 	.word	0x0500000f


	//   ....[247]....
        /*0738*/ 	.word	0x0500000f


	//   ....[248]....
        /*073c*/ 	.word	0x0500000f


	//   ....[249]....
        /*0740*/ 	.word	0x0500000f


	//   ....[250]....
        /*0744*/ 	.word	0x0500000f


	//   ....[251]....
        /*0748*/ 	.word	0x0500000f


	//   ....[252]....
        /*074c*/ 	.word	0x0500000f


	//   ....[253]....
        /*0750*/ 	.word	0x0500000f


	//   ....[254]....
        /*0754*/ 	.word	0x0500000f


	//   ....[255]....
        /*0758*/ 	.word	0x0500000f


	//   ....[0]....
        /*075c*/ 	.word	0x0500000f


	//   ....[1]....
        /*0760*/ 	.word	0x0500000f


	//   ....[2]....
        /*0764*/ 	.word	0x0500000f


	//   ....[3]....
        /*0768*/ 	.word	0x0500000f


	//   ....[4]....
        /*076c*/ 	.word	0x0500000f


	//   ....[5]....
        /*0770*/ 	.word	0x0500000f


	//   ....[6]....
        /*0774*/ 	.word	0x0500000f


	//   ....[7]....
        /*0778*/ 	.word	0x0500000f


	//   ....[8]....
        /*077c*/ 	.word	0x0500000f


	//   ....[9]....
        /*0780*/ 	.word	0x0500000f


	//   ....[10]....
        /*0784*/ 	.word	0x0500000f


	//   ....[11]....
        /*0788*/ 	.word	0x0500000f


	//   ....[12]....
        /*078c*/ 	.word	0x0500000f


	//   ....[13]....
        /*0790*/ 	.word	0x0500000f


	//   ....[14]....
        /*0794*/ 	.word	0x0500000f


	//   ....[15]....
        /*0798*/ 	.word	0x0500000f


	//   ....[16]....
        /*079c*/ 	.word	0x0500000f


	//   ....[17]....
        /*07a0*/ 	.word	0x0500000f


	//   ....[18]....
        /*07a4*/ 	.word	0x0500000f


	//   ....[19]....
        /*07a8*/ 	.word	0x0500000f


	//   ....[20]....
        /*07ac*/ 	.word	0x0500000f


	//   ....[21]....
        /*07b0*/ 	.word	0x0500000f


	//   ....[22]....
        /*07b4*/ 	.word	0x0500000f


	//   ....[23]....
        /*07b8*/ 	.word	0x0500000f


	//   ....[24]....
        /*07bc*/ 	.word	0x0500000f


	//   ....[25]....
        /*07c0*/ 	.word	0x0500000f


	//   ....[26]....
        /*07c4*/ 	.word	0x0500000f


	//   ....[27]....
        /*07c8*/ 	.word	0x0500000f


	//   ....[28]....
        /*07cc*/ 	.word	0x0500000f


	//   ....[29]....
        /*07d0*/ 	.word	0x0500000f


	//   ....[30]....
        /*07d4*/ 	.word	0x0500000f


	//   ....[31]....
        /*07d8*/ 	.word	0x0500000f


	//   ....[32]....
        /*07dc*/ 	.word	0x0500000f


	//   ....[33]....
        /*07e0*/ 	.word	0x0500000f


	//   ....[34]....
        /*07e4*/ 	.word	0x0500000f


	//   ....[35]....
        /*07e8*/ 	.word	0x0500000f


	//   ....[36]....
        /*07ec*/ 	.word	0x0500000f


	//   ....[37]....
        /*07f0*/ 	.word	0x0500000f


	//   ....[38]....
        /*07f4*/ 	.word	0x0500000f


	//   ....[39]....
        /*07f8*/ 	.word	0x0500000f


	//   ....[40]....
        /*07fc*/ 	.word	0x0500000f


	//   ....[41]....
        /*0800*/ 	.word	0x0500000f


	//   ....[42]....
        /*0804*/ 	.word	0x0500000f


	//   ....[43]....
        /*0808*/ 	.word	0x0500000f


	//   ....[44]....
        /*080c*/ 	.word	0x0500000f


	//   ....[45]....
        /*0810*/ 	.word	0x0500000f


	//   ....[46]....
        /*0814*/ 	.word	0x0500000f


	//   ....[47]....
        /*0818*/ 	.word	0x0500000f


	//   ....[48]....
        /*081c*/ 	.word	0x0500000f


	//   ....[49]....
        /*0820*/ 	.word	0x0500000f


	//   ....[50]....
        /*0824*/ 	.word	0x0500000f


	//   ....[51]....
        /*0828*/ 	.word	0x0500000f


	//   ....[52]....
        /*082c*/ 	.word	0x0500000f


	//   ....[53]....
        /*0830*/ 	.word	0x0500000f


	//   ....[54]....
        /*0834*/ 	.word	0x0500000f


	//   ....[55]....
        /*0838*/ 	.word	0x0500000f


	//   ....[56]....
        /*083c*/ 	.word	0x0500000f


	//   ....[57]....
        /*0840*/ 	.word	0x0500000f


	//   ....[58]....
        /*0844*/ 	.word	0x0500000f


	//   ....[59]....
        /*0848*/ 	.word	0x0500000f


	//----- nvinfo : EIATTR_COOP_GROUP_INSTR_OFFSETS
	.align		4
.L_327:
        /*084c*/ 	.byte	0x04, 0x28
        /*084e*/ 	.short	(.L_329 - .L_328)


	//   ....[0]....
.L_328:
        /*0850*/ 	.word	0x00000070


	//   ....[1]....
        /*0854*/ 	.word	0x00000140


	//   ....[2]....
        /*0858*/ 	.word	0x00000190


	//   ....[3]....
        /*085c*/ 	.word	0x000003c0


	//   ....[4]....
        /*0860*/ 	.word	0x00000520


	//   ....[5]....
        /*0864*/ 	.word	0x00000640


	//   ....[6]....
        /*0868*/ 	.word	0x000007a0


	//   ....[7]....
        /*086c*/ 	.word	0x000036e0


	//   ....[8]....
        /*0870*/ 	.word	0x000036f0


	//   ....[9]....
        /*0874*/ 	.word	0x00006340


	//   ....[10]....
        /*0878*/ 	.word	0x00006350


	//   ....[11]....
        /*087c*/ 	.word	0x000096f0


	//   ....[12]....
        /*0880*/ 	.word	0x00009700


	//   ....[13]....
        /*0884*/ 	.word	0x0000c4e0


	//   ....[14]....
        /*0888*/ 	.word	0x0000c4f0


	//   ....[15]....
        /*088c*/ 	.word	0x0000f510


	//   ....[16]....
        /*0890*/ 	.word	0x0000f520


	//   ....[17]....
        /*0894*/ 	.word	0x0000f790


	//   ....[18]....
        /*0898*/ 	.word	0x0000f7a0


	//   ....[19]....
        /*089c*/ 	.word	0x0000fca0


	//   ....[20]....
        /*08a0*/ 	.word	0x0000fce0


	//   ....[21]....
        /*08a4*/ 	.word	0x0000fe80


	//   ....[22]....
        /*08a8*/ 	.word	0x0000fea0


	//   ....[23]....
        /*08ac*/ 	.word	0x000107e0


	//   ....[24]....
        /*08b0*/ 	.word	0x00010ea0


	//   ....[25]....
        /*08b4*/ 	.word	0x00010eb0


	//   ....[26]....
        /*08b8*/ 	.word	0x00010ec0


	//   ....[27]....
        /*08bc*/ 	.word	0x00010ed0


	//   ....[28]....
        /*08c0*/ 	.word	0x000144d0


	//   ....[29]....
        /*08c4*/ 	.word	0x000144e0


	//   ....[30]....
        /*08c8*/ 	.word	0x000144f0


	//   ....[31]....
        /*08cc*/ 	.word	0x00014500


	//   ....[32]....
        /*08d0*/ 	.word	0x00018c90


	//   ....[33]....
        /*08d4*/ 	.word	0x00019190


	//   ....[34]....
        /*08d8*/ 	.word	0x000194a0


	//   ....[35]....
        /*08dc*/ 	.word	0x000194f0


	//   ....[36]....
        /*08e0*/ 	.word	0x0001a0a0


	//   ....[37]....
        /*08e4*/ 	.word	0x0001a1c0


	//   ....[38]....
        /*08e8*/ 	.word	0x0001c740


	//   ....[39]....
        /*08ec*/ 	.word	0x0001cf30


	//   ....[40]....
        /*08f0*/ 	.word	0x0001cf50


	//   ....[41]....
        /*08f4*/ 	.word	0x0001cf60


	//   ....[42]....
        /*08f8*/ 	.word	0x0001db70


	//   ....[43]....
        /*08fc*/ 	.word	0x0001dbc0


	//   ....[44]....
        /*0900*/ 	.word	0x00020950


	//   ....[45]....
        /*0904*/ 	.word	0x00020960


	//   ....[46]....
        /*0908*/ 	.word	0x00020990


	//   ....[47]....
        /*090c*/ 	.word	0x000209a0


	//   ....[48]....
        /*0910*/ 	.word	0x000224d0


	//   ....[49]....
        /*0914*/ 	.word	0x000224e0


	//   ....[50]....
        /*0918*/ 	.word	0x00022560


	//   ....[51]....
        /*091c*/ 	.word	0x00022570


	//   ....[52]....
        /*0920*/ 	.word	0x000232d0


	//   ....[53]....
        /*0924*/ 	.word	0x00023300


	//   ....[54]....
        /*0928*/ 	.word	0x00023330


	//   ....[55]....
        /*092c*/ 	.word	0x00023360


	//   ....[56]....
        /*0930*/ 	.word	0x00023390


	//   ....[57]....
        /*0934*/ 	.word	0x000233c0


	//   ....[58]....
        /*0938*/ 	.word	0x000233f0


	//   ....[59]....
        /*093c*/ 	.word	0x00023420


	//   ....[60]....
        /*0940*/ 	.word	0x00023450


	//   ....[61]....
        /*0944*/ 	.word	0x00023480


	//   ....[62]....
        /*0948*/ 	.word	0x000234b0


	//   ....[63]....
        /*094c*/ 	.word	0x000234e0


	//   ....[64]....
        /*0950*/ 	.word	0x00023510


	//   ....[65]....
        /*0954*/ 	.word	0x00023540


	//   ....[66]....
        /*0958*/ 	.word	0x00023570


	//   ....[67]....
        /*095c*/ 	.word	0x000235a0


	//   ....[68]....
        /*0960*/ 	.word	0x000235d0


	//   ....[69]....
        /*0964*/ 	.word	0x00023600


	//   ....[70]....
        /*0968*/ 	.word	0x00023630


	//   ....[71]....
        /*096c*/ 	.word	0x00023650


	//   ....[72]....
        /*0970*/ 	.word	0x00023680


	//   ....[73]....
        /*0974*/ 	.word	0x000236b0


	//   ....[74]....
        /*0978*/ 	.word	0x000236e0


	//   ....[75]....
        /*097c*/ 	.word	0x00023710


	//   ....[76]....
        /*0980*/ 	.word	0x00023720


	//   ....[77]....
        /*0984*/ 	.word	0x00023730


	//   ....[78]....
        /*0988*/ 	.word	0x00023760


	//   ....[79]....
        /*098c*/ 	.word	0x00023790


	//   ....[80]....
        /*0990*/ 	.word	0x000237c0


	//   ....[81]....
        /*0994*/ 	.word	0x000237d0


	//   ....[82]....
        /*0998*/ 	.word	0x000237e0


	//   ....[83]....
        /*099c*/ 	.word	0x000237f0


	//   ....[84]....
        /*09a0*/ 	.word	0x00023da0


	//   ....[85]....
        /*09a4*/ 	.word	0x00023de0


	//   ....[86]....
        /*09a8*/ 	.word	0x00023e10


	//   ....[87]....
        /*09ac*/ 	.word	0x00023e40


	//   ....[88]....
        /*09b0*/ 	.word	0x00024460


	//   ....[89]....
        /*09b4*/ 	.word	0x00024490


	//   ....[90]....
        /*09b8*/ 	.word	0x00024550


	//   ....[91]....
        /*09bc*/ 	.word	0x00024570


	//   ....[92]....
        /*09c0*/ 	.word	0x00024630


	//   ....[93]....
        /*09c4*/ 	.word	0x00024650


	//   ....[94]....
        /*09c8*/ 	.word	0x00024720


	//   ....[95]....
        /*09cc*/ 	.word	0x00024740


	//   ....[96]....
        /*09d0*/ 	.word	0x00024f10


	//   ....[97]....
        /*09d4*/ 	.word	0x00024f20


	//   ....[98]....
        /*09d8*/ 	.word	0x00025060


	//   ....[99]....
        /*09dc*/ 	.word	0x00025070


	//   ....[100]....
        /*09e0*/ 	.word	0x000251a0


	//   ....[101]....
        /*09e4*/ 	.word	0x000251b0


	//   ....[102]....
        /*09e8*/ 	.word	0x000252e0


	//   ....[103]....
        /*09ec*/ 	.word	0x000252f0


	//   ....[104]....
        /*09f0*/ 	.word	0x00025470


	//   ....[105]....
        /*09f4*/ 	.word	0x00025640


	//   ....[106]....
        /*09f8*/ 	.word	0x00025670


	//   ....[107]....
        /*09fc*/ 	.word	0x000256a0


	//   ....[108]....
        /*0a00*/ 	.word	0x000256d0


	//   ....[109]....
        /*0a04*/ 	.word	0x00025700


	//   ....[110]....
        /*0a08*/ 	.word	0x00025730


	//   ....[111]....
        /*0a0c*/ 	.word	0x000258a0


	//   ....[112]....
        /*0a10*/ 	.word	0x000258d0


	//   ....[113]....
        /*0a14*/ 	.word	0x00025900


	//   ....[114]....
        /*0a18*/ 	.word	0x00025930


	//   ....[115]....
        /*0a1c*/ 	.word	0x00025960


	//   ....[116]....
        /*0a20*/ 	.word	0x00025990


	//   ....[117]....
        /*0a24*/ 	.word	0x00025a20


	//   ....[118]....
        /*0a28*/ 	.word	0x00025a80


	//   ....[119]....
        /*0a2c*/ 	.word	0x00025b10


	//   ....[120]....
        /*0a30*/ 	.word	0x00026ac0


	//   ....[121]....
        /*0a34*/ 	.word	0x00028c70


	//   ....[122]....
        /*0a38*/ 	.word	0x00028c90


	//   ....[123]....
        /*0a3c*/ 	.word	0x00028ce0


	//   ....[124]....
        /*0a40*/ 	.word	0x00028d80


	//   ....[125]....
        /*0a44*/ 	.word	0x00028de0


	//   ....[126]....
        /*0a48*/ 	.word	0x00028e00


	//   ....[127]....
        /*0a4c*/ 	.word	0x00028e10


	//   ....[128]....
        /*0a50*/ 	.word	0x00028e20


	//   ....[129]....
        /*0a54*/ 	.word	0x00028f20


	//   ....[130]....
        /*0a58*/ 	.word	0x00028f30


	//   ....[131]....
        /*0a5c*/ 	.word	0x00029400


	//   ....[132]....
        /*0a60*/ 	.word	0x00029410


	//   ....[133]....
        /*0a64*/ 	.word	0x00029500


	//   ....[134]....
        /*0a68*/ 	.word	0x00029520


	//   ....[135]....
        /*0a6c*/ 	.word	0x000295b0


	//   ....[136]....
        /*0a70*/ 	.word	0x000295d0


	//   ....[137]....
        /*0a74*/ 	.word	0x000295e0


	//   ....[138]....
        /*0a78*/ 	.word	0x00029670


	//   ....[139]....
        /*0a7c*/ 	.word	0x000296d0


	//   ....[140]....
        /*0a80*/ 	.word	0x000296e0


	//   ....[141]....
        /*0a84*/ 	.word	0x00029ec0


	//   ....[142]....
        /*0a88*/ 	.word	0x00029ef0


	//   ....[143]....
        /*0a8c*/ 	.word	0x00029fb0


	//   ....[144]....
        /*0a90*/ 	.word	0x00029fd0


	//   ....[145]....
        /*0a94*/ 	.word	0x0002a070


	//   ....[146]....
        /*0a98*/ 	.word	0x0002a090


	//   ....[147]....
        /*0a9c*/ 	.word	0x0002a0a0


	//   ....[148]....
        /*0aa0*/ 	.word	0x0002a130


	//   ....[149]....
        /*0aa4*/ 	.word	0x0002aad0


	//   ....[150]....
        /*0aa8*/ 	.word	0x0002ab00


	//   ....[151]....
        /*0aac*/ 	.word	0x0002ab60


	//   ....[152]....
        /*0ab0*/ 	.word	0x0002ab90


	//   ....[153]....
        /*0ab4*/ 	.word	0x0002aba0


	//   ....[154]....
        /*0ab8*/ 	.word	0x0002abf0


	//   ....[155]....
        /*0abc*/ 	.word	0x0002ac00


	//   ....[156]....
        /*0ac0*/ 	.word	0x0002ac50


	//   ....[157]....
        /*0ac4*/ 	.word	0x0002ac60


	//   ....[158]....
        /*0ac8*/ 	.word	0x0002acb0


	//   ....[159]....
        /*0acc*/ 	.word	0x0002b120


	//   ....[160]....
        /*0ad0*/ 	.word	0x0002b140


	//   ....[161]....
        /*0ad4*/ 	.word	0x0002b150


	//   ....[162]....
        /*0ad8*/ 	.word	0x0002b160


	//   ....[163]....
        /*0adc*/ 	.word	0x0002b1c0


	//   ....[164]....
        /*0ae0*/ 	.word	0x0002b1d0


	//   ....[165]....
        /*0ae4*/ 	.word	0x0002b230


	//   ....[166]....
        /*0ae8*/ 	.word	0x0002b260


	//   ....[167]....
        /*0aec*/ 	.word	0x0002b2a0


	//   ....[168]....
        /*0af0*/ 	.word	0x0002b300


	//   ....[169]....
        /*0af4*/ 	.word	0x0002c4f0


	//   ....[170]....
        /*0af8*/ 	.word	0x0002c520


	//   ....[171]....
        /*0afc*/ 	.word	0x0002c560


	//   ....[172]....
        /*0b00*/ 	.word	0x0002c590


	//   ....[173]....
        /*0b04*/ 	.word	0x0002c5c0


	//   ....[174]....
        /*0b08*/ 	.word	0x0002c5f0


	//   ....[175]....
        /*0b0c*/ 	.word	0x0002c620


	//   ....[176]....
        /*0b10*/ 	.word	0x0002c650


	//   ....[177]....
        /*0b14*/ 	.word	0x0002c7d0


	//   ....[178]....
        /*0b18*/ 	.word	0x0002c800


	//   ....[179]....
        /*0b1c*/ 	.word	0x0002c830


	//   ....[180]....
        /*0b20*/ 	.word	0x0002c860


	//   ....[181]....
        /*0b24*/ 	.word	0x0002c890


	//   ....[182]....
        /*0b28*/ 	.word	0x0002c8c0


	//   ....[183]....
        /*0b2c*/ 	.word	0x0002c980


	//   ....[184]....
        /*0b30*/ 	.word	0x0002c9a0


	//   ....[185]....
        /*0b34*/ 	.word	0x0002ca10


	//   ....[186]....
        /*0b38*/ 	.word	0x0002d0d0


	//   ....[187]....
        /*0b3c*/ 	.word	0x0002d470


	//   ....[188]....
        /*0b40*/ 	.word	0x0002d500


	//   ....[189]....
        /*0b44*/ 	.word	0x0002d5a0


	//   ....[190]....
        /*0b48*/ 	.word	0x0002d630


	//   ....[191]....
        /*0b4c*/ 	.word	0x0002d720


	//   ....[192]....
        /*0b50*/ 	.word	0x0002d7b0


	//   ....[193]....
        /*0b54*/ 	.word	0x0002d850


	//   ....[194]....
        /*0b58*/ 	.word	0x0002d8e0


	//   ....[195]....
        /*0b5c*/ 	.word	0x0002d9d0


	//   ....[196]....
        /*0b60*/ 	.word	0x0002da60


	//   ....[197]....
        /*0b64*/ 	.word	0x0002db00


	//   ....[198]....
        /*0b68*/ 	.word	0x0002db90


	//   ....[199]....
        /*0b6c*/ 	.word	0x0002dcd0


	//   ....[200]....
        /*0b70*/ 	.word	0x0002dd70


	//   ....[201]....
        /*0b74*/ 	.word	0x0002de00


	//   ....[202]....
        /*0b78*/ 	.word	0x0002de50


	//   ....[203]....
        /*0b7c*/ 	.word	0x0002dea0


	//   ....[204]....
        /*0b80*/ 	.word	0x0002df70


	//   ....[205]....
        /*0b84*/ 	.word	0x0002e000


	//   ....[206]....
        /*0b88*/ 	.word	0x0002e050


	//   ....[207]....
        /*0b8c*/ 	.word	0x0002e0a0


	//   ....[208]....
        /*0b90*/ 	.word	0x0002e390


	//   ....[209]....
        /*0b94*/ 	.word	0x0002e4b0


	//   ....[210]....
        /*0b98*/ 	.word	0x0002e5d0


	//   ....[211]....
        /*0b9c*/ 	.word	0x0002e670


	//   ....[212]....
        /*0ba0*/ 	.word	0x0002e6d0


	//   ....[213]....
        /*0ba4*/ 	.word	0x0002e750


	//   ....[214]....
        /*0ba8*/ 	.word	0x0002e7b0


	//   ....[215]....
        /*0bac*/ 	.word	0x0002e810


	//   ....[216]....
        /*0bb0*/ 	.word	0x0002e870


	//   ....[217]....
        /*0bb4*/ 	.word	0x0002e8f0


	//   ....[218]....
        /*0bb8*/ 	.word	0x0002e950


	//   ....[219]....
        /*0bbc*/ 	.word	0x0002e9d0


	//   ....[220]....
        /*0bc0*/ 	.word	0x0002ea30


	//   ....[221]....
        /*0bc4*/ 	.word	0x0002eab0


	//   ....[222]....
        /*0bc8*/ 	.word	0x0002eb10


	//   ....[223]....
        /*0bcc*/ 	.word	0x0002eb90


	//   ....[224]....
        /*0bd0*/ 	.word	0x0002ebf0


	//   ....[225]....
        /*0bd4*/ 	.word	0x0002ec70


	//   ....[226]....
        /*0bd8*/ 	.word	0x0002ecd0


	//   ....[227]....
        /*0bdc*/ 	.word	0x0002ed50


	//   ....[228]....
        /*0be0*/ 	.word	0x0002edb0


	//   ....[229]....
        /*0be4*/ 	.word	0x0002ee10


	//   ....[230]....
        /*0be8*/ 	.word	0x0002ee70


	//   ....[231]....
        /*0bec*/ 	.word	0x0002eed0


	//   ....[232]....
        /*0bf0*/ 	.word	0x0002ef30


	//   ....[233]....
        /*0bf4*/ 	.word	0x0002efb0


	//   ....[234]....
        /*0bf8*/ 	.word	0x0002f010


	//   ....[235]....
        /*0bfc*/ 	.word	0x0002f090


	//   ....[236]....
        /*0c00*/ 	.word	0x0002f0f0


	//   ....[237]....
        /*0c04*/ 	.word	0x0002f170


	//   ....[238]....
        /*0c08*/ 	.word	0x0002f1d0


	//   ....[239]....
        /*0c0c*/ 	.word	0x0002f260


	//   ....[240]....
        /*0c10*/ 	.word	0x0002f350


	//   ....[241]....
        /*0c14*/ 	.word	0x0002f3a0


	//   ....[242]....
        /*0c18*/ 	.word	0x0002f430


	//   ....[243]....
        /*0c1c*/ 	.word	0x0002f4c0


	//   ....[244]....
        /*0c20*/ 	.word	0x0002f550


	//   ....[245]....
        /*0c24*/ 	.word	0x0002f5e0


	//   ....[246]....
        /*0c28*/ 	.word	0x0002f670


	//   ....[247]....
        /*0c2c*/ 	.word	0x0002f700


	//   ....[248]....
        /*0c30*/ 	.word	0x0002f7c0


	//   ....[249]....
        /*0c34*/ 	.word	0x0002fa90


	//   ....[250]....
        /*0c38*/ 	.word	0x0002fb90


	//   ....[251]....
        /*0c3c*/ 	.word	0x0002fc40


	//   ....[252]....
        /*0c40*/ 	.word	0x0002fd90


	//   ....[253]....
        /*0c44*/ 	.word	0x0002fdf0


	//   ....[254]....
        /*0c48*/ 	.word	0x0002fea0


	//   ....[255]....
        /*0c4c*/ 	.word	0x0002ff60


	//   ....[0]....
        /*0c50*/ 	.word	0x00030080


	//   ....[1]....
        /*0c54*/ 	.word	0x000300e0


	//   ....[2]....
        /*0c58*/ 	.word	0x00030190


	//   ....[3]....
        /*0c5c*/ 	.word	0x00030250


	//   ....[4]....
        /*0c60*/ 	.word	0x000303b0


	//   ....[5]....
        /*0c64*/ 	.word	0x00030470


	//   ....[6]....
        /*0c68*/ 	.word	0x000305c0


	//   ....[7]....
        /*0c6c*/ 	.word	0x00030670


	//   ....[8]....
        /*0c70*/ 	.word	0x00030770


	//   ....[9]....
        /*0c74*/ 	.word	0x00030830


	//   ....[10]....
        /*0c78*/ 	.word	0x00030890


	//   ....[11]....
        /*0c7c*/ 	.word	0x00030930


	//   ....[12]....
        /*0c80*/ 	.word	0x000309f0


	//   ....[13]....
        /*0c84*/ 	.word	0x00030ac0


	//   ....[14]....
        /*0c88*/ 	.word	0x00030b70


	//   ....[15]....
        /*0c8c*/ 	.word	0x00030be0


	//   ....[16]....
        /*0c90*/ 	.word	0x00030c40


	//   ....[17]....
        /*0c94*/ 	.word	0x00030d50


	//   ....[18]....
        /*0c98*/ 	.word	0x00030db0


	//   ....[19]....
        /*0c9c*/ 	.word	0x00030ed0


	//   ....[20]....
        /*0ca0*/ 	.word	0x00030f30


	//   ....[21]....
        /*0ca4*/ 	.word	0x00030fd0


	//   ....[22]....
        /*0ca8*/ 	.word	0x00031170


	//   ....[23]....
        /*0cac*/ 	.word	0x00031230


	//   ....[24]....
        /*0cb0*/ 	.word	0x000312e0


	//   ....[25]....
        /*0cb4*/ 	.word	0x000313a0


	//   ....[26]....
        /*0cb8*/ 	.word	0x00031450


	//   ....[27]....
        /*0cbc*/ 	.word	0x00031500


	//   ....[28]....
        /*0cc0*/ 	.word	0x000315b0


	//   ....[29]....
        /*0cc4*/ 	.word	0x00031660


	//   ....[30]....
        /*0cc8*/ 	.word	0x000316c0


	//   ....[31]....
        /*0ccc*/ 	.word	0x000317a0


	//   ....[32]....
        /*0cd0*/ 	.word	0x00031890


	//   ....[33]....
        /*0cd4*/ 	.word	0x00031930


	//   ....[34]....
        /*0cd8*/ 	.word	0x00031990


	//   ....[35]....
        /*0cdc*/ 	.word	0x00031a60


	//   ....[36]....
        /*0ce0*/ 	.word	0x00031ac0


	//   ....[37]....
        /*0ce4*/ 	.word	0x00031b90


	//   ....[38]....
        /*0ce8*/ 	.word	0x00031bf0


	//   ....[39]....
        /*0cec*/ 	.word	0x00031cc0


	//   ....[40]....
        /*0cf0*/ 	.word	0x00031d20


	//   ....[41]....
        /*0cf4*/ 	.word	0x00031df0


	//   ....[42]....
        /*0cf8*/ 	.word	0x00031fd0


	//   ....[43]....
        /*0cfc*/ 	.word	0x00032070


	//   ....[44]....
        /*0d00*/ 	.word	0x00032190


	//   ....[45]....
        /*0d04*/ 	.word	0x00032200


	//   ....[46]....
        /*0d08*/ 	.word	0x00032270


	//   ....[47]....
        /*0d0c*/ 	.word	0x000322e0


	//   ....[48]....
        /*0d10*/ 	.word	0x00032350


	//   ....[49]....
        /*0d14*/ 	.word	0x000323d0


	//   ....[50]....
        /*0d18*/ 	.word	0x00032460


	//   ....[51]....
        /*0d1c*/ 	.word	0x000324f0


	//   ....[52]....
        /*0d20*/ 	.word	0x00032560


	//   ....[53]....
        /*0d24*/ 	.word	0x000325d0


	//   ....[54]....
        /*0d28*/ 	.word	0x00032640


	//   ....[55]....
        /*0d2c*/ 	.word	0x000326c0


	//   ....[56]....
        /*0d30*/ 	.word	0x00032730


	//   ....[57]....
        /*0d34*/ 	.word	0x000327d0


	//   ....[58]....
        /*0d38*/ 	.word	0x00032860


	//   ....[59]....
        /*0d3c*/ 	.word	0x00032990


	//----- nvinfo : EIATTR_REG_RECONFIG
	.align		4
.L_329:
        /*0d40*/ 	.byte	0x01, 0x54
	.zero		2


	//----- nvinfo : EIATTR_SYSCALL_OFFSETS
	.align		4
        /*0d44*/ 	.byte	0x04, 0x46
        /*0d46*/ 	.short	(.L_331 - .L_330)


	//   ....[0]....
.L_330:
        /*0d48*/ 	.word	0x00001d40


	//   ....[1]....
        /*0d4c*/ 	.word	0x00001e90


	//   ....[2]....
        /*0d50*/ 	.word	0x00010970


	//   ....[3]....
        /*0d54*/ 	.word	0x00010c80


	//   ....[4]....
        /*0d58*/ 	.word	0x00027dd0


	//   ....[5]....
        /*0d5c*/ 	.word	0x00027f60


	//   ....[6]....
        /*0d60*/ 	.word	0x000280b0


	//   ....[7]....
        /*0d64*/ 	.word	0x000281f0


	//   ....[8]....
        /*0d68*/ 	.word	0x00029b10


	//----- nvinfo : EIATTR_MBARRIER_INSTR_OFFSETS
	.align		4
.L_331:
        /*0d6c*/ 	.byte	0x04, 0x39
        /*0d6e*/ 	.short	(.L_333 - .L_332)


	//   ....[0]....
.L_332:
        /*0d70*/ 	.word	0x00000270
        /*0d74*/ 	.word	0x000000ff
        /*0d78*/ 	.word	0x00029800
        /*0d7c*/ 	.short	0x0100
        /*0d7e*/ 	.byte	0x08
	.zero		1


	//   ....[1]....
        /*0d80*/ 	.word	0x00000280
        /*0d84*/ 	.word	0x000000ff
        /*0d88*/ 	.word	0x00029820
        /*0d8c*/ 	.short	0x0100
        /*0d8e*/ 	.byte	0x08
	.zero		1


	//   ....[2]....
        /*0d90*/ 	.word	0x00000370
        /*0d94*/ 	.word	0x000000ff
        /*0d98*/ 	.word	0x00029830
        /*0d9c*/ 	.short	0x0100
        /*0d9e*/ 	.byte	0x08
	.zero		1


	//   ....[3]....
        /*0da0*/ 	.word	0x00000380
        /*0da4*/ 	.word	0x000000ff
        /*0da8*/ 	.word	0x00029840
        /*0dac*/ 	.short	0x0100
        /*0dae*/ 	.byte	0x08
	.zero		1


	//   ....[4]....
        /*0db0*/ 	.word	0x00000390
        /*0db4*/ 	.word	0x000000ff
        /*0db8*/ 	.word	0x00029838
        /*0dbc*/ 	.short	0x0100
        /*0dbe*/ 	.byte	0x08
	.zero		1


	//   ....[5]....
        /*0dc0*/ 	.word	0x000003a0
        /*0dc4*/ 	.word	0x000000ff
        /*0dc8*/ 	.word	0x00029848
        /*0dcc*/ 	.short	0x0100
        /*0dce*/ 	.byte	0x08
	.zero		1


	//   ....[6]....
        /*0dd0*/ 	.word	0x000004d0
        /*0dd4*/ 	.word	0x000000ff
        /*0dd8*/ 	.word	0x00029850
        /*0ddc*/ 	.short	0x0100
        /*0dde*/ 	.byte	0x08
	.zero		1


	//   ....[7]....
        /*0de0*/ 	.word	0x000004e0
        /*0de4*/ 	.word	0x000000ff
        /*0de8*/ 	.word	0x00029860
        /*0dec*/ 	.short	0x0100
        /*0dee*/ 	.byte	0x08
	.zero		1


	//   ....[8]....
        /*0df0*/ 	.word	0x000004f0
        /*0df4*/ 	.word	0x000000ff
        /*0df8*/ 	.word	0x00029858
        /*0dfc*/ 	.short	0x0100
        /*0dfe*/ 	.byte	0x08
	.zero		1


	//   ....[9]....
        /*0e00*/ 	.word	0x00000500
        /*0e04*/ 	.word	0x000000ff
        /*0e08*/ 	.word	0x00029868
        /*0e0c*/ 	.short	0x0100
        /*0e0e*/ 	.byte	0x08
	.zero		1


	//   ....[10]....
        /*0e10*/ 	.word	0x000005f0
        /*0e14*/ 	.word	0x000000ff
        /*0e18*/ 	.word	0x00029870
        /*0e1c*/ 	.short	0x0100
        /*0e1e*/ 	.byte	0x06
	.zero		1


	//   ....[11]....
        /*0e20*/ 	.word	0x00000600
        /*0e24*/ 	.word	0x000000ff
        /*0e28*/ 	.word	0x00029880
        /*0e2c*/ 	.short	0x0100
        /*0e2e*/ 	.byte	0x06
	.zero		1


	//   ....[12]....
        /*0e30*/ 	.word	0x00000610
        /*0e34*/ 	.word	0x000000ff
        /*0e38*/ 	.word	0x00029878
        /*0e3c*/ 	.short	0x0100
        /*0e3e*/ 	.byte	0x06
	.zero		1


	//   ....[13]....
        /*0e40*/ 	.word	0x00000620
        /*0e44*/ 	.word	0x000000ff
        /*0e48*/ 	.word	0x00029888
        /*0e4c*/ 	.short	0x0100
        /*0e4e*/ 	.byte	0x06
	.zero		1


	//   ....[14]....
        /*0e50*/ 	.word	0x00000750
        /*0e54*/ 	.word	0x000000ff
        /*0e58*/ 	.word	0x00029890
        /*0e5c*/ 	.short	0x0100
        /*0e5e*/ 	.byte	0x08
	.zero		1


	//   ....[15]....
        /*0e60*/ 	.word	0x00000760
        /*0e64*/ 	.word	0x000000ff
        /*0e68*/ 	.word	0x000298a0
        /*0e6c*/ 	.short	0x0100
        /*0e6e*/ 	.byte	0x08
	.zero		1


	//   ....[16]....
        /*0e70*/ 	.word	0x00000770
        /*0e74*/ 	.word	0x000000ff
        /*0e78*/ 	.word	0x00029898
        /*0e7c*/ 	.short	0x0100
        /*0e7e*/ 	.byte	0x08
	.zero		1


	//   ....[17]....
        /*0e80*/ 	.word	0x00000780
        /*0e84*/ 	.word	0x000000ff
        /*0e88*/ 	.word	0x000298a8
        /*0e8c*/ 	.short	0x0100
        /*0e8e*/ 	.byte	0x08
	.zero		1


	//   ....[18]....
        /*0e90*/ 	.word	0x000008c0
        /*0e94*/ 	.word	0x000000ff
        /*0e98*/ 	.word	0x000298b0
        /*0e9c*/ 	.short	0x0100
        /*0e9e*/ 	.byte	0x08
	.zero		1


	//   ....[19]....
        /*0ea0*/ 	.word	0x000008d0
        /*0ea4*/ 	.word	0x000000ff
        /*0ea8*/ 	.word	0x000298c0
        /*0eac*/ 	.short	0x0100
        /*0eae*/ 	.byte	0x08
	.zero		1


	//   ....[20]....
        /*0eb0*/ 	.word	0x000008e0
        /*0eb4*/ 	.word	0x000000ff
        /*0eb8*/ 	.word	0x000298b8
        /*0ebc*/ 	.short	0x0100
        /*0ebe*/ 	.byte	0x08
	.zero		1


	//   ....[21]....
        /*0ec0*/ 	.word	0x000008f0
        /*0ec4*/ 	.word	0x000000ff
        /*0ec8*/ 	.word	0x000298c8
        /*0ecc*/ 	.short	0x0100
        /*0ece*/ 	.byte	0x08
	.zero		1


	//   ....[22]....
        /*0ed0*/ 	.word	0x00003690
        /*0ed4*/ 	.word	0x0000005e
        /*0ed8*/ 	.word	0x00029890
        /*0edc*/ 	.short	0x010a
        /*0ede*/ 	.byte	0x3f
	.zero		1


	//   ....[23]....
        /*0ee0*/ 	.word	0x00009690
        /*0ee4*/ 	.word	0x0000005e
        /*0ee8*/ 	.word	0x00029890
        /*0eec*/ 	.short	0x010a
        /*0eee*/ 	.byte	0x3f
	.zero		1


	//   ....[24]....
        /*0ef0*/ 	.word	0x0000f360
        /*0ef4*/ 	.word	0x0000005e
        /*0ef8*/ 	.word	0x00029890
        /*0efc*/ 	.short	0x010a
        /*0efe*/ 	.byte	0x3f
	.zero		1


	//   ....[25]....
        /*0f00*/ 	.word	0x0000fac0
        /*0f04*/ 	.word	0x0000000b
        /*0f08*/ 	.word	0x00000000
        /*0f0c*/ 	.short	0x0101
        /*0f0e*/ 	.byte	0x3f
	.zero		1


	//   ....[26]....
        /*0f10*/ 	.word	0x0000fb00
        /*0f14*/ 	.word	0x0000005e
        /*0f18*/ 	.word	0x000298b0
        /*0f1c*/ 	.short	0x010a
        /*0f1e*/ 	.byte	0x3f
	.zero		1


	//   ....[27]....
        /*0f20*/ 	.word	0x00010120
        /*0f24*/ 	.word	0x0000005e
        /*0f28*/ 	.word	0x00000000
        /*0f2c*/ 	.short	0x0101
        /*0f2e*/ 	.byte	0x3f
	.zero		1


	//   ....[28]....
        /*0f30*/ 	.word	0x00010a00
        /*0f34*/ 	.word	0x00000012
        /*0f38*/ 	.word	0x00029800
        /*0f3c*/ 	.short	0x010a
        /*0f3e*/ 	.byte	0x3f
	.zero		1


	//   ....[29]....
        /*0f40*/ 	.word	0x00010a50
        /*0f44*/ 	.word	0x00000012
        /*0f48*/ 	.word	0x00029800
        /*0f4c*/ 	.short	0x010a
        /*0f4e*/ 	.byte	0x3f
	.zero		1


	//   ....[30]....
        /*0f50*/ 	.word	0x00011440
        /*0f54*/ 	.word	0x00000012
        /*0f58*/ 	.word	0x00029800
        /*0f5c*/ 	.short	0x010a
        /*0f5e*/ 	.byte	0x3f
	.zero		1


	//   ....[31]....
        /*0f60*/ 	.word	0x00014920
        /*0f64*/ 	.word	0x00000012
        /*0f68*/ 	.word	0x00029800
        /*0f6c*/ 	.short	0x010a
        /*0f6e*/ 	.byte	0x3f
	.zero		1


	//   ....[32]....
        /*0f70*/ 	.word	0x00017a40
        /*0f74*/ 	.word	0x00000000
        /*0f78*/ 	.word	0x00029830
        /*0f7c*/ 	.short	0x010a
        /*0f7e*/ 	.byte	0x3f
	.zero		1


	//   ....[33]....
        /*0f80*/ 	.word	0x00017a80
        /*0f84*/ 	.word	0x00000000
        /*0f88*/ 	.word	0x00029830
        /*0f8c*/ 	.short	0x010a
        /*0f8e*/ 	.byte	0x3f
	.zero		1


	//   ....[34]....
        /*0f90*/ 	.word	0x0001a520
        /*0f94*/ 	.word	0x0000004e
        /*0f98*/ 	.word	0x00000000
        /*0f9c*/ 	.short	0x0101
        /*0f9e*/ 	.byte	0x3f
	.zero		1


	//   ....[35]....
        /*0fa0*/ 	.word	0x0001b250
        /*0fa4*/ 	.word	0x00000005
        /*0fa8*/ 	.word	0x00029830
        /*0fac*/ 	.short	0x010a
        /*0fae*/ 	.byte	0x3f
	.zero		1


	//   ....[36]....
        /*0fb0*/ 	.word	0x0001b2a0
        /*0fb4*/ 	.word	0x00000005
        /*0fb8*/ 	.word	0x00029830
        /*0fbc*/ 	.short	0x010a
        /*0fbe*/ 	.byte	0x3f
	.zero		1


	//   ....[37]....
        /*0fc0*/ 	.word	0x0001c3a0
        /*0fc4*/ 	.word	0x00000005
        /*0fc8*/ 	.word	0x00029850
        /*0fcc*/ 	.short	0x010a
        /*0fce*/ 	.byte	0x3f
	.zero		1


	//   ....[38]....
        /*0fd0*/ 	.word	0x0001c3e0
        /*0fd4*/ 	.word	0x00000005
        /*0fd8*/ 	.word	0x00029850
        /*0fdc*/ 	.short	0x010a
        /*0fde*/ 	.byte	0x3f
	.zero		1


	//   ....[39]....
        /*0fe0*/ 	.word	0x0001dd30
        /*0fe4*/ 	.word	0x0000009c
        /*0fe8*/ 	.word	0x00000000
        /*0fec*/ 	.short	0x0101
        /*0fee*/ 	.byte	0x3f
	.zero		1


	//   ....[40]....
        /*0ff0*/ 	.word	0x0001e8b0
        /*0ff4*/ 	.word	0x00000007
        /*0ff8*/ 	.word	0x00000000
        /*0ffc*/ 	.short	0x0101
        /*0ffe*/ 	.byte	0x3f
	.zero		1


	//   ....[41]....
        /*1000*/ 	.word	0x0001eff0
        /*1004*/ 	.word	0x00000004
        /*1008*/ 	.word	0x00029830
        /*100c*/ 	.short	0x010a
        /*100e*/ 	.byte	0x3f
	.zero		1


	//   ....[42]....
        /*1010*/ 	.word	0x0001f040
        /*1014*/ 	.word	0x00000004
        /*1018*/ 	.word	0x00029830
        /*101c*/ 	.short	0x010a
        /*101e*/ 	.byte	0x3f
	.zero		1


	//   ....[43]....
        /*1020*/ 	.word	0x00020110
        /*1024*/ 	.word	0x00000005
        /*1028*/ 	.word	0x00029850
        /*102c*/ 	.short	0x010a
        /*102e*/ 	.byte	0x3f
	.zero		1


	//   ....[44]....
        /*1030*/ 	.word	0x00020150
        /*1034*/ 	.word	0x00000005
        /*1038*/ 	.word	0x00029850
        /*103c*/ 	.short	0x010a
        /*103e*/ 	.byte	0x3f
	.zero		1


	//   ....[45]....
        /*1040*/ 	.word	0x00021040
        /*1044*/ 	.word	0x000000a2
        /*1048*/ 	.word	0x00000000
        /*104c*/ 	.short	0x0101
        /*104e*/ 	.byte	0x3f
	.zero		1


	//   ....[46]....
        /*1050*/ 	.word	0x00021ab0
        /*1054*/ 	.word	0x00000009
        /*1058*/ 	.word	0x00000000
        /*105c*/ 	.short	0x0101
        /*105e*/ 	.byte	0x3f
	.zero		1


	//   ....[47]....
        /*1060*/ 	.word	0x00022160
        /*1064*/ 	.word	0x0000000f
        /*1068*/ 	.word	0x00029850
        /*106c*/ 	.short	0x010a
        /*106e*/ 	.byte	0x3f
	.zero		1


	//   ....[48]....
        /*1070*/ 	.word	0x000221e0
        /*1074*/ 	.word	0x0000000f
        /*1078*/ 	.word	0x00029850
        /*107c*/ 	.short	0x010a
        /*107e*/ 	.byte	0x3f
	.zero		1


	//   ....[49]....
        /*1080*/ 	.word	0x00022810
        /*1084*/ 	.word	0x00000000
        /*1088*/ 	.word	0x00000000
        /*108c*/ 	.short	0x0101
        /*108e*/ 	.byte	0x3f
	.zero		1


	//   ....[50]....
        /*1090*/ 	.word	0x00024480
        /*1094*/ 	.word	0x00000000
        /*1098*/ 	.word	0x00000000
        /*109c*/ 	.short	0x0101
        /*109e*/ 	.byte	0x3f
	.zero		1


	//   ....[51]....
        /*10a0*/ 	.word	0x00026ba0
        /*10a4*/ 	.word	0x00000016
        /*10a8*/ 	.word	0x00029820
        /*10ac*/ 	.short	0x010a
        /*10ae*/ 	.byte	0x3f
	.zero		1


	//   ....[52]....
        /*10b0*/ 	.word	0x00026c30
        /*10b4*/ 	.word	0x00000009
        /*10b8*/ 	.word	0x000298a0
        /*10bc*/ 	.short	0x010a
        /*10be*/ 	.byte	0x3f
	.zero		1


	//   ....[53]....
        /*10c0*/ 	.word	0x00027060
        /*10c4*/ 	.word	0x00000009
        /*10c8*/ 	.word	0x000298c0
        /*10cc*/ 	.short	0x010a
        /*10ce*/ 	.byte	0x3f
	.zero		1


	//   ....[54]....
        /*10d0*/ 	.word	0x000273a0
        /*10d4*/ 	.word	0x00000008
        /*10d8*/ 	.word	0x000298a0
        /*10dc*/ 	.short	0x010a
        /*10de*/ 	.byte	0x3f
	.zero		1


	//   ....[55]....
        /*10e0*/ 	.word	0x000277c0
        /*10e4*/ 	.word	0x00000008
        /*10e8*/ 	.word	0x000298c0
        /*10ec*/ 	.short	0x010a
        /*10ee*/ 	.byte	0x3f
	.zero		1


	//   ....[56]....
        /*10f0*/ 	.word	0x00028910
        /*10f4*/ 	.word	0x00000000
        /*10f8*/ 	.word	0x00029880
        /*10fc*/ 	.short	0x010a
        /*10fe*/ 	.byte	0x3f
	.zero		1


	//   ....[57]....
        /*1100*/ 	.word	0x00029040
        /*1104*/ 	.word	0x00000000
        /*1108*/ 	.word	0x00029870
        /*110c*/ 	.short	0x0107
        /*110e*/ 	.byte	0x3f
	.zero		1


	//   ....[58]....
        /*1110*/ 	.word	0x00029100
        /*1114*/ 	.word	0x00000000
        /*1118*/ 	.word	0x00029870
        /*111c*/ 	.short	0x0101
        /*111e*/ 	.byte	0x3f
	.zero		1


	//   ....[59]....
        /*1120*/ 	.word	0x00029150
        /*1124*/ 	.word	0x00000000
        /*1128*/ 	.word	0x00029840
        /*112c*/ 	.short	0x010a
        /*112e*/ 	.byte	0x3f
	.zero		1


	//   ....[60]....
        /*1130*/ 	.word	0x00029820
        /*1134*/ 	.word	0x00000000
        /*1138*/ 	.word	0x00029830
        /*113c*/ 	.short	0x0107
        /*113e*/ 	.byte	0x3f
	.zero		1


	//   ....[61]....
        /*1140*/ 	.word	0x00029900
        /*1144*/ 	.word	0x00000000
        /*1148*/ 	.word	0x00029830
        /*114c*/ 	.short	0x0101
        /*114e*/ 	.byte	0x3f
	.zero		1


	//   ....[62]....
        /*1150*/ 	.word	0x0002a210
        /*1154*/ 	.word	0x00000016
        /*1158*/ 	.word	0x00029800
        /*115c*/ 	.short	0x0107
        /*115e*/ 	.byte	0x3f
	.zero		1


	//   ....[63]....
        /*1160*/ 	.word	0x0002a310
        /*1164*/ 	.word	0x00000016
        /*1168*/ 	.word	0x00029800
        /*116c*/ 	.short	0x0101
        /*116e*/ 	.byte	0x3f
	.zero		1


	//   ....[64]....
        /*1170*/ 	.word	0x0002a330
        /*1174*/ 	.word	0x00000016
        /*1178*/ 	.word	0x00029820
        /*117c*/ 	.short	0x010a
        /*117e*/ 	.byte	0x3f
	.zero		1


	//   ....[65]....
        /*1180*/ 	.word	0x0002a800
        /*1184*/ 	.word	0x00000000
        /*1188*/ 	.word	0x00029880
        /*118c*/ 	.short	0x010a
        /*118e*/ 	.byte	0x3f
	.zero		1


	//   ....[66]....
        /*1190*/ 	.word	0x0002ad70
        /*1194*/ 	.word	0x00000000
        /*1198*/ 	.word	0x00029870
        /*119c*/ 	.short	0x0107
        /*119e*/ 	.byte	0x3f
	.zero		1


	//   ....[67]....
        /*11a0*/ 	.word	0x0002ae30
        /*11a4*/ 	.word	0x00000000
        /*11a8*/ 	.word	0x00029870
        /*11ac*/ 	.short	0x0101
        /*11ae*/ 	.byte	0x3f
	.zero		1


	//   ....[68]....
        /*11b0*/ 	.word	0x0002ae60
        /*11b4*/ 	.word	0x00000000
        /*11b8*/ 	.word	0x00029840
        /*11bc*/ 	.short	0x010a
        /*11be*/ 	.byte	0x3f
	.zero		1


	//   ....[69]....
        /*11c0*/ 	.word	0x0002b3a0
        /*11c4*/ 	.word	0x00000000
        /*11c8*/ 	.word	0x00029830
        /*11cc*/ 	.short	0x0107
        /*11ce*/ 	.byte	0x3f
	.zero		1


	//   ....[70]....
        /*11d0*/ 	.word	0x0002b460
        /*11d4*/ 	.word	0x00000000
        /*11d8*/ 	.word	0x00029830
        /*11dc*/ 	.short	0x0101
        /*11de*/ 	.byte	0x3f
	.zero		1


	//   ....[71]....
        /*11e0*/ 	.word	0x0002b4f0
        /*11e4*/ 	.word	0x00000003
        /*11e8*/ 	.word	0x00029870
        /*11ec*/ 	.short	0x010a
        /*11ee*/ 	.byte	0x3f
	.zero		1


	//   ....[72]....
        /*11f0*/ 	.word	0x0002b580
        /*11f4*/ 	.word	0x00000003
        /*11f8*/ 	.word	0x00029860
        /*11fc*/ 	.short	0x010a
        /*11fe*/ 	.byte	0x3f
	.zero		1


	//   ....[73]....
        /*1200*/ 	.word	0x0002ba90
        /*1204*/ 	.word	0x00000003
        /*1208*/ 	.word	0x00029850
        /*120c*/ 	.short	0x0101
        /*120e*/ 	.byte	0x3f
	.zero		1


	//   ....[74]....
        /*1210*/ 	.word	0x0002bb20
        /*1214*/ 	.word	0x00000003
        /*1218*/ 	.word	0x00000000
        /*121c*/ 	.short	0x0101
        /*121e*/ 	.byte	0x3f
	.zero		1


	//   ....[75]....
        /*1220*/ 	.word	0x0002bce0
        /*1224*/ 	.word	0x00000011
        /*1228*/ 	.word	0x00029870
        /*122c*/ 	.short	0x010a
        /*122e*/ 	.byte	0x3f
	.zero		1


	//   ....[76]....
        /*1230*/ 	.word	0x0002bd60
        /*1234*/ 	.word	0x00000011
        /*1238*/ 	.word	0x00029860
        /*123c*/ 	.short	0x010a
        /*123e*/ 	.byte	0x3f
	.zero		1


	//   ....[77]....
        /*1240*/ 	.word	0x0002c280
        /*1244*/ 	.word	0x00000011
        /*1248*/ 	.word	0x00029850
        /*124c*/ 	.short	0x0101
        /*124e*/ 	.byte	0x3f
	.zero		1


	//   ....[78]....
        /*1250*/ 	.word	0x0002c340
        /*1254*/ 	.word	0x00000011
        /*1258*/ 	.word	0x00000000
        /*125c*/ 	.short	0x0101
        /*125e*/ 	.byte	0x3f
	.zero		1


	//   ....[79]....
        /*1260*/ 	.word	0x0002d050
        /*1264*/ 	.word	0x00000004
        /*1268*/ 	.word	0x00029820
        /*126c*/ 	.short	0x010a
        /*126e*/ 	.byte	0x3f
	.zero		1


	//   ....[80]....
        /*1270*/ 	.word	0x0002d1c0
        /*1274*/ 	.word	0x00000005
        /*1278*/ 	.word	0x00029840
        /*127c*/ 	.short	0x010a
        /*127e*/ 	.byte	0x3f
	.zero		1


	//   ....[81]....
        /*1280*/ 	.word	0x0002d260
        /*1284*/ 	.word	0x00000017
        /*1288*/ 	.word	0x00029840
        /*128c*/ 	.short	0x010a
        /*128e*/ 	.byte	0x3f
	.zero		1


	//   ....[82]....
        /*1290*/ 	.word	0x0002d2a0
        /*1294*/ 	.word	0x00000005
        /*1298*/ 	.word	0x00029860
        /*129c*/ 	.short	0x010a
        /*129e*/ 	.byte	0x3f
	.zero		1


	//   ....[83]....
        /*12a0*/ 	.word	0x0002d2e0
        /*12a4*/ 	.word	0x00000017
        /*12a8*/ 	.word	0x00029860
        /*12ac*/ 	.short	0x010a
        /*12ae*/ 	.byte	0x3f
	.zero		1


	//   ....[84]....
        /*12b0*/ 	.word	0x0002d320
        /*12b4*/ 	.word	0x00000005
        /*12b8*/ 	.word	0x00029880
        /*12bc*/ 	.short	0x010a
        /*12be*/ 	.byte	0x3f
	.zero		1


	//   ....[85]....
        /*12c0*/ 	.word	0x0002d360
        /*12c4*/ 	.word	0x00000017
        /*12c8*/ 	.word	0x00029880
        /*12cc*/ 	.short	0x010a
        /*12ce*/ 	.byte	0x3f
	.zero		1


	//   ....[86]....
        /*12d0*/ 	.word	0x0002d3c0
        /*12d4*/ 	.word	0x0000005e
        /*12d8*/ 	.word	0x00029890
        /*12dc*/ 	.short	0x010a
        /*12de*/ 	.byte	0x3f
	.zero		1


	//   ....[87]....
        /*12e0*/ 	.word	0x0002d670
        /*12e4*/ 	.word	0x0000005e
        /*12e8*/ 	.word	0x00029890
        /*12ec*/ 	.short	0x010a
        /*12ee*/ 	.byte	0x3f
	.zero		1


	//   ....[88]....
        /*12f0*/ 	.word	0x0002d920
        /*12f4*/ 	.word	0x0000005e
        /*12f8*/ 	.word	0x00029890
        /*12fc*/ 	.short	0x010a
        /*12fe*/ 	.byte	0x3f
	.zero		1


	//   ....[89]....
        /*1300*/ 	.word	0x0002dbd0
        /*1304*/ 	.word	0x0000005e
        /*1308*/ 	.word	0x000298b0
        /*130c*/ 	.short	0x010a
        /*130e*/ 	.byte	0x3f
	.zero		1


	//   ....[90]....
        /*1310*/ 	.word	0x0002ded0
        /*1314*/ 	.word	0x00000012
        /*1318*/ 	.word	0x00029800
        /*131c*/ 	.short	0x010a
        /*131e*/ 	.byte	0x3f
	.zero		1


	//   ....[91]....
        /*1320*/ 	.word	0x0002e0e0
        /*1324*/ 	.word	0x00000012
        /*1328*/ 	.word	0x00029800
        /*132c*/ 	.short	0x010a
        /*132e*/ 	.byte	0x3f
	.zero		1


	//   ....[92]....
        /*1330*/ 	.word	0x0002e130
        /*1334*/ 	.word	0x00000000
        /*1338*/ 	.word	0x00029830
        /*133c*/ 	.short	0x010a
        /*133e*/ 	.byte	0x3f
	.zero		1


	//   ....[93]....
        /*1340*/ 	.word	0x0002e180
        /*1344*/ 	.word	0x00000005
        /*1348*/ 	.word	0x00029830
        /*134c*/ 	.short	0x010a
        /*134e*/ 	.byte	0x3f
	.zero		1


	//   ....[94]....
        /*1350*/ 	.word	0x0002e1d0
        /*1354*/ 	.word	0x00000005
        /*1358*/ 	.word	0x00029850
        /*135c*/ 	.short	0x010a
        /*135e*/ 	.byte	0x3f
	.zero		1


	//   ....[95]....
        /*1360*/ 	.word	0x0002e220
        /*1364*/ 	.word	0x00000004
        /*1368*/ 	.word	0x00029830
        /*136c*/ 	.short	0x010a
        /*136e*/ 	.byte	0x3f
	.zero		1


	//   ....[96]....
        /*1370*/ 	.word	0x0002e270
        /*1374*/ 	.word	0x00000005
        /*1378*/ 	.word	0x00029850
        /*137c*/ 	.short	0x010a
        /*137e*/ 	.byte	0x3f
	.zero		1


	//   ....[97]....
        /*1380*/ 	.word	0x0002e2c0
        /*1384*/ 	.word	0x0000000f
        /*1388*/ 	.word	0x00029850
        /*138c*/ 	.short	0x010a
        /*138e*/ 	.byte	0x3f
	.zero		1


	//   ....[98]....
        /*1390*/ 	.word	0x0002f880
        /*1394*/ 	.word	0x00000016
        /*1398*/ 	.word	0x00029820
        /*139c*/ 	.short	0x010a
        /*139e*/ 	.byte	0x3f
	.zero		1


	//   ....[99]....
        /*13a0*/ 	.word	0x0002f8d0
        /*13a4*/ 	.word	0x00000009
        /*13a8*/ 	.word	0x000298a0
        /*13ac*/ 	.short	0x010a
        /*13ae*/ 	.byte	0x3f
	.zero		1


	//   ....[100]....
        /*13b0*/ 	.word	0x0002f920
        /*13b4*/ 	.word	0x00000009
        /*13b8*/ 	.word	0x000298c0
        /*13bc*/ 	.short	0x010a
        /*13be*/ 	.byte	0x3f
	.zero		1


	//   ....[101]....
        /*13c0*/ 	.word	0x0002f970
        /*13c4*/ 	.word	0x00000008
        /*13c8*/ 	.word	0x000298a0
        /*13cc*/ 	.short	0x010a
        /*13ce*/ 	.byte	0x3f
	.zero		1


	//   ....[102]....
        /*13d0*/ 	.word	0x0002f9c0
        /*13d4*/ 	.word	0x00000008
        /*13d8*/ 	.word	0x000298c0
        /*13dc*/ 	.short	0x010a
        /*13de*/ 	.byte	0x3f
	.zero		1


	//   ....[103]....
        /*13e0*/ 	.word	0x0002fae0
        /*13e4*/ 	.word	0x00000000
        /*13e8*/ 	.word	0x00029880
        /*13ec*/ 	.short	0x010a
        /*13ee*/ 	.byte	0x3f
	.zero		1


	//   ....[104]....
        /*13f0*/ 	.word	0x00030300
        /*13f4*/ 	.word	0x00000000
        /*13f8*/ 	.word	0x00029840
        /*13fc*/ 	.short	0x010a
        /*13fe*/ 	.byte	0x3f
	.zero		1


	//   ....[105]....
        /*1400*/ 	.word	0x00031070
        /*1404*/ 	.word	0x00000016
        /*1408*/ 	.word	0x00029820
        /*140c*/ 	.short	0x010a
        /*140e*/ 	.byte	0x3f
	.zero		1


	//   ....[106]....
        /*1410*/ 	.word	0x000310c0
        /*1414*/ 	.word	0x00000000
        /*1418*/ 	.word	0x00029880
        /*141c*/ 	.short	0x010a
        /*141e*/ 	.byte	0x3f
	.zero		1


	//   ....[107]....
        /*1420*/ 	.word	0x000317e0
        /*1424*/ 	.word	0x00000000
        /*1428*/ 	.word	0x00029840
        /*142c*/ 	.short	0x010a
        /*142e*/ 	.byte	0x3f
	.zero		1


	//   ....[108]....
        /*1430*/ 	.word	0x00031e30
        /*1434*/ 	.word	0x00000003
        /*1438*/ 	.word	0x00029870
        /*143c*/ 	.short	0x010a
        /*143e*/ 	.byte	0x3f
	.zero		1


	//   ....[109]....
        /*1440*/ 	.word	0x00031e80
        /*1444*/ 	.word	0x00000003
        /*1448*/ 	.word	0x00029860
        /*144c*/ 	.short	0x010a
        /*144e*/ 	.byte	0x3f
	.zero		1


	//   ....[110]....
        /*1450*/ 	.word	0x00031ed0
        /*1454*/ 	.word	0x00000011
        /*1458*/ 	.word	0x00029870
        /*145c*/ 	.short	0x010a
        /*145e*/ 	.byte	0x3f
	.zero		1


	//   ....[111]....
        /*1460*/ 	.word	0x00031f20
        /*1464*/ 	.word	0x00000011
        /*1468*/ 	.word	0x00029860
        /*146c*/ 	.short	0x010a
        /*146e*/ 	.byte	0x3f
	.zero		1


	//   ....[112]....
        /*1470*/ 	.word	0x000328b0
        /*1474*/ 	.word	0x00000004
        /*1478*/ 	.word	0x00029820
        /*147c*/ 	.short	0x010a
        /*147e*/ 	.byte	0x3f
	.zero		1


	//   ....[113]....
        /*1480*/ 	.word	0x00032a50
        /*1484*/ 	.word	0x00000005
        /*1488*/ 	.word	0x00029840
        /*148c*/ 	.short	0x010a
        /*148e*/ 	.byte	0x3f
	.zero		1


	//   ....[114]....
        /*1490*/ 	.word	0x00032aa0
        /*1494*/ 	.word	0x00000017
        /*1498*/ 	.word	0x00029840
        /*149c*/ 	.short	0x010a
        /*149e*/ 	.byte	0x3f
	.zero		1


	//   ....[115]....
        /*14a0*/ 	.word	0x00032af0
        /*14a4*/ 	.word	0x00000005
        /*14a8*/ 	.word	0x00029860
        /*14ac*/ 	.short	0x010a
        /*14ae*/ 	.byte	0x3f
	.zero		1


	//   ....[116]....
        /*14b0*/ 	.word	0x00032b40
        /*14b4*/ 	.word	0x00000017
        /*14b8*/ 	.word	0x00029860
        /*14bc*/ 	.short	0x010a
        /*14be*/ 	.byte	0x3f
	.zero		1


	//   ....[117]....
        /*14c0*/ 	.word	0x00032b90
        /*14c4*/ 	.word	0x00000005
        /*14c8*/ 	.word	0x00029880
        /*14cc*/ 	.short	0x010a
        /*14ce*/ 	.byte	0x3f
	.zero		1


	//----- nvinfo : EIATTR_NUM_MBARRIERS
	.align		4
.L_333:
        /*14d0*/ 	.byte	0x03, 0x38
        /*14d2*/ 	.short	0x0016


	//----- nvinfo : EIATTR_EXIT_INSTR_OFFSETS
	.align		4
        /*14d4*/ 	.byte	0x04, 0x1c
        /*14d6*/ 	.short	(.L_335 - .L_334)


	//   ....[0]....
.L_334:
        /*14d8*/ 	.word	0x0002d3b0


	//----- nvinfo : EIATTR_MAX_THREADS
	.align		4
.L_335:
        /*14dc*/ 	.byte	0x04, 0x05
        /*14de*/ 	.short	(.L_337 - .L_336)
.L_336:
        /*14e0*/ 	.word	0x00000180
        /*14e4*/ 	.word	0x00000001
        /*14e8*/ 	.word	0x00000001


	//----- nvinfo : EIATTR_CRS_STACK_SIZE
	.align		4
.L_337:
        /*14ec*/ 	.byte	0x04, 0x1e
        /*14ee*/ 	.short	(.L_339 - .L_338)
.L_338:
        /*14f0*/ 	.word	0x00000000


	//----- nvinfo : EIATTR_CBANK_PARAM_SIZE
	.align		4
.L_339:
        /*14f4*/ 	.byte	0x03, 0x19
        /*14f6*/ 	.short	0x0af0


	//----- nvinfo : EIATTR_PARAM_CBANK
	.align		4
        /*14f8*/ 	.byte	0x04, 0x0a
        /*14fa*/ 	.short	(.L_341 - .L_340)
	.align		4
.L_340:
        /*14fc*/ 	.word	index@(.nv.constant0._ZN7cutlass13device_kernelIN5flash11enable_sm90INS1_16FlashAttnFwdSm90INS1_25CollectiveMainloopFwdSm90ILi2EN4cute5tupleIJNS5_1CILi1EEES8_S8_EEENS6_IJNS7_ILi128EEENS7_ILi160EEENS7_ILi192EEEEEELi128ENS_12float_e4m3_tEfNS_4arch4Sm90ELb1ELb0ELb0ELb1ELb1ELb1ELb0ELb1ELb1ELb1ELb0ELb0EEENS1_21CollectiveEpilogueFwdINS6_IJSA_SA_SB_EEES9_NS_10bfloat16_tESG_Li256ELb1ELb1ELb0ELb1EEENS1_36VarlenDynamicPersistentTileSchedulerILi128ELi160ELi256ELi128ELb0ELb1ELb1ELb1ELb1ELb1EEEEEEEEEvNT_6ParamsE)
        /*1500*/ 	.short	0x0210
        /*1502*/ 	.short	0x0af0


	//----- nvinfo : EIATTR_SW_WAR
	.align		4
.L_341:
        /*1504*/ 	.byte	0x04, 0x36
        /*1506*/ 	.short	(.L_343 - .L_342)
.L_342:
        /*1508*/ 	.word	0x00000008
.L_343:


//--------------------- .nv.callgraph             --------------------------
	.section	.nv.callgraph,"",@"SHT_CUDA_CALLGRAPH"
	.align	4
	.sectionentsize	8
	.align		4
        /*0000*/ 	.word	0x00000000
	.align		4
        /*0004*/ 	.word	0xffffffff
	.align		4
        /*0008*/ 	.word	index@(_ZN7cutlass13device_kernelIN5flash11enable_sm90INS1_16FlashAttnFwdSm90INS1_25CollectiveMainloopFwdSm90ILi2EN4cute5tupleIJNS5_1CILi1EEES8_S8_EEENS6_IJNS7_ILi128EEENS7_ILi160EEENS7_ILi192EEEEEELi128ENS_12float_e4m3_tEfNS_4arch4Sm90ELb0ELb0ELb0ELb0ELb1ELb0ELb0ELb1ELb1ELb1ELb0ELb0EEENS1_21CollectiveEpilogueFwdINS6_IJSA_SA_SB_EEES9_NS_10bfloat16_tESG_Li256ELb0ELb1ELb0ELb1EEENS1_29StaticPersistentTileSchedulerILb0EEEEEEEEEvNT_6ParamsE)
	.align		4
        /*000c*/ 	.word	index@(__assertfail)
	.align		4
        /*0010*/ 	.word	index@(_ZN7cutlass13device_kernelIN5flash11enable_sm90INS1_16FlashAttnFwdSm90INS1_25CollectiveMainloopFwdSm90ILi2EN4cute5tupleIJNS5_1CILi1EEES8_S8_EEENS6_IJNS7_ILi128EEENS7_ILi160EEENS7_ILi192EEEEEELi128ENS_12float_e4m3_tEfNS_4arch4Sm90ELb0ELb0ELb0ELb1ELb1ELb0ELb0ELb1ELb1ELb1ELb0ELb0EEENS1_21CollectiveEpilogueFwdINS6_IJSA_SA_SB_EEES9_NS_10bfloat16_tESG_Li256ELb1ELb1ELb0ELb1EEENS1_36VarlenDynamicPersistentTileSchedulerILi128ELi160ELi256ELi128ELb0ELb1ELb1ELb0ELb1ELb1EEEEEEEEEvNT_6ParamsE)
	.align		4
        /*0014*/ 	.word	index@(__assertfail)
	.align		4
        /*0018*/ 	.word	index@(_ZN7cutlass13device_kernelIN5flash11enable_sm90INS1_16FlashAttnFwdSm90INS1_25CollectiveMainloopFwdSm90ILi2EN4cute5tupleIJNS5_1CILi1EEES8_S8_EEENS6_IJNS7_ILi128EEENS7_ILi160EEENS7_ILi192EEEEEELi128ENS_12float_e4m3_tEfNS_4arch4Sm90ELb0ELb0ELb0ELb1ELb1ELb1ELb0ELb1ELb1ELb1ELb0ELb0EEENS1_21CollectiveEpilogueFwdINS6_IJSA_SA_SB_EEES9_NS_10bfloat16_tESG_Li256ELb1ELb1ELb0ELb1EEENS1_36VarlenDynamicPersistentTileSchedulerILi128ELi160ELi256ELi128ELb0ELb1ELb1ELb0ELb1ELb1EEEEEEEEEvNT_6ParamsE)
	.align		4
        /*001c*/ 	.word	index@(__assertfail)
	.align		4
        /*0020*/ 	.word	index@(_ZN7cutlass13device_kernelIN5flash11enable_sm90INS1_16FlashAttnFwdSm90INS1_25CollectiveMainloopFwdSm90ILi2EN4cute5tupleIJNS5_1CILi1EEES8_S8_EEENS6_IJNS7_ILi128EEESA_NS7_ILi192EEEEEELi128ENS_12float_e4m3_tEfNS_4arch4Sm90ELb0ELb1ELb0ELb0ELb1ELb0ELb0ELb1ELb1ELb1ELb0ELb0EEENS1_21CollectiveEpilogueFwdINS6_IJSA_SA_SA_EEES9_NS_10bfloat16_tESF_Li256ELb0ELb1ELb0ELb1EEENS1_30DynamicPersistentTileSchedulerILi256ELi128ELb0ELb1ELb1EEEEEEEEEvNT_6ParamsE)
	.align		4
        /*0024*/ 	.word	index@(__assertfail)
	.align		4
        /*0028*/ 	.word	index@(_ZN7cutlass13device_kernelIN5flash11enable_sm90INS1_16FlashAttnFwdSm90INS1_25CollectiveMainloopFwdSm90ILi2EN4cute5tupleIJNS5_1CILi1EEES8_S8_EEENS6_IJNS7_ILi128EEESA_NS7_ILi192EEEEEELi128ENS_12float_e4m3_tEfNS_4arch4Sm90ELb0ELb1ELb0ELb1ELb1ELb0ELb0ELb1ELb1ELb1ELb0ELb0EEENS1_21CollectiveEpilogueFwdINS6_IJSA_SA_SA_EEES9_NS_10bfloat16_tESF_Li256ELb1ELb1ELb0ELb1EEENS1_36VarlenDynamicPersistentTileSchedulerILi128ELi128ELi256ELi128ELb0ELb1ELb1ELb1ELb0ELb1EEEEEEEEEvNT_6ParamsE)
	.align		4
        /*002c*/ 	.word	index@(__assertfail)
	.align		4
        /*0030*/ 	.word	index@(_ZN7cutlass13device_kernelIN5flash11enable_sm90INS1_16FlashAttnFwdSm90INS1_25CollectiveMainloopFwdSm90ILi2EN4cute5tupleIJNS5_1CILi1EEES8_S8_EEENS6_IJNS7_ILi128EEESA_NS7_ILi192EEEEEELi128ENS_12float_e4m3_tEfNS_4arch4Sm90ELb0ELb1ELb0ELb1ELb1ELb1ELb0ELb1ELb1ELb1ELb0ELb0EEENS1_21CollectiveEpilogueFwdINS6_IJSA_SA_SA_EEES9_NS_10bfloat16_tESF_Li256ELb1ELb1ELb0ELb1EEENS1_36VarlenDynamicPersistentTileSchedulerILi128ELi128ELi256ELi128ELb0ELb1ELb1ELb1ELb0ELb1EEEEEEEEEvNT_6ParamsE)
	.align		4
        /*0034*/ 	.word	index@(__assertfail)
	.align		4
        /*0038*/ 	.word	index@(_ZN7cutlass13device_kernelIN5flash11enable_sm90INS1_16FlashAttnFwdSm90INS1_25CollectiveMainloopFwdSm90ILi2EN4cute5tupleIJNS5_1CILi1EEES8_S8_EEENS6_IJNS7_ILi128EEENS7_ILi160EEENS7_ILi192EEEEEELi128ENS_12float_e4m3_tEfNS_4arch4Sm90ELb1ELb0ELb0ELb0ELb1ELb0ELb0ELb1ELb1ELb1ELb0ELb0EEENS1_21CollectiveEpilogueFwdINS6_IJSA_SA_SB_EEES9_NS_10bfloat16_tESG_Li256ELb0ELb1ELb0ELb1EEENS1_30DynamicPersistentTileSchedulerILi256ELi128ELb0ELb1ELb1EEEEEEEEEvNT_6ParamsE)
	.align		4
        /*003c*/ 	.word	index@(__assertfail)
	.align		4
        /*0040*/ 	.word	index@(_ZN7cutlass13device_kernelIN5flash11enable_sm90INS1_16FlashAttnFwdSm90INS1_25CollectiveMainloopFwdSm90ILi2EN4cute5tupleIJNS5_1CILi1EEES8_S8_EEENS6_IJNS7_ILi128EEENS7_ILi160EEENS7_ILi192EEEEEELi128ENS_12float_e4m3_tEfNS_4arch4Sm90ELb1ELb0ELb0ELb1ELb1ELb0ELb0ELb1ELb1ELb1ELb0ELb0EEENS1_21CollectiveEpilogueFwdINS6_IJSA_SA_SB_EEES9_NS_10bfloat16_tESG_Li256ELb1ELb1ELb0ELb1EEENS1_36VarlenDynamicPersistentTileSchedulerILi128ELi160ELi256ELi128ELb0ELb1ELb1ELb1ELb1ELb1EEEEEEEEEvNT_6ParamsE)
	.align		4
        /*0044*/ 	.word	index@(__assertfail)
	.align		4
        /*0048*/ 	.word	index@(_ZN7cutlass13device_kernelIN5flash11enable_sm90INS1_16FlashAttnFwdSm90INS1_25CollectiveMainloopFwdSm90ILi2EN4cute5tupleIJNS5_1CILi1EEES8_S8_EEENS6_IJNS7_ILi128EEENS7_ILi160EEENS7_ILi192EEEEEELi128ENS_12float_e4m3_tEfNS_4arch4Sm90ELb1ELb0ELb0ELb1ELb1ELb1ELb0ELb1ELb1ELb1ELb0ELb0EEENS1_21CollectiveEpilogueFwdINS6_IJSA_SA_SB_EEES9_NS_10bfloat16_tESG_Li256ELb1ELb1ELb0ELb1EEENS1_36VarlenDynamicPersistentTileSchedulerILi128ELi160ELi256ELi128ELb0ELb1ELb1ELb1ELb1ELb1EEEEEEEEEvNT_6ParamsE)
	.align		4
        /*004c*/ 	.word	index@(__assertfail)
	.align		4
        /*0050*/ 	.word	0x00000000
	.align		4
        /*0054*/ 	.word	0xfffffffe
	.align		4
        /*0058*/ 	.word	0x00000000
	.align		4
        /*005c*/ 	.word	0xfffffffd
	.align		4
        /*0060*/ 	.word	0x00000000
	.align		4
        /*0064*/ 	.word	0xfffffffc


//--------------------- .nv.constant4             --------------------------
	.section	.nv.constant4,"a",@progbits
	.align	8
	.align		8
.nv.constant4:
        /*0000*/ 	.dword	__assertfail
	.align		8
        /*0008*/ 	.dword	__unnamed_1
	.align		8
        /*0010*/ 	.dword	__unnamed_2
	.align		8
        /*0018*/ 	.dword	__unnamed_3
	.align		8
        /*0020*/ 	.dword	__unnamed_4
	.align		8
        /*0028*/ 	.dword	__unnamed_5
	.align		8
        /*0030*/ 	.dword	__unnamed_6
	.align		8
        /*0038*/ 	.dword	__unnamed_7
	.align		8
        /*0040*/ 	.dword	_ZZN5flash28permute_output_fp8_VcolmajorIN4cute6TensorINS1_11ArrayEngineIN7cutlass10bfloat16_tELm64EEENS1_6LayoutINS1_5tupleIJNS8_IJNS1_1CILi2EEESA_NS9_ILi16EEEEEENS9_ILi1EEESD_EEENS8_IJNS8_IJSD_SA_NS9_ILi4EEEEEENS9_ILi0EEESH_EEEEEEEEEvRT_E9upper_map
	.align		8
        /*0048*/ 	.dword	__unnamed_8
	.align		8
        /*0050*/ 	.dword	__unnamed_9
	.align		8
        /*0058*/ 	.dword	__unnamed_10
	.align		8
        /*0060*/ 	.dword	__unnamed_11
	.align		8
        /*0068*/ 	.dword	__unnamed_12
	.align		8
        /*0070*/ 	.dword	_ZN73_INTERNAL_0d5b7bf9_37_flash_fwd_hdimdiff_e4m3_paged_sm90_cu_21e1f8cb_36174cuda3std3__45__cpo5beginE
	.align		8
        /*0078*/ 	.dword	_ZN73_INTERNAL_0d5b7bf9_37_flash_fwd_hdimdiff_e4m3_paged_sm90_cu_21e1f8cb_36174cuda3std3__45__cpo3endE
	.align		8
        /*0080*/ 	.dword	_ZN73_INTERNAL_0d5b7bf9_37_flash_fwd_hdimdiff_e4m3_paged_sm90_cu_21e1f8cb_36174cuda3std3__45__cpo6cbeginE
	.align		8
        /*0088*/ 	.dword	_ZN73_INTERNAL_0d5b7bf9_37_flash_fwd_hdimdiff_e4m3_paged_sm90_cu_21e1f8cb_36174cuda3std3__45__cpo4cendE
	.align		8
        /*0090*/ 	.dword	_ZN73_INTERNAL_0d5b7bf9_37_flash_fwd_hdimdiff_e4m3_paged_sm90_cu_21e1f8cb_36174cuda3std3__475_GLOBAL__N__0d5b7bf9_37_flash_fwd_hdimdiff_e4m3_paged_sm90_cu_21e1f8cb_36176ignoreE
	.align		8
        /*0098*/ 	.dword	_ZN73_INTERNAL_0d5b7bf9_37_flash_fwd_hdimdiff_e4m3_paged_sm90_cu_21e1f8cb_36174cuda3std3__419piecewise_constructE
	.align		8
        /*00a0*/ 	.dword	_ZN73_INTERNAL_0d5b7bf9_37_flash_fwd_hdimdiff_e4m3_paged_sm90_cu_21e1f8cb_36174cuda3std3__48in_placeE
	.align		8
        /*00a8*/ 	.dword	_ZN73_INTERNAL_0d5b7bf9_37_flash_fwd_hdimdiff_e4m3_paged_sm90_cu_21e1f8cb_36174cuda3std6ranges3__45__cpo4swapE
	.align		8
        /*00b0*/ 	.dword	_ZN73_INTERNAL_0d5b7bf9_37_flash_fwd_hdimdiff_e4m3_paged_sm90_cu_21e1f8cb_36174cuda3std6ranges3__45__cpo9iter_moveE
	.align		8
        /*00b8*/ 	.dword	_ZN73_INTERNAL_0d5b7bf9_37_flash_fwd_hdimdiff_e4m3_paged_sm90_cu_21e1f8cb_36174cute7productE
	.align		8
        /*00c0*/ 	.dword	_ZN73_INTERNAL_0d5b7bf9_37_flash_fwd_hdimdiff_e4m3_paged_sm90_cu_21e1f8cb_36174cute1_E
	.align		8
        /*00c8*/ 	.dword	$str$23
	.align		8
        /*00d0*/ 	.dword	$str$24


//--------------------- .text._ZN7cutlass13device_kernelIN5flash11enable_sm90INS1_16FlashAttnFwdSm90INS1_25CollectiveMainloopFwdSm90ILi2EN4cute5tupleIJNS5_1CILi1EEES8_S8_EEENS6_IJNS7_ILi128EEENS7_ILi160EEENS7_ILi192EEEEEELi128ENS_12float_e4m3_tEfNS_4arch4Sm90ELb0ELb0ELb0ELb0ELb1ELb0ELb0ELb1ELb1ELb1ELb0ELb0EEENS1_21CollectiveEpilogueFwdINS6_IJSA_SA_SB_EEES9_NS_10bfloat16_tESG_Li256ELb0ELb1ELb0ELb1EEENS1_29StaticPersistentTileSchedulerILb0EEEEEEEEEvNT_6ParamsE --------------------------
	.section	.text._ZN7cutlass13device_kernelIN5flash11enable_sm90INS1_16FlashAttnFwdSm90INS1_25CollectiveMainloopFwdSm90ILi2EN4cute5tupleIJNS5_1CILi1EEES8_S8_EEENS6_IJNS7_ILi128EEENS7_ILi160EEENS7_ILi192EEEEEELi128ENS_12float_e4m3_tEfNS_4arch4Sm90ELb0ELb0ELb0ELb0ELb1ELb0ELb0ELb1ELb1ELb1ELb0ELb0EEENS1_21CollectiveEpilogueFwdINS6_IJSA_SA_SB_EEES9_NS_10bfloat16_tESG_Li256ELb0ELb1ELb0ELb1EEENS1_29StaticPersistentTileSchedulerILb0EEEEEEEEEvNT_6ParamsE,"ax",@progbits
	.align	128
.text._ZN7cutlass13device_kernelIN5flash11enable_sm90INS1_16FlashAttnFwdSm90INS1_25CollectiveMainloopFwdSm90ILi2EN4cute5tupleIJNS5_1CILi1EEES8_S8_EEENS6_IJNS7_ILi128EEENS7_ILi160EEENS7_ILi192EEEEEELi128ENS_12float_e4m3_tEfNS_4arch4Sm90ELb0ELb0ELb0ELb0ELb1ELb0ELb0ELb1ELb1ELb1ELb0ELb0EEENS1_21CollectiveEpilogueFwdINS6_IJSA_SA_SB_EEES9_NS_10bfloat16_tESG_Li256ELb0ELb1ELb0ELb1EEENS1_29StaticPersistentTileSchedulerILb0EEEEEEEEEvNT_6ParamsE:
        .type           _ZN7cutlass13device_kernelIN5flash11enable_sm90INS1_16FlashAttnFwdSm90INS1_25CollectiveMainloopFwdSm90ILi2EN4cute5tupleIJNS5_1CILi1EEES8_S8_EEENS6_IJNS7_ILi128EEENS7_ILi160EEENS7_ILi192EEEEEELi128ENS_12float_e4m3_tEfNS_4arch4Sm90ELb0ELb0ELb0ELb0ELb1ELb0ELb0ELb1ELb1ELb1ELb0ELb0EEENS1_21CollectiveEpilogueFwdINS6_IJSA_SA_SB_EEES9_NS_10bfloat16_tESG_Li256ELb0ELb1ELb0ELb1EEENS1_29StaticPersistentTileSchedulerILb0EEEEEEEEEvNT_6ParamsE,@function
        .size           _ZN7cutlass13device_kernelIN5flash11enable_sm90INS1_16FlashAttnFwdSm90INS1_25CollectiveMainloopFwdSm90ILi2EN4cute5tupleIJNS5_1CILi1EEES8_S8_EEENS6_IJNS7_ILi128EEENS7_ILi160EEENS7_ILi192EEEEEELi128ENS_12float_e4m3_tEfNS_4arch4Sm90ELb0ELb0ELb0ELb0ELb1ELb0ELb0ELb1ELb1ELb1ELb0ELb0EEENS1_21CollectiveEpilogueFwdINS6_IJSA_SA_SB_EEES9_NS_10bfloat16_tESG_Li256ELb0ELb1ELb0ELb1EEENS1_29StaticPersistentTileSchedulerILb0EEEEEEEEEvNT_6ParamsE,(.L_x_3190 - _ZN7cutlass13device_kernelIN5flash11enable_sm90INS1_16FlashAttnFwdSm90INS1_25CollectiveMainloopFwdSm90ILi2EN4cute5tupleIJNS5_1CILi1EEES8_S8_EEENS6_IJNS7_ILi128EEENS7_ILi160EEENS7_ILi192EEEEEELi128ENS_12float_e4m3_tEfNS_4arch4Sm90ELb0ELb0ELb0ELb0ELb1ELb0ELb0ELb1ELb1ELb1ELb0ELb0EEENS1_21CollectiveEpilogueFwdINS6_IJSA_SA_SB_EEES9_NS_10bfloat16_tESG_Li256ELb0ELb1ELb0ELb1EEENS1_29StaticPersistentTileSchedulerILb0EEEEEEEEEvNT_6ParamsE)
        .other          _ZN7cutlass13device_kernelIN5flash11enable_sm90INS1_16FlashAttnFwdSm90INS1_25CollectiveMainloopFwdSm90ILi2EN4cute5tupleIJNS5_1CILi1EEES8_S8_EEENS6_IJNS7_ILi128EEENS7_ILi160EEENS7_ILi192EEEEEELi128ENS_12float_e4m3_tEfNS_4arch4Sm90ELb0ELb0ELb0ELb0ELb1ELb0ELb0ELb1ELb1ELb1ELb0ELb0EEENS1_21CollectiveEpilogueFwdINS6_IJSA_SA_SB_EEES9_NS_10bfloat16_tESG_Li256ELb0ELb1ELb0ELb1EEENS1_29StaticPersistentTileSchedulerILb0EEEEEEEEEvNT_6ParamsE,@"STO_CUDA_ENTRY STV_DEFAULT"
_ZN7cutlass13device_kernelIN5flash11enable_sm90INS1_16FlashAttnFwdSm90INS1_25CollectiveMainloopFwdSm90ILi2EN4cute5tupleIJNS5_1CILi1EEES8_S8_EEENS6_IJNS7_ILi128EEENS7_ILi160EEENS7_ILi192EEEEEELi128ENS_12float_e4m3_tEfNS_4arch4Sm90ELb0ELb0ELb0ELb0ELb1ELb0ELb0ELb1ELb1ELb1ELb0ELb0EEENS1_21CollectiveEpilogueFwdINS6_IJSA_SA_SB_EEES9_NS_10bfloat16_tESG_Li256ELb0ELb1ELb0ELb1EEENS1_29StaticPersistentTileSchedulerILb0EEEEEEEEEvNT_6ParamsE:
[----:B------:R-:W0:Y:S02]  /*0000*/  LDC R1, c[0x0][0x28] ;  /* 0x00000a00ff017b82 */ /* 0x000e240000000800 */
[----:B0-----:R-:W-:Y:S01]  /*0010*/  VIADD R1, R1, 0xffffffd8 ;  /* 0xffffffd801017836 */ /* 0x001fe20000000000 */
[----:B------:R-:W0:Y:S01]  /*0020*/  S2R R3, SR_TID.X ;  /* 0x0000000000037919 */ /* 0x000e220000002100 */
[----:B------:R-:W-:Y:S01]  /*0030*/  ELECT P0, URZ, PT ;  /* 0x00000000003f782f */ /* 0x000fe20003800000 */
[----:B------:R-:W-:Y:S01]  /*0040*/  UMOV UR4, 0x80 ;  /* 0x0000008000047882 */ /* 0x000fe20000000000 */
[----:B------:R-:W-:Y:S01]  /*0050*/  UMOV UR7, 0x100 ;  /* 0x0000010000077882 */ /* 0x000fe20000000000 */
[--C-:B0-----:R-:W-:Y:S02]  /*0060*/  SHF.R.U32.HI R0, RZ, 0x5, R3.reuse ;  /* 0x00000005ff007819 */ /* 0x101fe40000011603 */
[----:B------:R-:W-:-:S03]  /*0070*/  SHF.R.U32.HI R22, RZ, 0x7, R3 ;  /* 0x00000007ff167819 */ /* 0x000fc60000011603 */
[----:B------:R-:W0:Y:S04]  /*0080*/  SHFL.IDX PT, R2, R0, RZ, 0x1f ;  /* 0x00001fff00027589 */ /* 0x000e2800000e0000 */
[----:B------:R1:W2:Y:S01]  /*0090*/  SHFL.IDX PT, R3, R22, RZ, 0x1f ;  /* 0x00001fff16037589 */ /* 0x0002a200000e0000 */
[C---:B0-----:R-:W-:Y:S02]  /*00a0*/  ISETP.NE.OR P0, PT, R2.reuse, RZ, !P0 ;  /* 0x000000ff0200720c */ /* 0x041fe40004705670 */
[----:B------:R-:W-:-:S11]  /*00b0*/  ISETP.NE.AND P1, PT, R2, RZ, PT ;  /* 0x000000ff0200720c */ /* 0x000fd60003f25270 */
[----:B------:R-:W-:Y:S01]  /*00c0*/  VOTEU.ALL UP0, P0 ;  /* 0x00000000003f7886 */ /* 0x000fe20000000000 */
[----:B------:R-:W-:-:S04]  /*00d0*/  VOTEU.ALL UP1, P0 ;  /* 0x00000000003f7886 */ /* 0x000fc80000020000 */
[----:B------:R-:W0:Y:S01]  /*00e0*/  @!UP0 S2UR UR8, SR_CgaCtaId ;  /* 0x00000000000889c3 */ /* 0x000e220000008800 */
[----:B------:R-:W-:Y:S01]  /*00f0*/  @!UP0 UMOV UR6, 0x400 ;  /* 0x0000040000068882 */ /* 0x000fe20000000000 */
[----:B------:R-:W-:-:S04]  /*0100*/  @!UP0 UIADD3 UR4, -UR4, 0x100000, URZ ;  /* 0x0010000004048890 */ /* 0x000fc8000fffe13f */
[----:B------:R-:W-:Y:S02]  /*0110*/  @!UP0 USHF.L.U32 UR5, UR4, 0xb, URZ ;  /* 0x0000000b04058899 */ /* 0x000fe4000800063f */
[----:B------:R-:W-:Y:S02]  /*0120*/  @!UP0 USHF.L.U32 UR4, UR4, 0x1, URZ ;  /* 0x0000000104048899 */ /* 0x000fe4000800063f */
[----:B0-----:R-:W-:Y:S02]  /*0130*/  @!UP0 ULEA UR8, UR8, UR6, 0x18 ;  /* 0x0000000608088291 */ /* 0x001fe4000f8ec03f */
[----:B------:R-:W-:-:S04]  /*0140*/  @!UP0 UIADD3 UR6, -UR7, 0x100000, URZ ;  /* 0x0010000007068890 */ /* 0x000fc8000fffe13f */
[----:B------:R-:W-:Y:S02]  /*0150*/  @!UP0 USHF.L.U32 UR7, UR6, 0xb, URZ ;  /* 0x0000000b06078899 */ /* 0x000fe4000800063f */
[----:B------:R-:W-:Y:S01]  /*0160*/  @!UP0 USHF.L.U32 UR6, UR6, 0x1, URZ ;  /* 0x0000000106068899 */ /* 0x000fe2000800063f */
[----:B------:R-:W-:-:S05]  /*0170*/  VOTEU.ALL UP0, P0 ;  /* 0x00000000003f7886 */ /* 0x000fca0000000000 */
[----:B------:R1:W0:Y:S06]  /*0180*/  @!UP0 SYNCS.EXCH.64 URZ, [UR8+0x29800], UR4 ;  /* 0x02980004083f85b2 */ /* 0x00022c0008000100 */
[----:B------:R1:W3:Y:S02]  /*0190*/  @!UP1 SYNCS.EXCH.64 URZ, [UR8+0x29820], UR6 ;  /* 0x02982006083f95b2 */ /* 0x0002e40008000100 */
[----:B-12---:R-:W-:Y:S05]  /*01a0*/  @P1 BRA `(.L_x_0) ;  /* 0x0000000000481947 */ /* 0x006fea0003800000 */
[----:B------:R-:W1:Y:S01]  /*01b0*/  S2UR UR5, SR_CgaCtaId ;  /* 0x00000000000579c3 */ /* 0x000e620000008800 */
[----:B------:R-:W-:Y:S01]  /*01c0*/  UMOV UR4, 0x400 ;  /* 0x0000040000047882 */ /* 0x000fe20000000000 */
[----:B------:R-:W-:Y:S01]  /*01d0*/  UMOV UR6, 0x80 ;  /* 0x0000008000067882 */ /* 0x000fe20000000000 */
[----:B------:R-:W-:Y:S01]  /*01e0*/  UMOV UR7, 0x100 ;  /* 0x0000010000077882 */ /* 0x000fe20000000000 */
[----:B------:R-:W-:Y:S01]  /*01f0*/  ELECT P0, URZ, PT ;  /* 0x00000000003f782f */ /* 0x000fe20003800000 */
[----:B-1----:R-:W-:Y:S02]  /*0200*/  ULEA UR8, UR5, UR4, 0x18 ;  /* 0x0000000405087291 */ /* 0x002fe4000f8ec03f */
[----:B------:R-:W-:-:S04]  /*0210*/  UIADD3 UR4, -UR6, 0x100000, URZ ;  /* 0x0010000006047890 */ /* 0x000fc8000fffe13f */
[----:B------:R-:W-:Y:S02]  /*0220*/  USHF.L.U32 UR5, UR4, 0xb, URZ ;  /* 0x0000000b04057899 */ /* 0x000fe4000800063f */
[----:B------:R-:W-:Y:S02]  /*0230*/  USHF.L.U32 UR4, UR4, 0x1, URZ ;  /* 0x0000000104047899 */ /* 0x000fe4000800063f */
[----:B------:R-:W-:-:S04]  /*0240*/  UIADD3 UR6, -UR7, 0x100000, URZ ;  /* 0x0010000007067890 */ /* 0x000fc8000fffe13f */
[----:B------:R-:W-:Y:S02]  /*0250*/  USHF.L.U32 UR7, UR6, 0xb, URZ ;  /* 0x0000000b06077899 */ /* 0x000fe4000800063f */
[----:B------:R-:W-:Y:S01]  /*0260*/  USHF.L.U32 UR6, UR6, 0x1, URZ ;  /* 0x0000000106067899 */ /* 0x000fe2000800063f */
[----:B------:R-:W1:Y:S03]  /*0270*/  FENCE.VIEW.ASYNC.S ;  /* 0x00000000000073c6 */ /* 0x000e660000000000 */
[----:B-1----:R1:W2:Y:S08]  /*0280*/  SYNCS.EXCH.64 URZ, [UR8+0x29830], UR4 ;  /* 0x02983004083f75b2 */ /* 0x0022b00008000100 */
[----:B------:R1:W4:Y:S01]  /*0290*/  SYNCS.EXCH.64 URZ, [UR8+0x29840], UR6 ;  /* 0x02984006083f75b2 */ /* 0x0003220008000100 */
[----:B------:R1:W0:Y:S01]  /*02a0*/  SYNCS.EXCH.64 URZ, [UR8+0x29838], UR4 ;  /* 0x02983804083f75b2 */ /* 0x0002220008000100 */
[----:B------:R1:W0:Y:S01]  /*02b0*/  SYNCS.EXCH.64 URZ, [UR8+0x29848], UR6 ;  /* 0x02984806083f75b2 */ /* 0x0002220008000100 */
[----:B------:R-:W-:Y:S01]  /*02c0*/  NOP ;  /* 0x0000000000007918 */ /* 0x000fe20000000000 */
.L_x_0:
[----:B------:R-:W5:Y:S01]  /*02d0*/  SHFL.IDX PT, R2, R0, RZ, 0x1f ;  /* 0x00001fff00027589 */ /* 0x000f6200000e0000 */
[----:B------:R-:W-:Y:S01]  /*02e0*/  NOP ;  /* 0x0000000000007918 */ /* 0x000fe20000000000 */
[----:B-----5:R-:W-:-:S13]  /*02f0*/  ISETP.NE.AND P0, PT, R2, RZ, PT ;  /* 0x000000ff0200720c */ /* 0x020fda0003f05270 */
[----:B------:R-:W-:Y:S05]  /*0300*/  @P0 BRA `(.L_x_1) ;  /* 0x0000000000480947 */ /* 0x000fea0003800000 */
[----:B-1----:R-:W1:Y:S01]  /*0310*/  S2UR UR5, SR_CgaCtaId ;  /* 0x00000000000579c3 */ /* 0x002e620000008800 */
        /* <DEDUP_REMOVED lines=12> */
[----:B-1----:R1:W0:Y:S08]  /*03e0*/  SYNCS.EXCH.64 URZ, [UR8+0x29850], UR4 ;  /* 0x02985004083f75b2 */ /* 0x0022300008000100 */
[----:B------:R1:W0:Y:S01]  /*03f0*/  SYNCS.EXCH.64 URZ, [UR8+0x29860], UR6 ;  /* 0x02986006083f75b2 */ /* 0x0002220008000100 */
[----:B------:R1:W0:Y:S01]  /*0400*/  SYNCS.EXCH.64 URZ, [UR8+0x29858], UR4 ;  /* 0x02985804083f75b2 */ /* 0x0002220008000100 */
[----:B------:R1:W0:Y:S01]  /*0410*/  SYNCS.EXCH.64 URZ, [UR8+0x29868], UR6 ;  /* 0x02986806083f75b2 */ /* 0x0002220008000100 */
[----:B------:R-:W-:Y:S01]  /*0420*/  NOP ;  /* 0x0000000000007918 */ /* 0x000fe20000000000 */
.L_x_1:
[----:B------:R-:W5:Y:S01]  /*0430*/  SHFL.IDX PT, R2, R0, RZ, 0x1f ;  /* 0x00001fff00027589 */ /* 0x000f6200000e0000 */
[----:B------:R-:W-:Y:S01]  /*0440*/  NOP ;  /* 0x0000000000007918 */ /* 0x000fe20000000000 */
[----:B-----5:R-:W-:-:S13]  /*0450*/  ISETP.NE.AND P0, PT, R2, RZ, PT ;  /* 0x000000ff0200720c */ /* 0x020fda0003f05270 */
[----:B------:R-:W-:Y:S05]  /*0460*/  @P0 BRA `(.L_x_2) ;  /* 0x0000000000380947 */ /* 0x000fea0003800000 */
[----:B-1----:R-:W1:Y:S01]  /*0470*/  S2UR UR5, SR_CgaCtaId ;  /* 0x00000000000579c3 */ /* 0x002e620000008800 */
[----:B------:R-:W-:Y:S01]  /*0480*/  UMOV UR4, 0x400 ;  /* 0x0000040000047882 */ /* 0x000fe20000000000 */
[----:B------:R-:W-:Y:S01]  /*0490*/  UMOV UR7, 0x80 ;  /* 0x0000008000077882 */ /* 0x000fe20000000000 */
[----:B------:R-:W-:Y:S01]  /*04a0*/  ELECT P0, URZ, PT ;  /* 0x00000000003f782f */ /* 0x000fe20003800000 */
[----:B-1----:R-:W-:Y:S02]  /*04b0*/  ULEA UR6, UR5, UR4, 0x18 ;  /* 0x0000000405067291 */ /* 0x002fe4000f8ec03f */
[----:B------:R-:W-:-:S04]  /*04c0*/  UIADD3 UR4, -UR7, 0x100000, URZ ;  /* 0x0010000007047890 */ /* 0x000fc8000fffe13f */
[----:B------:R-:W-:Y:S02]  /*04d0*/  USHF.L.U32 UR5, UR4, 0xb, URZ ;  /* 0x0000000b04057899 */ /* 0x000fe4000800063f */
[----:B------:R-:W-:Y:S01]  /*04e0*/  USHF.L.U32 UR4, UR4, 0x1, URZ ;  /* 0x0000000104047899 */ /* 0x000fe2000800063f */
[----:B------:R-:W1:Y:S11]  /*04f0*/  FENCE.VIEW.ASYNC.S ;  /* 0x00000000000073c6 */ /* 0x000e760000000000 */
[----:B-1----:R1:W0:Y:S01]  /*0500*/  SYNCS.EXCH.64 URZ, [UR6+0x29870], UR4 ;  /* 0x02987004063f75b2 */ /* 0x0022220008000100 */
[----:B------:R1:W0:Y:S01]  /*0510*/  SYNCS.EXCH.64 URZ, [UR6+0x29880], UR4 ;  /* 0x02988004063f75b2 */ /* 0x0002220008000100 */
[----:B------:R1:W0:Y:S01]  /*0520*/  SYNCS.EXCH.64 URZ, [UR6+0x29878], UR4 ;  /* 0x02987804063f75b2 */ /* 0x0002220008000100 */
[----:B------:R1:W0:Y:S01]  /*0530*/  SYNCS.EXCH.64 URZ, [UR6+0x29888], UR4 ;  /* 0x02988804063f75b2 */ /* 0x0002220008000100 */
[----:B------:R-:W-:Y:S01]  /*0540*/  NOP ;  /* 0x0000000000007918 */ /* 0x000fe20000000000 */
.L_x_2:
        /* <DEDUP_REMOVED lines=22> */
.L_x_3:
[----:B------:R-:W5:Y:S01]  /*06b0*/  SHFL.IDX PT, R2, R0, RZ, 0x1f ;  /* 0x00001fff00027589 */ /* 0x000f6200000e0000 */
[----:B------:R-:W0:Y:S01]  /*06c0*/  S2UR UR45, SR_CgaCtaId ;  /* 0x00000000002d79c3 */ /* 0x000e220000008800 */
[----:B------:R-:W-:Y:S01]  /*06d0*/  R2UR UR9, R3 ;  /* 0x00000000030972ca */ /* 0x000fe200000e0000 */
[----:B------:R-:W-:Y:S01]  /*06e0*/  NOP ;  /* 0x0000000000007918 */ /* 0x000fe20000000000 */
[----:B-----5:R-:W-:-:S13]  /*06f0*/  ISETP.NE.AND P0, PT, R2, RZ, PT ;  /* 0x000000ff0200720c */ /* 0x020fda0003f05270 */
[----:B0-----:R-:W-:Y:S05]  /*0700*/  @P0 BRA `(.L_x_4) ;  /* 0x0000000000480947 */ /* 0x001fea0003800000 */
[----:B-1----:R-:W0:Y:S01]  /*0710*/  S2UR UR5, SR_CgaCtaId ;  /* 0x00000000000579c3 */ /* 0x002e220000008800 */
[----:B------:R-:W-:Y:S01]  /*0720*/  UMOV UR4, 0x400 ;  /* 0x0000040000047882 */ /* 0x000fe20000000000 */
[----:B------:R-:W-:Y:S01]  /*0730*/  UMOV UR6, 0x1 ;  /* 0x0000000100067882 */ /* 0x000fe20000000000 */
[----:B------:R-:W-:Y:S01]  /*0740*/  UMOV UR7, 0x2 ;  /* 0x0000000200077882 */ /* 0x000fe20000000000 */
[----:B------:R-:W-:Y:S01]  /*0750*/  ELECT P0, URZ, PT ;  /* 0x00000000003f782f */ /* 0x000fe20003800000 */
[----:B0-----:R-:W-:Y:S02]  /*0760*/  ULEA UR8, UR5, UR4, 0x18 ;  /* 0x0000000405087291 */ /* 0x001fe4000f8ec03f */
[----:B------:R-:W-:-:S04]  /*0770*/  UIADD3 UR4, -UR6, 0x100000, URZ ;  /* 0x0010000006047890 */ /* 0x000fc8000fffe13f */
[----:B------:R-:W-:Y:S02]  /*0780*/  USHF.L.U32 UR5, UR4, 0xb, URZ ;  /* 0x0000000b04057899 */ /* 0x000fe4000800063f */
[----:B------:R-:W-:Y:S02]  /*0790*/  USHF.L.U32 UR4, UR4, 0x1, URZ ;  /* 0x0000000104047899 */ /* 0x000fe4000800063f */
[----:B------:R-:W-:-:S04]  /*07a0*/  UIADD3 UR6, -UR7, 0x100000, URZ ;  /* 0x0010000007067890 */ /* 0x000fc8000fffe13f */
[----:B------:R-:W-:Y:S02]  /*07b0*/  USHF.L.U32 UR7, UR6, 0xb, URZ ;  /* 0x0000000b06077899 */ /* 0x000fe4000800063f */
[----:B------:R-:W-:Y:S01]  /*07c0*/  USHF.L.U32 UR6, UR6, 0x1, URZ ;  /* 0x0000000106067899 */ /* 0x000fe2000800063f */
[----:B------:R-:W0:Y:S03]  /*07d0*/  FENCE.VIEW.ASYNC.S ;  /* 0x00000000000073c6 */ /* 0x000e260000000000 */
[----:B0-----:R0:W1:Y:S08]  /*07e0*/  SYNCS.EXCH.64 URZ, [UR8+0x298b0], UR4 ;  /* 0x0298b004083f75b2 */ /* 0x0010700008000100 */
[----:B------:R0:W0:Y:S01]  /*07f0*/  SYNCS.EXCH.64 URZ, [UR8+0x298c0], UR6 ;  /* 0x0298c006083f75b2 */ /* 0x0000220008000100 */
[----:B------:R0:W0:Y:S01]  /*0800*/  SYNCS.EXCH.64 URZ, [UR8+0x298b8], UR4 ;  /* 0x0298b804083f75b2 */ /* 0x0000220008000100 */
[----:B------:R0:W0:Y:S01]  /*0810*/  SYNCS.EXCH.64 URZ, [UR8+0x298c8], UR6 ;  /* 0x0298c806083f75b2 */ /* 0x0000220008000100 */
[----:B------:R-:W-:Y:S01]  /*0820*/  NOP ;  /* 0x0000000000007918 */ /* 0x000fe20000000000 */
.L_x_4:
[----:B------:R-:W-:Y:S01]  /*0830*/  UISETP.NE.AND UP0, UPT, UR9, URZ, UPT ;  /* 0x0000003f0900728c */ /* 0x000fe2000bf05270 */
[----:B------:R-:W-:Y:S01]  /*0840*/  NOP ;  /* 0x0000000000007918 */ /* 0x000fe20000000000 */
[----:B------:R-:W-:Y:S01]  /*0850*/  UMOV UR36, 0x1 ;  /* 0x0000000100247882 */ /* 0x000fe20000000000 */
[----:B------:R-:W-:Y:S01]  /*0860*/  ULDC.64 UR50, c[0x0][0x208] ;  /* 0x0000820000327ab9 */ /* 0x000fe20000000a00 */
[----:B------:R-:W-:Y:S01]  /*0870*/  USEL UR36, UR36, 0x2, !UP0 ;  /* 0x0000000224247887 */ /* 0x000fe2000c000000 */
[----:B01234-:R-:W-:Y:S01]  /*0880*/  BAR.SYNC.DEFER_BLOCKING 0x0 ;  /* 0x0000000000007b1d */ /* 0x01ffe20000010000 */
[----:B------:R-:W-:-:S13]  /*0890*/  PLOP3.LUT P0, PT, PT, PT, UP0, 0x80, 0x0 ;  /* 0x000000000000781c */ /* 0x000fda0003f0f008 */
[----:B------:R-:W-:Y:S05]  /*08a0*/  @!P0 BRA `(.L_x_5) ;  /* 0x0000009000208947 */ /* 0x000fea0003800000 */
.L_x_6:
[----:B------:R-:W-:-:S08]  /*08b0*/  NOP ;  /* 0x0000000000007918 */ /* 0x000fd00000000000 */
[----:B------:R-:W0:Y:S02]  /*08c0*/  USETMAXREG.TRY_ALLOC.CTAPOOL UP0, 0xe8 ;  /* 0x000000e8000079c8 */ /* 0x000e240008000600 */
[----:B0-----:R-:W-:-:S13]  /*08d0*/  PLOP3.LUT P0, PT, PT, PT, UP0, 0x80, 0x0 ;  /* 0x000000000000781c */ /* 0x001fda0003f0f008 */
[----:B------:R-:W-:Y:S05]  /*08e0*/  @!P0 BRA `(.L_x_6) ;  /* 0xfffffffc00f08947 */ /* 0x000fea000383ffff */
[----:B------:R-:W0:Y:S01]  /*08f0*/  S2R R2, SR_TID.X ;  /* 0x0000000000027919 */ /* 0x000e220000002100 */
[----:B------:R-:W1:Y:S08]  /*0900*/  S2UR UR41, SR_CTAID.X ;  /* 0x00000000002979c3 */ /* 0x000e700000002500 */
[----:B------:R-:W-:Y:S06]  /*0910*/  BAR.ARV 0x8, 0x180 ;  /* 0x0206000000007b1d */ /* 0x000fec0000002000 */
[----:B0-----:R-:W-:-:S04]  /*0920*/  LOP3.LUT R0, R2, 0xffffff80, RZ, 0xc0, !PT ;  /* 0xffffff8002007812 */ /* 0x001fc800078ec0ff */
[----:B------:R-:W-:Y:S02]  /*0930*/  ISETP.NE.AND P0, PT, R0, 0x80, PT ;  /* 0x000000800000780c */ /* 0x000fe40003f05270 */
[----:B------:R-:W1:Y:S11]  /*0940*/  LDC R0, c[0x0][0xc34] ;  /* 0x00030d00ff007b82 */ /* 0x000e760000000800 */
[----:B------:R-:W-:Y:S06]  /*0950*/  @!P0 BAR.ARV 0x9, 0x100 ;  /* 0x0244000000008b1d */ /* 0x000fec0000002000 */
[----:B-1----:R-:W-:-:S13]  /*0960*/  ISETP.LE.AND P0, PT, R0, UR41, PT ;  /* 0x0000002900007c0c */ /* 0x002fda000bf03270 */
[----:B------:R-:W-:Y:S05]  /*0970*/  @P0 EXIT ;  /* 0x000000000000094d */ /* 0x000fea0003800000 */
[----:B------:R-:W-:Y:S01]  /*0980*/  VIADD R17, R2, 0xffffff80 ;  /* 0xffffff8002117836 */ /* 0x000fe20000000000 */
[----:B------:R-:W-:Y:S01]  /*0990*/  ULOP3.LUT UR47, UR36, 0x1, URZ, 0xfc, !UPT ;  /* 0x00000001242f7892 */ /* 0x000fe2000f8efc3f */
[----:B------:R-:W-:Y:S01]  /*09a0*/  IMAD.MOV.U32 R171, RZ, RZ, -0x2 ;  /* 0xfffffffeffab7424 */ /* 0x000fe200078e00ff */
[----:B------:R-:W-:Y:S01]  /*09b0*/  UMOV UR46, URZ ;  /* 0x0000003f002e7c82 */ /* 0x000fe20008000000 */
[----:B------:R-:W-:Y:S01]  /*09c0*/  UMOV UR45, URZ ;  /* 0x0000003f002d7c82 */ /* 0x000fe20008000000 */
[----:B------:R-:W-:Y:S01]  /*09d0*/  SHF.R.S32.HI R0, RZ, 0x1f, R17 ;  /* 0x0000001fff007819 */ /* 0x000fe20000011411 */
[----:B------:R-:W-:-:S03]  /*09e0*/  UMOV UR44, URZ ;  /* 0x0000003f002c7c82 */ /* 0x000fc60008000000 */
[CC--:B------:R-:W-:Y:S02]  /*09f0*/  LEA.HI R2, R0.reuse, R17.reuse, RZ, 0x7 ;  /* 0x0000001100027211 */ /* 0x0c0fe400078f38ff */
[-C--:B------:R-:W-:Y:S02]  /*0a00*/  LEA.HI R3, R0, R17.reuse, RZ, 0x5 ;  /* 0x0000001100037211 */ /* 0x080fe400078f28ff */
[----:B------:R-:W-:Y:S02]  /*0a10*/  LOP3.LUT R4, R2, 0xffffff80, RZ, 0xc0, !PT ;  /* 0xffffff8002047812 */ /* 0x000fe400078ec0ff */
[CC--:B------:R-:W-:Y:S01]  /*0a20*/  LEA.HI R5, R0.reuse, R17.reuse, RZ, 0x4 ;  /* 0x0000001100057211 */ /* 0x0c0fe200078f20ff */
[----:B------:R-:W-:Y:S01]  /*0a30*/  IMAD.SHL.U32 R3, R3, 0x20, RZ ;  /* 0x0000002003037824 */ /* 0x000fe200078e00ff */
[----:B------:R-:W-:Y:S01]  /*0a40*/  LEA.HI R9, R0, R17, RZ, 0x2 ;  /* 0x0000001100097211 */ /* 0x000fe200078f10ff */
[----:B------:R-:W-:Y:S01]  /*0a50*/  IMAD.IADD R19, R17, 0x1, -R4 ;  /* 0x0000000111137824 */ /* 0x000fe200078e0a04 */
[----:B------:R-:W-:-:S02]  /*0a60*/  LOP3.LUT R6, R5, 0x3fffff0, RZ, 0xc0, !PT ;  /* 0x03fffff005067812 */ /* 0x000fc400078ec0ff */
[----:B------:R-:W-:Y:S02]  /*0a70*/  SHF.R.S32.HI R8, RZ, 0x4, R5 ;  /* 0x00000004ff087819 */ /* 0x000fe40000011405 */
[----:B------:R-:W-:Y:S01]  /*0a80*/  SHF.R.S32.HI R4, RZ, 0x1f, R19 ;  /* 0x0000001fff047819 */ /* 0x000fe20000011413 */
[----:B------:R-:W-:Y:S01]  /*0a90*/  IMAD.IADD R6, R17, 0x1, -R6 ;  /* 0x0000000111067824 */ /* 0x000fe200078e0a06 */
[----:B------:R-:W-:Y:S02]  /*0aa0*/  LOP3.LUT R7, R3, 0xfffffc00, RZ, 0xc0, !PT ;  /* 0xfffffc0003077812 */ /* 0x000fe400078ec0ff */
[----:B------:R-:W-:Y:S02]  /*0ab0*/  LEA.HI R3, R4, R19, RZ, 0x2 ;  /* 0x0000001304037211 */ /* 0x000fe400078f10ff */
[----:B------:R-:W-:Y:S01]  /*0ac0*/  LEA.HI R5, R5, R8, RZ, 0x1 ;  /* 0x0000000805057211 */ /* 0x000fe200078f08ff */
[----:B------:R-:W-:Y:S01]  /*0ad0*/  IMAD R6, R6, 0x40, R7 ;  /* 0x0000004006067824 */ /* 0x000fe200078e0207 */
[----:B------:R-:W-:-:S02]  /*0ae0*/  SHF.R.S32.HI R7, RZ, 0x2, R3 ;  /* 0x00000002ff077819 */ /* 0x000fc40000011403 */
[----:B------:R-:W-:Y:S02]  /*0af0*/  SHF.R.S32.HI R10, RZ, 0x1f, R3 ;  /* 0x0000001fff0a7819 */ /* 0x000fe40000011403 */
[----:B------:R-:W-:Y:S02]  /*0b00*/  LEA.HI R18, R0, R17, RZ, 0x3 ;  /* 0x0000001100127211 */ /* 0x000fe400078f18ff */
[----:B------:R-:W-:Y:S02]  /*0b10*/  LOP3.LUT R5, R5, 0x1ffffffe, RZ, 0xc0, !PT ;  /* 0x1ffffffe05057812 */ /* 0x000fe400078ec0ff */
[----:B------:R-:W-:Y:S02]  /*0b20*/  LOP3.LUT R0, R9, 0xfffffffc, RZ, 0xc0, !PT ;  /* 0xfffffffc09007812 */ /* 0x000fe400078ec0ff */
[----:B------:R-:W-:Y:S01]  /*0b30*/  SHF.R.S32.HI R23, RZ, 0x7, R2 ;  /* 0x00000007ff177819 */ /* 0x000fe20000011402 */
[----:B------:R-:W-:Y:S01]  /*0b40*/  IMAD.IADD R5, R8, 0x1, -R5 ;  /* 0x0000000108057824 */ /* 0x000fe200078e0a05 */
[----:B------:R-:W-:Y:S01]  /*0b50*/  LEA.HI R10, R10, R7, RZ, 0x3 ;  /* 0x000000070a0a7211 */ /* 0x000fe200078f18ff */
[----:B------:R-:W-:Y:S01]  /*0b60*/  IMAD.IADD R8, R17, 0x1, -R0 ;  /* 0x0000000111087824 */ /* 0x000fe200078e0a00 */
[----:B------:R-:W-:Y:S01]  /*0b70*/  LEA.HI R2, R2, R23, RZ, 0x1 ;  /* 0x0000001702027211 */ /* 0x000fe200078f08ff */
[----:B------:R-:W-:Y:S01]  /*0b80*/  IMAD R170, R5, 0x8, R6 ;  /* 0x0000000805aa7824 */ /* 0x000fe200078e0206 */
[----:B------:R-:W-:-:S02]  /*0b90*/  LOP3.LUT R12, R18, 0xfffffff8, RZ, 0xc0, !PT ;  /* 0xfffffff8120c7812 */ /* 0x000fc400078ec0ff */
[----:B------:R-:W-:Y:S02]  /*0ba0*/  LOP3.LUT R10, R10, 0xfffffff8, RZ, 0xc0, !PT ;  /* 0xfffffff80a0a7812 */ /* 0x000fe400078ec0ff */
[----:B------:R-:W-:Y:S01]  /*0bb0*/  LEA.HI R4, R4, R19, RZ, 0x5 ;  /* 0x0000001304047211 */ /* 0x000fe200078f28ff */
[----:B------:R-:W-:Y:S01]  /*0bc0*/  IMAD.IADD R17, R17, 0x1, -R12 ;  /* 0x0000000111117824 */ /* 0x000fe200078e0a0c */
[----:B------:R-:W-:Y:S01]  /*0bd0*/  LOP3.LUT R2, R2, 0x3fffffe, RZ, 0xc0, !PT ;  /* 0x03fffffe02027812 */ /* 0x000fe200078ec0ff */
[----:B------:R-:W-:Y:S01]  /*0be0*/  IMAD.IADD R7, R7, 0x1, -R10 ;  /* 0x0000000107077824 */ /* 0x000fe200078e0a0a */
[----:B------:R-:W-:Y:S02]  /*0bf0*/  LEA.HI R5, R8, R8, RZ, 0x1 ;  /* 0x0000000808057211 */ /* 0x000fe400078f08ff */
[----:B------:R-:W-:Y:S01]  /*0c00*/  SHF.R.S32.HI R4, RZ, 0x5, R4 ;  /* 0x00000005ff047819 */ /* 0x000fe20000011404 */
[----:B------:R-:W-:Y:S01]  /*0c10*/  IMAD.IADD R168, R23, 0x1, -R2 ;  /* 0x0000000117a87824 */ /* 0x000fe200078e0a02 */
[----:B------:R-:W-:Y:S01]  /*0c20*/  LOP3.LUT R0, R3, 0x7ffffffc, RZ, 0xc0, !PT ;  /* 0x7ffffffc03007812 */ /* 0x000fe200078ec0ff */
[----:B------:R-:W-:Y:S01]  /*0c30*/  IMAD.SHL.U32 R2, R17, 0x8, RZ ;  /* 0x0000000811027824 */ /* 0x000fe200078e00ff */
[----:B------:R-:W-:Y:S01]  /*0c40*/  LOP3.LUT R5, R5, 0x1ffffffe, RZ, 0xc0, !PT ;  /* 0x1ffffffe05057812 */ /* 0x000fe200078ec0ff */
[----:B------:R-:W-:Y:S01]  /*0c50*/  IMAD R7, R4, 0x10, R7 ;  /* 0x0000001004077824 */ /* 0x000fe200078e0207 */
[----:B------:R-:W-:Y:S01]  /*0c60*/  SHF.R.S32.HI R18, RZ, 0x3, R18 ;  /* 0x00000003ff127819 */ /* 0x000fe20000011412 */
[----:B------:R-:W-:-:S02]  /*0c70*/  VIADD R16, R2, 0x40 ;  /* 0x0000004002107836 */ /* 0x000fc40000000000 */
[----:B------:R-:W-:Y:S02]  /*0c80*/  IMAD.IADD R0, R19, 0x1, -R0 ;  /* 0x0000000113007824 */ /* 0x000fe400078e0a00 */
[----:B------:R-:W-:Y:S01]  /*0c90*/  IMAD.IADD R5, R8, 0x1, -R5 ;  /* 0x0000000108057824 */ /* 0x000fe200078e0a05 */
[----:B------:R-:W-:Y:S01]  /*0ca0*/  SHF.R.S32.HI R192, RZ, 0x1f, R16 ;  /* 0x0000001fffc07819 */ /* 0x000fe20000011410 */
[----:B------:R-:W-:Y:S02]  /*0cb0*/  IMAD R168, R168, 0x40, R7 ;  /* 0x00000040a8a87824 */ /* 0x000fe400078e0207 */
[----:B------:R-:W-:Y:S02]  /*0cc0*/  IMAD R171, R0, R171, 0xa0 ;  /* 0x000000a000ab7424 */ /* 0x000fe400078e02ab */
[----:B------:R-:W-:-:S07]  /*0cd0*/  IMAD R169, R5, 0x8, R168 ;  /* 0x0000000805a97824 */ /* 0x000fce00078e02a8 */
.L_x_39:
[----:B------:R-:W-:Y:S01]  /*0ce0*/  ULDC UR4, c[0x0][0xc38] ;  /* 0x00030e0000047ab9 */ /* 0x000fe20000000800 */
[----:B------:R-:W-:Y:S01]  /*0cf0*/  ULDC UR15, c[0x0][0xc44] ;  /* 0x00031100000f7ab9 */ /* 0x000fe20000000800 */
[----:B------:R-:W-:Y:S01]  /*0d00*/  UISETP.NE.AND UP3, UPT, UR4, 0x1, UPT ;  /* 0x000000010400788c */ /* 0x000fe2000bf65270 */
[----:B0---4-:R-:W-:Y:S01]  /*0d10*/  IMAD.MOV.U32 R3, RZ, RZ, 0x3f800000 ;  /* 0x3f800000ff037424 */ /* 0x011fe200078e00ff */
[----:B------:R-:W-:Y:S01]  /*0d20*/  UISETP.NE.AND UP2, UPT, UR15, 0x1, UPT ;  /* 0x000000010f00788c */ /* 0x000fe2000bf45270 */
[----:B------:R-:W-:Y:S01]  /*0d30*/  IMAD.MOV.U32 R0, RZ, RZ, 0x3f800000 ;  /* 0x3f800000ff007424 */ /* 0x000fe200078e00ff */
[----:B------:R-:W-:Y:S01]  /*0d40*/  ULDC.64 UR6, c[0x0][0x990] ;  /* 0x0002640000067ab9 */ /* 0x000fe20000000a00 */
[----:B------:R-:W-:Y:S01]  /*0d50*/  ULDC.64 UR4, c[0x0][0x998] ;  /* 0x0002660000047ab9 */ /* 0x000fe20000000a00 */
[----:B------:R-:W-:Y:S02]  /*0d60*/  UISETP.NE.U32.AND UP0, UPT, UR6, URZ, UPT ;  /* 0x0000003f0600728c */ /* 0x000fe4000bf05070 */
[----:B------:R-:W-:Y:S01]  /*0d70*/  UISETP.NE.U32.AND UP1, UPT, UR4, URZ, UPT ;  /* 0x0000003f0400728c */ /* 0x000fe2000bf25070 */
[----:B------:R-:W-:-:S02]  /*0d80*/  UMOV UR43, UR41 ;  /* 0x00000029002b7c82 */ /* 0x000fc40008000000 */
[----:B------:R-:W-:Y:S01]  /*0d90*/  @UP3 ULDC UR8, c[0x0][0xc3c] ;  /* 0x00030f0000083ab9 */ /* 0x000fe20000000800 */
[----:B------:R-:W-:Y:S01]  /*0da0*/  @UP3 ULDC UR10, c[0x0][0xc40] ;  /* 0x00031000000a3ab9 */ /* 0x000fe20000000800 */
[----:B------:R-:W-:Y:S02]  /*0db0*/  UIMAD.WIDE.U32 UR8, UR41, UR8, URZ ;  /* 0x00000008290872a5 */ /* 0x000fe4000f8e003f */
[----:B------:R-:W-:Y:S02]  /*0dc0*/  UISETP.NE.AND.EX UP0, UPT, UR7, URZ, UPT, UP0 ;  /* 0x0000003f0700728c */ /* 0x000fe4000bf05300 */
[----:B------:R-:W-:Y:S02]  /*0dd0*/  @UP3 USHF.R.U32.HI UR43, URZ, UR10, UR9 ;  /* 0x0000000a3f2b3299 */ /* 0x000fe40008011609 */
[----:B------:R-:W-:Y:S01]  /*0de0*/  UISETP.NE.AND.EX UP1, UPT, UR5, URZ, UPT, UP1 ;  /* 0x0000003f0500728c */ /* 0x000fe2000bf25310 */
[----:B------:R-:W-:Y:S01]  /*0df0*/  @UP2 ULDC.64 UR10, c[0x0][0xc48] ;  /* 0x00031200000a2ab9 */ /* 0x000fe20000000a00 */
[----:B------:R-:W-:Y:S01]  /*0e00*/  PLOP3.LUT P0, PT, PT, PT, UP0, 0x80, 0x0 ;  /* 0x000000000000781c */ /* 0x000fe20003f0f008 */
[----:B------:R-:W-:-:S02]  /*0e10*/  UIMAD.WIDE.U32 UR8, UR43, UR10, URZ ;  /* 0x0000000a2b0872a5 */ /* 0x000fc4000f8e003f */
[----:B------:R-:W-:Y:S02]  /*0e20*/  UMOV UR42, UR43 ;  /* 0x0000002b002a7c82 */ /* 0x000fe40008000000 */
[----:B------:R-:W-:Y:S01]  /*0e30*/  @UP0 ULDC.64 UR12, c[0x0][0x9a8] ;  /* 0x00026a00000c0ab9 */ /* 0x000fe20000000a00 */
[----:B------:R-:W-:Y:S01]  /*0e40*/  @UP2 USHF.R.U32.HI UR42, URZ, UR11, UR9 ;  /* 0x0000000b3f2a2299 */ /* 0x000fe20008011609 */
[----:B------:R-:W-:Y:S01]  /*0e50*/  PLOP3.LUT P1, PT, PT, PT, UP1, 0x80, 0x0 ;  /* 0x000000000000781c */ /* 0x000fe20003f2f018 */
[----:B------:R-:W0:Y:S01]  /*0e60*/  SHFL.IDX PT, R8, R23, RZ, 0x1f ;  /* 0x00001fff17087589 */ /* 0x000e2200000e0000 */
[----:B------:R-:W-:Y:S01]  /*0e70*/  @UP1 ULDC.64 UR18, c[0x0][0x9b8] ;  /* 0x00026e0000121ab9 */ /* 0x000fe20000000a00 */
[----:B------:R-:W-:Y:S02]  /*0e80*/  @UP0 USHF.R.S32.HI UR10, URZ, 0x1f, UR42 ;  /* 0x0000001f3f0a0899 */ /* 0x000fe4000801142a */
[----:B------:R-:W-:Y:S02]  /*0e90*/  @UP1 USHF.R.S32.HI UR11, URZ, 0x1f, UR42 ;  /* 0x0000001f3f0b1899 */ /* 0x000fe4000801142a */
[----:B------:R-:W-:-:S02]  /*0ea0*/  @UP0 UIADD3 UR14, -UR42, URZ, URZ ;  /* 0x0000003f2a0e0290 */ /* 0x000fc4000fffe13f */
[----:B------:R-:W-:Y:S02]  /*0eb0*/  @UP1 UIADD3 UR20, -UR42, URZ, URZ ;  /* 0x0000003f2a141290 */ /* 0x000fe4000fffe13f */
[----:B------:R-:W-:Y:S02]  /*0ec0*/  @UP0 UIMAD.WIDE.U32 UR8, UR42, UR12, URZ ;  /* 0x0000000c2a0802a5 */ /* 0x000fe4000f8e003f */
[----:B------:R-:W-:Y:S02]  /*0ed0*/  @UP0 UIMAD UR10, UR10, UR12, URZ ;  /* 0x0000000c0a0a02a4 */ /* 0x000fe4000f8e023f */
[----:B------:R-:W-:Y:S02]  /*0ee0*/  @UP1 UIMAD UR12, UR11, UR18, URZ ;  /* 0x000000120b0c12a4 */ /* 0x000fe4000f8e023f */
[----:B------:R-:W-:Y:S02]  /*0ef0*/  @UP0 UIMAD UR14, UR15, UR14, UR43 ;  /* 0x0000000e0f0e02a4 */ /* 0x000fe4000f8e022b */
[----:B------:R-:W-:-:S02]  /*0f00*/  @UP1 UIMAD UR20, UR15, UR20, UR43 ;  /* 0x000000140f1412a4 */ /* 0x000fc4000f8e022b */
[----:B------:R-:W-:Y:S02]  /*0f10*/  @UP0 UIMAD UR16, UR42, UR13, UR10 ;  /* 0x0000000d2a1002a4 */ /* 0x000fe4000f8e020a */
[----:B------:R-:W-:Y:S02]  /*0f20*/  @UP0 USHF.R.S32.HI UR15, URZ, 0x1f, UR14 ;  /* 0x0000001f3f0f0899 */ /* 0x000fe4000801140e */
[----:B------:R-:W-:Y:S02]  /*0f30*/  @UP1 USHF.R.S32.HI UR21, URZ, 0x1f, UR20 ;  /* 0x0000001f3f151899 */ /* 0x000fe40008011414 */
[----:B------:R-:W-:Y:S02]  /*0f40*/  @UP1 UIMAD.WIDE.U32 UR10, UR42, UR18, URZ ;  /* 0x000000122a0a12a5 */ /* 0x000fe4000f8e003f */
[----:B------:R-:W-:Y:S02]  /*0f50*/  @UP1 UIMAD UR17, UR42, UR19, UR12 ;  /* 0x000000132a1112a4 */ /* 0x000fe4000f8e020c */
[----:B------:R-:W-:Y:S01]  /*0f60*/  @UP0 UIADD3 UR9, UR9, UR16, URZ ;  /* 0x0000001009090290 */ /* 0x000fe2000fffe03f */
[----:B------:R-:W-:Y:S01]  /*0f70*/  @UP0 ULDC.64 UR18, c[0x0][0x9b0] ;  /* 0x00026c0000120ab9 */ /* 0x000fe20000000a00 */
[----:B------:R-:W-:Y:S01]  /*0f80*/  @UP1 ULDC.64 UR12, c[0x0][0x9c0] ;  /* 0x00027000000c1ab9 */ /* 0x000fe20000000a00 */
[----:B------:R-:W-:-:S02]  /*0f90*/  @UP0 UIMAD UR15, UR15, UR18, URZ ;  /* 0x000000120f0f02a4 */ /* 0x000fc4000f8e023f */
[----:B------:R-:W-:Y:S02]  /*0fa0*/  @UP1 UIMAD UR16, UR21, UR12, URZ ;  /* 0x0000000c151012a4 */ /* 0x000fe4000f8e023f */
[----:B------:R-:W-:Y:S02]  /*0fb0*/  @UP1 UIADD3 UR11, UR11, UR17, URZ ;  /* 0x000000110b0b1290 */ /* 0x000fe4000fffe03f */
[----:B------:R-:W-:Y:S02]  /*0fc0*/  @UP0 UIMAD UR15, UR14, UR19, UR15 ;  /* 0x000000130e0f02a4 */ /* 0x000fe4000f8e020f */
[----:B------:R-:W-:Y:S02]  /*0fd0*/  @UP0 UIMAD.WIDE.U32 UR8, UR14, UR18, UR8 ;  /* 0x000000120e0802a5 */ /* 0x000fe4000f8e0008 */
[----:B------:R-:W-:Y:S02]  /*0fe0*/  @UP1 UIMAD UR16, UR20, UR13, UR16 ;  /* 0x0000000d141012a4 */ /* 0x000fe4000f8e0210 */
[----:B------:R-:W-:-:S02]  /*0ff0*/  @UP1 UIMAD.WIDE.U32 UR12, UR20, UR12, UR10 ;  /* 0x0000000c140c12a5 */ /* 0x000fc4000f8e000a */
[----:B------:R-:W-:Y:S02]  /*1000*/  @UP0 UIADD3 UR10, UR9, UR15, URZ ;  /* 0x0000000f090a0290 */ /* 0x000fe4000fffe03f */
[----:B------:R-:W-:Y:S02]  /*1010*/  @UP0 ULEA UR6, UP2, UR8, UR6, 0x2 ;  /* 0x0000000608060291 */ /* 0x000fe4000f84103f */
[----:B------:R-:W-:Y:S02]  /*1020*/  @UP1 UIADD3 UR9, UR13, UR16, URZ ;  /* 0x000000100d091290 */ /* 0x000fe4000fffe03f */
[----:B------:R-:W-:Y:S02]  /*1030*/  @UP1 ULEA UR4, UP3, UR12, UR4, 0x2 ;  /* 0x000000040c041291 */ /* 0x000fe4000f86103f */
[----:B------:R-:W-:Y:S01]  /*1040*/  @UP0 ULEA.HI.X UR7, UR8, UR7, UR10, 0x2, UP2 ;  /* 0x0000000708070291 */ /* 0x000fe200090f140a */
[----:B-1-3--:R-:W-:Y:S01]  /*1050*/  IMAD.U32 R4, RZ, RZ, UR6 ;  /* 0x00000006ff047e24 */ /* 0x00afe2000f8e00ff */
[----:B------:R-:W-:-:S02]  /*1060*/  @UP1 ULEA.HI.X UR5, UR12, UR5, UR9, 0x2, UP3 ;  /* 0x000000050c051291 */ /* 0x000fc400098f1409 */
[----:B------:R-:W-:Y:S01]  /*1070*/  IMAD.U32 R6, RZ, RZ, UR4 ;  /* 0x00000004ff067e24 */ /* 0x000fe2000f8e00ff */
[----:B------:R-:W1:Y:S01]  /*1080*/  S2UR UR37, SR_CgaCtaId ;  /* 0x00000000002579c3 */ /* 0x000e620000008800 */
[----:B------:R-:W-:Y:S01]  /*1090*/  IMAD.U32 R5, RZ, RZ, UR7 ;  /* 0x00000007ff057e24 */ /* 0x000fe2000f8e00ff */
[----:B0-----:R-:W-:Y:S01]  /*10a0*/  R2UR UR38, R8 ;  /* 0x00000000082672ca */ /* 0x001fe200000e0000 */
[----:B------:R-:W-:Y:S01]  /*10b0*/  IMAD.U32 R7, RZ, RZ, UR5 ;  /* 0x00000005ff077e24 */ /* 0x000fe2000f8e00ff */
[----:B------:R-:W-:Y:S01]  /*10c0*/  ULDC.64 UR4, c[0x0][0x418] ;  /* 0x0001060000047ab9 */ /* 0x000fe20000000a00 */
[----:B------:R-:W-:Y:S01]  /*10d0*/  UMOV UR39, 0x400 ;  /* 0x0000040000277882 */ /* 0x000fe20000000000 */
[----:B------:R-:W2:Y:S01]  /*10e0*/  @P0 LDG.E R3, desc[UR50][R4.64] ;  /* 0x0000003204030981 */ /* 0x000ea2000c1e1900 */
[----:B------:R-:W-:Y:S01]  /*10f0*/  ULDC UR52, c[0x0][0x424] ;  /* 0x0001090000347ab9 */ /* 0x000fe20000000800 */
[----:B------:R-:W-:Y:S02]  /*1100*/  ULDC UR8, c[0x0][0x988] ;  /* 0x0002620000087ab9 */ /* 0x000fe40000000800 */
[----:B------:R-:W2:Y:S01]  /*1110*/  @P1 LDG.E R0, desc[UR50][R6.64] ;  /* 0x0000003206001981 */ /* 0x000ea2000c1e1900 */
[----:B------:R-:W-:-:S04]  /*1120*/  UISETP.NE.U32.AND UP0, UPT, UR4, URZ, UPT ;  /* 0x0000003f0400728c */ /* 0x000fc8000bf05070 */
[----:B------:R-:W-:Y:S02]  /*1130*/  UISETP.NE.AND.EX UP0, UPT, UR5, URZ, UPT, UP0 ;  /* 0x0000003f0500728c */ /* 0x000fe4000bf05300 */
[----:B------:R-:W-:Y:S02]  /*1140*/  ULEA.HI UR4, UR38, UR38, URZ, 0x1 ;  /* 0x0000002626047291 */ /* 0x000fe4000f8f083f */
[----:B------:R-:W-:Y:S01]  /*1150*/  USEL UR52, UR52, 0x1, UP0 ;  /* 0x0000000134347887 */ /* 0x000fe20008000000 */
[----:B------:R-:W-:Y:S01]  /*1160*/  ULDC UR5, c[0x0][0x2f0] ;  /* 0x0000bc0000057ab9 */ /* 0x000fe20000000800 */
[----:B------:R-:W-:Y:S02]  /*1170*/  ULOP3.LUT UR4, UR4, 0x3e, URZ, 0xc0, !UPT ;  /* 0x0000003e04047892 */ /* 0x000fe4000f8ec03f */
[----:B-1----:R-:W-:Y:S02]  /*1180*/  ULEA UR39, UR37, UR39, 0x18 ;  /* 0x0000002725277291 */ /* 0x002fe4000f8ec03f */
[----:B------:R-:W-:-:S02]  /*1190*/  UIMAD UR52, UR52, UR5, URZ ;  /* 0x00000005343472a4 */ /* 0x000fc4000f8e023f */
[----:B------:R-:W-:Y:S02]  /*11a0*/  UIADD3 UR7, UR39, 0x14400, URZ ;  /* 0x0001440027077890 */ /* 0x000fe4000fffe03f */
[----:B------:R-:W-:Y:S02]  /*11b0*/  UIADD3 UR4, UR38, -UR4, URZ ;  /* 0x8000000426047290 */ /* 0x000fe4000fffe03f */
[----:B------:R-:W-:Y:S02]  /*11c0*/  ULOP3.LUT UP0, URZ, UR7, 0x9f, URZ, 0xc0, !UPT ;  /* 0x0000009f073f7892 */ /* 0x000fe4000f80c03f */
[----:B------:R-:W-:Y:S02]  /*11d0*/  UIADD3 UR5, UR52, 0x9f, URZ ;  /* 0x0000009f34057890 */ /* 0x000fe4000fffe03f */
[----:B------:R-:W-:Y:S02]  /*11e0*/  ULEA UR6, UR4, UR7, 0xc ;  /* 0x0000000704067291 */ /* 0x000fe4000f8e603f */
[----:B------:R-:W-:Y:S01]  /*11f0*/  PLOP3.LUT P0, PT, PT, PT, UP0, 0x80, 0x0 ;  /* 0x000000000000781c */ /* 0x000fe20003f0f008 */
[----:B------:R-:W-:-:S02]  /*1200*/  UIMAD.WIDE UR4, UR5, 0x66666667, URZ ;  /* 0x66666667050478a5 */ /* 0x000fc4000f8e023f */
[----:B------:R-:W-:Y:S02]  /*1210*/  USHF.R.U32.HI UR6, URZ, 0x4, UR6 ;  /* 0x000000043f067899 */ /* 0x000fe40008011606 */
[----:B------:R-:W-:Y:S02]  /*1220*/  USHF.R.U32.HI UR49, URZ, 0x1f, UR5 ;  /* 0x0000001f3f317899 */ /* 0x000fe40008011605 */
[----:B------:R-:W-:Y:S02]  /*1230*/  ULOP3.LUT UR48, UR6, 0x3fff, URZ, 0xc0, !UPT ;  /* 0x00003fff06307892 */ /* 0x000fe4000f8ec03f */
[----:B------:R-:W-:Y:S01]  /*1240*/  ULEA.HI.SX32 UR49, UR5, UR49, 0x1a ;  /* 0x0000003105317291 */ /* 0x000fe2000f8fd23f */
[----:B--2---:R-:W-:-:S04]  /*1250*/  FMUL.FTZ R0, R3, R0 ;  /* 0x0000000003007220 */ /* 0x004fc80000410000 */
[----:B------:R-:W-:-:S05]  /*1260*/  FMUL.FTZ R0, R0, UR8 ;  /* 0x0000000800007c20 */ /* 0x000fca0008410000 */
[----:B------:R-:W-:Y:S01]  /*1270*/  R2UR UR40, R0 ;  /* 0x00000000002872ca */ /* 0x000fe200000e0000 */
[----:B-----5:R-:W-:-:S14]  /*1280*/  @!P0 BRA `(.L_x_7) ;  /* 0x0000000000408947 */ /* 0x020fdc0003800000 */
[----:B------:R-:W-:Y:S01]  /*1290*/  MOV R0, 0x0 ;  /* 0x0000000000007802 */ /* 0x000fe20000000f00 */
[----:B------:R-:W-:Y:S01]  /*12a0*/  ULDC.64 UR4, c[0x4][0xc8] ;  /* 0x0100320000047ab9 */ /* 0x000fe20000000a00 */
[----:B------:R-:W-:Y:S01]  /*12b0*/  ULDC.64 UR6, c[0x4][0x38] ;  /* 0x01000e0000067ab9 */ /* 0x000fe20000000a00 */
[----:B------:R-:W-:Y:S01]  /*12c0*/  IMAD.U32 R4, RZ, RZ, UR4 ;  /* 0x00000004ff047e24 */ /* 0x000fe2000f8e00ff */
[----:B------:R0:W1:Y:S01]  /*12d0*/  LDC.64 R14, c[0x4][R0] ;  /* 0x01000000000e7b82 */ /* 0x0000620000000a00 */
[----:B------:R-:W-:Y:S01]  /*12e0*/  IMAD.U32 R5, RZ, RZ, UR5 ;  /* 0x00000005ff057e24 */ /* 0x000fe2000f8e00ff */
[----:B------:R-:W-:Y:S01]  /*12f0*/  ULDC.64 UR4, c[0x4][0xd0] ;  /* 0x0100340000047ab9 */ /* 0x000fe20000000a00 */
[----:B------:R-:W-:Y:S02]  /*1300*/  IMAD.U32 R10, RZ, RZ, UR6 ;  /* 0x00000006ff0a7e24 */ /* 0x000fe4000f8e00ff */
[----:B------:R-:W-:Y:S02]  /*1310*/  IMAD.U32 R6, RZ, RZ, UR4 ;  /* 0x00000004ff067e24 */ /* 0x000fe4000f8e00ff */
[----:B------:R-:W-:-:S02]  /*1320*/  IMAD.U32 R7, RZ, RZ, UR5 ;  /* 0x00000005ff077e24 */ /* 0x000fc4000f8e00ff */
[----:B------:R-:W-:Y:S02]  /*1330*/  IMAD.U32 R11, RZ, RZ, UR7 ;  /* 0x00000007ff0b7e24 */ /* 0x000fe4000f8e00ff */
[----:B------:R-:W-:Y:S02]  /*1340*/  IMAD.MOV.U32 R8, RZ, RZ, 0x70 ;  /* 0x00000070ff087424 */ /* 0x000fe400078e00ff */
[----:B------:R-:W-:Y:S02]  /*1350*/  IMAD.MOV.U32 R12, RZ, RZ, 0x1 ;  /* 0x00000001ff0c7424 */ /* 0x000fe400078e00ff */
[----:B0-----:R-:W-:-:S07]  /*1360*/  IMAD.MOV.U32 R13, RZ, RZ, RZ ;  /* 0x000000ffff0d7224 */ /* 0x001fce00078e00ff */
[----:B------:R-:W-:-:S07]  /*1370*/  LEPC R20, `(.L_x_7) ;  /* 0x000000001014794e */ /* 0x000fce0000000000 */
[----:B-1----:R-:W-:Y:S05]  /*1380*/  CALL.ABS.NOINC R14 ;  /* 0x000000000e007343 */ /* 0x002fea0003c00000 */
.L_x_7:
[----:B------:R-:W-:Y:S01]  /*1390*/  ULOP3.LUT UR4, UR46, 0x1, URZ, 0xc0, !UPT ;  /* 0x000000012e047892 */ /* 0x000fe2000f8ec03f */
[----:B------:R-:W-:-:S05]  /*13a0*/  IMAD.U32 R3, RZ, RZ, UR47 ;  /* 0x0000002fff037e24 */ /* 0x000fca000f8e00ff */
[----:B------:R-:W-:Y:S01]  /*13b0*/  IMAD.U32 R0, RZ, RZ, UR4 ;  /* 0x00000004ff007e24 */ /* 0x000fe2000f8e00ff */
[----:B------:R-:W-:-:S04]  /*13c0*/  ISETP.NE.AND P0, PT, R3, 0x3, PT ;  /* 0x000000030300780c */ /* 0x000fc80003f05270 */
[----:B------:R-:W-:-:S04]  /*13d0*/  SHF.L.U32 R0, R0, 0x1f, RZ ;  /* 0x0000001f00007819 */ /* 0x000fc800000006ff */
[----:B------:R-:W0:Y:S02]  /*13e0*/  SYNCS.PHASECHK.TRANS64.TRYWAIT P1, [UR39+0x29800], R0 ;  /* 0x02980000ff0075a7 */ /* 0x000e240008020167 */
[----:B0-----:R-:W-:Y:S05]  /*13f0*/  @!P1 BRA `(.L_x_8) ;  /* 0x000000d000949947 */ /* 0x001fea0003800000 */
.L_x_107:
[----:B------:R-:W-:Y:S05]  /*1400*/  @!P0 BRA `(.L_x_9) ;  /* 0x0000000000048947 */ /* 0x000fea0003800000 */
[----:B------:R-:W-:Y:S01]  /*1410*/  BPT.TRAP 0x1 ;  /* 0x000000040000795c */ /* 0x000fe20000300000 */
.L_x_9:
[----:B------:R-:W-:Y:S02]  /*1420*/  IMAD.U32 R4, RZ, RZ, UR44 ;  /* 0x0000002cff047e24 */ /* 0x000fe4000f8e00ff */
[----:B0-----:R-:W-:-:S03]  /*1430*/  IMAD.U32 R3, RZ, RZ, UR45 ;  /* 0x0000002dff037e24 */ /* 0x001fc6000f8e00ff */
[----:B------:R-:W-:Y:S02]  /*1440*/  LEA R4, R4, UR39, 0x3 ;  /* 0x0000002704047c11 */ /* 0x000fe4000f8e18ff */
[----:B------:R-:W-:-:S04]  /*1450*/  SHF.L.U32 R3, R3, 0x1f, RZ ;  /* 0x0000001f03037819 */ /* 0x000fc800000006ff */
[----:B------:R0:W1:Y:S01]  /*1460*/  SYNCS.PHASECHK.TRANS64.TRYWAIT P1, [R4+URZ+0x29830], R3 ;  /* 0x02983003040075a7 */ /* 0x000062000802017f */
[----:B------:R-:W-:Y:S05]  /*1470*/  @!P0 BRA `(.L_x_10) ;  /* 0x0000000000048947 */ /* 0x000fea0003800000 */
[----:B------:R-:W-:Y:S01]  /*1480*/  BPT.TRAP 0x1 ;  /* 0x000000040000795c */ /* 0x000fe20000300000 */
.L_x_10:
[----:B------:R-:W-:Y:S01]  /*1490*/  IMAD.MOV.U32 R87, RZ, RZ, RZ ;  /* 0x000000ffff577224 */ /* 0x000fe200078e00ff */
[----:B-1----:R-:W-:Y:S06]  /*14a0*/  @P1 BRA `(.L_x_11) ;  /* 0x0000000000081947 */ /* 0x002fec0003800000 */
[----:B------:R-:W1:Y:S02]  /*14b0*/  SYNCS.PHASECHK.TRANS64.TRYWAIT P1, [R4+URZ+0x29830], R3 ;  /* 0x02983003040075a7 */ /* 0x000e64000802017f */
[----:B-1----:R-:W-:Y:S05]  /*14c0*/  @!P1 BRA `(.L_x_12) ;  /* 0x000000d000789947 */ /* 0x002fea0003800000 */
.L_x_11:
[----:B------:R-:W-:Y:S05]  /*14d0*/  WARPSYNC.ALL ;  /* 0x0000000000007948 */ /* 0x000fea0003800000 */
[----:B------:R-:W-:Y:S01]  /*14e0*/  UIADD3 UR4, UR39, 0x1a400, URZ ;  /* 0x0001a40027047890 */ /* 0x000fe2000fffe03f */
[----:B------:R-:W-:Y:S01]  /*14f0*/  WARPGROUP.ARRIVE ;  /* 0x00000000000079c5 */ /* 0x000fe20000000000 */
[----:B------:R-:W-:Y:S02]  /*1500*/  ULOP3.LUT UR28, UR48, 0x10000, URZ, 0xfc, !UPT ;  /* 0x00010000301c7892 */ /* 0x000fe4000f8efc3f */
[----:B------:R-:W-:Y:S01]  /*1510*/  USHF.R.U32.HI UR4, URZ, 0x4, UR4 ;  /* 0x000000043f047899 */ /* 0x000fe20008011604 */
[----:B------:R-:W-:Y:S01]  /*1520*/  UMOV UR25, 0x80000020 ;  /* 0x8000002000197882 */ /* 0x000fe20000000000 */
[----:B------:R-:W-:-:S02]  /*1530*/  UMOV UR27, 0x80000020 ;  /* 0x80000020001b7882 */ /* 0x000fc40000000000 */
[----:B------:R-:W-:Y:S01]  /*1540*/  ULOP3.LUT UR4, UR4, 0x3fff, URZ, 0xc0, !UPT ;  /* 0x00003fff04047892 */ /* 0x000fe2000f8ec03f */
[----:B------:R-:W-:Y:S01]  /*1550*/  UMOV UR24, UR28 ;  /* 0x0000001c00187c82 */ /* 0x000fe20008000000 */
[----:B------:R-:W-:Y:S02]  /*1560*/  UMOV UR5, UR25 ;  /* 0x0000001900057c82 */ /* 0x000fe40008000000 */
[----:B------:R-:W-:Y:S01]  /*1570*/  ULOP3.LUT UR48, UR4, 0x10000, URZ, 0xfc, !UPT ;  /* 0x0001000004307892 */ /* 0x000fe2000f8efc3f */
[----:B------:R-:W-:Y:S02]  /*1580*/  UMOV UR7, 0x80000020 ;  /* 0x8000002000077882 */ /* 0x000fe40000000000 */
[----:B------:R-:W-:Y:S01]  /*1590*/  UMOV UR4, UR24 ;  /* 0x0000001800047c82 */ /* 0x000fe20008000000 */
[----:B------:R-:W-:Y:S01]  /*15a0*/  UIMAD UR30, UR44, 0x780, UR48 ;  /* 0x000007802c1e78a4 */ /* 0x000fe2000f8e0230 */
[----:B------:R-:W-:Y:S01]  /*15b0*/  UMOV UR11, 0x80000020 ;  /* 0x80000020000b7882 */ /* 0x000fe20000000000 */
[----:B------:R-:W-:-:S02]  /*15c0*/  UMOV UR15, 0x80000020 ;  /* 0x80000020000f7882 */ /* 0x000fc40000000000 */
[----:B------:R-:W-:Y:S02]  /*15d0*/  UIADD3 UR6, UR30, 0x80, URZ ;  /* 0x000000801e067890 */ /* 0x000fe4000fffe03f */
[----:B------:R-:W-:Y:S02]  /*15e0*/  UIADD3 UR8, UR30, 0x100, URZ ;  /* 0x000001001e087890 */ /* 0x000fe4000fffe03f */
[----:B------:R-:W-:Y:S01]  /*15f0*/  UMOV UR26, UR30 ;  /* 0x0000001e001a7c82 */ /* 0x000fe20008000000 */
[----:B------:R-:W-:Y:S01]  /*1600*/  UIADD3 UR9, UR30, 0x180, URZ ;  /* 0x000001801e097890 */ /* 0x000fe2000fffe03f */
[----:B------:R-:W-:Y:S01]  /*1610*/  QGMMA.64x32x32.F32.E4M3.E4M3 R104, gdesc[UR24], RZ, !UPT, gsb0 ;  /* 0x00600000186879f3 */ /* 0x000fe2000c0008ff */
[----:B------:R-:W-:Y:S01]  /*1620*/  UMOV UR26, UR6 ;  /* 0x00000006001a7c82 */ /* 0x000fe20008000000 */
[----:B------:R-:W-:Y:S01]  /*1630*/  UMOV UR27, 0x80000020 ;  /* 0x80000020001b7882 */ /* 0x000fe20000000000 */
[----:B------:R-:W-:Y:S01]  /*1640*/  UMOV UR6, UR8 ;  /* 0x0000000800067c82 */ /* 0x000fe20008000000 */
[----:B------:R-:W-:-:S02]  /*1650*/  UIADD3 UR10, UR30, 0x200, URZ ;  /* 0x000002001e0a7890 */ /* 0x000fc4000fffe03f */
[----:B------:R-:W-:Y:S02]  /*1660*/  UIADD3 UR12, UR30, 0x102, URZ ;  /* 0x000001021e0c7890 */ /* 0x000fe4000fffe03f */
[----:B------:R-:W-:Y:S02]  /*1670*/  UIADD3 UR13, UR30, 0x182, URZ ;  /* 0x000001821e0d7890 */ /* 0x000fe4000fffe03f */
[----:B------:R-:W-:Y:S02]  /*1680*/  UIADD3 UR14, UR30, 0x202, URZ ;  /* 0x000002021e0e7890 */ /* 0x000fe4000fffe03f */
[----:B------:R-:W-:Y:S01]  /*1690*/  UIADD3 UR18, UR30, 0x382, URZ ;  /* 0x000003821e127890 */ /* 0x000fe2000fffe03f */
[----:B------:R-:W-:Y:S01]  /*16a0*/  UMOV UR19, 0x80000020 ;  /* 0x8000002000137882 */ /* 0x000fe20000000000 */
[----:B------:R-:W-:Y:S01]  /*16b0*/  UIADD3 UR22, UR30, 0x600, URZ ;  /* 0x000006001e167890 */ /* 0x000fe2000fffe03f */
[----:B------:R-:W-:Y:S01]  /*16c0*/  UMOV UR23, 0x80000020 ;  /* 0x8000002000177882 */ /* 0x000fe20000000000 */
[----:B------:R-:W-:Y:S01]  /*16d0*/  UMOV UR31, 0x80000020 ;  /* 0x80000020001f7882 */ /* 0x000fe20000000000 */
[----:B------:R-:W-:-:S02]  /*16e0*/  WARPGROUP.DEPBAR.LE gsb0, 0x0 ;  /* 0x00008000000079c5 */ /* 0x000fc40000010000 */
[----:B------:R-:W-:-:S06]  /*16f0*/  WARPGROUP.ARRIVE ;  /* 0x00000000000079c5 */ /* 0x000fcc0000000000 */
[----:B------:R-:W-:Y:S01]  /*1700*/  QGMMA.64x32x32.F32.E4M3.E4M3 R88, gdesc[UR24], RZ, !UPT, gsb0 ;  /* 0x00600000185879f3 */ /* 0x000fe2000c0008ff */
[----:B------:R-:W-:Y:S01]  /*1710*/  UMOV UR26, UR9 ;  /* 0x00000009001a7c82 */ /* 0x000fe20008000000 */
[----:B------:R-:W-:Y:S01]  /*1720*/  UMOV UR27, 0x80000020 ;  /* 0x80000020001b7882 */ /* 0x000fe20000000000 */
[----:B------:R-:W-:Y:S02]  /*1730*/  WARPGROUP.DEPBAR.LE gsb0, 0x0 ;  /* 0x00008000000079c5 */ /* 0x000fe40000010000 */
[----:B------:R-:W-:-:S06]  /*1740*/  WARPGROUP.ARRIVE ;  /* 0x00000000000079c5 */ /* 0x000fcc0000000000 */
[----:B------:R-:W-:Y:S01]  /*1750*/  QGMMA.64x32x32.F32.E4M3.E4M3 R56, gdesc[UR4], RZ, !UPT, gsb0 ;  /* 0x00600000043879f3 */ /* 0x000fe2000c0008ff */
[----:B------:R-:W-:Y:S02]  /*1760*/  UIADD3 UR4, UR28, 0x2, URZ ;  /* 0x000000021c047890 */ /* 0x000fe4000fffe03f */
[----:B------:R-:W-:Y:S01]  /*1770*/  UIADD3 UR6, UR30, 0x2, URZ ;  /* 0x000000021e067890 */ /* 0x000fe2000fffe03f */
[----:B------:R-:W-:Y:S01]  /*1780*/  UMOV UR5, 0x80000020 ;  /* 0x8000002000057882 */ /* 0x000fe20000000000 */
[----:B------:R-:W-:Y:S01]  /*1790*/  UMOV UR7, 0x80000020 ;  /* 0x8000002000077882 */ /* 0x000fe20000000000 */
[----:B------:R-:W-:Y:S02]  /*17a0*/  UMOV UR9, UR5 ;  /* 0x0000000500097c82 */ /* 0x000fe40008000000 */
[----:B------:R-:W-:Y:S01]  /*17b0*/  UMOV UR8, UR4 ;  /* 0x0000000400087c82 */ /* 0x000fe20008000000 */
[----:B------:R-:W-:Y:S02]  /*17c0*/  WARPGROUP.DEPBAR.LE gsb0, 0x0 ;  /* 0x00008000000079c5 */ /* 0x000fe40000010000 */
[----:B------:R-:W-:-:S06]  /*17d0*/  WARPGROUP.ARRIVE ;  /* 0x00000000000079c5 */ /* 0x000fcc0000000000 */
[----:B------:R-:W-:Y:S01]  /*17e0*/  QGMMA.64x32x32.F32.E4M3.E4M3 R40, gdesc[UR24], RZ, !UPT, gsb0 ;  /* 0x00600000182879f3 */ /* 0x000fe2000c0008ff */
[----:B------:R-:W-:Y:S01]  /*17f0*/  UMOV UR26, UR10 ;  /* 0x0000000a001a7c82 */ /* 0x000fe20008000000 */
[----:B------:R-:W-:Y:S01]  /*1800*/  UMOV UR27, 0x80000020 ;  /* 0x80000020001b7882 */ /* 0x000fe20000000000 */
[----:B------:R-:W-:Y:S01]  /*1810*/  UIADD3 UR10, UR30, 0x82, URZ ;  /* 0x000000821e0a7890 */ /* 0x000fe2000fffe03f */
[----:B------:R-:W-:Y:S02]  /*1820*/  WARPGROUP.DEPBAR.LE gsb0, 0x0 ;  /* 0x00008000000079c5 */ /* 0x000fe40000010000 */
[----:B------:R-:W-:-:S06]  /*1830*/  WARPGROUP.ARRIVE ;  /* 0x00000000000079c5 */ /* 0x000fcc0000000000 */
[----:B------:R-:W-:Y:S03]  /*1840*/  QGMMA.64x32x32.F32.E4M3.E4M3 R24, gdesc[UR24], RZ, !UPT, gsb0 ;  /* 0x00600000181879f3 */ /* 0x000fe6000c0008ff */
[----:B------:R-:W-:Y:S02]  /*1850*/  WARPGROUP.DEPBAR.LE gsb0, 0x0 ;  /* 0x00008000000079c5 */ /* 0x000fe40000010000 */
[----:B------:R-:W-:-:S06]  /*1860*/  WARPGROUP.ARRIVE ;  /* 0x00000000000079c5 */ /* 0x000fcc0000000000 */
[----:B------:R-:W-:Y:S01]  /*1870*/  QGMMA.64x32x32.F32.E4M3.E4M3 R104, gdesc[UR4], R104, gsb0 ;  /* 0x00600000046879f3 */ /* 0x000fe20008000868 */
[----:B------:R-:W-:Y:S01]  /*1880*/  UMOV UR6, UR10 ;  /* 0x0000000a00067c82 */ /* 0x000fe20008000000 */
[----:B------:R-:W-:Y:S01]  /*1890*/  UMOV UR7, 0x80000020 ;  /* 0x8000002000077882 */ /* 0x000fe20000000000 */
[----:B------:R-:W-:Y:S01]  /*18a0*/  UMOV UR10, UR12 ;  /* 0x0000000c000a7c82 */ /* 0x000fe20008000000 */
[----:B------:R-:W-:Y:S02]  /*18b0*/  WARPGROUP.DEPBAR.LE gsb0, 0x0 ;  /* 0x00008000000079c5 */ /* 0x000fe40000010000 */
[----:B------:R-:W-:-:S06]  /*18c0*/  WARPGROUP.ARRIVE ;  /* 0x00000000000079c5 */ /* 0x000fcc0000000000 */
[----:B------:R-:W-:Y:S01]  /*18d0*/  QGMMA.64x32x32.F32.E4M3.E4M3 R88, gdesc[UR4], R88, gsb0 ;  /* 0x00600000045879f3 */ /* 0x000fe20008000858 */
[----:B------:R-:W-:Y:S01]  /*18e0*/  UMOV UR6, UR13 ;  /* 0x0000000d00067c82 */ /* 0x000fe20008000000 */
[----:B------:R-:W-:Y:S01]  /*18f0*/  UMOV UR7, 0x80000020 ;  /* 0x8000002000077882 */ /* 0x000fe20000000000 */
[----:B------:R-:W-:Y:S02]  /*1900*/  WARPGROUP.DEPBAR.LE gsb0, 0x0 ;  /* 0x00008000000079c5 */ /* 0x000fe40000010000 */
[----:B------:R-:W-:-:S06]  /*1910*/  WARPGROUP.ARRIVE ;  /* 0x00000000000079c5 */ /* 0x000fcc0000000000 */
[----:B------:R-:W-:Y:S01]  /*1920*/  QGMMA.64x32x32.F32.E4M3.E4M3 R56, gdesc[UR8], R56, gsb0 ;  /* 0x00600000083879f3 */ /* 0x000fe20008000838 */
        /* <DEDUP_REMOVED lines=8> */
[----:B------:R-:W-:Y:S01]  /*19b0*/  QGMMA.64x32x32.F32.E4M3.E4M3 R40, gdesc[UR4], R40, gsb0 ;  /* 0x00600000042879f3 */ /* 0x000fe20008000828 */
[----:B------:R-:W-:Y:S01]  /*19c0*/  UMOV UR6, UR14 ;  /* 0x0000000e00067c82 */ /* 0x000fe20008000000 */
[----:B------:R-:W-:Y:S01]  /*19d0*/  UMOV UR7, 0x80000020 ;  /* 0x8000002000077882 */ /* 0x000fe20000000000 */
[----:B------:R-:W-:Y:S01]  /*19e0*/  UIADD3 UR14, UR30, 0x380, URZ ;  /* 0x000003801e0e7890 */ /* 0x000fe2000fffe03f */
[----:B------:R-:W-:Y:S02]  /*19f0*/  WARPGROUP.DEPBAR.LE gsb0, 0x0 ;  /* 0x00008000000079c5 */ /* 0x000fe40000010000 */
[----:B------:R-:W-:-:S06]  /*1a00*/  WARPGROUP.ARRIVE ;  /* 0x00000000000079c5 */ /* 0x000fcc0000000000 */
[----:B------:R-:W-:Y:S01]  /*1a10*/  QGMMA.64x32x32.F32.E4M3.E4M3 R24, gdesc[UR4], R24, gsb0 ;  /* 0x00600000041879f3 */ /* 0x000fe20008000818 */
[----:B------:R-:W-:Y:S02]  /*1a20*/  UIADD3 UR6, UR30, 0x300, URZ ;  /* 0x000003001e067890 */ /* 0x000fe4000fffe03f */
[----:B------:R-:W-:Y:S01]  /*1a30*/  UIADD3 UR7, UR30, 0x400, URZ ;  /* 0x000004001e077890 */ /* 0x000fe2000fffe03f */
        /* <DEDUP_REMOVED lines=60> */
[----:B------:R-:W-:Y:S03]  /*1e00*/  QGMMA.64x32x32.F32.E4M3.E4M3 R24, gdesc[UR12], R24, gsb0 ;  /* 0x006000000c1879f3 */ /* 0x000fe60008000818 */
        /* <DEDUP_REMOVED lines=35> */
[----:B------:R-:W-:-:S03]  /*2040*/  UIADD3 UR6, UR30, 0x702, URZ ;  /* 0x000007021e067890 */ /* 0x000fc6000fffe03f */
        /* <DEDUP_REMOVED lines=18> */
[----:B------:R-:W-:Y:S05]  /*2170*/  @!P0 BRA `(.L_x_13) ;  /* 0x0000000000048947 */ /* 0x000fea0003800000 */
[----:B------:R-:W-:Y:S01]  /*2180*/  BPT.TRAP 0x1 ;  /* 0x000000040000795c */ /* 0x000fe20000300000 */
.L_x_13:
[----:B------:R-:W-:Y:S01]  /*2190*/  VIADD R0, R171, UR52 ;  /* 0x00000034ab007c36 */ /* 0x000fe20008000000 */
[----:B------:R-:W-:Y:S01]  /*21a0*/  P2R R72, PR, RZ, 0x1 ;  /* 0x00000001ff487803 */ /* 0x000fe20000000000 */
[----:B------:R-:W-:Y:S01]  /*21b0*/  IMAD.U32 R5, RZ, RZ, UR49 ;  /* 0x00000031ff057e24 */ /* 0x000fe2000f8e00ff */
[----:B------:R-:W-:Y:S01]  /*21c0*/  R2UR UR6, R4 ;  /* 0x00000000040672ca */ /* 0x000fe200000e0000 */
[----:B------:R-:W-:Y:S02]  /*21d0*/  UISETP.GE.AND UP0, UPT, UR52, 0xa1, UPT ;  /* 0x000000a13400788c */ /* 0x000fe4000bf06270 */
[----:B------:R-:W-:-:S05]  /*21e0*/  IMAD R5, R5, -0xa0, R0 ;  /* 0xffffff6005057824 */ /* 0x000fca00078e0200 */
[C---:B------:R-:W-:Y:S02]  /*21f0*/  ISETP.GT.AND P6, PT, R5.reuse, RZ, PT ;  /* 0x000000ff0500720c */ /* 0x040fe40003fc4270 */
[C---:B------:R-:W-:Y:S02]  /*2200*/  ISETP.GT.AND P5, PT, R5.reuse, 0x1, PT ;  /* 0x000000010500780c */ /* 0x040fe40003fa4270 */
[----:B------:R-:W-:Y:S01]  /*2210*/  ISETP.GT.AND P4, PT, R5, 0x8, PT ;  /* 0x000000080500780c */ /* 0x000fe20003f84270 */
[----:B------:R-:W-:Y:S01]  /*2220*/  UIADD3 UR6, UR6, 0x29840, URZ ;  /* 0x0002984006067890 */ /* 0x000fe2000fffe03f */
[----:B------:R-:W-:Y:S02]  /*2230*/  FSEL R7, R106, -INF , P6 ;  /* 0xff8000006a077808 */ /* 0x000fe40003000000 */
[----:B------:R-:W-:Y:S01]  /*2240*/  FSEL R9, R107, -INF , P5 ;  /* 0xff8000006b097808 */ /* 0x000fe20002800000 */
[----:B------:R-:W-:Y:S01]  /*2250*/  UPRMT UR6, UR37, 0x654, UR6 ;  /* 0x0000065425067896 */ /* 0x000fe20008000006 */
[----:B------:R-:W-:-:S02]  /*2260*/  ISETP.GT.AND P3, PT, R5, 0x9, PT ;  /* 0x000000090500780c */ /* 0x000fc40003f64270 */
[----:B------:R-:W-:Y:S02]  /*2270*/  FSEL R11, R110, -INF , P4 ;  /* 0xff8000006e0b7808 */ /* 0x000fe40002000000 */
[----:B------:R-:W-:Y:S02]  /*2280*/  FMNMX.FTZ R0, R7, R9, !PT ;  /* 0x0000000907007209 */ /* 0x000fe40007810000 */
[----:B------:R-:W-:Y:S02]  /*2290*/  ISETP.GT.AND P1, PT, R5, 0x10, PT ;  /* 0x000000100500780c */ /* 0x000fe40003f24270 */
[----:B------:R-:W-:Y:S01]  /*22a0*/  FSEL R13, R111, -INF , P3 ;  /* 0xff8000006f0d7808 */ /* 0x000fe20001800000 */
[----:B------:R-:W-:Y:S01]  /*22b0*/  SYNCS.ARRIVE.TRANS64.RED.A1T0 RZ, [UR6], RZ ;  /* 0x000000ffffff79a7 */ /* 0x000fe20008100406 */
[----:B------:R-:W-:Y:S02]  /*22c0*/  FMNMX.FTZ R0, R11, R0, !PT ;  /* 0x000000000b007209 */ /* 0x000fe40007810000 */
[----:B------:R-:W-:-:S02]  /*22d0*/  ISETP.GT.AND P2, PT, R5, 0x11, PT ;  /* 0x000000110500780c */ /* 0x000fc40003f44270 */
[----:B------:R-:W-:Y:S02]  /*22e0*/  FSEL R15, R114, -INF , P1 ;  /* 0xff800000720f7808 */ /* 0x000fe40000800000 */
[----:B------:R-:W-:Y:S02]  /*22f0*/  FMNMX.FTZ R0, R13, R0, !PT ;  /* 0x000000000d007209 */ /* 0x000fe40007810000 */
[----:B------:R-:W-:Y:S02]  /*2300*/  FSEL R104, R104, -INF , P6 ;  /* 0xff80000068687808 */ /* 0x000fe40003000000 */
[----:B------:R-:W-:Y:S02]  /*2310*/  ISETP.GT.AND P6, PT, R5, 0x18, PT ;  /* 0x000000180500780c */ /* 0x000fe40003fc4270 */
[----:B------:R-:W-:Y:S02]  /*2320*/  FSEL R21, R115, -INF , P2 ;  /* 0xff80000073157808 */ /* 0x000fe40001000000 */
[----:B------:R-:W-:-:S02]  /*2330*/  FMNMX.FTZ R0, R15, R0, !PT ;  /* 0x000000000f007209 */ /* 0x000fc40007810000 */
[----:B------:R-:W-:Y:S02]  /*2340*/  FSEL R105, R105, -INF , P5 ;  /* 0xff80000069697808 */ /* 0x000fe40002800000 */
[----:B------:R-:W-:Y:S02]  /*2350*/  ISETP.GT.AND P5, PT, R5, 0x19, PT ;  /* 0x000000190500780c */ /* 0x000fe40003fa4270 */
[----:B------:R-:W-:Y:S02]  /*2360*/  FSEL R121, R118, -INF , P6 ;  /* 0xff80000076797808 */ /* 0x000fe40003000000 */
[----:B------:R-:W-:Y:S02]  /*2370*/  FMNMX.FTZ R0, R21, R0, !PT ;  /* 0x0000000015007209 */ /* 0x000fe40007810000 */
[----:B------:R-:W-:Y:S02]  /*2380*/  FSEL R108, R108, -INF , P4 ;  /* 0xff8000006c6c7808 */ /* 0x000fe40002000000 */
        /* <DEDUP_REMOVED lines=69> */
[----:B01----:R-:W-:Y:S02]  /*27e0*/  FSEL R3, R42, -INF , P6 ;  /* 0xff8000002a037808 */ /* 0x003fe40003000000 */
        /* <DEDUP_REMOVED lines=21> */
[----:B------:R-:W-:Y:S02]  /*2940*/  ISETP.GT.AND P0, PT, R5, 0x79, PT ;  /* 0x000000790500780c */ /* 0x000fe40003f04270 */
[----:B------:R-:W-:Y:S02]  /*2950*/  FSEL R77, R54, -INF , P6 ;  /* 0xff800000364d7808 */ /* 0x000fe40003000000 */
[----:B------:R-:W-:Y:S02]  /*2960*/  FMNMX.FTZ R0, R51, R0, !PT ;  /* 0x0000000033007209 */ /* 0x000fe40007810000 */
[----:B------:R-:W-:Y:S02]  /*2970*/  FSEL R41, R41, -INF , P5 ;  /* 0xff80000029297808 */ /* 0x000fe40002800000 */
[----:B------:R-:W-:Y:S02]  /*2980*/  ISETP.GT.AND P5, PT, R5, 0x80, PT ;  /* 0x000000800500780c */ /* 0x000fe40003fa4270 */
[----:B------:R-:W-:-:S02]  /*2990*/  FSEL R55, R55, -INF , P0 ;  /* 0xff80000037377808 */ /* 0x000fc40000000000 */
[----:B------:R-:W-:Y:S02]  /*29a0*/  FMNMX.FTZ R0, R77, R0, !PT ;  /* 0x000000004d007209 */ /* 0x000fe40007810000 */
        /* <DEDUP_REMOVED lines=12> */
[----:B------:R-:W-:Y:S01]  /*2a70*/  FSEL R85, R31, -INF , P2 ;  /* 0xff8000001f557808 */ /* 0x000fe20001000000 */
[----:B------:R-:W-:Y:S01]  /*2a80*/  IMAD.U32 R31, RZ, RZ, UR40 ;  /* 0x00000028ff1f7e24 */ /* 0x000fe2000f8e00ff */
[----:B------:R-:W-:Y:S02]  /*2a90*/  FMNMX.FTZ R0, R83, R0, !PT ;  /* 0x0000000053007209 */ /* 0x000fe40007810000 */
[----:B------:R-:W-:Y:S02]  /*2aa0*/  ISETP.GT.AND P3, PT, R5, 0x90, PT ;  /* 0x000000900500780c */ /* 0x000fe40003f64270 */
[----:B------:R-:W-:Y:S02]  /*2ab0*/  FSEL R44, R44, -INF , P4 ;  /* 0xff8000002c2c7808 */ /* 0x000fe40002000000 */
[----:B------:R-:W-:-:S02]  /*2ac0*/  FSEL R95, R34, -INF , P3 ;  /* 0xff800000225f7808 */ /* 0x000fc40001800000 */
[----:B------:R-:W-:Y:S02]  /*2ad0*/  FMNMX.FTZ R0, R85, R0, !PT ;  /* 0x0000000055007209 */ /* 0x000fe40007810000 */
[----:B------:R-:W-:Y:S02]  /*2ae0*/  ISETP.GT.AND P4, PT, R5, 0x91, PT ;  /* 0x000000910500780c */ /* 0x000fe40003f84270 */
[----:B------:R-:W-:Y:S02]  /*2af0*/  FMNMX.FTZ R0, R95, R0, !PT ;  /* 0x000000005f007209 */ /* 0x000fe40007810000 */
[----:B------:R-:W-:Y:S02]  /*2b00*/  FSEL R91, R35, -INF , P4 ;  /* 0xff800000235b7808 */ /* 0x000fe40002000000 */
[----:B------:R-:W-:Y:S02]  /*2b10*/  ISETP.GT.AND P5, PT, R5, 0x98, PT ;  /* 0x000000980500780c */ /* 0x000fe40003fa4270 */
[----:B------:R-:W-:-:S02]  /*2b20*/  FMNMX.FTZ R0, R91, R0, !PT ;  /* 0x000000005b007209 */ /* 0x000fc40007810000 */
[----:B------:R-:W-:Y:S02]  /*2b30*/  FSEL R35, R38, -INF , P5 ;  /* 0xff80000026237808 */ /* 0x000fe40002800000 */
[----:B------:R-:W-:Y:S02]  /*2b40*/  ISETP.GT.AND P6, PT, R5, 0x99, PT ;  /* 0x000000990500780c */ /* 0x000fe40003fc4270 */
[----:B------:R-:W-:Y:S02]  /*2b50*/  FMNMX.FTZ R0, R35, R0, !PT ;  /* 0x0000000023007209 */ /* 0x000fe40007810000 */
[----:B------:R-:W-:Y:S02]  /*2b60*/  FSEL R39, R39, -INF , P6 ;  /* 0xff80000027277808 */ /* 0x000fe40003000000 */
[----:B------:R-:W-:Y:S02]  /*2b70*/  P2R R10, PR, RZ, 0x8 ;  /* 0x00000008ff0a7803 */ /* 0x000fe40000000000 */
[----:B------:R-:W-:-:S02]  /*2b80*/  FMNMX.FTZ R8, R39, R0, !PT ;  /* 0x0000000027087209 */ /* 0x000fc40007810000 */
[----:B------:R-:W-:Y:S02]  /*2b90*/  P2R R20, PR, RZ, 0x1 ;  /* 0x00000001ff147803 */ /* 0x000fe40000000000 */
[----:B------:R-:W-:Y:S01]  /*2ba0*/  P2R R14, PR, RZ, 0x2 ;  /* 0x00000002ff0e7803 */ /* 0x000fe20000000000 */
[----:B------:R-:W0:Y:S01]  /*2bb0*/  SHFL.BFLY PT, R27, R8, 0x2, 0x1f ;  /* 0x0c401f00081b7f89 */ /* 0x000e2200000e0000 */
[----:B------:R-:W-:Y:S02]  /*2bc0*/  P2R R12, PR, RZ, 0x4 ;  /* 0x00000004ff0c7803 */ /* 0x000fe40000000000 */
[C---:B------:R-:W-:Y:S02]  /*2bd0*/  ISETP.GT.AND P2, PT, R5.reuse, 0x78, PT ;  /* 0x000000780500780c */ /* 0x040fe40003f44270 */
[C---:B------:R-:W-:Y:S02]  /*2be0*/  ISETP.GT.AND P1, PT, R5.reuse, 0x79, PT ;  /* 0x000000790500780c */ /* 0x040fe40003f24270 */
[----:B------:R-:W-:-:S02]  /*2bf0*/  ISETP.GT.AND P0, PT, R5, 0x80, PT ;  /* 0x000000800500780c */ /* 0x000fc40003f04270 */
[----:B------:R-:W-:Y:S02]  /*2c00*/  FSEL R53, R53, -INF , P1 ;  /* 0xff80000035357808 */ /* 0x000fe40000800000 */
[----:B------:R-:W-:Y:S02]  /*2c10*/  ISETP.NE.AND P1, PT, R14, RZ, PT ;  /* 0x000000ff0e00720c */ /* 0x000fe40003f25270 */
[----:B------:R-:W-:Y:S02]  /*2c20*/  FSEL R24, R24, -INF , P0 ;  /* 0xff80000018187808 */ /* 0x000fe40000000000 */
[----:B------:R-:W-:Y:S02]  /*2c30*/  ISETP.NE.AND P0, PT, R20, RZ, PT ;  /* 0x000000ff1400720c */ /* 0x000fe40003f05270 */
[----:B------:R-:W-:Y:S02]  /*2c40*/  FSEL R52, R52, -INF , P2 ;  /* 0xff80000034347808 */ /* 0x000fe40001000000 */
[----:B------:R-:W-:-:S02]  /*2c50*/  ISETP.NE.AND P2, PT, R12, RZ, PT ;  /* 0x000000ff0c00720c */ /* 0x000fc40003f45270 */
[----:B------:R-:W-:Y:S02]  /*2c60*/  FSEL R25, R25, -INF , P0 ;  /* 0xff80000019197808 */ /* 0x000fe40000000000 */
[----:B------:R-:W-:Y:S02]  /*2c70*/  FSEL R58, R33, -INF , P4 ;  /* 0xff800000213a7808 */ /* 0x000fe40002000000 */
[----:B0-----:R-:W-:Y:S02]  /*2c80*/  FMNMX.FTZ R27, R8, R27, !PT ;  /* 0x0000001b081b7209 */ /* 0x001fe40007810000 */
[----:B------:R-:W-:Y:S02]  /*2c90*/  FSEL R62, R36, -INF , P5 ;  /* 0xff800000243e7808 */ /* 0x000fe40002800000 */
[----:B------:R-:W-:Y:S01]  /*2ca0*/  FSEL R37, R37, -INF , P6 ;  /* 0xff80000025257808 */ /* 0x000fe20003000000 */
[----:B------:R-:W0:Y:S01]  /*2cb0*/  SHFL.BFLY PT, R0, R27, 0x1, 0x1f ;  /* 0x0c201f001b007f89 */ /* 0x000e2200000e0000 */
[----:B------:R-:W-:-:S02]  /*2cc0*/  ISETP.NE.AND P0, PT, R72, RZ, PT ;  /* 0x000000ff4800720c */ /* 0x000fc40003f05270 */
[----:B0-----:R-:W-:-:S04]  /*2cd0*/  FMNMX.FTZ R0, R27, R0, !PT ;  /* 0x000000001b007209 */ /* 0x001fc80007810000 */
[C---:B------:R-:W-:Y:S01]  /*2ce0*/  FSETP.NEU.FTZ.AND P3, PT, R0.reuse, -INF , PT ;  /* 0xff8000000000780b */ /* 0x040fe20003f7d000 */
[----:B------:R-:W-:-:S05]  /*2cf0*/  FFMA.FTZ R6, R0, R31, -8 ;  /* 0xc100000000067423 */ /* 0x000fca000001001f */
[----:B------:R-:W-:Y:S02]  /*2d00*/  FSEL R6, R6, RZ, P3 ;  /* 0x000000ff06067208 */ /* 0x000fe40001800000 */
[----:B------:R-:W-:-:S03]  /*2d10*/  ISETP.NE.AND P3, PT, R10, RZ, PT ;  /* 0x000000ff0a00720c */ /* 0x000fc60003f65270 */
[--C-:B------:R-:W-:Y:S01]  /*2d20*/  FFMA.FTZ R5, R7, UR40, -R6.reuse ;  /* 0x0000002807057c23 */ /* 0x100fe20008010806 */
[----:B------:R-:W-:-:S01]  /*2d30*/  FFMA.FTZ R7, R11, UR40, -R6 ;  /* 0x000000280b077c23 */ /* 0x000fc20008010806 */
[----:B------:R-:W-:Y:S01]  /*2d40*/  FMNMX.FTZ R11, R104, R105, !PT ;  /* 0x00000069680b7209 */ /* 0x000fe20007810000 */
[----:B------:R-:W-:-:S01]  /*2d50*/  FFMA.FTZ R10, R13, UR40, -R6 ;  /* 0x000000280d0a7c23 */ /* 0x000fc20008010806 */
[--C-:B------:R-:W-:Y:S01]  /*2d60*/  FFMA.FTZ R8, R9, UR40, -R6.reuse ;  /* 0x0000002809087c23 */ /* 0x100fe20008010806 */
[----:B------:R-:W-:-:S01]  /*2d70*/  FFMA.FTZ R9, R15, UR40, -R6 ;  /* 0x000000280f097c23 */ /* 0x000fc20008010806 */
[----:B------:R-:W-:Y:S01]  /*2d80*/  FMNMX.FTZ R14, R108, R11, !PT ;  /* 0x0000000b6c0e7209 */ /* 0x000fe20007810000 */
[----:B------:R-:W-:-:S01]  /*2d90*/  FFMA.FTZ R12, R21, UR40, -R6 ;  /* 0x00000028150c7c23 */ /* 0x000fc20008010806 */
[--C-:B------:R-:W-:Y:S01]  /*2da0*/  FFMA.FTZ R50, R111, UR40, -R6.reuse ;  /* 0x000000286f327c23 */ /* 0x100fe20008010806 */
[----:B------:R-:W-:Y:S01]  /*2db0*/  FSEL R32, R32, -INF , P3 ;  /* 0xff80000020207808 */ /* 0x000fe20001800000 */
[--C-:B------:R-:W-:Y:S01]  /*2dc0*/  FFMA.FTZ R33, R3, UR40, -R6.reuse ;  /* 0x0000002803217c23 */ /* 0x100fe20008010806 */
[----:B------:R-:W-:Y:S01]  /*2dd0*/  FMNMX.FTZ R13, R109, R14, !PT ;  /* 0x0000000e6d0d7209 */ /* 0x000fe20007810000 */
[--C-:B------:R-:W-:Y:S01]  /*2de0*/  FFMA.FTZ R66, R47, UR40, -R6.reuse ;  /* 0x000000282f427c23 */ /* 0x100fe20008010806 */
[----:B------:R-:W-:-:S01]  /*2df0*/  FFMA.FTZ R47, R67, UR40, -R6 ;  /* 0x00000028432f7c23 */ /* 0x000fc20008010806 */
[----:B------:R-:W-:Y:S01]  /*2e00*/  MUFU.EX2 R5, R5 ;  /* 0x0000000500057308 */ /* 0x000fe20000000800 */
[----:B------:R-:W-:Y:S01]  /*2e10*/  FMNMX.FTZ R20, R112, R13, !PT ;  /* 0x0000000d70147209 */ /* 0x000fe20007810000 */
[--C-:B------:R-:W-:Y:S01]  /*2e20*/  FFMA.FTZ R74, R81, UR40, -R6.reuse ;  /* 0x00000028514a7c23 */ /* 0x100fe20008010806 */
[----:B------:R-:W-:-:S01]  /*2e30*/  FFMA.FTZ R121, R121, UR40, -R6 ;  /* 0x0000002879797c23 */ /* 0x000fc20008010806 */
[--C-:B------:R-:W-:Y:S01]  /*2e40*/  FFMA.FTZ R14, R123, UR40, -R6.reuse ;  /* 0x000000287b0e7c23 */ /* 0x100fe20008010806 */
[----:B------:R-:W-:Y:S01]  /*2e50*/  FMNMX.FTZ R13, R113, R20, !PT ;  /* 0x00000014710d7209 */ /* 0x000fe20007810000 */
[--C-:B------:R-:W-:Y:S01]  /*2e60*/  FFMA.FTZ R125, R125, UR40, -R6.reuse ;  /* 0x000000287d7d7c23 */ /* 0x100fe20008010806 */
[----:B------:R-:W-:-:S01]  /*2e70*/  FFMA.FTZ R129, R129, UR40, -R6 ;  /* 0x0000002881817c23 */ /* 0x000fc20008010806 */
[----:B------:R-:W0:Y:S01]  /*2e80*/  MUFU.EX2 R8, R8 ;  /* 0x0000000800087308 */ /* 0x000e220000000800 */
[----:B------:R-:W-:Y:S01]  /*2e90*/  FMNMX.FTZ R20, R116, R13, !PT ;  /* 0x0000000d74147209 */ /* 0x000fe20007810000 */
[--C-:B------:R-:W-:Y:S01]  /*2ea0*/  FFMA.FTZ R70, R51, UR40, -R6.reuse ;  /* 0x0000002833467c23 */ /* 0x100fe20008010806 */
[----:B------:R-:W-:-:S01]  /*2eb0*/  FFMA.FTZ R133, R133, UR40, -R6 ;  /* 0x0000002885857c23 */ /* 0x000fc20008010806 */
        /* <DEDUP_REMOVED lines=10> */
[----:B------:R-:W-:Y:S01]  /*2f60*/  FFMA.FTZ R35, R35, UR40, -R6 ;  /* 0x0000002823237c23 */ /* 0x000fe20008010806 */
[----:B------:R-:W-:Y:S01]  /*2f70*/  IMAD.MOV.U32 R85, RZ, RZ, R87 ;  /* 0x000000ffff557224 */ /* 0x000fe200078e0057 */
[----:B------:R-:W-:Y:S01]  /*2f80*/  MUFU.EX2 R10, R10 ;  /* 0x0000000a000a7308 */ /* 0x000fe20000000800 */
[----:B------:R-:W-:-:S04]  /*2f90*/  FMNMX.FTZ R26, R92, R15, !PT ;  /* 0x0000000f5c1a7209 */ /* 0x000fc80007810000 */
[----:B------:R-:W-:Y:S01]  /*2fa0*/  FMNMX.FTZ R21, R93, R26, !PT ;  /* 0x0000001a5d157209 */ /* 0x000fe20007810000 */
[----:B------:R-:W-:-:S02]  /*2fb0*/  FFMA.FTZ R26, R131, UR40, -R6 ;  /* 0x00000028831a7c23 */ /* 0x000fc40008010806 */
[----:B------:R-:W-:Y:S01]  /*2fc0*/  MUFU.EX2 R9, R9 ;  /* 0x0000000900097308 */ /* 0x000fe20000000800 */
[----:B------:R-:W-:-:S04]  /*2fd0*/  FMNMX.FTZ R30, R96, R21, !PT ;  /* 0x00000015601e7209 */ /* 0x000fc80007810000 */
[----:B------:R-:W-:-:S03]  /*2fe0*/  FMNMX.FTZ R21, R97, R30, !PT ;  /* 0x0000001e61157209 */ /* 0x000fc60007810000 */
        /* <DEDUP_REMOVED lines=18> */
[----:B------:R1:W-:Y:S01]  /*3110*/  MUFU.EX2 R31, R50 ;  /* 0x00000032001f7308 */ /* 0x0003e20000000800 */
        /* <DEDUP_REMOVED lines=11> */
[----:B-1----:R-:W-:-:S04]  /*31d0*/  FMNMX.FTZ R50, R52, R103, !PT ;  /* 0x0000006734327209 */ /* 0x002fc80007810000 */
[----:B------:R-:W-:Y:S02]  /*31e0*/  FMNMX.FTZ R75, R53, R50, !PT ;  /* 0x00000032354b7209 */ /* 0x000fe40007810000 */
[----:B------:R-:W-:Y:S01]  /*31f0*/  FSEL R50, R28, -INF , P1 ;  /* 0xff8000001c327808 */ /* 0x000fe20000800000 */
[--C-:B------:R-:W-:Y:S01]  /*3200*/  FFMA.FTZ R28, R63, UR40, -R6.reuse ;  /* 0x000000283f1c7c23 */ /* 0x100fe20008010806 */
[----:B------:R-:W-:Y:S01]  /*3210*/  FMNMX.FTZ R54, R24, R75, !PT ;  /* 0x0000004b18367209 */ /* 0x000fe20007810000 */
[----:B------:R-:W-:Y:S03]  /*3220*/  MUFU.EX2 R30, R30 ;  /* 0x0000001e001e7308 */ /* 0x000fe60000000800 */
[----:B------:R-:W-:Y:S02]  /*3230*/  FMNMX.FTZ R75, R25, R54, !PT ;  /* 0x00000036194b7209 */ /* 0x000fe40007810000 */
[----:B------:R-:W-:Y:S01]  /*3240*/  FSEL R54, R29, -INF , P2 ;  /* 0xff8000001d367808 */ /* 0x000fe20001000000 */
[----:B------:R-:W-:-:S01]  /*3250*/  FFMA.FTZ R29, R71, UR40, -R6 ;  /* 0x00000028471d7c23 */ /* 0x000fc20008010806 */
[----:B------:R-:W-:Y:S01]  /*3260*/  FMNMX.FTZ R75, R50, R75, !PT ;  /* 0x0000004b324b7209 */ /* 0x000fe20007810000 */
[----:B------:R-:W-:Y:S03]  /*3270*/  MUFU.EX2 R27, R119 ;  /* 0x00000077001b7308 */ /* 0x000fe60000000800 */
[----:B------:R-:W-:-:S04]  /*3280*/  FMNMX.FTZ R75, R54, R75, !PT ;  /* 0x0000004b364b7209 */ /* 0x000fc80007810000 */
[----:B------:R-:W-:Y:S01]  /*3290*/  FMNMX.FTZ R75, R32, R75, !PT ;  /* 0x0000004b204b7209 */ /* 0x000fe20007810000 */
[----:B------:R-:W-:Y:S03]  /*32a0*/  MUFU.EX2 R34, R34 ;  /* 0x0000002200227308 */ /* 0x000fe60000000800 */
[----:B------:R-:W-:-:S04]  /*32b0*/  FMNMX.FTZ R75, R58, R75, !PT ;  /* 0x0000004b3a4b7209 */ /* 0x000fc80007810000 */
[----:B------:R-:W-:Y:S01]  /*32c0*/  FMNMX.FTZ R36, R62, R75, !PT ;  /* 0x0000004b3e247209 */ /* 0x000fe20007810000 */
[----:B------:R-:W-:Y:S03]  /*32d0*/  MUFU.EX2 R38, R38 ;  /* 0x0000002600267308 */ /* 0x000fe60000000800 */
[----:B------:R-:W-:Y:S01]  /*32e0*/  FMNMX.FTZ R3, R37, R36, !PT ;  /* 0x0000002425037209 */ /* 0x000fe20007810000 */
[--C-:B------:R-:W-:Y:S01]  /*32f0*/  FFMA.FTZ R36, R43, UR40, -R6.reuse ;  /* 0x000000282b247c23 */ /* 0x100fe20008010806 */
[----:B------:R-:W-:-:S01]  /*3300*/  FFMA.FTZ R43, R59, UR40, -R6 ;  /* 0x000000283b2b7c23 */ /* 0x000fc20008010806 */
[--C-:B------:R-:W-:Y:S02]  /*3310*/  FFMA.FTZ R59, R83, UR40, -R6.reuse ;  /* 0x00000028533b7c23 */ /* 0x100fe40008010806 */
[----:B------:R-:W1:Y:S01]  /*3320*/  SHFL.BFLY PT, R72, R3, 0x2, 0x1f ;  /* 0x0c401f0003487f89 */ /* 0x000e6200000e0000 */
[----:B------:R-:W-:Y:S08]  /*3330*/  MUFU.EX2 R42, R42 ;  /* 0x0000002a002a7308 */ /* 0x000ff00000000800 */
[----:B------:R-:W-:Y:S08]  /*3340*/  MUFU.EX2 R99, R99 ;  /* 0x0000006300637308 */ /* 0x000ff00000000800 */
[----:B------:R-:W-:Y:S01]  /*3350*/  MUFU.EX2 R46, R46 ;  /* 0x0000002e002e7308 */ /* 0x000fe20000000800 */
[----:B-1----:R-:W-:Y:S01]  /*3360*/  FMNMX.FTZ R63, R3, R72, !PT ;  /* 0x00000048033f7209 */ /* 0x002fe20007810000 */
[--C-:B------:R-:W-:Y:S01]  /*3370*/  FFMA.FTZ R72, R55, UR40, -R6.reuse ;  /* 0x0000002837487c23 */ /* 0x100fe20008010806 */
[----:B------:R-:W-:-:S05]  /*3380*/  FFMA.FTZ R55, R79, UR40, -R6 ;  /* 0x000000284f377c23 */ /* 0x000fca0008010806 */
[----:B------:R-:W-:Y:S01]  /*3390*/  MUFU.EX2 R73, R73 ;  /* 0x0000004900497308 */ /* 0x000fe20000000800 */
[----:B------:R-:W1:Y:S07]  /*33a0*/  SHFL.BFLY PT, R78, R63, 0x1, 0x1f ;  /* 0x0c201f003f4e7f89 */ /* 0x000e6e00000e0000 */
[----:B------:R-:W-:Y:S08]  /*33b0*/  MUFU.EX2 R28, R28 ;  /* 0x0000001c001c7308 */ /* 0x000ff00000000800 */
[----:B------:R-:W-:Y:S08]  /*33c0*/  MUFU.EX2 R29, R29 ;  /* 0x0000001d001d7308 */ /* 0x000ff00000000800 */
[----:B------:R-:W-:Y:S01]  /*33d0*/  MUFU.EX2 R33, R33 ;  /* 0x0000002100217308 */ /* 0x000fe20000000800 */
[----:B-1----:R-:W-:Y:S01]  /*33e0*/  FMNMX.FTZ R3, R63, R78, !PT ;  /* 0x0000004e3f037209 */ /* 0x002fe20007810000 */
[----:B------:R-:W-:-:S02]  /*33f0*/  IMAD.U32 R78, RZ, RZ, UR40 ;  /* 0x00000028ff4e7e24 */ /* 0x000fc4000f8e00ff */
[----:B------:R-:W-:-:S01]  /*3400*/  FFMA.FTZ R63, R95, UR40, -R6 ;  /* 0x000000285f3f7c23 */ /* 0x000fc20008010806 */
[C---:B------:R-:W-:Y:S01]  /*3410*/  FSETP.NEU.FTZ.AND P1, PT, R3.reuse, -INF , PT ;  /* 0xff8000000300780b */ /* 0x040fe20003f3d000 */
[----:B------:R-:W-:-:S01]  /*3420*/  FFMA.FTZ R67, R3, R78, -8 ;  /* 0xc100000003437423 */ /* 0x000fc2000001004e */
[--C-:B------:R-:W-:Y:S01]  /*3430*/  FFMA.FTZ R78, R91, UR40, -R6.reuse ;  /* 0x000000285b4e7c23 */ /* 0x100fe20008010806 */
[----:B------:R-:W-:-:S01]  /*3440*/  FFMA.FTZ R6, R39, UR40, -R6 ;  /* 0x0000002827067c23 */ /* 0x000fc20008010806 */
[----:B------:R-:W-:Y:S02]  /*3450*/  MUFU.EX2 R36, R36 ;  /* 0x0000002400247308 */ /* 0x000fe40000000800 */
[----:B------:R-:W-:Y:S02]  /*3460*/  FSEL R79, R67, RZ, P1 ;  /* 0x000000ff434f7208 */ /* 0x000fe40000800000 */
[----:B------:R-:W-:-:S03]  /*3470*/  PLOP3.LUT P1, PT, PT, PT, UP0, 0x80, 0x0 ;  /* 0x000000000000781c */ /* 0x000fc60003f2f008 */
[--C-:B------:R-:W-:Y:S01]  /*3480*/  FFMA.FTZ R67, R104, UR40, -R79.reuse ;  /* 0x0000002868437c23 */ /* 0x100fe2000801084f */
[----:B------:R-:W-:-:S01]  /*3490*/  FFMA.FTZ R80, R105, UR40, -R79 ;  /* 0x0000002869507c23 */ /* 0x000fc2000801084f */
[--C-:B------:R-:W-:Y:S01]  /*34a0*/  FFMA.FTZ R108, R108, UR40, -R79.reuse ;  /* 0x000000286c6c7c23 */ /* 0x100fe2000801084f */
[----:B------:R-:W-:-:S01]  /*34b0*/  FFMA.FTZ R109, R109, UR40, -R79 ;  /* 0x000000286d6d7c23 */ /* 0x000fc2000801084f */
[--C-:B------:R-:W-:Y:S01]  /*34c0*/  FFMA.FTZ R71, R112, UR40, -R79.reuse ;  /* 0x0000002870477c23 */ /* 0x100fe2000801084f */
[----:B------:R-:W-:-:S01]  /*34d0*/  FFMA.FTZ R82, R113, UR40, -R79 ;  /* 0x0000002871527c23 */ /* 0x000fc2000801084f */
[----:B------:R-:W-:Y:S01]  /*34e0*/  MUFU.EX2 R67, R67 ;  /* 0x0000004300437308 */ /* 0x000fe20000000800 */
[----:B------:R-:W-:-:S01]  /*34f0*/  FFMA.FTZ R116, R116, UR40, -R79 ;  /* 0x0000002874747c23 */ /* 0x000fc2000801084f */
[--C-:B------:R-:W-:Y:S01]  /*3500*/  FFMA.FTZ R81, R60, UR40, -R79.reuse ;  /* 0x000000283c517c23 */ /* 0x100fe2000801084f */
[----:B------:R-:W-:-:S01]  /*3510*/  FFMA.FTZ R83, R61, UR40, -R79 ;  /* 0x000000283d537c23 */ /* 0x000fc2000801084f */
[--C-:B------:R-:W-:Y:S01]  /*3520*/  FFMA.FTZ R60, R64, UR40, -R79.reuse ;  /* 0x00000028403c7c23 */ /* 0x100fe2000801084f */
[----:B------:R-:W-:-:S01]  /*3530*/  FFMA.FTZ R61, R65, UR40, -R79 ;  /* 0x00000028413d7c23 */ /* 0x000fc2000801084f */
[----:B0-----:R-:W-:Y:S01]  /*3540*/  FADD.FTZ R64, R5, R8 ;  /* 0x0000000805407221 */ /* 0x001fe20000010000 */
[----:B------:R-:W-:-:S01]  /*3550*/  FFMA.FTZ R117, R117, UR40, -R79 ;  /* 0x0000002875757c23 */ /* 0x000fc2000801084f */
[----:B------:R-:W0:Y:S01]  /*3560*/  MUFU.EX2 R80, R80 ;  /* 0x0000005000507308 */ /* 0x000e220000000800 */
[----:B------:R-:W-:-:S01]  /*3570*/  FFMA.FTZ R75, R88, UR40, -R79 ;  /* 0x00000028584b7c23 */ /* 0x000fc2000801084f */
[--C-:B------:R-:W-:Y:S01]  /*3580*/  FFMA.FTZ R84, R89, UR40, -R79.reuse ;  /* 0x0000002859547c23 */ /* 0x100fe2000801084f */
[----:B------:R-:W-:-:S01]  /*3590*/  FFMA.FTZ R92, R92, UR40, -R79 ;  /* 0x000000285c5c7c23 */ /* 0x000fc2000801084f */
[--C-:B------:R-:W-:Y:S01]  /*35a0*/  FFMA.FTZ R93, R93, UR40, -R79.reuse ;  /* 0x000000285d5d7c23 */ /* 0x100fe2000801084f */
[----:B------:R-:W-:-:S01]  /*35b0*/  FFMA.FTZ R77, R96, UR40, -R79 ;  /* 0x00000028604d7c23 */ /* 0x000fc2000801084f */
[--C-:B------:R-:W-:Y:S01]  /*35c0*/  FFMA.FTZ R86, R97, UR40, -R79.reuse ;  /* 0x0000002861567c23 */ /* 0x100fe2000801084f */
[----:B------:R-:W-:-:S01]  /*35d0*/  FFMA.FTZ R100, R100, UR40, -R79 ;  /* 0x0000002864647c23 */ /* 0x000fc2000801084f */
[----:B------:R-:W1:Y:S01]  /*35e0*/  MUFU.EX2 R108, R108 ;  /* 0x0000006c006c7308 */ /* 0x000e620000000800 */
[----:B------:R-:W-:-:S01]  /*35f0*/  FFMA.FTZ R101, R101, UR40, -R79 ;  /* 0x0000002865657c23 */ /* 0x000fc2000801084f */
[--C-:B------:R-:W-:Y:S01]  /*3600*/  FFMA.FTZ R56, R56, UR40, -R79.reuse ;  /* 0x0000002838387c23 */ /* 0x100fe2000801084f */
[----:B------:R-:W-:-:S01]  /*3610*/  FFMA.FTZ R57, R57, UR40, -R79 ;  /* 0x0000002839397c23 */ /* 0x000fc2000801084f */
[--C-:B------:R-:W-:Y:S01]  /*3620*/  FFMA.FTZ R68, R68, UR40, -R79.reuse ;  /* 0x0000002844447c23 */ /* 0x100fe2000801084f */
[----:B------:R-:W-:-:S01]  /*3630*/  FFMA.FTZ R69, R69, UR40, -R79 ;  /* 0x0000002845457c23 */ /* 0x000fc2000801084f */
[--C-:B------:R-:W-:Y:S01]  /*3640*/  FFMA.FTZ R40, R40, UR40, -R79.reuse ;  /* 0x0000002828287c23 */ /* 0x100fe2000801084f */
[----:B------:R-:W-:-:S01]  /*3650*/  FFMA.FTZ R41, R41, UR40, -R79 ;  /* 0x0000002829297c23 */ /* 0x000fc2000801084f */
[----:B------:R-:W2:Y:S01]  /*3660*/  MUFU.EX2 R109, R109 ;  /* 0x0000006d006d7308 */ /* 0x000ea20000000800 */
[----:B0-----:R-:W-:-:S01]  /*3670*/  FADD.FTZ R65, R67, R80 ;  /* 0x0000005043417221 */ /* 0x001fc20000010000 */
[--C-:B------:R-:W-:Y:S01]  /*3680*/  FFMA.FTZ R44, R44, UR40, -R79.reuse ;  /* 0x000000282c2c7c23 */ /* 0x100fe2000801084f */
[----:B------:R-:W-:-:S01]  /*3690*/  FFMA.FTZ R45, R45, UR40, -R79 ;  /* 0x000000282d2d7c23 */ /* 0x000fc2000801084f */
[--C-:B------:R-:W-:Y:S01]  /*36a0*/  FFMA.FTZ R48, R48, UR40, -R79.reuse ;  /* 0x0000002830307c23 */ /* 0x100fe2000801084f */
[----:B------:R-:W-:-:S01]  /*36b0*/  FFMA.FTZ R49, R49, UR40, -R79 ;  /* 0x0000002831317c23 */ /* 0x000fc2000801084f */
[--C-:B------:R-:W-:Y:S01]  /*36c0*/  FFMA.FTZ R52, R52, UR40, -R79.reuse ;  /* 0x0000002834347c23 */ /* 0x100fe2000801084f */
        /* <DEDUP_REMOVED lines=9> */
[----:B------:R-:W3:Y:S01]  /*3760*/  MUFU.EX2 R82, R82 ;  /* 0x0000005200527308 */ /* 0x000ee20000000800 */
[----:B------:R-:W-:-:S01]  /*3770*/  FFMA.FTZ R37, R37, UR40, -R79 ;  /* 0x0000002825257c23 */ /* 0x000fc2000801084f */
[----:B------:R-:W-:-:S06]  /*3780*/  IMAD.MOV.U32 R79, RZ, RZ, R87 ;  /* 0x000000ffff4f7224 */ /* 0x000fcc00078e0057 */
[----:B------:R4:W-:Y:S08]  /*3790*/  MUFU.EX2 R88, R83 ;  /* 0x0000005300587308 */ /* 0x0009f00000000800 */
[----:B------:R-:W5:Y:S01]  /*37a0*/  MUFU.EX2 R116, R116 ;  /* 0x0000007400747308 */ /* 0x000f620000000800 */
[----:B----4-:R-:W-:-:S01]  /*37b0*/  FADD.FTZ R83, R7, R64 ;  /* 0x0000004007537221 */ /* 0x010fc20000010000 */
[----:B-1----:R-:W-:Y:S01]  /*37c0*/  FADD.FTZ R64, R108, R65 ;  /* 0x000000416c407221 */ /* 0x002fe20000010000 */
[----:B--2---:R-:W-:-:S02]  /*37d0*/  F2FP.SATFINITE.E4M3.F32.PACK_AB_MERGE_C R108, R109, R108, RZ ;  /* 0x0000006c6d6c723e */ /* 0x004fc400048070ff */
[----:B------:R-:W-:Y:S01]  /*37e0*/  FADD.FTZ R90, R10, R83 ;  /* 0x000000530a5a7221 */ /* 0x000fe20000010000 */
[----:B------:R-:W-:-:S01]  /*37f0*/  FADD.FTZ R64, R109, R64 ;  /* 0x000000406d407221 */ /* 0x000fc20000010000 */
[----:B------:R-:W-:Y:S01]  /*3800*/  F2FP.SATFINITE.E4M3.F32.PACK_AB_MERGE_C R172, R80, R67, R108 ;  /* 0x0000004350ac723e */ /* 0x000fe2000480706c */
[----:B------:R-:W1:Y:S01]  /*3810*/  MUFU.EX2 R117, R117 ;  /* 0x0000007500757308 */ /* 0x000e620000000800 */
[----:B------:R-:W-:-:S01]  /*3820*/  FADD.FTZ R83, R9, R90 ;  /* 0x0000005a09537221 */ /* 0x000fc20000010000 */
[----:B0-----:R-:W-:Y:S01]  /*3830*/  FADD.FTZ R65, R71, R64 ;  /* 0x0000004047417221 */ /* 0x001fe20000010000 */
[----:B------:R-:W-:Y:S02]  /*3840*/  IMAD.MOV.U32 R80, RZ, RZ, R87 ;  /* 0x000000ffff507224 */ /* 0x000fe400078e0057 */
[----:B------:R-:W-:Y:S01]  /*3850*/  FADD.FTZ R4, R12, R83 ;  /* 0x000000530c047221 */ /* 0x000fe20000010000 */
[----:B---3--:R-:W-:-:S01]  /*3860*/  FADD.FTZ R65, R82, R65 ;  /* 0x0000004152417221 */ /* 0x008fc20000010000 */
[----:B------:R-:W-:Y:S01]  /*3870*/  IMAD.MOV.U32 R83, RZ, RZ, R87 ;  /* 0x000000ffff537224 */ /* 0x000fe200078e0057 */
[----:B------:R-:W0:Y:S01]  /*3880*/  MUFU.EX2 R75, R75 ;  /* 0x0000004b004b7308 */ /* 0x000e220000000800 */
[----:B------:R-:W-:-:S01]  /*3890*/  FADD.FTZ R39, R11, R4 ;  /* 0x000000040b277221 */ /* 0x000fc20000010000 */
[----:B-----5:R-:W-:Y:S01]  /*38a0*/  FADD.FTZ R4, R116, R65 ;  /* 0x0000004174047221 */ /* 0x020fe20000010000 */
[----:B------:R-:W-:-:S02]  /*38b0*/  IMAD.MOV.U32 R67, RZ, RZ, R87 ;  /* 0x000000ffff437224 */ /* 0x000fc400078e0057 */
[C---:B------:R-:W-:Y:S01]  /*38c0*/  FADD.FTZ R64, R14.reuse, R39 ;  /* 0x000000270e407221 */ /* 0x040fe20000010000 */
[----:B------:R-:W-:Y:S02]  /*38d0*/  F2FP.SATFINITE.E4M3.F32.PACK_AB_MERGE_C R14, R14, R11, RZ ;  /* 0x0000000b0e0e723e */ /* 0x000fe400048070ff */
[----:B------:R-:W2:Y:S01]  /*38e0*/  MUFU.EX2 R84, R84 ;  /* 0x0000005400547308 */ /* 0x000ea20000000800 */
[----:B-1----:R-:W-:-:S01]  /*38f0*/  FADD.FTZ R4, R117, R4 ;  /* 0x0000000475047221 */ /* 0x002fc20000010000 */
[----:B------:R-:W-:Y:S01]  /*3900*/  FADD.FTZ R65, R13, R64 ;  /* 0x000000400d417221 */ /* 0x000fe20000010000 */
[----:B------:R-:W-:Y:S02]  /*3910*/  F2FP.SATFINITE.E4M3.F32.PACK_AB_MERGE_C R175, R12, R9, R14 ;  /* 0x000000090caf723e */ /* 0x000fe4000480700e */
[----:B------:R-:W-:-:S03]  /*3920*/  F2FP.SATFINITE.E4M3.F32.PACK_AB_MERGE_C R116, R117, R116, RZ ;  /* 0x000000747574723e */ /* 0x000fc600048070ff */
[----:B------:R-:W1:Y:S01]  /*3930*/  MUFU.EX2 R92, R92 ;  /* 0x0000005c005c7308 */ /* 0x000e620000000800 */
[----:B0-----:R-:W-:-:S01]  /*3940*/  FADD.FTZ R39, R75, R4 ;  /* 0x000000044b277221 */ /* 0x001fc20000010000 */
[----:B------:R-:W-:Y:S01]  /*3950*/  FADD.FTZ R4, R20, R65 ;  /* 0x0000004114047221 */ /* 0x000fe20000010000 */
[----:B------:R-:W-:Y:S01]  /*3960*/  F2FP.SATFINITE.E4M3.F32.PACK_AB_MERGE_C R174, R82, R71, R116 ;  /* 0x0000004752ae723e */ /* 0x000fe20004807074 */
[----:B------:R-:W-:Y:S02]  /*3970*/  IMAD.MOV.U32 R82, RZ, RZ, R87 ;  /* 0x000000ffff527224 */ /* 0x000fe400078e0057 */
[----:B------:R-:W-:-:S01]  /*3980*/  FADD.FTZ R65, R15, R4 ;  /* 0x000000040f417221 */ /* 0x000fc20000010000 */
[----:B------:R-:W-:Y:S01]  /*3990*/  F2FP.SATFINITE.E4M3.F32.PACK_AB_MERGE_C R15, R26, R15, RZ ;  /* 0x0000000f1a0f723e */ /* 0x000fe200048070ff */
[----:B------:R-:W0:Y:S01]  /*39a0*/  MUFU.EX2 R93, R93 ;  /* 0x0000005d005d7308 */ /* 0x000e220000000800 */
[----:B--2---:R-:W-:-:S01]  /*39b0*/  FADD.FTZ R39, R84, R39 ;  /* 0x0000002754277221 */ /* 0x004fc20000010000 */
[----:B------:R-:W-:Y:S01]  /*39c0*/  FADD.FTZ R64, R26, R65 ;  /* 0x000000411a407221 */ /* 0x000fe20000010000 */
[----:B------:R-:W-:Y:S01]  /*39d0*/  F2FP.SATFINITE.E4M3.F32.PACK_AB_MERGE_C R177, R20, R13, R15 ;  /* 0x0000000d14b1723e */ /* 0x000fe2000480700f */
[----:B------:R-:W-:-:S02]  /*39e0*/  IMAD.MOV.U32 R71, RZ, RZ, R87 ;  /* 0x000000ffff477224 */ /* 0x000fc400078e0057 */
[----:B------:R-:W-:-:S01]  /*39f0*/  FADD.FTZ R65, R21, R64 ;  /* 0x0000004015417221 */ /* 0x000fc20000010000 */
[----:B------:R-:W-:Y:S01]  /*3a00*/  IMAD.MOV.U32 R64, RZ, RZ, R87 ;  /* 0x000000ffff407224 */ /* 0x000fe200078e0057 */
[----:B------:R-:W2:Y:S01]  /*3a10*/  MUFU.EX2 R77, R77 ;  /* 0x0000004d004d7308 */ /* 0x000ea20000000800 */
[----:B-1----:R-:W-:-:S01]  /*3a20*/  FADD.FTZ R4, R92, R39 ;  /* 0x000000275c047221 */ /* 0x002fc20000010000 */
[----:B------:R-:W-:-:S06]  /*3a30*/  IMAD.MOV.U32 R26, RZ, RZ, R87 ;  /* 0x000000ffff1a7224 */ /* 0x000fcc00078e0057 */
[----:B------:R-:W1:Y:S01]  /*3a40*/  MUFU.EX2 R86, R86 ;  /* 0x0000005600567308 */ /* 0x000e620000000800 */
[----:B0-----:R-:W-:-:S01]  /*3a50*/  FADD.FTZ R4, R93, R4 ;  /* 0x000000045d047221 */ /* 0x001fc20000010000 */
[----:B------:R-:W-:-:S04]  /*3a60*/  F2FP.SATFINITE.E4M3.F32.PACK_AB_MERGE_C R92, R93, R92, RZ ;  /* 0x0000005c5d5c723e */ /* 0x000fc800048070ff */
[----:B------:R-:W-:Y:S01]  /*3a70*/  F2FP.SATFINITE.E4M3.F32.PACK_AB_MERGE_C R176, R84, R75, R92 ;  /* 0x0000004b54b0723e */ /* 0x000fe2000480705c */
[----:B------:R-:W-:Y:S01]  /*3a80*/  IMAD.MOV.U32 R84, RZ, RZ, R87 ;  /* 0x000000ffff547224 */ /* 0x000fe200078e0057 */
[----:B------:R-:W0:Y:S01]  /*3a90*/  MUFU.EX2 R100, R100 ;  /* 0x0000006400647308 */ /* 0x000e220000000800 */
[----:B--2---:R-:W-:-:S01]  /*3aa0*/  FADD.FTZ R39, R77, R4 ;  /* 0x000000044d277221 */ /* 0x004fc20000010000 */
[----:B------:R-:W-:Y:S01]  /*3ab0*/  FADD.FTZ R4, R30, R65 ;  /* 0x000000411e047221 */ /* 0x000fe20000010000 */
[----:B------:R-:W-:-:S03]  /*3ac0*/  IMAD.MOV.U32 R75, RZ, RZ, R87 ;  /* 0x000000ffff4b7224 */ /* 0x000fc600078e0057 */
[----:B------:R-:W-:Y:S01]  /*3ad0*/  FADD.FTZ R65, R27, R4 ;  /* 0x000000041b417221 */ /* 0x000fe20000010000 */
[----:B------:R-:W-:Y:S01]  /*3ae0*/  F2FP.SATFINITE.E4M3.F32.PACK_AB_MERGE_C R27, R34, R27, RZ ;  /* 0x0000001b221b723e */ /* 0x000fe200048070ff */
[----:B------:R-:W2:Y:S01]  /*3af0*/  MUFU.EX2 R101, R101 ;  /* 0x0000006500657308 */ /* 0x000ea20000000800 */
[----:B-1----:R-:W-:-:S02]  /*3b00*/  FADD.FTZ R39, R86, R39 ;  /* 0x0000002756277221 */ /* 0x002fc40000010000 */
[----:B------:R-:W-:Y:S01]  /*3b10*/  F2FP.SATFINITE.E4M3.F32.PACK_AB_MERGE_C R179, R30, R21, R27 ;  /* 0x000000151eb3723e */ /* 0x000fe2000480701b */
[--C-:B------:R-:W-:Y:S02]  /*3b20*/  IMAD.MOV.U32 R30, RZ, RZ, R87.reuse ;  /* 0x000000ffff1e7224 */ /* 0x100fe400078e0057 */
[----:B------:R-:W-:Y:S02]  /*3b30*/  IMAD.MOV.U32 R27, RZ, RZ, R87 ;  /* 0x000000ffff1b7224 */ /* 0x000fe400078e0057 */
[----:B------:R-:W1:Y:S01]  /*3b40*/  MUFU.EX2 R56, R56 ;  /* 0x0000003800387308 */ /* 0x000e620000000800 */
[----:B0-----:R-:W-:-:S01]  /*3b50*/  FADD.FTZ R4, R100, R39 ;  /* 0x0000002764047221 */ /* 0x001fc20000010000 */
[----:B------:R-:W-:Y:S01]  /*3b60*/  F2FP.SATFINITE.E4M3.F32.PACK_AB_MERGE_C R39, R10, R7, RZ ;  /* 0x000000070a27723e */ /* 0x000fe200048070ff */
[----:B------:R-:W-:-:S01]  /*3b70*/  FADD.FTZ R10, R34, R65 ;  /* 0x00000041220a7221 */ /* 0x000fc20000010000 */
[----:B------:R-:W-:-:S02]  /*3b80*/  IMAD.MOV.U32 R65, RZ, RZ, R87 ;  /* 0x000000ffff417224 */ /* 0x000fc400078e0057 */
[----:B------:R-:W-:Y:S01]  /*3b90*/  F2FP.SATFINITE.E4M3.F32.PACK_AB_MERGE_C R173, R8, R5, R39 ;  /* 0x0000000508ad723e */ /* 0x000fe20004807027 */
[----:B------:R-:W-:Y:S01]  /*3ba0*/  FADD.FTZ R11, R31, R10 ;  /* 0x0000000a1f0b7221 */ /* 0x000fe20000010000 */
[----:B------:R-:W0:Y:S01]  /*3bb0*/  MUFU.EX2 R57, R57 ;  /* 0x0000003900397308 */ /* 0x000e220000000800 */
[----:B--2---:R-:W-:-:S01]  /*3bc0*/  FADD.FTZ R7, R101, R4 ;  /* 0x0000000465077221 */ /* 0x004fc20000010000 */
[----:B------:R-:W-:Y:S01]  /*3bd0*/  F2FP.SATFINITE.E4M3.F32.PACK_AB_MERGE_C R100, R101, R100, RZ ;  /* 0x000000646564723e */ /* 0x000fe200048070ff */
[----:B------:R-:W-:-:S01]  /*3be0*/  FADD.FTZ R11, R38, R11 ;  /* 0x0000000b260b7221 */ /* 0x000fc20000010000 */
[----:B------:R-:W-:Y:S02]  /*3bf0*/  IMAD.MOV.U32 R39, RZ, RZ, R87 ;  /* 0x000000ffff277224 */ /* 0x000fe400078e0057 */
[----:B------:R-:W-:Y:S01]  /*3c00*/  F2FP.SATFINITE.E4M3.F32.PACK_AB_MERGE_C R178, R86, R77, R100 ;  /* 0x0000004d56b2723e */ /* 0x000fe20004807064 */
[----:B------:R-:W-:Y:S01]  /*3c10*/  FADD.FTZ R10, R42, R11 ;  /* 0x0000000b2a0a7221 */ /* 0x000fe20000010000 */
[----:B------:R-:W2:Y:S01]  /*3c20*/  MUFU.EX2 R81, R81 ;  /* 0x0000005100517308 */ /* 0x000ea20000000800 */
[----:B-1----:R-:W-:-:S01]  /*3c30*/  FADD.FTZ R4, R56, R7 ;  /* 0x0000000738047221 */ /* 0x002fc20000010000 */
[C---:B------:R-:W-:Y:S01]  /*3c40*/  F2FP.SATFINITE.E4M3.F32.PACK_AB_MERGE_C R42, R99.reuse, R42, RZ ;  /* 0x0000002a632a723e */ /* 0x040fe200048070ff */
[----:B------:R-:W-:-:S01]  /*3c50*/  FADD.FTZ R99, R99, R10 ;  /* 0x0000000a63637221 */ /* 0x000fc20000010000 */
[----:B------:R-:W-:-:S02]  /*3c60*/  IMAD.MOV.U32 R86, RZ, RZ, R87 ;  /* 0x000000ffff567224 */ /* 0x000fc400078e0057 */
[----:B------:R-:W-:Y:S01]  /*3c70*/  F2FP.SATFINITE.E4M3.F32.PACK_AB_MERGE_C R181, R38, R31, R42 ;  /* 0x0000001f26b5723e */ /* 0x000fe2000480702a */
[----:B------:R-:W-:Y:S01]  /*3c80*/  FADD.FTZ R10, R46, R99 ;  /* 0x000000632e0a7221 */ /* 0x000fe20000010000 */
[----:B------:R-:W1:Y:S01]  /*3c90*/  MUFU.EX2 R60, R60 ;  /* 0x0000003c003c7308 */ /* 0x000e620000000800 */
[----:B0-----:R-:W-:-:S01]  /*3ca0*/  FADD.FTZ R4, R57, R4 ;  /* 0x0000000439047221 */ /* 0x001fc20000010000 */
[--C-:B------:R-:W-:Y:S02]  /*3cb0*/  IMAD.MOV.U32 R77, RZ, RZ, R87.reuse ;  /* 0x000000ffff4d7224 */ /* 0x100fe400078e0057 */
[--C-:B------:R-:W-:Y:S02]  /*3cc0*/  IMAD.MOV.U32 R42, RZ, RZ, R87.reuse ;  /* 0x000000ffff2a7224 */ /* 0x100fe400078e0057 */
[----:B------:R-:W-:Y:S02]  /*3cd0*/  IMAD.MOV.U32 R38, RZ, RZ, R87 ;  /* 0x000000ffff267224 */ /* 0x000fe400078e0057 */
[----:B------:R-:W0:Y:S01]  /*3ce0*/  MUFU.EX2 R61, R61 ;  /* 0x0000003d003d7308 */ /* 0x000e220000000800 */
[----:B--2---:R-:W-:-:S01]  /*3cf0*/  FADD.FTZ R7, R81, R4 ;  /* 0x0000000451077221 */ /* 0x004fc20000010000 */
[----:B------:R-:W-:Y:S01]  /*3d00*/  F2FP.SATFINITE.E4M3.F32.PACK_AB_MERGE_C R81, R88, R81, RZ ;  /* 0x000000515851723e */ /* 0x000fe200048070ff */
[----:B------:R-:W-:-:S02]  /*3d10*/  IMAD.MOV.U32 R34, RZ, RZ, R87 ;  /* 0x000000ffff227224 */ /* 0x000fc400078e0057 */
[----:B------:R-:W-:Y:S01]  /*3d20*/  FADD.FTZ R7, R88, R7 ;  /* 0x0000000758077221 */ /* 0x000fe20000010000 */
[----:B------:R-:W-:Y:S01]  /*3d30*/  F2FP.SATFINITE.E4M3.F32.PACK_AB_MERGE_C R180, R57, R56, R81 ;  /* 0x0000003839b4723e */ /* 0x000fe20004807051 */
[----:B------:R-:W-:Y:S01]  /*3d40*/  IMAD.MOV.U32 R81, RZ, RZ, R87 ;  /* 0x000000ffff517224 */ /* 0x000fe200078e0057 */
[----:B------:R-:W2:Y:S01]  /*3d50*/  MUFU.EX2 R68, R68 ;  /* 0x0000004400447308 */ /* 0x000ea20000000800 */
[----:B-1----:R-:W-:-:S01]  /*3d60*/  FADD.FTZ R4, R60, R7 ;  /* 0x000000073c047221 */ /* 0x002fc20000010000 */
[----:B------:R-:W-:Y:S01]  /*3d70*/  FADD.FTZ R7, R73, R10 ;  /* 0x0000000a49077221 */ /* 0x000fe20000010000 */
[--C-:B------:R-:W-:Y:S02]  /*3d80*/  IMAD.MOV.U32 R57, RZ, RZ, R87.reuse ;  /* 0x000000ffff397224 */ /* 0x100fe400078e0057 */
[----:B------:R-:W-:Y:S02]  /*3d90*/  IMAD.MOV.U32 R56, RZ, RZ, R87 ;  /* 0x000000ffff387224 */ /* 0x000fe400078e0057 */
[----:B------:R-:W-:-:S01]  /*3da0*/  FADD.FTZ R8, R28, R7 ;  /* 0x000000071c087221 */ /* 0x000fc20000010000 */
[----:B------:R-:W-:Y:S01]  /*3db0*/  F2FP.SATFINITE.E4M3.F32.PACK_AB_MERGE_C R28, R29, R28, RZ ;  /* 0x0000001c1d1c723e */ /* 0x000fe200048070ff */
[----:B------:R-:W1:Y:S01]  /*3dc0*/  MUFU.EX2 R69, R69 ;  /* 0x0000004500457308 */ /* 0x000e620000000800 */
[----:B0-----:R-:W-:-:S01]  /*3dd0*/  FADD.FTZ R5, R61, R4 ;  /* 0x000000043d057221 */ /* 0x001fc20000010000 */
[----:B------:R-:W-:Y:S01]  /*3de0*/  FADD.FTZ R8, R29, R8 ;  /* 0x000000081d087221 */ /* 0x000fe20000010000 */
[----:B------:R-:W-:Y:S01]  /*3df0*/  F2FP.SATFINITE.E4M3.F32.PACK_AB_MERGE_C R183, R73, R46, R28 ;  /* 0x0000002e49b7723e */ /* 0x000fe2000480701c */
[----:B------:R-:W-:-:S02]  /*3e00*/  IMAD.MOV.U32 R73, RZ, RZ, R87 ;  /* 0x000000ffff497224 */ /* 0x000fc400078e0057 */
[----:B------:R-:W-:-:S01]  /*3e10*/  FADD.FTZ R7, R33, R8 ;  /* 0x0000000821077221 */ /* 0x000fc20000010000 */
[----:B------:R-:W-:Y:S01]  /*3e20*/  IMAD.MOV.U32 R46, RZ, RZ, R87 ;  /* 0x000000ffff2e7224 */ /* 0x000fe200078e0057 */
[----:B------:R-:W0:Y:S01]  /*3e30*/  MUFU.EX2 R40, R40 ;  /* 0x0000002800287308 */ /* 0x000e220000000800 */
[----:B--2---:R-:W-:-:S01]  /*3e40*/  FADD.FTZ R4, R68, R5 ;  /* 0x0000000544047221 */ /* 0x004fc20000010000 */
[----:B------:R-:W-:Y:S01]  /*3e50*/  FADD.FTZ R8, R36, R7 ;  /* 0x0000000724087221 */ /* 0x000fe20000010000 */
[--C-:B------:R-:W-:Y:S02]  /*3e60*/  IMAD.MOV.U32 R31, RZ, RZ, R87.reuse ;  /* 0x000000ffff1f7224 */ /* 0x100fe400078e0057 */
[--C-:B------:R-:W-:Y:S02]  /*3e70*/  IMAD.MOV.U32 R29, RZ, RZ, R87.reuse ;  /* 0x000000ffff1d7224 */ /* 0x100fe400078e0057 */
[----:B------:R-:W-:Y:S01]  /*3e80*/  IMAD.MOV.U32 R28, RZ, RZ, R87 ;  /* 0x000000ffff1c7224 */ /* 0x000fe200078e0057 */
[----:B------:R-:W2:Y:S01]  /*3e90*/  MUFU.EX2 R41, R41 ;  /* 0x0000002900297308 */ /* 0x000ea20000000800 */
[C---:B-1----:R-:W-:Y:S01]  /*3ea0*/  F2FP.SATFINITE.E4M3.F32.PACK_AB_MERGE_C R68, R69.reuse, R68, RZ ;  /* 0x000000444544723e */ /* 0x042fe200048070ff */
[----:B------:R-:W-:-:S03]  /*3eb0*/  FADD.FTZ R69, R69, R4 ;  /* 0x0000000445457221 */ /* 0x000fc60000010000 */
[----:B------:R-:W-:Y:S01]  /*3ec0*/  F2FP.SATFINITE.E4M3.F32.PACK_AB_MERGE_C R182, R61, R60, R68 ;  /* 0x0000003c3db6723e */ /* 0x000fe20004807044 */
[----:B------:R-:W-:Y:S02]  /*3ed0*/  IMAD.MOV.U32 R68, RZ, RZ, R87 ;  /* 0x000000ffff447224 */ /* 0x000fe400078e0057 */
[----:B------:R-:W1:Y:S01]  /*3ee0*/  MUFU.EX2 R43, R43 ;  /* 0x0000002b002b7308 */ /* 0x000e620000000800 */
[----:B0-----:R-:W-:-:S01]  /*3ef0*/  FADD.FTZ R4, R40, R69 ;  /* 0x0000004528047221 */ /* 0x001fc20000010000 */
[--C-:B------:R-:W-:Y:S02]  /*3f00*/  IMAD.MOV.U32 R69, RZ, RZ, R87.reuse ;  /* 0x000000ffff457224 */ /* 0x100fe400078e0057 */
[--C-:B------:R-:W-:Y:S02]  /*3f10*/  IMAD.MOV.U32 R61, RZ, RZ, R87.reuse ;  /* 0x000000ffff3d7224 */ /* 0x100fe400078e0057 */
[----:B------:R-:W-:Y:S02]  /*3f20*/  IMAD.MOV.U32 R60, RZ, RZ, R87 ;  /* 0x000000ffff3c7224 */ /* 0x000fe400078e0057 */
[----:B------:R-:W0:Y:S01]  /*3f30*/  MUFU.EX2 R44, R44 ;  /* 0x0000002c002c7308 */ /* 0x000e220000000800 */
[----:B--2---:R-:W-:-:S07]  /*3f40*/  FADD.FTZ R7, R41, R4 ;  /* 0x0000000429077221 */ /* 0x004fce0000010000 */
[----:B------:R-:W2:Y:S01]  /*3f50*/  MUFU.EX2 R66, R66 ;  /* 0x0000004200427308 */ /* 0x000ea20000000800 */
[----:B-1----:R-:W-:-:S07]  /*3f60*/  FADD.FTZ R9, R43, R8 ;  /* 0x000000082b097221 */ /* 0x002fce0000010000 */
[----:B------:R-:W1:Y:S01]  /*3f70*/  MUFU.EX2 R45, R45 ;  /* 0x0000002d002d7308 */ /* 0x000e620000000800 */
[----:B0-----:R-:W-:-:S07]  /*3f80*/  FADD.FTZ R4, R44, R7 ;  /* 0x000000072c047221 */ /* 0x001fce0000010000 */
[----:B------:R-:W0:Y:S01]  /*3f90*/  MUFU.EX2 R47, R47 ;  /* 0x0000002f002f7308 */ /* 0x000e220000000800 */
[C---:B--2---:R-:W-:Y:S01]  /*3fa0*/  F2FP.SATFINITE.E4M3.F32.PACK_AB_MERGE_C R43, R66.reuse, R43, RZ ;  /* 0x0000002b422b723e */ /* 0x044fe200048070ff */
[----:B------:R-:W-:-:S03]  /*3fb0*/  FADD.FTZ R66, R66, R9 ;  /* 0x0000000942427221 */ /* 0x000fc60000010000 */
[----:B------:R-:W-:Y:S01]  /*3fc0*/  F2FP.SATFINITE.E4M3.F32.PACK_AB_MERGE_C R185, R36, R33, R43 ;  /* 0x0000002124b9723e */ /* 0x000fe2000480702b */
[--C-:B------:R-:W-:Y:S02]  /*3fd0*/  IMAD.MOV.U32 R43, RZ, RZ, R87.reuse ;  /* 0x000000ffff2b7224 */ /* 0x100fe400078e0057 */
[----:B------:R-:W2:Y:S01]  /*3fe0*/  MUFU.EX2 R48, R48 ;  /* 0x0000003000307308 */ /* 0x000ea20000000800 */
[C---:B-1----:R-:W-:Y:S01]  /*3ff0*/  F2FP.SATFINITE.E4M3.F32.PACK_AB_MERGE_C R44, R45.reuse, R44, RZ ;  /* 0x0000002c2d2c723e */ /* 0x042fe200048070ff */
[----:B------:R-:W-:Y:S01]  /*4000*/  FADD.FTZ R45, R45, R4 ;  /* 0x000000042d2d7221 */ /* 0x000fe20000010000 */
[--C-:B------:R-:W-:Y:S02]  /*4010*/  IMAD.MOV.U32 R36, RZ, RZ, R87.reuse ;  /* 0x000000ffff247224 */ /* 0x100fe400078e0057 */
[----:B------:R-:W-:Y:S01]  /*4020*/  F2FP.SATFINITE.E4M3.F32.PACK_AB_MERGE_C R184, R41, R40, R44 ;  /* 0x0000002829b8723e */ /* 0x000fe2000480702c */
[----:B------:R-:W-:Y:S02]  /*4030*/  IMAD.MOV.U32 R44, RZ, RZ, R87 ;  /* 0x000000ffff2c7224 */ /* 0x000fe400078e0057 */
[----:B------:R-:W1:Y:S01]  /*4040*/  MUFU.EX2 R70, R70 ;  /* 0x0000004600467308 */ /* 0x000e620000000800 */
[----:B0-----:R-:W-:-:S01]  /*4050*/  FADD.FTZ R9, R47, R66 ;  /* 0x000000422f097221 */ /* 0x001fc20000010000 */
[----:B------:R-:W-:-:S02]  /*4060*/  IMAD.MOV.U32 R66, RZ, RZ, R87 ;  /* 0x000000ffff427224 */ /* 0x000fc400078e0057 */
[--C-:B------:R-:W-:Y:S02]  /*4070*/  IMAD.MOV.U32 R41, RZ, RZ, R87.reuse ;  /* 0x000000ffff297224 */ /* 0x100fe400078e0057 */
[----:B------:R-:W-:Y:S02]  /*4080*/  IMAD.MOV.U32 R40, RZ, RZ, R87 ;  /* 0x000000ffff287224 */ /* 0x000fe400078e0057 */
[----:B------:R-:W0:Y:S01]  /*4090*/  MUFU.EX2 R49, R49 ;  /* 0x0000003100317308 */ /* 0x000e220000000800 */
[----:B--2---:R-:W-:-:S01]  /*40a0*/  FADD.FTZ R4, R48, R45 ;  /* 0x0000002d30047221 */ /* 0x004fc20000010000 */
[--C-:B------:R-:W-:Y:S02]  /*40b0*/  IMAD.MOV.U32 R45, RZ, RZ, R87.reuse ;  /* 0x000000ffff2d7224 */ /* 0x100fe400078e0057 */
[----:B------:R-:W-:-:S04]  /*40c0*/  IMAD.MOV.U32 R33, RZ, RZ, R87 ;  /* 0x000000ffff217224 */ /* 0x000fc800078e0057 */
[----:B------:R-:W-:Y:S01]  /*40d0*/  MUFU.EX2 R51, R51 ;  /* 0x0000003300337308 */ /* 0x000fe20000000800 */
[----:B-1----:R-:W-:-:S07]  /*40e0*/  FADD.FTZ R8, R70, R9 ;  /* 0x0000000946087221 */ /* 0x002fce0000010000 */
[----:B------:R-:W1:Y:S01]  /*40f0*/  MUFU.EX2 R72, R72 ;  /* 0x0000004800487308 */ /* 0x000e620000000800 */
[----:B0-----:R-:W-:-:S07]  /*4100*/  FADD.FTZ R9, R49, R4 ;  /* 0x0000000431097221 */ /* 0x001fce0000010000 */
[----:B------:R-:W0:Y:S08]  /*4110*/  MUFU.EX2 R52, R52 ;  /* 0x0000003400347308 */ /* 0x000e300000000800 */
[----:B------:R-:W2:Y:S01]  /*4120*/  MUFU.EX2 R53, R53 ;  /* 0x0000003500357308 */ /* 0x000ea20000000800 */
[----:B-1----:R-:W-:Y:S01]  /*4130*/  F2FP.SATFINITE.E4M3.F32.PACK_AB_MERGE_C R10, R72, R51, RZ ;  /* 0x00000033480a723e */ /* 0x002fe200048070ff */
[----:B------:R-:W-:-:S03]  /*4140*/  FADD.FTZ R51, R51, R8 ;  /* 0x0000000833337221 */ /* 0x000fc60000010000 */
[----:B------:R-:W-:Y:S01]  /*4150*/  F2FP.SATFINITE.E4M3.F32.PACK_AB_MERGE_C R187, R70, R47, R10 ;  /* 0x0000002f46bb723e */ /* 0x000fe2000480700a */
[----:B------:R-:W-:-:S01]  /*4160*/  FADD.FTZ R72, R72, R51 ;  /* 0x0000003348487221 */ /* 0x000fc20000010000 */
[----:B------:R-:W-:Y:S01]  /*4170*/  IMAD.MOV.U32 R70, RZ, RZ, R87 ;  /* 0x000000ffff467224 */ /* 0x000fe200078e0057 */
[----:B------:R-:W1:Y:S01]  /*4180*/  MUFU.EX2 R55, R55 ;  /* 0x0000003700377308 */ /* 0x000e620000000800 */
[----:B0-----:R-:W-:-:S01]  /*4190*/  FADD.FTZ R4, R52, R9 ;  /* 0x0000000934047221 */ /* 0x001fc20000010000 */
[--C-:B------:R-:W-:Y:S02]  /*41a0*/  IMAD.MOV.U32 R51, RZ, RZ, R87.reuse ;  /* 0x000000ffff337224 */ /* 0x100fe400078e0057 */
[----:B------:R-:W-:-:S04]  /*41b0*/  IMAD.MOV.U32 R47, RZ, RZ, R87 ;  /* 0x000000ffff2f7224 */ /* 0x000fc800078e0057 */
[----:B------:R-:W0:Y:S01]  /*41c0*/  MUFU.EX2 R24, R24 ;  /* 0x0000001800187308 */ /* 0x000e220000000800 */
[C---:B--2---:R-:W-:Y:S01]  /*41d0*/  F2FP.SATFINITE.E4M3.F32.PACK_AB_MERGE_C R52, R53.reuse, R52, RZ ;  /* 0x000000343534723e */ /* 0x044fe200048070ff */
[----:B------:R-:W-:-:S03]  /*41e0*/  FADD.FTZ R53, R53, R4 ;  /* 0x0000000435357221 */ /* 0x000fc60000010000 */
[----:B------:R-:W-:Y:S01]  /*41f0*/  F2FP.SATFINITE.E4M3.F32.PACK_AB_MERGE_C R186, R49, R48, R52 ;  /* 0x0000003031ba723e */ /* 0x000fe20004807034 */
[----:B------:R-:W-:Y:S02]  /*4200*/  IMAD.MOV.U32 R52, RZ, RZ, R87 ;  /* 0x000000ffff347224 */ /* 0x000fe400078e0057 */
[----:B------:R-:W2:Y:S01]  /*4210*/  MUFU.EX2 R74, R74 ;  /* 0x0000004a004a7308 */ /* 0x000ea20000000800 */
[----:B-1----:R-:W-:-:S01]  /*4220*/  FADD.FTZ R9, R55, R72 ;  /* 0x0000004837097221 */ /* 0x002fc20000010000 */
[--C-:B------:R-:W-:Y:S02]  /*4230*/  IMAD.MOV.U32 R72, RZ, RZ, R87.reuse ;  /* 0x000000ffff487224 */ /* 0x100fe400078e0057 */
[--C-:B------:R-:W-:Y:S02]  /*4240*/  IMAD.MOV.U32 R49, RZ, RZ, R87.reuse ;  /* 0x000000ffff317224 */ /* 0x100fe400078e0057 */
[----:B------:R-:W-:Y:S02]  /*4250*/  IMAD.MOV.U32 R48, RZ, RZ, R87 ;  /* 0x000000ffff307224 */ /* 0x000fe400078e0057 */
[----:B------:R-:W1:Y:S01]  /*4260*/  MUFU.EX2 R25, R25 ;  /* 0x0000001900197308 */ /* 0x000e620000000800 */
[----:B0-----:R-:W-:-:S01]  /*4270*/  FADD.FTZ R4, R24, R53 ;  /* 0x0000003518047221 */ /* 0x001fc20000010000 */
[----:B------:R-:W-:-:S06]  /*4280*/  IMAD.MOV.U32 R53, RZ, RZ, R87 ;  /* 0x000000ffff357224 */ /* 0x000fcc00078e0057 */
[----:B------:R-:W0:Y:S01]  /*4290*/  MUFU.EX2 R59, R59 ;  /* 0x0000003b003b7308 */ /* 0x000e220000000800 */
[----:B--2---:R-:W-:-:S07]  /*42a0*/  FADD.FTZ R8, R74, R9 ;  /* 0x000000094a087221 */ /* 0x004fce0000010000 */
[----:B------:R-:W2:Y:S01]  /*42b0*/  MUFU.EX2 R50, R50 ;  /* 0x0000003200327308 */ /* 0x000ea20000000800 */
[----:B-1----:R-:W-:-:S07]  /*42c0*/  FADD.FTZ R9, R25, R4 ;  /* 0x0000000419097221 */ /* 0x002fce0000010000 */
[----:B------:R-:W1:Y:S01]  /*42d0*/  MUFU.EX2 R76, R76 ;  /* 0x0000004c004c7308 */ /* 0x000e620000000800 */
[----:B0-----:R-:W-:-:S07]  /*42e0*/  FADD.FTZ R11, R59, R8 ;  /* 0x000000083b0b7221 */ /* 0x001fce0000010000 */
[----:B------:R0:W3:Y:S01]  /*42f0*/  MUFU.EX2 R5, R54 ;  /* 0x0000003600057308 */ /* 0x0000e20000000800 */
[----:B--2---:R-:W-:-:S07]  /*4300*/  FADD.FTZ R4, R50, R9 ;  /* 0x0000000932047221 */ /* 0x004fce0000010000 */
[----:B------:R-:W2:Y:S01]  /*4310*/  MUFU.EX2 R63, R63 ;  /* 0x0000003f003f7308 */ /* 0x000ea20000000800 */
[C---:B-1----:R-:W-:Y:S01]  /*4320*/  F2FP.SATFINITE.E4M3.F32.PACK_AB_MERGE_C R59, R76.reuse, R59, RZ ;  /* 0x0000003b4c3b723e */ /* 0x042fe200048070ff */
[----:B------:R-:W-:Y:S01]  /*4330*/  FADD.FTZ R76, R76, R11 ;  /* 0x0000000b4c4c7221 */ /* 0x000fe20000010000 */
[----:B0-----:R-:W-:Y:S02]  /*4340*/  IMAD.MOV.U32 R54, RZ, RZ, R87 ;  /* 0x000000ffff367224 */ /* 0x001fe400078e0057 */
[----:B------:R-:W-:Y:S01]  /*4350*/  F2FP.SATFINITE.E4M3.F32.PACK_AB_MERGE_C R189, R74, R55, R59 ;  /* 0x000000374abd723e */ /* 0x000fe2000480703b */
[--C-:B------:R-:W-:Y:S02]  /*4360*/  IMAD.MOV.U32 R74, RZ, RZ, R87.reuse ;  /* 0x000000ffff4a7224 */ /* 0x100fe400078e0057 */
[----:B------:R-:W0:Y:S01]  /*4370*/  MUFU.EX2 R32, R32 ;  /* 0x0000002000207308 */ /* 0x000e220000000800 */
[C---:B---3--:R-:W-:Y:S01]  /*4380*/  F2FP.SATFINITE.E4M3.F32.PACK_AB_MERGE_C R50, R5.reuse, R50, RZ ;  /* 0x000000320532723e */ /* 0x048fe200048070ff */
[----:B------:R-:W-:Y:S01]  /*4390*/  FADD.FTZ R5, R5, R4 ;  /* 0x0000000405057221 */ /* 0x000fe20000010000 */
[----:B------:R-:W-:-:S02]  /*43a0*/  IMAD.MOV.U32 R59, RZ, RZ, R87 ;  /* 0x000000ffff3b7224 */ /* 0x000fc400078e0057 */
[----:B------:R-:W-:Y:S01]  /*43b0*/  F2FP.SATFINITE.E4M3.F32.PACK_AB_MERGE_C R188, R25, R24, R50 ;  /* 0x0000001819bc723e */ /* 0x000fe20004807032 */
[----:B------:R-:W-:Y:S02]  /*43c0*/  IMAD.MOV.U32 R55, RZ, RZ, R87 ;  /* 0x000000ffff377224 */ /* 0x000fe400078e0057 */
[----:B------:R-:W1:Y:S01]  /*43d0*/  MUFU.EX2 R78, R78 ;  /* 0x0000004e004e7308 */ /* 0x000e620000000800 */
[----:B--2---:R-:W-:-:S01]  /*43e0*/  FADD.FTZ R9, R63, R76 ;  /* 0x0000004c3f097221 */ /* 0x004fc20000010000 */
[--C-:B------:R-:W-:Y:S02]  /*43f0*/  IMAD.MOV.U32 R76, RZ, RZ, R87.reuse ;  /* 0x000000ffff4c7224 */ /* 0x100fe400078e0057 */
[--C-:B------:R-:W-:Y:S02]  /*4400*/  IMAD.MOV.U32 R50, RZ, RZ, R87.reuse ;  /* 0x000000ffff327224 */ /* 0x100fe400078e0057 */
[----:B------:R-:W-:Y:S02]  /*4410*/  IMAD.MOV.U32 R25, RZ, RZ, R87 ;  /* 0x000000ffff197224 */ /* 0x000fe400078e0057 */
[----:B------:R2:W3:Y:S01]  /*4420*/  MUFU.EX2 R7, R58 ;  /* 0x0000003a00077308 */ /* 0x0004e20000000800 */
[----:B0-----:R-:W-:-:S01]  /*4430*/  FADD.FTZ R4, R32, R5 ;  /* 0x0000000520047221 */ /* 0x001fc20000010000 */
[----:B------:R-:W-:-:S06]  /*4440*/  IMAD.MOV.U32 R24, RZ, RZ, R87 ;  /* 0x000000ffff187224 */ /* 0x000fcc00078e0057 */
[----:B------:R-:W-:Y:S01]  /*4450*/  MUFU.EX2 R35, R35 ;  /* 0x0000002300237308 */ /* 0x000fe20000000800 */
[----:B-1----:R-:W-:-:S01]  /*4460*/  FADD.FTZ R8, R78, R9 ;  /* 0x000000094e087221 */ /* 0x002fc20000010000 */
[----:B--2---:R-:W-:-:S06]  /*4470*/  IMAD.MOV.U32 R58, RZ, RZ, R87 ;  /* 0x000000ffff3a7224 */ /* 0x004fcc00078e0057 */
[----:B------:R-:W0:Y:S01]  /*4480*/  MUFU.EX2 R6, R6 ;  /* 0x0000000600067308 */ /* 0x000e220000000800 */
[----:B---3--:R-:W-:-:S07]  /*4490*/  FADD.FTZ R5, R7, R4 ;  /* 0x0000000407057221 */ /* 0x008fce0000010000 */
[----:B------:R-:W1:Y:S08]  /*44a0*/  MUFU.EX2 R62, R62 ;  /* 0x0000003e003e7308 */ /* 0x000e700000000800 */
[----:B------:R-:W2:Y:S01]  /*44b0*/  MUFU.EX2 R37, R37 ;  /* 0x0000002500257308 */ /* 0x000ea20000000800 */
[----:B0-----:R-:W-:Y:S01]  /*44c0*/  F2FP.SATFINITE.E4M3.F32.PACK_AB_MERGE_C R10, R6, R35, RZ ;  /* 0x00000023060a723e */ /* 0x001fe200048070ff */
[----:B------:R-:W-:-:S03]  /*44d0*/  FADD.FTZ R35, R35, R8 ;  /* 0x0000000823237221 */ /* 0x000fc60000010000 */
[----:B------:R-:W-:Y:S01]  /*44e0*/  F2FP.SATFINITE.E4M3.F32.PACK_AB_MERGE_C R191, R78, R63, R10 ;  /* 0x0000003f4ebf723e */ /* 0x000fe2000480700a */
[--C-:B------:R-:W-:Y:S02]  /*44f0*/  IMAD.MOV.U32 R78, RZ, RZ, R87.reuse ;  /* 0x000000ffff4e7224 */ /* 0x100fe400078e0057 */
[----:B------:R-:W-:Y:S02]  /*4500*/  IMAD.MOV.U32 R63, RZ, RZ, R87 ;  /* 0x000000ffff3f7224 */ /* 0x000fe400078e0057 */
[----:B-1----:R-:W-:-:S01]  /*4510*/  FADD.FTZ R4, R62, R5 ;  /* 0x000000053e047221 */ /* 0x002fc20000010000 */
[----:B------:R-:W-:Y:S01]  /*4520*/  FADD.FTZ R5, R6, R35 ;  /* 0x0000002306057221 */ /* 0x000fe20000010000 */
[----:B------:R-:W-:Y:S01]  /*4530*/  IMAD.MOV.U32 R35, RZ, RZ, R87 ;  /* 0x000000ffff237224 */ /* 0x000fe200078e0057 */
[C---:B--2---:R-:W-:Y:S01]  /*4540*/  F2FP.SATFINITE.E4M3.F32.PACK_AB_MERGE_C R9, R37.reuse, R62, RZ ;  /* 0x0000003e2509723e */ /* 0x044fe200048070ff */
[----:B------:R-:W-:-:S01]  /*4550*/  FADD.FTZ R4, R37, R4 ;  /* 0x0000000425047221 */ /* 0x000fc20000010000 */
[----:B------:R-:W-:-:S02]  /*4560*/  IMAD.MOV.U32 R62, RZ, RZ, R87 ;  /* 0x000000ffff3e7224 */ /* 0x000fc400078e0057 */
[----:B------:R-:W-:Y:S01]  /*4570*/  F2FP.SATFINITE.E4M3.F32.PACK_AB_MERGE_C R190, R7, R32, R9 ;  /* 0x0000002007be723e */ /* 0x000fe20004807009 */
[--C-:B------:R-:W-:Y:S02]  /*4580*/  IMAD.MOV.U32 R37, RZ, RZ, R87.reuse ;  /* 0x000000ffff257224 */ /* 0x100fe400078e0057 */
[----:B------:R-:W-:Y:S01]  /*4590*/  IMAD.MOV.U32 R32, RZ, RZ, R87 ;  /* 0x000000ffff207224 */ /* 0x000fe200078e0057 */
[----:B------:R-:W-:Y:S06]  /*45a0*/  @!P1 BRA `(.L_x_14) ;  /* 0x0000002c00b09947 */ /* 0x000fec0003800000 */
[----:B------:R-:W-:Y:S01]  /*45b0*/  IMAD.MOV.U32 R7, RZ, RZ, R0 ;  /* 0x000000ffff077224 */ /* 0x000fe200078e0000 */
[----:B------:R-:W-:Y:S01]  /*45c0*/  CS2R R86, SRZ ;  /* 0x0000000000567805 */ /* 0x000fe2000001ff00 */
[----:B------:R-:W-:Y:S01]  /*45d0*/  IMAD.MOV.U32 R6, RZ, RZ, R3 ;  /* 0x000000ffff067224 */ /* 0x000fe200078e0003 */
[----:B------:R-:W-:Y:S02]  /*45e0*/  CS2R R84, SRZ ;  /* 0x0000000000547805 */ /* 0x000fe4000001ff00 */
[----:B------:R-:W-:Y:S02]  /*45f0*/  CS2R R82, SRZ ;  /* 0x0000000000527805 */ /* 0x000fe4000001ff00 */
[----:B------:R-:W-:Y:S02]  /*4600*/  CS2R R80, SRZ ;  /* 0x0000000000507805 */ /* 0x000fe4000001ff00 */
[----:B------:R-:W-:Y:S02]  /*4610*/  CS2R R78, SRZ ;  /* 0x00000000004e7805 */ /* 0x000fe4000001ff00 */
[----:B------:R-:W-:-:S02]  /*4620*/  CS2R R76, SRZ ;  /* 0x00000000004c7805 */ /* 0x000fc4000001ff00 */
[----:B------:R-:W-:Y:S02]  /*4630*/  CS2R R74, SRZ ;  /* 0x00000000004a7805 */ /* 0x000fe4000001ff00 */
        /* <DEDUP_REMOVED lines=24> */
[----:B------:R-:W-:Y:S01]  /*47c0*/  CS2R R24, SRZ ;  /* 0x0000000000187805 */ /* 0x000fe2000001ff00 */
[----:B------:R-:W-:Y:S01]  /*47d0*/  UIADD3 UR52, UR49, -0x2, URZ ;  /* 0xfffffffe31347890 */ /* 0x000fe2000fffe03f */
[----:B------:R-:W-:Y:S02]  /*47e0*/  UMOV UR53, UR45 ;  /* 0x0000002d00357c82 */ /* 0x000fe40008000000 */
[----:B------:R-:W-:-:S09]  /*47f0*/  UMOV UR49, UR44 ;  /* 0x0000002c00317c82 */ /* 0x000fd20008000000 */
.L_x_25:
[----:B------:R-:W-:Y:S01]  /*4800*/  ISETP.NE.AND P2, PT, RZ, UR38, PT ;  /* 0x00000026ff007c0c */ /* 0x000fe2000bf45270 */
[----:B------:R-:W-:-:S04]  /*4810*/  UISETP.NE.AND UP0, UPT, UR49, 0x1, UPT ;  /* 0x000000013100788c */ /* 0x000fc8000bf05270 */
[----:B------:R-:W-:-:S04]  /*4820*/  USEL UR45, URZ, 0x1, UP0 ;  /* 0x000000013f2d7887 */ /* 0x000fc80008000000 */
[----:B------:R-:W-:-:S04]  /*4830*/  ULOP3.LUT UR45, UR53, UR45, URZ, 0x3c, !UPT ;  /* 0x0000002d352d7292 */ /* 0x000fc8000f8e3c3f */
[----:B------:R-:W-:Y:S08]  /*4840*/  @P2 BRA `(.L_x_15) ;  /* 0x0000000000382947 */ /* 0x000ff00003800000 */
[----:B------:R-:W-:Y:S05]  /*4850*/  @!P0 BRA `(.L_x_16) ;  /* 0x0000000000048947 */ /* 0x000fea0003800000 */
[----:B------:R-:W-:Y:S01]  /*4860*/  BPT.TRAP 0x1 ;  /* 0x000000040000795c */ /* 0x000fe20000300000 */
.L_x_16:
[----:B------:R-:W-:Y:S01]  /*4870*/  UIADD3 UR6, UR49, 0x1, URZ ;  /* 0x0000000131067890 */ /* 0x000fe2000fffe03f */
[----:B------:R-:W-:-:S03]  /*4880*/  IMAD.U32 R0, RZ, RZ, UR45 ;  /* 0x0000002dff007e24 */ /* 0x000fc6000f8e00ff */
[----:B------:R-:W-:Y:S02]  /*4890*/  UISETP.NE.AND UP0, UPT, UR6, 0x2, UPT ;  /* 0x000000020600788c */ /* 0x000fe4000bf05270 */
[----:B------:R-:W-:Y:S02]  /*48a0*/  SHF.L.U32 R0, R0, 0x1f, RZ ;  /* 0x0000001f00007819 */ /* 0x000fe400000006ff */
[----:B------:R-:W-:-:S04]  /*48b0*/  USEL UR6, UR6, URZ, UP0 ;  /* 0x0000003f06067287 */ /* 0x000fc80008000000 */
[----:B------:R-:W-:-:S09]  /*48c0*/  ULEA UR6, UR6, UR39, 0x3 ;  /* 0x0000002706067291 */ /* 0x000fd2000f8e183f */
[----:B------:R0:W1:Y:S01]  /*48d0*/  SYNCS.PHASECHK.TRANS64.TRYWAIT P1, [UR6+0x29830], R0 ;  /* 0x02983000ff0075a7 */ /* 0x0000620008020146 */
[----:B------:R-:W-:Y:S05]  /*48e0*/  @!P0 BRA `(.L_x_17) ;  /* 0x0000000000048947 */ /* 0x000fea0003800000 */
[----:B------:R-:W-:Y:S01]  /*48f0*/  BPT.TRAP 0x1 ;  /* 0x000000040000795c */ /* 0x000fe20000300000 */
.L_x_17:
[----:B-1----:R-:W-:Y:S05]  /*4900*/  @P1 BRA `(.L_x_15) ;  /* 0x0000000000081947 */ /* 0x002fea0003800000 */
[----:B------:R-:W1:Y:S02]  /*4910*/  SYNCS.PHASECHK.TRANS64.TRYWAIT P1, [UR6+0x29830], R0 ;  /* 0x02983000ff0075a7 */ /* 0x000e640008020146 */
[----:B-1----:R-:W-:Y:S05]  /*4920*/  @!P1 BRA `(.L_x_18) ;  /* 0x0000009c00749947 */ /* 0x002fea0003800000 */
.L_x_15:
[----:B01----:R-:W-:Y:S01]  /*4930*/  VIADD R0, R22, 0x8 ;  /* 0x0000000816007836 */ /* 0x003fe20000000000 */
[----:B------:R-:W-:Y:S01]  /*4940*/  UIADD3 UR44, UR49, 0x1, URZ ;  /* 0x00000001312c7890 */ /* 0x000fe2000fffe03f */
[----:B------:R-:W-:Y:S01]  /*4950*/  UMOV UR27, 0x80000020 ;  /* 0x80000020001b7882 */ /* 0x000fe20000000000 */
[----:B------:R-:W-:Y:S02]  /*4960*/  UMOV UR28, UR24 ;  /* 0x00000018001c7c82 */ /* 0x000fe40008000000 */
[----:B------:R0:W-:Y:S01]  /*4970*/  BAR.SYNC.DEFER_BLOCKING R0, 0x100 ;  /* 0x000400000000751d */ /* 0x0001e20000010000 */
[----:B------:R-:W-:-:S04]  /*4980*/  UISETP.NE.AND UP0, UPT, UR44, 0x2, UPT ;  /* 0x000000022c00788c */ /* 0x000fc8000bf05270 */
[----:B------:R-:W-:Y:S01]  /*4990*/  USEL UR44, UR44, URZ, UP0 ;  /* 0x0000003f2c2c7287 */ /* 0x000fe20008000000 */
[----:B------:R-:W-:Y:S01]  /*49a0*/  UMOV UR29, UR25 ;  /* 0x00000019001d7c82 */ /* 0x000fe20008000000 */
[----:B------:R-:W-:Y:S02]  /*49b0*/  UMOV UR31, 0x80000020 ;  /* 0x80000020001f7882 */ /* 0x000fe40000000000 */
[----:B------:R-:W-:Y:S01]  /*49c0*/  UIMAD UR54, UR44, 0x780, UR48 ;  /* 0x000007802c3678a4 */ /* 0x000fe2000f8e0230 */
[----:B------:R-:W-:Y:S01]  /*49d0*/  UMOV UR32, UR24 ;  /* 0x0000001800207c82 */ /* 0x000fe20008000000 */
[----:B------:R-:W-:Y:S02]  /*49e0*/  UMOV UR33, UR25 ;  /* 0x0000001900217c82 */ /* 0x000fe40008000000 */
[----:B------:R-:W-:Y:S02]  /*49f0*/  UIADD3 UR30, UR54, 0x80, URZ ;  /* 0x00000080361e7890 */ /* 0x000fe4000fffe03f */
[----:B------:R-:W-:-:S02]  /*4a00*/  UIADD3 UR34, UR54, 0x100, URZ ;  /* 0x0000010036227890 */ /* 0x000fc4000fffe03f */
[----:B------:R-:W-:Y:S01]  /*4a10*/  UMOV UR26, UR54 ;  /* 0x00000036001a7c82 */ /* 0x000fe20008000000 */
[----:B------:R-:W-:Y:S01]  /*4a20*/  UMOV UR35, 0x80000020 ;  /* 0x8000002000237882 */ /* 0x000fe20000000000 */
[----:B------:R-:W-:Y:S01]  /*4a30*/  UIADD3 UR6, UR54, 0x200, URZ ;  /* 0x0000020036067890 */ /* 0x000fe2000fffe03f */
[----:B------:R-:W-:Y:S01]  /*4a40*/  UMOV UR7, 0x80000020 ;  /* 0x8000002000077882 */ /* 0x000fe20000000000 */
[----:B------:R-:W-:Y:S01]  /*4a50*/  UIADD3 UR10, UR54, 0x202, URZ ;  /* 0x00000202360a7890 */ /* 0x000fe2000fffe03f */
[----:B------:R-:W-:Y:S01]  /*4a60*/  WARPGROUP.ARRIVE ;  /* 0x00000000000079c5 */ /* 0x000fe20000000000 */
[----:B------:R-:W-:Y:S01]  /*4a70*/  UMOV UR11, 0x80000020 ;  /* 0x80000020000b7882 */ /* 0x000fe20000000000 */
[----:B------:R-:W-:Y:S01]  /*4a80*/  UIADD3 UR14, UR54, 0x282, URZ ;  /* 0x00000282360e7890 */ /* 0x000fe2000fffe03f */
[----:B------:R-:W-:Y:S01]  /*4a90*/  UMOV UR15, 0x80000020 ;  /* 0x80000020000f7882 */ /* 0x000fe20000000000 */
[----:B------:R-:W-:Y:S02]  /*4aa0*/  UIADD3 UR18, UR54, 0x500, URZ ;  /* 0x0000050036127890 */ /* 0x000fe4000fffe03f */
[----:B------:R-:W-:Y:S01]  /*4ab0*/  QGMMA.64x32x32.F32.E4M3.E4M3 R152, gdesc[UR24], RZ, !UPT, gsb0 ;  /* 0x00600000189879f3 */ /* 0x000fe2000c0008ff */
[----:B------:R-:W-:Y:S01]  /*4ac0*/  UIADD3 UR26, UR54, 0x180, URZ ;  /* 0x00000180361a7890 */ /* 0x000fe2000fffe03f */
[----:B------:R-:W-:Y:S01]  /*4ad0*/  UMOV UR27, 0x80000020 ;  /* 0x80000020001b7882 */ /* 0x000fe20000000000 */
[----:B------:R-:W-:Y:S01]  /*4ae0*/  UMOV UR19, 0x80000020 ;  /* 0x8000002000137882 */ /* 0x000fe20000000000 */
[----:B------:R-:W-:Y:S01]  /*4af0*/  UIADD3 UR22, UR54, 0x502, URZ ;  /* 0x0000050236167890 */ /* 0x000fe2000fffe03f */
[----:B------:R-:W-:Y:S01]  /*4b00*/  UMOV UR23, 0x80000020 ;  /* 0x8000002000177882 */ /* 0x000fe20000000000 */
[----:B------:R-:W-:-:S02]  /*4b10*/  WARPGROUP.DEPBAR.LE gsb0, 0x0 ;  /* 0x00008000000079c5 */ /* 0x000fc40000010000 */
[----:B------:R-:W-:-:S06]  /*4b20*/  WARPGROUP.ARRIVE ;  /* 0x00000000000079c5 */ /* 0x000fcc0000000000 */
[----:B------:R-:W-:Y:S01]  /*4b30*/  QGMMA.64x32x32.F32.E4M3.E4M3 R136, gdesc[UR28], RZ, !UPT, gsb0 ;  /* 0x006000001c8879f3 */ /* 0x000fe2000c0008ff */
[----:B------:R-:W-:Y:S01]  /*4b40*/  UIADD3 UR30, UR54, 0x82, URZ ;  /* 0x00000082361e7890 */ /* 0x000fe2000fffe03f */
[----:B------:R-:W-:Y:S01]  /*4b50*/  UMOV UR28, UR4 ;  /* 0x00000004001c7c82 */ /* 0x000fe20008000000 */
[----:B------:R-:W-:Y:S01]  /*4b60*/  UMOV UR29, UR5 ;  /* 0x00000005001d7c82 */ /* 0x000fe20008000000 */
[----:B------:R-:W-:Y:S01]  /*4b70*/  UMOV UR31, 0x80000020 ;  /* 0x80000020001f7882 */ /* 0x000fe20000000000 */
[----:B------:R-:W-:Y:S02]  /*4b80*/  WARPGROUP.DEPBAR.LE gsb0, 0x0 ;  /* 0x00008000000079c5 */ /* 0x000fe40000010000 */
        /* <DEDUP_REMOVED lines=18> */
[----:B------:R-:W-:Y:S01]  /*4cb0*/  UIADD3 UR6, UR54, 0x182, URZ ;  /* 0x0000018236067890 */ /* 0x000fe2000fffe03f */
[----:B------:R-:W-:Y:S01]  /*4cc0*/  UMOV UR7, 0x80000020 ;  /* 0x8000002000077882 */ /* 0x000fe20000000000 */
[----:B------:R-:W-:Y:S02]  /*4cd0*/  WARPGROUP.DEPBAR.LE gsb0, 0x0 ;  /* 0x00008000000079c5 */ /* 0x000fe40000010000 */
[----:B------:R-:W-:-:S06]  /*4ce0*/  WARPGROUP.ARRIVE ;  /* 0x00000000000079c5 */ /* 0x000fcc0000000000 */
[----:B------:R-:W-:Y:S01]  /*4cf0*/  QGMMA.64x32x32.F32.E4M3.E4M3 R136, gdesc[UR28], R136, gsb0 ;  /* 0x006000001c8879f3 */ /* 0x000fe20008000888 */
[----:B------:R-:W-:Y:S01]  /*4d00*/  UIADD3 UR30, UR54, 0x300, URZ ;  /* 0x00000300361e7890 */ /* 0x000fe2000fffe03f */
[----:B------:R-:W-:Y:S01]  /*4d10*/  UMOV UR28, UR8 ;  /* 0x00000008001c7c82 */ /* 0x000fe20008000000 */
[----:B------:R-:W-:Y:S01]  /*4d20*/  UMOV UR29, UR9 ;  /* 0x00000009001d7c82 */ /* 0x000fe20008000000 */
        /* <DEDUP_REMOVED lines=106> */
[----:B------:R-:W-:Y:S01]  /*53d0*/  UIADD3 UR54, UR54, 0x702, URZ ;  /* 0x0000070236367890 */ /* 0x000fe2000fffe03f */
[----:B------:R-:W-:Y:S02]  /*53e0*/  WARPGROUP.DEPBAR.LE gsb0, 0x0 ;  /* 0x00008000000079c5 */ /* 0x000fe40000010000 */
[----:B------:R-:W-:-:S06]  /*53f0*/  WARPGROUP.ARRIVE ;  /* 0x00000000000079c5 */ /* 0x000fcc0000000000 */
[----:B------:R-:W-:Y:S03]  /*5400*/  QGMMA.64x32x32.F32.E4M3.E4M3 R136, gdesc[UR28], R136, gsb0 ;  /* 0x006000001c8879f3 */ /* 0x000fe60008000888 */
        /* <DEDUP_REMOVED lines=12> */
[----:B0-----:R-:W-:Y:S05]  /*54d0*/  @P2 BRA `(.L_x_19) ;  /* 0x00000000002c2947 */ /* 0x001fea0003800000 */
[----:B------:R-:W-:Y:S05]  /*54e0*/  @!P0 BRA `(.L_x_20) ;  /* 0x0000000000048947 */ /* 0x000fea0003800000 */
[----:B------:R-:W-:Y:S01]  /*54f0*/  BPT.TRAP 0x1 ;  /* 0x000000040000795c */ /* 0x000fe20000300000 */
.L_x_20:
[----:B------:R-:W-:Y:S01]  /*5500*/  ULEA UR6, UR49, UR39, 0x3 ;  /* 0x0000002731067291 */ /* 0x000fe2000f8e183f */
[----:B------:R-:W-:-:S05]  /*5510*/  IMAD.U32 R0, RZ, RZ, UR53 ;  /* 0x00000035ff007e24 */ /* 0x000fca000f8e00ff */
[----:B------:R-:W-:-:S04]  /*5520*/  SHF.L.U32 R0, R0, 0x1f, RZ ;  /* 0x0000001f00007819 */ /* 0x000fc800000006ff */
[----:B------:R0:W1:Y:S01]  /*5530*/  SYNCS.PHASECHK.TRANS64.TRYWAIT P1, [UR6+0x29850], R0 ;  /* 0x02985000ff0075a7 */ /* 0x0000620008020146 */
[----:B------:R-:W-:Y:S05]  /*5540*/  @!P0 BRA `(.L_x_21) ;  /* 0x0000000000048947 */ /* 0x000fea0003800000 */
[----:B------:R-:W-:Y:S01]  /*5550*/  BPT.TRAP 0x1 ;  /* 0x000000040000795c */ /* 0x000fe20000300000 */
.L_x_21:
[----:B-1----:R-:W-:Y:S05]  /*5560*/  @P1 BRA `(.L_x_19) ;  /* 0x0000000000081947 */ /* 0x002fea0003800000 */
[----:B------:R-:W1:Y:S02]  /*5570*/  SYNCS.PHASECHK.TRANS64.TRYWAIT P1, [UR6+0x29850], R0 ;  /* 0x02985000ff0075a7 */ /* 0x000e640008020146 */
[----:B-1----:R-:W-:Y:S05]  /*5580*/  @!P1 BRA `(.L_x_22) ;  /* 0x0000009000749947 */ /* 0x002fea0003800000 */
.L_x_19:
[----:B------:R-:W-:Y:S01]  /*5590*/  UIADD3 UR6, UR39, 0x400, URZ ;  /* 0x0000040027067890 */ /* 0x000fe2000fffe03f */
[----:B------:R-:W-:Y:S01]  /*55a0*/  WARPGROUP.ARRIVE ;  /* 0x00000000000079c5 */ /* 0x000fe20000000000 */
[----:B------:R-:W-:Y:S01]  /*55b0*/  UMOV UR7, 0xc0000010 ;  /* 0xc000001000077882 */ /* 0x000fe20000000000 */
[----:B01----:R-:W-:Y:S01]  /*55c0*/  IADD3 R0, -R22, 0xb, RZ ;  /* 0x0000000b16007810 */ /* 0x003fe20007ffe1ff */
[----:B------:R-:W-:-:S04]  /*55d0*/  USHF.R.U32.HI UR6, URZ, 0x4, UR6 ;  /* 0x000000043f067899 */ /* 0x000fc80008011606 */
[----:B------:R-:W-:-:S04]  /*55e0*/  ULOP3.LUT UR6, UR6, 0x3fff, URZ, 0xc0, !UPT ;  /* 0x00003fff06067892 */ /* 0x000fc8000f8ec03f */
[----:B------:R-:W-:-:S04]  /*55f0*/  ULOP3.LUT UR6, UR6, 0x10000, URZ, 0xfc, !UPT ;  /* 0x0001000006067892 */ /* 0x000fc8000f8efc3f */
[----:B------:R-:W-:-:S07]  /*5600*/  UIMAD UR10, UR49, 0x500, UR6 ;  /* 0x00000500310a78a4 */ /* 0x000fce000f8e0206 */
[----:B------:R-:W-:Y:S02]  /*5610*/  UMOV UR6, UR10 ;  /* 0x0000000a00067c82 */ /* 0x000fe40008000000 */
[----:B------:R-:W-:Y:S01]  /*5620*/  QGMMA.64x128x32.F32.E4M3.E4M3 R24, R172, gdesc[UR4], R24, gsb0 ;  /* 0x01e00004ac187df3 */ /* 0x000fe20008000818 */
[----:B------:R-:W-:Y:S01]  /*5630*/  UIADD3 UR6, UR10, 0x100, URZ ;  /* 0x000001000a067890 */ /* 0x000fe2000fffe03f */
[----:B------:R-:W-:Y:S01]  /*5640*/  UMOV UR7, 0xc0000010 ;  /* 0xc000001000077882 */ /* 0x000fe20000000000 */
[----:B------:R-:W-:Y:S02]  /*5650*/  WARPGROUP.DEPBAR.LE gsb0, 0x0 ;  /* 0x00008000000079c5 */ /* 0x000fe40000010000 */
[----:B------:R-:W-:-:S07]  /*5660*/  WARPGROUP.ARRIVE ;  /* 0x00000000000079c5 */ /* 0x000fce0000000000 */
        /* <DEDUP_REMOVED lines=15> */
[----:B------:R-:W-:Y:S03]  /*5760*/  QGMMA.64x128x32.F32.E4M3.E4M3 R24, R188, gdesc[UR4], R24, gsb0 ;  /* 0x01e00004bc187df3 */ /* 0x000fe60008000818 */
[----:B------:R-:W-:Y:S02]  /*5770*/  WARPGROUP.DEPBAR.LE gsb0, 0x0 ;  /* 0x00008000000079c5 */ /* 0x000fe40000010000 */
[----:B------:R0:W-:Y:S06]  /*5780*/  BAR.ARV R0, 0x100 ;  /* 0x000400000000751d */ /* 0x0001ec0000002000 */
[----:B------:R-:W-:Y:S05]  /*5790*/  @!P0 BRA `(.L_x_23) ;  /* 0x0000000000048947 */ /* 0x000fea0003800000 */
[----:B------:R-:W-:Y:S01]  /*57a0*/  BPT.TRAP 0x1 ;  /* 0x000000040000795c */ /* 0x000fe20000300000 */
.L_x_23:
[----:B0-----:R-:W-:Y:S01]  /*57b0*/  FMNMX.FTZ R0, R152, R6, !PT ;  /* 0x0000000698007209 */ /* 0x001fe20007810000 */
[----:B------:R-:W-:Y:S01]  /*57c0*/  IMAD.U32 R172, RZ, RZ, UR40 ;  /* 0x00000028ffac7e24 */ /* 0x000fe2000f8e00ff */
[----:B------:R-:W-:Y:S01]  /*57d0*/  FMNMX.FTZ R8, R154, R7, !PT ;  /* 0x000000079a087209 */ /* 0x000fe20007810000 */
[----:B------:R-:W-:Y:S01]  /*57e0*/  ULEA UR6, UR44, UR39, 0x3 ;  /* 0x000000272c067291 */ /* 0x000fe2000f8e183f */
[----:B------:R-:W-:Y:S02]  /*57f0*/  FMNMX.FTZ R3, R153, R0, !PT ;  /* 0x0000000099037209 */ /* 0x000fe40007810000 */
[----:B------:R-:W-:Y:S01]  /*5800*/  FMNMX.FTZ R9, R155, R8, !PT ;  /* 0x000000089b097209 */ /* 0x000fe20007810000 */
[----:B------:R-:W-:Y:S01]  /*5810*/  UIADD3 UR6, UR6, 0x29840, URZ ;  /* 0x0002984006067890 */ /* 0x000fe2000fffe03f */
[----:B------:R-:W-:Y:S02]  /*5820*/  FMNMX.FTZ R0, R156, R3, !PT ;  /* 0x000000039c007209 */ /* 0x000fe40007810000 */
[----:B------:R-:W-:Y:S01]  /*5830*/  FMNMX.FTZ R8, R158, R9, !PT ;  /* 0x000000099e087209 */ /* 0x000fe20007810000 */
[----:B------:R-:W-:Y:S01]  /*5840*/  UPRMT UR6, UR37, 0x654, UR6 ;  /* 0x0000065425067896 */ /* 0x000fe20008000006 */
[----:B------:R-:W-:-:S02]  /*5850*/  FMNMX.FTZ R3, R157, R0, !PT ;  /* 0x000000009d037209 */ /* 0x000fc40007810000 */
[----:B------:R-:W-:Y:S02]  /*5860*/  FMNMX.FTZ R9, R159, R8, !PT ;  /* 0x000000089f097209 */ /* 0x000fe40007810000 */
[----:B------:R-:W-:Y:S02]  /*5870*/  FMNMX.FTZ R0, R160, R3, !PT ;  /* 0x00000003a0007209 */ /* 0x000fe40007810000 */
[----:B------:R-:W-:Y:S02]  /*5880*/  FMNMX.FTZ R8, R162, R9, !PT ;  /* 0x00000009a2087209 */ /* 0x000fe40007810000 */
[----:B------:R-:W-:Y:S01]  /*5890*/  FMNMX.FTZ R3, R161, R0, !PT ;  /* 0x00000000a1037209 */ /* 0x000fe20007810000 */
[----:B------:R-:W-:Y:S01]  /*58a0*/  SYNCS.ARRIVE.TRANS64.RED.A1T0 RZ, [UR6], RZ ;  /* 0x000000ffffff79a7 */ /* 0x000fe20008100406 */
[----:B------:R-:W-:Y:S02]  /*58b0*/  FMNMX.FTZ R9, R163, R8, !PT ;  /* 0x00000008a3097209 */ /* 0x000fe40007810000 */
[----:B------:R-:W-:-:S02]  /*58c0*/  FMNMX.FTZ R0, R164, R3, !PT ;  /* 0x00000003a4007209 */ /* 0x000fc40007810000 */
[----:B------:R-:W-:Y:S02]  /*58d0*/  FMNMX.FTZ R8, R166, R9, !PT ;  /* 0x00000009a6087209 */ /* 0x000fe40007810000 */
[----:B------:R-:W-:Y:S02]  /*58e0*/  FMNMX.FTZ R3, R165, R0, !PT ;  /* 0x00000000a5037209 */ /* 0x000fe40007810000 */
[----:B------:R-:W-:Y:S02]  /*58f0*/  FMNMX.FTZ R9, R167, R8, !PT ;  /* 0x00000008a7097209 */ /* 0x000fe40007810000 */
[----:B------:R-:W-:Y:S02]  /*5900*/  FMNMX.FTZ R0, R136, R3, !PT ;  /* 0x0000000388007209 */ /* 0x000fe40007810000 */
        /* <DEDUP_REMOVED lines=62> */
[----:B------:R-:W-:-:S03]  /*5cf0*/  FMNMX.FTZ R8, R103, R8, !PT ;  /* 0x0000000867087209 */ /* 0x000fc60007810000 */
[----:B------:R-:W0:Y:S04]  /*5d00*/  SHFL.BFLY PT, R0, R9, 0x2, 0x1f ;  /* 0x0c401f0009007f89 */ /* 0x000e2800000e0000 */
[----:B------:R-:W1:Y:S01]  /*5d10*/  SHFL.BFLY PT, R3, R8, 0x2, 0x1f ;  /* 0x0c401f0008037f89 */ /* 0x000e6200000e0000 */
[----:B0-----:R-:W-:Y:S02]  /*5d20*/  FMNMX.FTZ R10, R9, R0, !PT ;  /* 0x00000000090a7209 */ /* 0x001fe40007810000 */
[----:B-1----:R-:W-:-:S03]  /*5d30*/  FMNMX.FTZ R11, R8, R3, !PT ;  /* 0x00000003080b7209 */ /* 0x002fc60007810000 */
[----:B------:R-:W0:Y:S04]  /*5d40*/  SHFL.BFLY PT, R3, R10, 0x1, 0x1f ;  /* 0x0c201f000a037f89 */ /* 0x000e2800000e0000 */
[----:B------:R-:W1:Y:S01]  /*5d50*/  SHFL.BFLY PT, R0, R11, 0x1, 0x1f ;  /* 0x0c201f000b007f89 */ /* 0x000e6200000e0000 */
[----:B0-----:R-:W-:Y:S02]  /*5d60*/  FMNMX.FTZ R3, R10, R3, !PT ;  /* 0x000000030a037209 */ /* 0x001fe40007810000 */
[----:B-1----:R-:W-:-:S03]  /*5d70*/  FMNMX.FTZ R0, R11, R0, !PT ;  /* 0x000000000b007209 */ /* 0x002fc60007810000 */
[C---:B------:R-:W-:Y:S01]  /*5d80*/  FFMA.FTZ R172, R3.reuse, R172, -8 ;  /* 0xc100000003ac7423 */ /* 0x040fe200000100ac */
[----:B------:R-:W-:-:S03]  /*5d90*/  FADD.FTZ R6, -R3, R6 ;  /* 0x0000000603067221 */ /* 0x000fc60000010100 */
[--C-:B------:R-:W-:Y:S01]  /*5da0*/  FFMA.FTZ R9, R153, UR40, -R172.reuse ;  /* 0x0000002899097c23 */ /* 0x100fe200080108ac */
[----:B------:R-:W-:-:S01]  /*5db0*/  FFMA.FTZ R21, R137, UR40, -R172 ;  /* 0x0000002889157c23 */ /* 0x000fc200080108ac */
[--C-:B------:R-:W-:Y:S01]  /*5dc0*/  FFMA.FTZ R137, R141, UR40, -R172.reuse ;  /* 0x000000288d897c23 */ /* 0x100fe200080108ac */
[----:B------:R-:W-:Y:S02]  /*5dd0*/  IMAD.U32 R153, RZ, RZ, UR40 ;  /* 0x00000028ff997e24 */ /* 0x000fe4000f8e00ff */
[--C-:B------:R-:W-:Y:S01]  /*5de0*/  FFMA.FTZ R141, R145, UR40, -R172.reuse ;  /* 0x00000028918d7c23 */ /* 0x100fe200080108ac */
[----:B------:R-:W-:-:S01]  /*5df0*/  FFMA.FTZ R145, R149, UR40, -R172 ;  /* 0x0000002895917c23 */ /* 0x000fc200080108ac */
[----:B------:R-:W-:Y:S01]  /*5e00*/  FMUL.FTZ R12, R6, UR40 ;  /* 0x00000028060c7c20 */ /* 0x000fe20008410000 */
[----:B------:R-:W-:-:S01]  /*5e10*/  FFMA.FTZ R149, R101, UR40, -R172 ;  /* 0x0000002865957c23 */ /* 0x000fc200080108ac */
[C---:B------:R-:W-:Y:S01]  /*5e20*/  FADD.FTZ R6, -R0.reuse, R7 ;  /* 0x0000000700067221 */ /* 0x040fe20000010100 */
[----:B------:R-:W-:-:S01]  /*5e30*/  FFMA.FTZ R101, R0, R153, -8 ;  /* 0xc100000000657423 */ /* 0x000fc20000010099 */
[--C-:B------:R-:W-:Y:S01]  /*5e40*/  FFMA.FTZ R8, R152, UR40, -R172.reuse ;  /* 0x0000002898087c23 */ /* 0x100fe200080108ac */
[----:B------:R-:W-:-:S01]  /*5e50*/  FFMA.FTZ R20, R136, UR40, -R172 ;  /* 0x0000002888147c23 */ /* 0x000fc200080108ac */
[----:B------:R-:W-:Y:S01]  /*5e60*/  FMUL.FTZ R6, R6, UR40 ;  /* 0x0000002806067c20 */ /* 0x000fe20008410000 */
[----:B------:R-:W-:-:S01]  /*5e70*/  FFMA.FTZ R153, R154, UR40, -R101 ;  /* 0x000000289a997c23 */ /* 0x000fc20008010865 */
[--C-:B------:R-:W-:Y:S01]  /*5e80*/  FFMA.FTZ R136, R140, UR40, -R172.reuse ;  /* 0x000000288c887c23 */ /* 0x100fe200080108ac */
[----:B------:R-:W-:-:S01]  /*5e90*/  FFMA.FTZ R140, R144, UR40, -R172 ;  /* 0x00000028908c7c23 */ /* 0x000fc200080108ac */
[----:B------:R-:W-:Y:S01]  /*5ea0*/  FFMA.FTZ R144, R148, UR40, -R172 ;  /* 0x0000002894907c23 */ /* 0x000fe200080108ac */
[----:B------:R-:W-:-:S01]  /*5eb0*/  FFMA.FTZ R148, R155, UR40, -R101 ;  /* 0x000000289b947c23 */ /* 0x000fc20008010865 */
[----:B------:R0:W-:Y:S01]  /*5ec0*/  MUFU.EX2 R7, R12 ;  /* 0x0000000c00077308 */ /* 0x0001e20000000800 */
[----:B------:R-:W-:-:S01]  /*5ed0*/  FFMA.FTZ R10, R156, UR40, -R172 ;  /* 0x000000289c0a7c23 */ /* 0x000fc200080108ac */
[----:B------:R-:W-:Y:S01]  /*5ee0*/  FFMA.FTZ R152, R158, UR40, -R101 ;  /* 0x000000289e987c23 */ /* 0x000fe20008010865 */
[----:B------:R-:W-:-:S01]  /*5ef0*/  FFMA.FTZ R11, R157, UR40, -R172 ;  /* 0x000000289d0b7c23 */ /* 0x000fc200080108ac */
[--C-:B------:R-:W-:Y:S01]  /*5f00*/  FFMA.FTZ R155, R159, UR40, -R101.reuse ;  /* 0x000000289f9b7c23 */ /* 0x100fe20008010865 */
[----:B------:R-:W-:-:S01]  /*5f10*/  FFMA.FTZ R154, R162, UR40, -R101 ;  /* 0x00000028a29a7c23 */ /* 0x000fc20008010865 */
[----:B------:R-:W-:Y:S01]  /*5f20*/  FFMA.FTZ R13, R161, UR40, -R172 ;  /* 0x00000028a10d7c23 */ /* 0x000fe200080108ac */
[----:B------:R-:W-:-:S01]  /*5f30*/  FFMA.FTZ R157, R163, UR40, -R101 ;  /* 0x00000028a39d7c23 */ /* 0x000fc20008010865 */
[----:B------:R-:W-:Y:S01]  /*5f40*/  MUFU.EX2 R6, R6 ;  /* 0x0000000600067308 */ /* 0x000fe20000000800 */
[----:B0-----:R-:W-:-:S01]  /*5f50*/  FFMA.FTZ R12, R160, UR40, -R172 ;  /* 0x00000028a00c7c23 */ /* 0x001fc200080108ac */
[----:B------:R-:W-:Y:S01]  /*5f60*/  FFMA.FTZ R14, R164, UR40, -R172 ;  /* 0x00000028a40e7c23 */ /* 0x000fe200080108ac */
[----:B------:R-:W-:-:S01]  /*5f70*/  FFMA.FTZ R156, R166, UR40, -R101 ;  /* 0x00000028a69c7c23 */ /* 0x000fc20008010865 */
[----:B------:R-:W-:Y:S01]  /*5f80*/  FFMA.FTZ R15, R165, UR40, -R172 ;  /* 0x00000028a50f7c23 */ /* 0x000fe200080108ac */
        /* <DEDUP_REMOVED lines=9> */
[----:B------:R-:W-:Y:S01]  /*6020*/  FFMA.FTZ R151, R151, UR40, -R101 ;  /* 0x0000002897977c23 */ /* 0x000fe20008010865 */
[----:B------:R-:W-:-:S01]  /*6030*/  FFMA.FTZ R120, R120, UR40, -R172 ;  /* 0x0000002878787c23 */ /* 0x000fc200080108ac */
[----:B------:R-:W1:Y:S01]  /*6040*/  MUFU.EX2 R153, R153 ;  /* 0x0000009900997308 */ /* 0x000e620000000800 */
[----:B------:R-:W-:-:S01]  /*6050*/  FFMA.FTZ R122, R122, UR40, -R101 ;  /* 0x000000287a7a7c23 */ /* 0x000fc20008010865 */
[----:B------:R-:W-:Y:S01]  /*6060*/  FFMA.FTZ R121, R121, UR40, -R172 ;  /* 0x0000002879797c23 */ /* 0x000fe200080108ac */
[----:B------:R-:W-:-:S01]  /*6070*/  FFMA.FTZ R123, R123, UR40, -R101 ;  /* 0x000000287b7b7c23 */ /* 0x000fc20008010865 */
[----:B------:R-:W-:Y:S01]  /*6080*/  FFMA.FTZ R124, R124, UR40, -R172 ;  /* 0x000000287c7c7c23 */ /* 0x000fe200080108ac */
[----:B------:R-:W-:-:S01]  /*6090*/  FFMA.FTZ R126, R126, UR40, -R101 ;  /* 0x000000287e7e7c23 */ /* 0x000fc20008010865 */
[----:B------:R-:W-:Y:S01]  /*60a0*/  FFMA.FTZ R125, R125, UR40, -R172 ;  /* 0x000000287d7d7c23 */ /* 0x000fe200080108ac */
[----:B------:R-:W-:-:S01]  /*60b0*/  FFMA.FTZ R127, R127, UR40, -R101 ;  /* 0x000000287f7f7c23 */ /* 0x000fc20008010865 */
[----:B------:R-:W2:Y:S01]  /*60c0*/  MUFU.EX2 R9, R9 ;  /* 0x0000000900097308 */ /* 0x000ea20000000800 */
[----:B0-----:R-:W-:-:S01]  /*60d0*/  FFMA.FTZ R4, R7, R4, R8 ;  /* 0x0000000407047223 */ /* 0x001fc20000010008 */
[----:B------:R-:W-:Y:S01]  /*60e0*/  FFMA.FTZ R128, R128, UR40, -R172 ;  /* 0x0000002880807c23 */ /* 0x000fe200080108ac */
[----:B------:R-:W-:-:S01]  /*60f0*/  FFMA.FTZ R130, R130, UR40, -R101 ;  /* 0x0000002882827c23 */ /* 0x000fc20008010865 */
[----:B------:R-:W-:Y:S01]  /*6100*/  FFMA.FTZ R129, R129, UR40, -R172 ;  /* 0x0000002881817c23 */ /* 0x000fe200080108ac */
[----:B------:R-:W-:-:S01]  /*6110*/  FFMA.FTZ R131, R131, UR40, -R101 ;  /* 0x0000002883837c23 */ /* 0x000fc20008010865 */
[----:B------:R-:W-:Y:S01]  /*6120*/  FFMA.FTZ R132, R132, UR40, -R172 ;  /* 0x0000002884847c23 */ /* 0x000fe200080108ac */
[----:B------:R-:W-:-:S01]  /*6130*/  FFMA.FTZ R134, R134, UR40, -R101 ;  /* 0x0000002886867c23 */ /* 0x000fc20008010865 */
[----:B------:R-:W0:Y:S01]  /*6140*/  MUFU.EX2 R148, R148 ;  /* 0x0000009400947308 */ /* 0x000e220000000800 */
[----:B-1----:R-:W-:-:S01]  /*6150*/  FFMA.FTZ R5, R6, R5, R153 ;  /* 0x0000000506057223 */ /* 0x002fc20000010099 */
[----:B------:R-:W-:Y:S01]  /*6160*/  FFMA.FTZ R133, R133, UR40, -R172 ;  /* 0x0000002885857c23 */ /* 0x000fe200080108ac */
[----:B------:R-:W-:-:S01]  /*6170*/  FFMA.FTZ R135, R135, UR40, -R101 ;  /* 0x0000002887877c23 */ /* 0x000fc20008010865 */
[----:B------:R-:W-:Y:S01]  /*6180*/  FFMA.FTZ R104, R104, UR40, -R172 ;  /* 0x0000002868687c23 */ /* 0x000fe200080108ac */
[----:B------:R-:W-:-:S01]  /*6190*/  FFMA.FTZ R106, R106, UR40, -R101 ;  /* 0x000000286a6a7c23 */ /* 0x000fc20008010865 */
[----:B------:R-:W-:Y:S01]  /*61a0*/  FFMA.FTZ R105, R105, UR40, -R172 ;  /* 0x0000002869697c23 */ /* 0x000fe200080108ac */
[----:B------:R-:W-:-:S01]  /*61b0*/  FFMA.FTZ R107, R107, UR40, -R101 ;  /* 0x000000286b6b7c23 */ /* 0x000fc20008010865 */
[----:B------:R-:W1:Y:S01]  /*61c0*/  MUFU.EX2 R10, R10 ;  /* 0x0000000a000a7308 */ /* 0x000e620000000800 */
[----:B--2---:R-:W-:-:S01]  /*61d0*/  FADD.FTZ R161, R9, R4 ;  /* 0x0000000409a17221 */ /* 0x004fc20000010000 */
[----:B------:R-:W-:Y:S01]  /*61e0*/  FFMA.FTZ R108, R108, UR40, -R172 ;  /* 0x000000286c6c7c23 */ /* 0x000fe200080108ac */
[----:B------:R-:W-:-:S01]  /*61f0*/  FFMA.FTZ R110, R110, UR40, -R101 ;  /* 0x000000286e6e7c23 */ /* 0x000fc20008010865 */
[----:B------:R-:W-:Y:S01]  /*6200*/  FFMA.FTZ R109, R109, UR40, -R172 ;  /* 0x000000286d6d7c23 */ /* 0x000fe200080108ac */
[----:B------:R-:W-:-:S01]  /*6210*/  FFMA.FTZ R111, R111, UR40, -R101 ;  /* 0x000000286f6f7c23 */ /* 0x000fc20008010865 */
[----:B------:R-:W-:Y:S01]  /*6220*/  FFMA.FTZ R112, R112, UR40, -R172 ;  /* 0x0000002870707c23 */ /* 0x000fe200080108ac */
[----:B------:R-:W-:-:S01]  /*6230*/  FFMA.FTZ R114, R114, UR40, -R101 ;  /* 0x0000002872727c23 */ /* 0x000fc20008010865 */
[----:B------:R-:W2:Y:S01]  /*6240*/  MUFU.EX2 R152, R152 ;  /* 0x0000009800987308 */ /* 0x000ea20000000800 */
[----:B0-----:R-:W-:-:S01]  /*6250*/  FADD.FTZ R5, R148, R5 ;  /* 0x0000000594057221 */ /* 0x001fc20000010000 */
[----:B------:R-:W-:Y:S01]  /*6260*/  FFMA.FTZ R113, R113, UR40, -R172 ;  /* 0x0000002871717c23 */ /* 0x000fe200080108ac */
[----:B------:R-:W-:-:S01]  /*6270*/  FFMA.FTZ R115, R115, UR40, -R101 ;  /* 0x0000002873737c23 */ /* 0x000fc20008010865 */
[----:B------:R-:W-:Y:S01]  /*6280*/  FFMA.FTZ R116, R116, UR40, -R172 ;  /* 0x0000002874747c23 */ /* 0x000fe200080108ac */
[----:B------:R-:W-:-:S01]  /*6290*/  FFMA.FTZ R118, R118, UR40, -R101 ;  /* 0x0000002876767c23 */ /* 0x000fc20008010865 */
[----:B------:R-:W-:Y:S01]  /*62a0*/  FFMA.FTZ R117, R117, UR40, -R172 ;  /* 0x0000002875757c23 */ /* 0x000fe200080108ac */
[----:B------:R-:W-:-:S01]  /*62b0*/  FFMA.FTZ R119, R119, UR40, -R101 ;  /* 0x0000002877777c23 */ /* 0x000fc20008010865 */
[----:B------:R-:W0:Y:S01]  /*62c0*/  MUFU.EX2 R11, R11 ;  /* 0x0000000b000b7308 */ /* 0x000e220000000800 */
[----:B-1----:R-:W-:-:S01]  /*62d0*/  FADD.FTZ R4, R10, R161 ;  /* 0x000000a10a047221 */ /* 0x002fc20000010000 */
        /* <DEDUP_REMOVED lines=18> */
[----:B------:R-:W-:-:S04]  /*6400*/  FFMA.FTZ R101, R103, UR40, -R101 ;  /* 0x0000002867657c23 */ /* 0x000fc80008010865 */
[----:B------:R-:W0:Y:S01]  /*6410*/  MUFU.EX2 R154, R154 ;  /* 0x0000009a009a7308 */ /* 0x000e220000000800 */
[----:B-1----:R-:W-:-:S07]  /*6420*/  FADD.FTZ R161, R155, R158 ;  /* 0x0000009e9ba17221 */ /* 0x002fce0000010000 */
[----:B------:R-:W1:Y:S01]  /*6430*/  MUFU.EX2 R13, R13 ;  /* 0x0000000d000d7308 */ /* 0x000e620000000800 */
[----:B--2---:R-:W-:-:S07]  /*6440*/  FADD.FTZ R4, R12, R5 ;  /* 0x000000050c047221 */ /* 0x004fce0000010000 */
[----:B------:R-:W2:Y:S01]  /*6450*/  MUFU.EX2 R157, R157 ;  /* 0x0000009d009d7308 */ /* 0x000ea20000000800 */
[----:B0-----:R-:W-:-:S07]  /*6460*/  FADD.FTZ R158, R154, R161 ;  /* 0x000000a19a9e7221 */ /* 0x001fce0000010000 */
        /* <DEDUP_REMOVED lines=102> */
[----:B------:R-:W-:Y:S01]  /*6ad0*/  MUFU.EX2 R119, R119 ;  /* 0x0000007700777308 */ /* 0x000fe20000000800 */
[----:B-1----:R-:W-:-:S07]  /*6ae0*/  FADD.FTZ R158, R118, R161 ;  /* 0x000000a1769e7221 */ /* 0x002fce0000010000 */
[----:B------:R-:W0:Y:S01]  /*6af0*/  MUFU.EX2 R88, R88 ;  /* 0x0000005800587308 */ /* 0x000e220000000800 */
[----:B--2---:R-:W-:-:S07]  /*6b00*/  FADD.FTZ R5, R117, R4 ;  /* 0x0000000475057221 */ /* 0x004fce0000010000 */
[----:B------:R-:W-:Y:S08]  /*6b10*/  MUFU.EX2 R90, R90 ;  /* 0x0000005a005a7308 */ /* 0x000ff00000000800 */
[----:B------:R-:W1:Y:S01]  /*6b20*/  MUFU.EX2 R89, R89 ;  /* 0x0000005900597308 */ /* 0x000e620000000800 */
[----:B0-----:R-:W-:-:S07]  /*6b30*/  FADD.FTZ R4, R88, R5 ;  /* 0x0000000558047221 */ /* 0x001fce0000010000 */
[----:B------:R-:W-:Y:S08]  /*6b40*/  MUFU.EX2 R91, R91 ;  /* 0x0000005b005b7308 */ /* 0x000ff00000000800 */
[----:B------:R-:W0:Y:S01]  /*6b50*/  MUFU.EX2 R92, R92 ;  /* 0x0000005c005c7308 */ /* 0x000e220000000800 */
[----:B-1----:R-:W-:-:S07]  /*6b60*/  FADD.FTZ R5, R89, R4 ;  /* 0x0000000459057221 */ /* 0x002fce0000010000 */
[----:B------:R-:W-:Y:S08]  /*6b70*/  MUFU.EX2 R163, R94 ;  /* 0x0000005e00a37308 */ /* 0x000ff00000000800 */
[----:B------:R-:W1:Y:S01]  /*6b80*/  MUFU.EX2 R93, R93 ;  /* 0x0000005d005d7308 */ /* 0x000e620000000800 */
[----:B0-----:R-:W-:-:S07]  /*6b90*/  FADD.FTZ R4, R92, R5 ;  /* 0x000000055c047221 */ /* 0x001fce0000010000 */
[----:B------:R0:W-:Y:S08]  /*6ba0*/  MUFU.EX2 R160, R95 ;  /* 0x0000005f00a07308 */ /* 0x0001f00000000800 */
[----:B------:R-:W2:Y:S01]  /*6bb0*/  MUFU.EX2 R96, R96 ;  /* 0x0000006000607308 */ /* 0x000ea20000000800 */
[----:B0-----:R-:W-:-:S01]  /*6bc0*/  FADD.FTZ R95, R119, R158 ;  /* 0x0000009e775f7221 */ /* 0x001fc20000010000 */
[----:B-1----:R-:W-:-:S06]  /*6bd0*/  FADD.FTZ R5, R93, R4 ;  /* 0x000000045d057221 */ /* 0x002fcc0000010000 */
[----:B------:R0:W1:Y:S08]  /*6be0*/  MUFU.EX2 R94, R98 ;  /* 0x00000062005e7308 */ /* 0x0000700000000800 */
[----:B------:R-:W3:Y:S01]  /*6bf0*/  MUFU.EX2 R97, R97 ;  /* 0x0000006100617308 */ /* 0x000ee20000000800 */
[----:B0-----:R-:W-:-:S01]  /*6c00*/  FADD.FTZ R98, R90, R95 ;  /* 0x0000005f5a627221 */ /* 0x001fc20000010000 */
[----:B--2---:R-:W-:-:S03]  /*6c10*/  FADD.FTZ R4, R96, R5 ;  /* 0x0000000560047221 */ /* 0x004fc60000010000 */
[----:B------:R-:W-:-:S03]  /*6c20*/  FADD.FTZ R98, R91, R98 ;  /* 0x000000625b627221 */ /* 0x000fc60000010000 */
[----:B------:R-:W0:Y:S01]  /*6c30*/  MUFU.EX2 R162, R99 ;  /* 0x0000006300a27308 */ /* 0x000e220000000800 */
[----:B------:R-:W-:-:S04]  /*6c40*/  FADD.FTZ R98, R163, R98 ;  /* 0x00000062a3627221 */ /* 0x000fc80000010000 */
[----:B------:R-:W-:-:S03]  /*6c50*/  FADD.FTZ R95, R160, R98 ;  /* 0x00000062a05f7221 */ /* 0x000fc60000010000 */
[----:B------:R-:W2:Y:S01]  /*6c60*/  MUFU.EX2 R100, R100 ;  /* 0x0000006400647308 */ /* 0x000ea20000000800 */
[----:B-1----:R-:W-:-:S01]  /*6c70*/  FADD.FTZ R95, R94, R95 ;  /* 0x0000005f5e5f7221 */ /* 0x002fc20000010000 */
[----:B---3--:R-:W-:-:S06]  /*6c80*/  FADD.FTZ R5, R97, R4 ;  /* 0x0000000461057221 */ /* 0x008fcc0000010000 */
[----:B------:R-:W1:Y:S01]  /*6c90*/  MUFU.EX2 R102, R102 ;  /* 0x0000006600667308 */ /* 0x000e620000000800 */
[----:B0-----:R-:W-:-:S07]  /*6ca0*/  FADD.FTZ R95, R162, R95 ;  /* 0x0000005fa25f7221 */ /* 0x001fce0000010000 */
[----:B------:R-:W0:Y:S01]  /*6cb0*/  MUFU.EX2 R149, R149 ;  /* 0x0000009500957308 */ /* 0x000e220000000800 */
[----:B--2---:R-:W-:-:S07]  /*6cc0*/  FADD.FTZ R4, R100, R5 ;  /* 0x0000000564047221 */ /* 0x004fce0000010000 */
[----:B------:R-:W2:Y:S01]  /*6cd0*/  MUFU.EX2 R101, R101 ;  /* 0x0000006500657308 */ /* 0x000ea20000000800 */
[----:B-1----:R-:W-:-:S01]  /*6ce0*/  FADD.FTZ R95, R102, R95 ;  /* 0x0000005f665f7221 */ /* 0x002fc20000010000 */
[----:B0-----:R-:W-:-:S03]  /*6cf0*/  FADD.FTZ R4, R149, R4 ;  /* 0x0000000495047221 */ /* 0x001fc60000010000 */
[----:B--2---:R-:W-:Y:S01]  /*6d00*/  FADD.FTZ R5, R101, R95 ;  /* 0x0000005f65057221 */ /* 0x004fe20000010000 */
[----:B------:R-:W-:Y:S06]  /*6d10*/  @!P0 BRA `(.L_x_24) ;  /* 0x0000000000048947 */ /* 0x000fec0003800000 */
[----:B------:R-:W-:Y:S01]  /*6d20*/  BPT.TRAP 0x1 ;  /* 0x000000040000795c */ /* 0x000fe20000300000 */
.L_x_24:
[----:B------:R-:W-:Y:S01]  /*6d30*/  ULEA UR6, UR49, UR39, 0x3 ;  /* 0x0000002731067291 */ /* 0x000fe2000f8e183f */
[----:B------:R-:W-:Y:S01]  /*6d40*/  ISETP.LT.AND P1, PT, RZ, UR52, PT ;  /* 0x00000034ff007c0c */ /* 0x000fe2000bf21270 */
[----:B------:R-:W-:Y:S01]  /*6d50*/  UIADD3 UR7, UR52, -0x1, URZ ;  /* 0xffffffff34077890 */ /* 0x000fe2000fffe03f */
[----:B------:R-:W-:Y:S01]  /*6d60*/  F2FP.SATFINITE.E4M3.F32.PACK_AB_MERGE_C R10, R11, R10, RZ ;  /* 0x0000000a0b0a723e */ /* 0x000fe200048070ff */
[----:B------:R-:W-:Y:S01]  /*6d70*/  UIADD3 UR6, UR6, 0x29860, URZ ;  /* 0x0002986006067890 */ /* 0x000fe2000fffe03f */
[----:B------:R-:W-:Y:S01]  /*6d80*/  F2FP.SATFINITE.E4M3.F32.PACK_AB_MERGE_C R14, R15, R14, RZ ;  /* 0x0000000e0f0e723e */ /* 0x000fe200048070ff */
[----:B------:R-:W-:Y:S01]  /*6d90*/  UMOV UR53, UR45 ;  /* 0x0000002d00357c82 */ /* 0x000fe20008000000 */
[----:B------:R-:W-:Y:S01]  /*6da0*/  F2FP.SATFINITE.E4M3.F32.PACK_AB_MERGE_C R152, R155, R152, RZ ;  /* 0x000000989b98723e */ /* 0x000fe200048070ff */
[----:B------:R-:W-:Y:S01]  /*6db0*/  UPRMT UR6, UR37, 0x654, UR6 ;  /* 0x0000065425067896 */ /* 0x000fe20008000006 */
[----:B------:R-:W-:Y:S01]  /*6dc0*/  F2FP.SATFINITE.E4M3.F32.PACK_AB_MERGE_C R156, R159, R156, RZ ;  /* 0x0000009c9f9c723e */ /* 0x000fe200048070ff */
[----:B------:R-:W-:Y:S01]  /*6dd0*/  UMOV UR52, UR7 ;  /* 0x0000000700347c82 */ /* 0x000fe20008000000 */
[----:B------:R-:W-:Y:S01]  /*6de0*/  F2FP.SATFINITE.E4M3.F32.PACK_AB_MERGE_C R136, R137, R136, RZ ;  /* 0x000000888988723e */ /* 0x000fe200048070ff */
[----:B------:R-:W-:Y:S01]  /*6df0*/  UMOV UR49, UR44 ;  /* 0x0000002c00317c82 */ /* 0x000fe20008000000 */
[----:B------:R-:W-:Y:S01]  /*6e00*/  F2FP.SATFINITE.E4M3.F32.PACK_AB_MERGE_C R142, R143, R142, RZ ;  /* 0x0000008e8f8e723e */ /* 0x000fe200048070ff */
[-C--:B------:R-:W-:Y:S01]  /*6e10*/  FMUL.FTZ R24, R24, R7.reuse ;  /* 0x0000000718187220 */ /* 0x080fe20000410000 */
[----:B------:R-:W-:Y:S01]  /*6e20*/  F2FP.SATFINITE.E4M3.F32.PACK_AB_MERGE_C R144, R145, R144, RZ ;  /* 0x000000909190723e */ /* 0x000fe200048070ff */
[-C--:B------:R-:W-:Y:S01]  /*6e30*/  FMUL.FTZ R25, R25, R7.reuse ;  /* 0x0000000719197220 */ /* 0x080fe20000410000 */
[----:B------:R-:W-:Y:S01]  /*6e40*/  F2FP.SATFINITE.E4M3.F32.PACK_AB_MERGE_C R150, R151, R150, RZ ;  /* 0x000000969796723e */ /* 0x000fe200048070ff */
[----:B------:R-:W-:Y:S01]  /*6e50*/  SYNCS.ARRIVE.TRANS64.RED.A1T0 RZ, [UR6], RZ ;  /* 0x000000ffffff79a7 */ /* 0x000fe20008100406 */
[----:B------:R-:W-:Y:S01]  /*6e60*/  F2FP.SATFINITE.E4M3.F32.PACK_AB_MERGE_C R124, R125, R124, RZ ;  /* 0x0000007c7d7c723e */ /* 0x000fe200048070ff */
[-C--:B------:R-:W-:Y:S01]  /*6e70*/  FMUL.FTZ R28, R28, R7.reuse ;  /* 0x000000071c1c7220 */ /* 0x080fe20000410000 */
        /* <DEDUP_REMOVED lines=15> */
[----:B------:R-:W-:Y:S01]  /*6f70*/  FMUL.FTZ R44, R44, R7 ;  /* 0x000000072c2c7220 */ /* 0x000fe20000410000 */
[----:B------:R-:W-:Y:S01]  /*6f80*/  F2FP.SATFINITE.E4M3.F32.PACK_AB_MERGE_C R11, R160, R163, RZ ;  /* 0x000000a3a00b723e */ /* 0x000fe200048070ff */
[-C--:B------:R-:W-:Y:S01]  /*6f90*/  FMUL.FTZ R45, R45, R7.reuse ;  /* 0x000000072d2d7220 */ /* 0x080fe20000410000 */
[----:B------:R-:W-:Y:S01]  /*6fa0*/  F2FP.SATFINITE.E4M3.F32.PACK_AB_MERGE_C R100, R149, R100, RZ ;  /* 0x000000649564723e */ /* 0x000fe200048070ff */
[-C--:B------:R-:W-:Y:S01]  /*6fb0*/  FMUL.FTZ R48, R48, R7.reuse ;  /* 0x0000000730307220 */ /* 0x080fe20000410000 */
[----:B------:R-:W-:Y:S01]  /*6fc0*/  F2FP.SATFINITE.E4M3.F32.PACK_AB_MERGE_C R15, R101, R102, RZ ;  /* 0x00000066650f723e */ /* 0x000fe200048070ff */
[-C--:B------:R-:W-:Y:S01]  /*6fd0*/  FMUL.FTZ R49, R49, R7.reuse ;  /* 0x0000000731317220 */ /* 0x080fe20000410000 */
        /* <DEDUP_REMOVED lines=17> */
[----:B------:R-:W-:Y:S01]  /*70f0*/  FMUL.FTZ R85, R85, R7 ;  /* 0x0000000755557220 */ /* 0x000fe20000410000 */
        /* <DEDUP_REMOVED lines=32> */
[----:B------:R-:W-:Y:S01]  /*7300*/  F2FP.SATFINITE.E4M3.F32.PACK_AB_MERGE_C R172, R9, R8, R10 ;  /* 0x0000000809ac723e */ /* 0x000fe2000480700a */
[----:B------:R-:W-:Y:S01]  /*7310*/  IMAD.MOV.U32 R7, RZ, RZ, R0 ;  /* 0x000000ffff077224 */ /* 0x000fe200078e0000 */
[----:B------:R-:W-:Y:S01]  /*7320*/  F2FP.SATFINITE.E4M3.F32.PACK_AB_MERGE_C R173, R148, R153, R152 ;  /* 0x0000009994ad723e */ /* 0x000fe20004807098 */
[----:B------:R-:W-:Y:S01]  /*7330*/  IMAD.MOV.U32 R6, RZ, RZ, R3 ;  /* 0x000000ffff067224 */ /* 0x000fe200078e0003 */
[----:B------:R-:W-:-:S02]  /*7340*/  F2FP.SATFINITE.E4M3.F32.PACK_AB_MERGE_C R174, R13, R12, R14 ;  /* 0x0000000c0dae723e */ /* 0x000fc4000480700e */
[----:B------:R-:W-:Y:S02]  /*7350*/  F2FP.SATFINITE.E4M3.F32.PACK_AB_MERGE_C R175, R157, R154, R156 ;  /* 0x0000009a9daf723e */ /* 0x000fe4000480709c */
[----:B------:R-:W-:Y:S02]  /*7360*/  F2FP.SATFINITE.E4M3.F32.PACK_AB_MERGE_C R176, R21, R20, R136 ;  /* 0x0000001415b0723e */ /* 0x000fe40004807088 */
[----:B------:R-:W-:Y:S02]  /*7370*/  F2FP.SATFINITE.E4M3.F32.PACK_AB_MERGE_C R177, R139, R138, R142 ;  /* 0x0000008a8bb1723e */ /* 0x000fe4000480708e */
[----:B------:R-:W-:Y:S02]  /*7380*/  F2FP.SATFINITE.E4M3.F32.PACK_AB_MERGE_C R178, R141, R140, R144 ;  /* 0x0000008c8db2723e */ /* 0x000fe40004807090 */
[----:B------:R-:W-:Y:S02]  /*7390*/  F2FP.SATFINITE.E4M3.F32.PACK_AB_MERGE_C R179, R147, R146, R150 ;  /* 0x0000009293b3723e */ /* 0x000fe40004807096 */
        /* <DEDUP_REMOVED lines=11> */
[----:B------:R-:W-:Y:S01]  /*7450*/  F2FP.SATFINITE.E4M3.F32.PACK_AB_MERGE_C R191, R162, R94, R15 ;  /* 0x0000005ea2bf723e */ /* 0x000fe2000480700f */
[----:B------:R-:W-:Y:S06]  /*7460*/  @P1 BRA `(.L_x_25) ;  /* 0xffffffd000e41947 */ /* 0x000fec000383ffff */
.L_x_14:
[----:B------:R-:W-:Y:S06]  /*7470*/  BAR.ARV 0x8, 0x180 ;  /* 0x0206000000007b1d */ /* 0x000fec0000002000 */
[----:B------:R-:W-:Y:S05]  /*7480*/  @!P0 BRA `(.L_x_26) ;  /* 0x0000000000048947 */ /* 0x000fea0003800000 */
[----:B------:R-:W-:Y:S01]  /*7490*/  BPT.TRAP 0x1 ;  /* 0x000000040000795c */ /* 0x000fe20000300000 */
.L_x_26:
[----:B------:R-:W-:Y:S01]  /*74a0*/  ULEA UR4, UR44, UR39, 0x3 ;  /* 0x000000272c047291 */ /* 0x000fe2000f8e183f */
[----:B------:R-:W-:-:S05]  /*74b0*/  IMAD.U32 R6, RZ, RZ, UR45 ;  /* 0x0000002dff067e24 */ /* 0x000fca000f8e00ff */
[----:B------:R-:W-:-:S04]  /*74c0*/  SHF.L.U32 R6, R6, 0x1f, RZ ;  /* 0x0000001f06067819 */ /* 0x000fc800000006ff */
[----:B------:R0:W1:Y:S01]  /*74d0*/  SYNCS.PHASECHK.TRANS64.TRYWAIT P1, [UR4+0x29850], R6 ;  /* 0x02985006ff0075a7 */ /* 0x0000620008020144 */
[----:B------:R-:W-:Y:S05]  /*74e0*/  @!P0 BRA `(.L_x_27) ;  /* 0x0000000000048947 */ /* 0x000fea0003800000 */
[----:B------:R-:W-:Y:S01]  /*74f0*/  BPT.TRAP 0x1 ;  /* 0x000000040000795c */ /* 0x000fe20000300000 */
.L_x_27:
[----:B-1----:R-:W-:Y:S05]  /*7500*/  @P1 BRA `(.L_x_28) ;  /* 0x0000000000081947 */ /* 0x002fea0003800000 */
[----:B------:R-:W1:Y:S02]  /*7510*/  SYNCS.PHASECHK.TRANS64.TRYWAIT P1, [UR4+0x29850], R6 ;  /* 0x02985006ff0075a7 */ /* 0x000e640008020144 */
[----:B-1----:R-:W-:Y:S05]  /*7520*/  @!P1 BRA `(.L_x_29) ;  /* 0x0000007000a49947 */ /* 0x002fea0003800000 */
.L_x_28:
[----:B------:R-:W-:Y:S01]  /*7530*/  UIADD3 UR5, UR39, 0x400, URZ ;  /* 0x0000040027057890 */ /* 0x000fe2000fffe03f */
[----:B------:R-:W-:Y:S01]  /*7540*/  WARPGROUP.ARRIVE ;  /* 0x00000000000079c5 */ /* 0x000fe20000000000 */
[----:B------:R-:W-:Y:S01]  /*7550*/  UMOV UR7, 0xc0000010 ;  /* 0xc000001000077882 */ /* 0x000fe20000000000 */
[----:B------:R-:W-:Y:S01]  /*7560*/  IMAD.MOV.U32 R8, RZ, RZ, 0x3f800000 ;  /* 0x3f800000ff087424 */ /* 0x000fe200078e00ff */
        /* <DEDUP_REMOVED lines=11> */
[----:B------:R-:W-:Y:S02]  /*7620*/  ULDC.64 UR6, c[0x0][0x9a0] ;  /* 0x0002680000067ab9 */ /* 0x000fe40000000a00 */
[----:B------:R-:W-:-:S04]  /*7630*/  UISETP.NE.U32.AND UP0, UPT, UR6, URZ, UPT ;  /* 0x0000003f0600728c */ /* 0x000fc8000bf05070 */
[----:B------:R-:W-:-:S06]  /*7640*/  UISETP.NE.AND.EX UP0, UPT, UR7, URZ, UPT, UP0 ;  /* 0x0000003f0700728c */ /* 0x000fcc000bf05300 */
[----:B------:R-:W-:-:S05]  /*7650*/  PLOP3.LUT P1, PT, PT, PT, UP0, 0x80, 0x0 ;  /* 0x000000000000781c */ /* 0x000fca0003f2f008 */
[----:B------:R-:W-:Y:S01]  /*7660*/  @UP0 USHF.R.S32.HI UR10, URZ, 0x1f, UR42 ;  /* 0x0000001f3f0a0899 */ /* 0x000fe2000801142a */
[----:B------:R-:W-:Y:S01]  /*7670*/  @UP0 ULDC.64 UR12, c[0x0][0x9c8] ;  /* 0x00027200000c0ab9 */ /* 0x000fe20000000a00 */
[----:B------:R-:W-:Y:S02]  /*7680*/  @UP0 UIADD3 UR8, -UR42, URZ, URZ ;  /* 0x0000003f2a080290 */ /* 0x000fe4000fffe13f */
[----:B------:R-:W-:Y:S01]  /*7690*/  @UP0 UIMAD UR10, UR10, UR12, URZ ;  /* 0x0000000c0a0a02a4 */ /* 0x000fe2000f8e023f */
[----:B------:R-:W-:Y:S02]  /*76a0*/  @UP0 ULDC UR9, c[0x0][0xc44] ;  /* 0x0003110000090ab9 */ /* 0x000fe40000000800 */
[----:B------:R-:W-:Y:S02]  /*76b0*/  @UP0 UIMAD UR11, UR9, UR8, UR43 ;  /* 0x00000008090b02a4 */ /* 0x000fe4000f8e022b */
[----:B------:R-:W-:Y:S02]  /*76c0*/  @UP0 UIMAD.WIDE.U32 UR8, UR42, UR12, URZ ;  /* 0x0000000c2a0802a5 */ /* 0x000fe4000f8e003f */
[----:B------:R-:W-:-:S02]  /*76d0*/  @UP0 UIMAD UR10, UR42, UR13, UR10 ;  /* 0x0000000d2a0a02a4 */ /* 0x000fc4000f8e020a */
[----:B------:R-:W-:Y:S02]  /*76e0*/  @UP0 USHF.R.S32.HI UR14, URZ, 0x1f, UR11 ;  /* 0x0000001f3f0e0899 */ /* 0x000fe4000801140b */
[----:B------:R-:W-:Y:S01]  /*76f0*/  @UP0 UIADD3 UR9, UR9, UR10, URZ ;  /* 0x0000000a09090290 */ /* 0x000fe2000fffe03f */
[----:B------:R-:W-:Y:S02]  /*7700*/  @UP0 ULDC.64 UR12, c[0x0][0x9d0] ;  /* 0x00027400000c0ab9 */ /* 0x000fe40000000a00 */
[----:B------:R-:W-:Y:S02]  /*7710*/  @UP0 UIMAD UR10, UR14, UR12, URZ ;  /* 0x0000000c0e0a02a4 */ /* 0x000fe4000f8e023f */
[----:B------:R-:W-:Y:S02]  /*7720*/  @UP0 UIMAD.WIDE.U32 UR8, UR11, UR12, UR8 ;  /* 0x0000000c0b0802a5 */ /* 0x000fe4000f8e0008 */
[----:B------:R-:W-:Y:S02]  /*7730*/  @UP0 UIMAD UR10, UR11, UR13, UR10 ;  /* 0x0000000d0b0a02a4 */ /* 0x000fe4000f8e020a */
[----:B------:R-:W-:-:S02]  /*7740*/  @UP0 ULEA UR6, UP1, UR8, UR6, 0x2 ;  /* 0x0000000608060291 */ /* 0x000fc4000f82103f */
[----:B------:R-:W-:-:S04]  /*7750*/  @UP0 UIADD3 UR9, UR9, UR10, URZ ;  /* 0x0000000a09090290 */ /* 0x000fc8000fffe03f */
[----:B01----:R-:W-:Y:S01]  /*7760*/  IMAD.U32 R6, RZ, RZ, UR6 ;  /* 0x00000006ff067e24 */ /* 0x003fe2000f8e00ff */
[----:B------:R-:W-:Y:S02]  /*7770*/  @UP0 ULEA.HI.X UR7, UR8, UR7, UR9, 0x2, UP1 ;  /* 0x0000000708070291 */ /* 0x000fe400088f1409 */
[----:B------:R-:W-:-:S04]  /*7780*/  UIADD3 UR6, UR5, 0x200, URZ ;  /* 0x0000020005067890 */ /* 0x000fc8000fffe03f */
[----:B------:R-:W-:Y:S01]  /*7790*/  IMAD.U32 R7, RZ, RZ, UR7 ;  /* 0x00000007ff077e24 */ /* 0x000fe2000f8e00ff */
[----:B------:R-:W-:-:S04]  /*77a0*/  UMOV UR7, 0xc0000010 ;  /* 0xc000001000077882 */ /* 0x000fc80000000000 */
[----:B------:R0:W2:Y:S01]  /*77b0*/  @P1 LDG.E R8, desc[UR50][R6.64] ;  /* 0x0000003206081981 */ /* 0x0000a2000c1e1900 */
[----:B------:R-:W-:Y:S02]  /*77c0*/  WARPGROUP.DEPBAR.LE gsb0, 0x0 ;  /* 0x00008000000079c5 */ /* 0x000fe40000010000 */
[----:B------:R-:W-:-:S06]  /*77d0*/  WARPGROUP.ARRIVE ;  /* 0x00000000000079c5 */ /* 0x000fcc0000000000 */
[----:B------:R-:W-:Y:S01]  /*77e0*/  QGMMA.64x128x32.F32.E4M3.E4M3 R24, R180, gdesc[UR4], R24, gsb0 ;  /* 0x01e00004b4187df3 */ /* 0x000fe20008000818 */
[----:B------:R-:W-:Y:S01]  /*77f0*/  UIADD3 UR6, UR5, 0x300, URZ ;  /* 0x0000030005067890 */ /* 0x000fe2000fffe03f */
[----:B------:R-:W-:Y:S01]  /*7800*/  UMOV UR7, 0xc0000010 ;  /* 0xc000001000077882 */ /* 0x000fe20000000000 */
[----:B------:R-:W1:Y:S04]  /*7810*/  SHFL.BFLY PT, R9, R4, 0x2, 0x1f ;  /* 0x0c401f0004097f89 */ /* 0x000e6800000e0000 */
[----:B------:R-:W3:Y:S01]  /*7820*/  SHFL.BFLY PT, R10, R5, 0x2, 0x1f ;  /* 0x0c401f00050a7f89 */ /* 0x000ee200000e0000 */
[----:B------:R-:W-:Y:S02]  /*7830*/  WARPGROUP.DEPBAR.LE gsb0, 0x0 ;  /* 0x00008000000079c5 */ /* 0x000fe40000010000 */
[----:B------:R-:W-:-:S06]  /*7840*/  WARPGROUP.ARRIVE ;  /* 0x00000000000079c5 */ /* 0x000fcc0000000000 */
[----:B------:R-:W-:Y:S01]  /*7850*/  QGMMA.64x128x32.F32.E4M3.E4M3 R24, R184, gdesc[UR4], R24, gsb0 ;  /* 0x01e00004b8187df3 */ /* 0x000fe20008000818 */
[----:B------:R-:W-:Y:S01]  /*7860*/  UIADD3 UR6, UR5, 0x400, URZ ;  /* 0x0000040005067890 */ /* 0x000fe2000fffe03f */
[----:B------:R-:W-:Y:S01]  /*7870*/  UMOV UR7, 0xc0000010 ;  /* 0xc000001000077882 */ /* 0x000fe20000000000 */
[----:B-1----:R-:W-:-:S01]  /*7880*/  FADD.FTZ R9, R9, R4 ;  /* 0x0000000409097221 */ /* 0x002fc20000010000 */
[----:B---3--:R-:W-:-:S04]  /*7890*/  FADD.FTZ R10, R10, R5 ;  /* 0x000000050a0a7221 */ /* 0x008fc80000010000 */
[----:B0-----:R-:W0:Y:S04]  /*78a0*/  SHFL.BFLY PT, R6, R9, 0x1, 0x1f ;  /* 0x0c201f0009067f89 */ /* 0x001e2800000e0000 */
[----:B------:R-:W1:Y:S01]  /*78b0*/  SHFL.BFLY PT, R7, R10, 0x1, 0x1f ;  /* 0x0c201f000a077f89 */ /* 0x000e6200000e0000 */
[----:B0-----:R-:W-:-:S01]  /*78c0*/  FADD.FTZ R6, R9, R6 ;  /* 0x0000000609067221 */ /* 0x001fc20000010000 */
[----:B-1----:R-:W-:-:S04]  /*78d0*/  FADD.FTZ R12, R10, R7 ;  /* 0x000000070a0c7221 */ /* 0x002fc80000010000 */
[C---:B------:R-:W-:Y:S01]  /*78e0*/  FSETP.NE.FTZ.AND P1, PT, R6.reuse, RZ, PT ;  /* 0x000000ff0600720b */ /* 0x040fe20003f35000 */
[----:B------:R-:W-:Y:S01]  /*78f0*/  FMUL.FTZ R13, R6, 0.00390625 ;  /* 0x3b800000060d7820 */ /* 0x000fe20000410000 */
[----:B------:R-:W-:Y:S01]  /*7900*/  FMUL.FTZ R14, R12, 0.00390625 ;  /* 0x3b8000000c0e7820 */ /* 0x000fe20000410000 */
[----:B------:R-:W-:-:S03]  /*7910*/  IMAD.MOV.U32 R7, RZ, RZ, RZ ;  /* 0x000000ffff077224 */ /* 0x000fc600078e00ff */
[----:B------:R-:W-:Y:S02]  /*7920*/  FSETP.NE.FTZ.AND P2, PT, R13, RZ, PT ;  /* 0x000000ff0d00720b */ /* 0x000fe40003f55000 */
[----:B------:R-:W-:-:S05]  /*7930*/  FSETP.NE.FTZ.AND P3, PT, R14, RZ, PT ;  /* 0x000000ff0e00720b */ /* 0x000fca0003f75000 */
[----:B------:R-:W-:Y:S01]  /*7940*/  @P1 MUFU.RCP R7, R6 ;  /* 0x0000000600071308 */ /* 0x000fe20000001000 */
[----:B------:R-:W-:Y:S01]  /*7950*/  FSETP.NE.FTZ.AND P1, PT, R12, RZ, PT ;  /* 0x000000ff0c00720b */ /* 0x000fe20003f35000 */
[----:B------:R-:W-:Y:S01]  /*7960*/  IMAD.MOV.U32 R11, RZ, RZ, RZ ;  /* 0x000000ffff0b7224 */ /* 0x000fe200078e00ff */
[----:B------:R-:W-:Y:S02]  /*7970*/  WARPGROUP.DEPBAR.LE gsb0, 0x0 ;  /* 0x00008000000079c5 */ /* 0x000fe40000010000 */
[----:B------:R-:W-:-:S06]  /*7980*/  WARPGROUP.ARRIVE ;  /* 0x00000000000079c5 */ /* 0x000fcc0000000000 */
[----:B------:R-:W-:Y:S01]  /*7990*/  QGMMA.64x128x32.F32.E4M3.E4M3 R24, R188, gdesc[UR4], R24, gsb0 ;  /* 0x01e00004bc187df3 */ /* 0x000fe20008000818 */
[----:B------:R-:W0:Y:S08]  /*79a0*/  @P2 MUFU.LG2 R9, R13 ;  /* 0x0000000d00092308 */ /* 0x000e300000000c00 */
[----:B------:R-:W1:Y:S08]  /*79b0*/  @P3 MUFU.LG2 R10, R14 ;  /* 0x0000000e000a3308 */ /* 0x000e700000000c00 */
[----:B------:R2:W3:Y:S01]  /*79c0*/  @P1 MUFU.RCP R11, R12 ;  /* 0x0000000c000b1308 */ /* 0x0004e20000001000 */
[----:B------:R-:W-:-:S02]  /*79d0*/  IMAD.U32 R15, RZ, RZ, UR40 ;  /* 0x00000028ff0f7e24 */ /* 0x000fc4000f8e00ff */
[----:B------:R-:W-:Y:S02]  /*79e0*/  IMAD.U32 R20, RZ, RZ, UR40 ;  /* 0x00000028ff147e24 */ /* 0x000fe4000f8e00ff */
[----:B0-----:R-:W-:Y:S01]  /*79f0*/  @P2 FMUL.FTZ R9, R9, 0.69314718246459960938 ;  /* 0x3f31721809092820 */ /* 0x001fe20000410000 */
[----:B------:R-:W-:Y:S01]  /*7a00*/  @P2 FMUL.FTZ R6, R15, 0.69314718246459960938 ;  /* 0x3f3172180f062820 */ /* 0x000fe20000410000 */
[----:B------:R-:W-:Y:S01]  /*7a10*/  @P3 FMUL.FTZ R20, R20, 0.69314718246459960938 ;  /* 0x3f31721814143820 */ /* 0x000fe20000410000 */
[----:B-1----:R-:W-:Y:S01]  /*7a20*/  @P3 FMUL.FTZ R13, R10, 0.69314718246459960938 ;  /* 0x3f3172180a0d3820 */ /* 0x002fe20000410000 */
[----:B------:R-:W-:Y:S02]  /*7a30*/  IMAD.MOV.U32 R5, RZ, RZ, -0x800000 ;  /* 0xff800000ff057424 */ /* 0x000fe400078e00ff */
[----:B------:R-:W-:Y:S01]  /*7a40*/  @P2 FFMA.FTZ R5, R6, R3, R9 ;  /* 0x0000000306052223 */ /* 0x000fe20000010009 */
[----:B------:R-:W-:Y:S02]  /*7a50*/  IMAD.MOV.U32 R4, RZ, RZ, -0x800000 ;  /* 0xff800000ff047424 */ /* 0x000fe400078e00ff */
[----:B------:R-:W-:Y:S01]  /*7a60*/  @P3 FFMA.FTZ R4, R20, R0, R13 ;  /* 0x0000000014043223 */ /* 0x000fe2000001000d */
[-C--:B--2---:R-:W-:Y:S01]  /*7a70*/  FMUL.FTZ R12, R7, R8.reuse ;  /* 0x00000008070c7220 */ /* 0x084fe20000410000 */
[----:B---3--:R-:W-:Y:S01]  /*7a80*/  FMUL.FTZ R88, R11, R8 ;  /* 0x000000080b587220 */ /* 0x008fe20000410000 */
[----:B------:R-:W-:-:S02]  /*7a90*/  WARPGROUP.DEPBAR.LE gsb0, 0x0 ;  /* 0x00008000000079c5 */ /* 0x000fc40000010000 */
[----:B------:R-:W-:Y:S05]  /*7aa0*/  @!P0 BRA `(.L_x_30) ;  /* 0x0000000000048947 */ /* 0x000fea0003800000 */
[----:B------:R-:W-:Y:S01]  /*7ab0*/  BPT.TRAP 0x1 ;  /* 0x000000040000795c */ /* 0x000fe20000300000 */
.L_x_30:
[----:B------:R-:W0:Y:S01]  /*7ac0*/  S2R R89, SR_TID.X ;  /* 0x0000000000597919 */ /* 0x000e220000002100 */
[----:B------:R-:W-:Y:S01]  /*7ad0*/  ULDC.64 UR6, c[0x4][0x40] ;  /* 0x0100100000067ab9 */ /* 0x000fe20000000a00 */
[----:B------:R-:W1:Y:S01]  /*7ae0*/  S2UR UR5, SR_SWINHI ;  /* 0x00000000000579c3 */ /* 0x000e620000002f00 */
        /* <DEDUP_REMOVED lines=9> */
[----:B------:R-:W-:Y:S01]  /*7b80*/  FMUL.FTZ R20, R34, R88 ;  /* 0x0000005822147220 */ /* 0x000fe20000410000 */
[----:B------:R-:W-:Y:S01]  /*7b90*/  ULDC.64 UR8, c[0x0][0xb90] ;  /* 0x0002e40000087ab9 */ /* 0x000fe20000000a00 */
[----:B------:R-:W-:Y:S01]  /*7ba0*/  USHF.R.S32.HI UR14, URZ, 0x1f, UR42 ;  /* 0x0000001f3f0e7899 */ /* 0x000fe2000801142a */
[----:B------:R-:W-:Y:S01]  /*7bb0*/  ULDC.64 UR10, c[0x0][0xb98] ;  /* 0x0002e600000a7ab9 */ /* 0x000fe20000000a00 */
[----:B0-----:R-:W-:-:S05]  /*7bc0*/  IMAD.SHL.U32 R0, R89, 0x4, RZ ;  /* 0x0000000459007824 */ /* 0x001fca00078e00ff */
[----:B------:R-:W-:-:S04]  /*7bd0*/  LOP3.LUT R0, R0, 0xc, RZ, 0xc0, !PT ;  /* 0x0000000c00007812 */ /* 0x000fc800078ec0ff */
[----:B------:R-:W-:-:S05]  /*7be0*/  IADD3 R6, P0, R0, UR6, RZ ;  /* 0x0000000600067c10 */ /* 0x000fca000ff1e0ff */
[----:B------:R-:W-:-:S05]  /*7bf0*/  IMAD.X R7, RZ, RZ, UR7, P0 ;  /* 0x00000007ff077e24 */ /* 0x000fca00080e06ff */
[----:B------:R0:W2:Y:S01]  /*7c00*/  LDG.E.CONSTANT R0, desc[UR50][R6.64] ;  /* 0x0000003206007981 */ /* 0x0000a2000c1e9900 */
        /* <DEDUP_REMOVED lines=9> */
[-C--:B0-----:R-:W-:Y:S01]  /*7ca0*/  FMUL.FTZ R6, R30, R88.reuse ;  /* 0x000000581e067220 */ /* 0x081fe20000410000 */
[----:B------:R-:W-:Y:S01]  /*7cb0*/  FMUL.FTZ R7, R26, R88 ;  /* 0x000000581a077220 */ /* 0x000fe20000410000 */
[-C--:B------:R-:W-:Y:S01]  /*7cc0*/  FMUL.FTZ R48, R61, R12.reuse ;  /* 0x0000000c3d307220 */ /* 0x080fe20000410000 */
[-C--:B------:R-:W-:Y:S01]  /*7cd0*/  FMUL.FTZ R49, R57, R12.reuse ;  /* 0x0000000c39317220 */ /* 0x080fe20000410000 */
[-C--:B------:R-:W-:Y:S01]  /*7ce0*/  FMUL.FTZ R36, R52, R12.reuse ;  /* 0x0000000c34247220 */ /* 0x080fe20000410000 */
[-C--:B------:R-:W-:Y:S01]  /*7cf0*/  FMUL.FTZ R40, R53, R12.reuse ;  /* 0x0000000c35287220 */ /* 0x080fe20000410000 */
[----:B------:R-:W-:Y:S01]  /*7d00*/  F2FP.BF16.F32.PACK_AB R6, R6, R7 ;  /* 0x000000070606723e */ /* 0x000fe200000010ff */
[-C--:B------:R-:W-:Y:S01]  /*7d10*/  FMUL.FTZ R52, R68, R12.reuse ;  /* 0x0000000c44347220 */ /* 0x080fe20000410000 */
[----:B------:R-:W-:Y:S01]  /*7d20*/  LOP3.LUT P0, R7, R89, 0x3, RZ, 0xc0, !PT ;  /* 0x0000000359077812 */ /* 0x000fe2000780c0ff */
        /* <DEDUP_REMOVED lines=12> */
[----:B------:R-:W-:Y:S01]  /*7df0*/  F2FP.BF16.F32.PACK_AB R44, R44, R45 ;  /* 0x0000002d2c2c723e */ /* 0x000fe200000010ff */
[-C--:B------:R-:W-:Y:S01]  /*7e00*/  FMUL.FTZ R25, R39, R88.reuse ;  /* 0x0000005827197220 */ /* 0x080fe20000410000 */
[----:B------:R-:W-:Y:S01]  /*7e10*/  F2FP.BF16.F32.PACK_AB R49, R48, R49 ;  /* 0x000000313031723e */ /* 0x000fe200000010ff */
[-C--:B------:R-:W-:Y:S01]  /*7e20*/  FMUL.FTZ R26, R35, R88.reuse ;  /* 0x00000058231a7220 */ /* 0x080fe20000410000 */
[----:B------:R-:W-:Y:S01]  /*7e30*/  ISETP.EQ.OR P0, PT, R7, 0x3, !P0 ;  /* 0x000000030700780c */ /* 0x000fe20004702670 */
[-C--:B------:R-:W-:Y:S01]  /*7e40*/  FMUL.FTZ R27, R46, R88.reuse ;  /* 0x000000582e1b7220 */ /* 0x080fe20000410000 */
[-C--:B------:R-:W-:Y:S01]  /*7e50*/  FMUL.FTZ R30, R42, R88.reuse ;  /* 0x000000582a1e7220 */ /* 0x080fe20000410000 */
[-C--:B------:R-:W-:Y:S01]  /*7e60*/  FMUL.FTZ R34, R43, R88.reuse ;  /* 0x000000582b227220 */ /* 0x080fe20000410000 */
[-C--:B------:R-:W-:Y:S01]  /*7e70*/  FMUL.FTZ R38, R50, R88.reuse ;  /* 0x0000005832267220 */ /* 0x080fe20000410000 */
[----:B------:R-:W-:Y:S01]  /*7e80*/  F2FP.BF16.F32.PACK_AB R52, R52, R53 ;  /* 0x000000353434723e */ /* 0x000fe200000010ff */
[-C--:B------:R-:W-:Y:S01]  /*7e90*/  FMUL.FTZ R43, R62, R88.reuse ;  /* 0x000000583e2b7220 */ /* 0x080fe20000410000 */
[----:B------:R-:W-:Y:S01]  /*7ea0*/  F2FP.BF16.F32.PACK_AB R57, R56, R57 ;  /* 0x000000393839723e */ /* 0x000fe200000010ff */
[-C--:B------:R-:W-:Y:S01]  /*7eb0*/  FMUL.FTZ R50, R59, R88.reuse ;  /* 0x000000583b327220 */ /* 0x080fe20000410000 */
[----:B------:R-:W-:Y:S01]  /*7ec0*/  F2FP.BF16.F32.PACK_AB R60, R60, R61 ;  /* 0x0000003d3c3c723e */ /* 0x000fe200000010ff */
[-C--:B------:R-:W-:Y:S01]  /*7ed0*/  FMUL.FTZ R59, R78, R88.reuse ;  /* 0x000000584e3b7220 */ /* 0x080fe20000410000 */
[-C--:B------:R-:W-:Y:S01]  /*7ee0*/  FMUL.FTZ R62, R74, R88.reuse ;  /* 0x000000584a3e7220 */ /* 0x080fe20000410000 */
[----:B------:R-:W-:Y:S01]  /*7ef0*/  F2FP.BF16.F32.PACK_AB R65, R64, R65 ;  /* 0x000000414041723e */ /* 0x000fe200000010ff */
[-C--:B------:R-:W-:Y:S01]  /*7f00*/  FMUL.FTZ R31, R47, R88.reuse ;  /* 0x000000582f1f7220 */ /* 0x080fe20000410000 */
[----:B------:R-:W-:Y:S01]  /*7f10*/  SEL R61, R44, R49, P0 ;  /* 0x000000312c3d7207 */ /* 0x000fe20000000000 */
[----:B------:R-:W-:Y:S01]  /*7f20*/  FMUL.FTZ R35, R54, R88 ;  /* 0x0000005836237220 */ /* 0x000fe20000410000 */
[----:B------:R-:W-:Y:S01]  /*7f30*/  F2FP.BF16.F32.PACK_AB R3, R3, R8 ;  /* 0x000000080303723e */ /* 0x000fe200000010ff */
[----:B------:R-:W-:Y:S01]  /*7f40*/  UMOV UR6, UR39 ;  /* 0x0000002700067c82 */ /* 0x000fe20008000000 */
[----:B-1----:R-:W-:Y:S01]  /*7f50*/  UMOV UR7, UR5 ;  /* 0x0000000500077c82 */ /* 0x002fe20008000000 */
[----:B------:R-:W-:Y:S01]  /*7f60*/  SEL R44, R49, R44, P0 ;  /* 0x0000002c312c7207 */ /* 0x000fe20000000000 */
[-C--:B------:R-:W-:Y:S01]  /*7f70*/  FMUL.FTZ R39, R55, R88.reuse ;  /* 0x0000005837277220 */ /* 0x080fe20000410000 */
[-C--:B------:R-:W-:Y:S01]  /*7f80*/  FMUL.FTZ R42, R51, R88.reuse ;  /* 0x00000058332a7220 */ /* 0x080fe20000410000 */
[-C--:B------:R-:W-:Y:S01]  /*7f90*/  FMUL.FTZ R47, R63, R88.reuse ;  /* 0x000000583f2f7220 */ /* 0x080fe20000410000 */
[----:B------:R-:W-:Y:S01]  /*7fa0*/  FMUL.FTZ R54, R66, R88 ;  /* 0x0000005842367220 */ /* 0x000fe20000410000 */
[----:B------:R-:W-:Y:S01]  /*7fb0*/  F2FP.BF16.F32.PACK_AB R11, R11, R12 ;  /* 0x0000000c0b0b723e */ /* 0x000fe200000010ff */
[----:B------:R-:W-:Y:S01]  /*7fc0*/  FMUL.FTZ R63, R79, R88 ;  /* 0x000000584f3f7220 */ /* 0x000fe20000410000 */
[----:B------:R-:W-:Y:S01]  /*7fd0*/  F2FP.BF16.F32.PACK_AB R8, R25, R26 ;  /* 0x0000001a1908723e */ /* 0x000fe200000010ff */
[----:B------:R-:W-:Y:S01]  /*7fe0*/  FMUL.FTZ R66, R75, R88 ;  /* 0x000000584b427220 */ /* 0x000fe20000410000 */
[----:B------:R-:W-:Y:S01]  /*7ff0*/  F2FP.BF16.F32.PACK_AB R30, R27, R30 ;  /* 0x0000001e1b1e723e */ /* 0x000fe200000010ff */
[----:B------:R-:W-:Y:S01]  /*8000*/  IMAD.U32 R26, RZ, RZ, UR6 ;  /* 0x00000006ff1a7e24 */ /* 0x000fe2000f8e00ff */
[----:B------:R-:W-:Y:S01]  /*8010*/  SEL R49, R52, R57, P0 ;  /* 0x0000003934317207 */ /* 0x000fe20000000000 */
[----:B------:R-:W-:Y:S01]  /*8020*/  IMAD.U32 R27, RZ, RZ, UR7 ;  /* 0x00000007ff1b7e24 */ /* 0x000fe2000f8e00ff */
[----:B------:R-:W-:Y:S01]  /*8030*/  SEL R52, R57, R52, P0 ;  /* 0x0000003439347207 */ /* 0x000fe20000000000 */
[-C--:B------:R-:W-:Y:S01]  /*8040*/  FMUL.FTZ R46, R58, R88.reuse ;  /* 0x000000583a2e7220 */ /* 0x080fe20000410000 */
[----:B------:R-:W-:Y:S01]  /*8050*/  SEL R57, R60, R65, P0 ;  /* 0x000000413c397207 */ /* 0x000fe20000000000 */
[----:B------:R-:W-:Y:S01]  /*8060*/  FMUL.FTZ R51, R70, R88 ;  /* 0x0000005846337220 */ /* 0x000fe20000410000 */
[----:B------:R-:W-:Y:S01]  /*8070*/  F2FP.BF16.F32.PACK_AB R59, R59, R62 ;  /* 0x0000003e3b3b723e */ /* 0x000fe200000010ff */
[-C--:B------:R-:W-:Y:S01]  /*8080*/  FMUL.FTZ R55, R71, R88.reuse ;  /* 0x0000005847377220 */ /* 0x080fe20000410000 */
[----:B------:R-:W-:Y:S01]  /*8090*/  F2FP.BF16.F32.PACK_AB R68, R68, R69 ;  /* 0x000000454444723e */ /* 0x000fe200000010ff */
[-C--:B------:R-:W-:Y:S01]  /*80a0*/  FMUL.FTZ R58, R67, R88.reuse ;  /* 0x00000058433a7220 */ /* 0x080fe20000410000 */
[----:B------:R-:W-:Y:S01]  /*80b0*/  F2FP.BF16.F32.PACK_AB R73, R72, R73 ;  /* 0x000000494849723e */ /* 0x000fe200000010ff */
[----:B------:R-:W-:Y:S01]  /*80c0*/  FMUL.FTZ R71, R87, R88 ;  /* 0x0000005857477220 */ /* 0x000fe20000410000 */
[----:B------:R-:W-:Y:S01]  /*80d0*/  SEL R60, R65, R60, P0 ;  /* 0x0000003c413c7207 */ /* 0x000fe20000000000 */
[-C--:B------:R-:W-:Y:S01]  /*80e0*/  FMUL.FTZ R67, R86, R88.reuse ;  /* 0x0000005856437220 */ /* 0x080fe20000410000 */
[----:B------:R-:W-:Y:S01]  /*80f0*/  SEL R65, R6, R11, P0 ;  /* 0x0000000b06417207 */ /* 0x000fe20000000000 */
[----:B------:R-:W-:Y:S01]  /*8100*/  FMUL.FTZ R70, R82, R88 ;  /* 0x0000005852467220 */ /* 0x000fe20000410000 */
[----:B------:R-:W-:Y:S01]  /*8110*/  SEL R62, R11, R6, P0 ;  /* 0x000000060b3e7207 */ /* 0x000fe20000000000 */
[----:B------:R-:W-:Y:S01]  /*8120*/  IMAD.WIDE R6, R170, 0x2, R26 ;  /* 0x00000002aa067825 */ /* 0x000fe200078e021a */
[----:B------:R-:W-:-:S03]  /*8130*/  F2FP.BF16.F32.PACK_AB R35, R35, R38 ;  /* 0x000000262323723e */ /* 0x000fc600000010ff */
[----:B------:R-:W-:Y:S01]  /*8140*/  FMUL.FTZ R74, R83, R88 ;  /* 0x00000058534a7220 */ /* 0x000fe20000410000 */
[----:B------:R-:W-:Y:S01]  /*8150*/  F2FP.BF16.F32.PACK_AB R42, R39, R42 ;  /* 0x0000002a272a723e */ /* 0x000fe200000010ff */
[----:B------:R-:W0:Y:S01]  /*8160*/  LDC R87, c[0x0][0xc38] ;  /* 0x00030e00ff577b82 */ /* 0x000e220000000800 */
[----:B------:R-:W-:Y:S01]  /*8170*/  F2FP.BF16.F32.PACK_AB R66, R63, R66 ;  /* 0x000000423f42723e */ /* 0x000fe200000010ff */
[----:B------:R-:W-:Y:S01]  /*8180*/  UIADD3 UR5, -UR42, URZ, URZ ;  /* 0x0000003f2a057290 */ /* 0x000fe2000fffe13f */
[----:B------:R-:W-:Y:S01]  /*8190*/  SEL R63, R68, R73, P0 ;  /* 0x00000049443f7207 */ /* 0x000fe20000000000 */
[----:B------:R-:W-:Y:S01]  /*81a0*/  ULDC UR6, c[0x0][0xc44] ;  /* 0x0003110000067ab9 */ /* 0x000fe20000000800 */
[----:B------:R-:W-:Y:S01]  /*81b0*/  SEL R68, R73, R68, P0 ;  /* 0x0000004449447207 */ /* 0x000fe20000000000 */
[----:B------:R-:W-:Y:S01]  /*81c0*/  UIMAD UR13, UR6, UR5, UR43 ;  /* 0x00000005060d72a4 */ /* 0x000fe2000f8e022b */
[----:B------:R-:W-:Y:S01]  /*81d0*/  F2FP.BF16.F32.PACK_AB R10, R9, R10 ;  /* 0x0000000a090a723e */ /* 0x000fe200000010ff */
[----:B------:R-:W-:Y:S01]  /*81e0*/  UIADD3 UR4, UR4, 0x29860, URZ ;  /* 0x0002986004047890 */ /* 0x000fe2000fffe03f */
[----:B------:R-:W-:Y:S01]  /*81f0*/  SEL R73, R35, R42, P0 ;  /* 0x0000002a23497207 */ /* 0x000fe20000000000 */
[----:B------:R-:W-:Y:S01]  /*8200*/  USHF.R.S32.HI UR12, URZ, 0x1f, UR13 ;  /* 0x0000001f3f0c7899 */ /* 0x000fe2000801140d */
[----:B------:R-:W-:Y:S01]  /*8210*/  SEL R72, R42, R35, P0 ;  /* 0x000000232a487207 */ /* 0x000fe20000000000 */
[----:B------:R-:W-:Y:S01]  /*8220*/  UPRMT UR4, UR37, 0x654, UR4 ;  /* 0x0000065425047896 */ /* 0x000fe20008000004 */
[----:B------:R-:W-:Y:S01]  /*8230*/  F2FP.BF16.F32.PACK_AB R15, R15, R20 ;  /* 0x000000140f0f723e */ /* 0x000fe200000010ff */
[----:B------:R-:W-:Y:S01]  /*8240*/  UIMAD UR5, UR12, UR8, URZ ;  /* 0x000000080c0572a4 */ /* 0x000fe2000f8e023f */
[----:B------:R-:W-:Y:S01]  /*8250*/  IADD3 R35, P6, R6, 0x4060, RZ ;  /* 0x0000406006237810 */ /* 0x000fe20007fde0ff */
[----:B------:R-:W-:Y:S01]  /*8260*/  UIMAD.WIDE.U32 UR6, UR13, UR8, URZ ;  /* 0x000000080d0672a5 */ /* 0x000fe2000f8e003f */
[----:B------:R-:W-:Y:S01]  /*8270*/  F2FP.BF16.F32.PACK_AB R43, R43, R46 ;  /* 0x0000002e2b2b723e */ /* 0x000fe200000010ff */
[----:B------:R-:W-:Y:S01]  /*8280*/  UIMAD UR5, UR13, UR9, UR5 ;  /* 0x000000090d0572a4 */ /* 0x000fe2000f8e0205 */
[----:B------:R-:W-:Y:S01]  /*8290*/  F2FP.BF16.F32.PACK_AB R31, R31, R34 ;  /* 0x000000221f1f723e */ /* 0x000fe200000010ff */
[----:B------:R-:W-:Y:S01]  /*82a0*/  UIMAD UR8, UR14, UR10, URZ ;  /* 0x0000000a0e0872a4 */ /* 0x000fe2000f8e023f */
[----:B------:R-:W-:Y:S01]  /*82b0*/  SEL R45, R3, R10, P0 ;  /* 0x0000000a032d7207 */ /* 0x000fe20000000000 */
[----:B------:R-:W-:Y:S01]  /*82c0*/  SYNCS.ARRIVE.TRANS64.RED.A1T0 RZ, [UR4], RZ ;  /* 0x000000ffffff79a7 */ /* 0x000fe20008100404 */
[----:B------:R-:W-:Y:S01]  /*82d0*/  SEL R46, R10, R3, P0 ;  /* 0x000000030a2e7207 */ /* 0x000fe20000000000 */
[----:B------:R-:W-:Y:S01]  /*82e0*/  IMAD R3, R18, 0x40, R2 ;  /* 0x0000004012037824 */ /* 0x000fe200078e0202 */
[----:B------:R-:W-:Y:S01]  /*82f0*/  SEL R69, R15, R8, P0 ;  /* 0x000000080f457207 */ /* 0x000fe20000000000 */
[----:B------:R-:W-:Y:S01]  /*8300*/  UIADD3 UR7, UR7, UR5, URZ ;  /* 0x0000000507077290 */ /* 0x000fe2000fffe03f */
[----:B------:R-:W-:Y:S01]  /*8310*/  SEL R64, R8, R15, P0 ;  /* 0x0000000f08407207 */ /* 0x000fe20000000000 */
[----:B------:R-:W-:Y:S01]  /*8320*/  IMAD.WIDE R26, R3, 0x2, R26 ;  /* 0x00000002031a7825 */ /* 0x000fe200078e021a */
[----:B------:R-:W-:Y:S01]  /*8330*/  LOP3.LUT R34, R35, 0x380, RZ, 0xc0, !PT ;  /* 0x0000038023227812 */ /* 0x000fe200078ec0ff */
[----:B------:R-:W-:Y:S01]  /*8340*/  UIMAD UR8, UR42, UR11, UR8 ;  /* 0x0000000b2a0872a4 */ /* 0x000fe2000f8e0208 */
[----:B------:R-:W-:Y:S01]  /*8350*/  IADD3 R8, P2, R6, 0x20, RZ ;  /* 0x0000002006087810 */ /* 0x000fe20007f5e0ff */
[----:B------:R-:W-:Y:S01]  /*8360*/  UIMAD.WIDE.U32 UR6, UR42, UR10, UR6 ;  /* 0x0000000a2a0672a5 */ /* 0x000fe2000f8e0006 */
[----:B------:R-:W-:Y:S01]  /*8370*/  SHF.R.U64 R34, R34, 0x3, RZ ;  /* 0x0000000322227819 */ /* 0x000fe200000012ff */
[----:B------:R-:W-:Y:S01]  /*8380*/  ULDC.64 UR4, c[0x0][0xb50] ;  /* 0x0002d40000047ab9 */ /* 0x000fe20000000a00 */
[----:B------:R-:W-:-:S02]  /*8390*/  LOP3.LUT R3, R8, 0x380, RZ, 0xc0, !PT ;  /* 0x0000038008037812 */ /* 0x000fc400078ec0ff */
[----:B------:R-:W-:Y:S01]  /*83a0*/  LOP3.LUT R34, R34, R35, RZ, 0x3c, !PT ;  /* 0x0000002322227212 */ /* 0x000fe200078e3cff */
[----:B------:R-:W-:Y:S01]  /*83b0*/  IMAD.X R35, RZ, RZ, R7, P6 ;  /* 0x000000ffff237224 */ /* 0x000fe200030e0607 */
[----:B------:R-:W-:Y:S02]  /*83c0*/  SHF.R.U64 R3, R3, 0x3, RZ ;  /* 0x0000000303037819 */ /* 0x000fe400000012ff */
[----:B------:R-:W-:Y:S02]  /*83d0*/  IADD3 R10, P6, R6, 0x40, RZ ;  /* 0x00000040060a7810 */ /* 0x000fe40007fde0ff */
[----:B------:R-:W-:Y:S02]  /*83e0*/  F2FP.BF16.F32.PACK_AB R33, R32, R33 ;  /* 0x000000212021723e */ /* 0x000fe400000010ff */
[----:B------:R-:W-:Y:S02]  /*83f0*/  LOP3.LUT R32, R3, R8, RZ, 0x3c, !PT ;  /* 0x0000000803207212 */ /* 0x000fe400078e3cff */
[----:B------:R-:W-:-:S02]  /*8400*/  LOP3.LUT R3, R10, 0x380, RZ, 0xc0, !PT ;  /* 0x000003800a037812 */ /* 0x000fc400078ec0ff */
[----:B------:R-:W-:Y:S01]  /*8410*/  F2FP.BF16.F32.PACK_AB R28, R28, R29 ;  /* 0x0000001d1c1c723e */ /* 0x000fe200000010ff */
[--C-:B------:R-:W-:Y:S01]  /*8420*/  IMAD.X R29, RZ, RZ, R7.reuse, P6 ;  /* 0x000000ffff1d7224 */ /* 0x100fe200030e0607 */
[----:B------:R-:W-:Y:S02]  /*8430*/  SHF.R.U64 R3, R3, 0x3, RZ ;  /* 0x0000000303037819 */ /* 0x000fe400000012ff */
[----:B------:R-:W-:Y:S02]  /*8440*/  F2FP.BF16.F32.PACK_AB R51, R51, R54 ;  /* 0x000000363333723e */ /* 0x000fe400000010ff */
[----:B------:R-:W-:Y:S02]  /*8450*/  SEL R53, R28, R33, P0 ;  /* 0x000000211c357207 */ /* 0x000fe40000000000 */
[----:B------:R-:W-:Y:S01]  /*8460*/  SEL R54, R33, R28, P0 ;  /* 0x0000001c21367207 */ /* 0x000fe20000000000 */
[----:B------:R-:W-:Y:S01]  /*8470*/  IMAD.X R33, RZ, RZ, R7, P2 ;  /* 0x000000ffff217224 */ /* 0x000fe200010e0607 */
[----:B------:R-:W-:-:S02]  /*8480*/  LOP3.LUT R28, R3, R10, RZ, 0x3c, !PT ;  /* 0x0000000a031c7212 */ /* 0x000fc400078e3cff */
[----:B------:R-:W1:Y:S01]  /*8490*/  LDC R3, c[0x0][0xbe8] ;  /* 0x0002fa00ff037b82 */ /* 0x000e620000000800 */
[----:B------:R-:W-:Y:S02]  /*84a0*/  F2FP.BF16.F32.PACK_AB R50, R47, R50 ;  /* 0x000000322f32723e */ /* 0x000fe400000010ff */
[----:B------:R-:W-:Y:S02]  /*84b0*/  F2FP.BF16.F32.PACK_AB R24, R21, R24 ;  /* 0x000000181518723e */ /* 0x000fe400000010ff */
[----:B------:R-:W-:Y:S02]  /*84c0*/  SEL R75, R43, R50, P0 ;  /* 0x000000322b4b7207 */ /* 0x000fe40000000000 */
[----:B------:R-:W-:Y:S02]  /*84d0*/  SEL R76, R50, R43, P0 ;  /* 0x0000002b324c7207 */ /* 0x000fe40000000000 */
[----:B------:R-:W-:Y:S02]  /*84e0*/  LOP3.LUT R43, R6, 0x380, RZ, 0xc0, !PT ;  /* 0x00000380062b7812 */ /* 0x000fe400078ec0ff */
[----:B------:R-:W-:-:S02]  /*84f0*/  IADD3 R21, P2, R26, 0x2000, RZ ;  /* 0x000020001a157810 */ /* 0x000fc40007f5e0ff */
[----:B------:R-:W-:Y:S02]  /*8500*/  SHF.R.U64 R43, R43, 0x3, RZ ;  /* 0x000000032b2b7819 */ /* 0x000fe400000012ff */
[----:B------:R-:W-:Y:S02]  /*8510*/  LOP3.LUT R20, R21, 0x380, RZ, 0xc0, !PT ;  /* 0x0000038015147812 */ /* 0x000fe400078ec0ff */
[C---:B------:R-:W-:Y:S02]  /*8520*/  IADD3 R11, P3, R6.reuse, 0x4000, RZ ;  /* 0x00004000060b7810 */ /* 0x040fe40007f7e0ff */
[----:B------:R-:W-:Y:S02]  /*8530*/  F2FP.BF16.F32.PACK_AB R13, R13, R14 ;  /* 0x0000000e0d0d723e */ /* 0x000fe400000010ff */
[C---:B------:R-:W-:Y:S02]  /*8540*/  IADD3 R14, P5, R6.reuse, 0x4040, RZ ;  /* 0x00004040060e7810 */ /* 0x040fe40007fbe0ff */
[----:B------:R-:W-:-:S02]  /*8550*/  IADD3 R12, P4, R6, 0x4020, RZ ;  /* 0x00004020060c7810 */ /* 0x000fc40007f9e0ff */
[----:B------:R-:W-:Y:S02]  /*8560*/  IADD3 R9, P1, R6, 0x60, RZ ;  /* 0x0000006006097810 */ /* 0x000fe40007f3e0ff */
[----:B------:R-:W-:Y:S01]  /*8570*/  LOP3.LUT R42, R43, R6, RZ, 0x3c, !PT ;  /* 0x000000062b2a7212 */ /* 0x000fe200078e3cff */
[--C-:B------:R-:W-:Y:S01]  /*8580*/  IMAD.MOV.U32 R43, RZ, RZ, R7.reuse ;  /* 0x000000ffff2b7224 */ /* 0x100fe200078e0007 */
[----:B------:R-:W-:Y:S01]  /*8590*/  SHF.R.U64 R20, R20, 0x3, RZ ;  /* 0x0000000314147819 */ /* 0x000fe200000012ff */
[----:B------:R-:W-:Y:S01]  /*85a0*/  IMAD.X R39, RZ, RZ, R7, P4 ;  /* 0x000000ffff277224 */ /* 0x000fe200020e0607 */
[----:B------:R-:W-:Y:S02]  /*85b0*/  LOP3.LUT R6, R11, 0x380, RZ, 0xc0, !PT ;  /* 0x000003800b067812 */ /* 0x000fe400078ec0ff */
[----:B------:R-:W-:Y:S01]  /*85c0*/  LOP3.LUT R20, R20, R21, RZ, 0x3c, !PT ;  /* 0x0000001514147212 */ /* 0x000fe200078e3cff */
[----:B------:R-:W-:Y:S01]  /*85d0*/  IMAD.X R21, RZ, RZ, R27, P2 ;  /* 0x000000ffff157224 */ /* 0x000fe200010e061b */
[----:B------:R-:W-:-:S02]  /*85e0*/  SHF.R.U64 R6, R6, 0x3, RZ ;  /* 0x0000000306067819 */ /* 0x000fc400000012ff */
[----:B-1----:R-:W-:Y:S02]  /*85f0*/  ISETP.NE.AND P2, PT, R3, 0x1, PT ;  /* 0x000000010300780c */ /* 0x002fe40003f45270 */
[----:B------:R-:W-:Y:S02]  /*8600*/  F2FP.BF16.F32.PACK_AB R41, R40, R41 ;  /* 0x000000292829723e */ /* 0x000fe400000010ff */
[----:B------:R-:W-:Y:S02]  /*8610*/  LOP3.LUT R40, R6, R11, RZ, 0x3c, !PT ;  /* 0x0000000b06287212 */ /* 0x000fe400078e3cff */
[----:B------:R-:W-:Y:S02]  /*8620*/  LOP3.LUT R6, R9, 0x380, RZ, 0xc0, !PT ;  /* 0x0000038009067812 */ /* 0x000fe400078ec0ff */
[----:B------:R-:W-:Y:S02]  /*8630*/  IADD3 R25, P6, R26, 0x1000, RZ ;  /* 0x000010001a197810 */ /* 0x000fe40007fde0ff */
[----:B------:R-:W-:-:S02]  /*8640*/  SHF.R.U64 R6, R6, 0x3, RZ ;  /* 0x0000000306067819 */ /* 0x000fc400000012ff */
[----:B------:R-:W-:Y:S02]  /*8650*/  F2FP.BF16.F32.PACK_AB R67, R67, R70 ;  /* 0x000000464343723e */ /* 0x000fe400000010ff */
[----:B------:R-:W-:Y:S02]  /*8660*/  F2FP.BF16.F32.PACK_AB R74, R71, R74 ;  /* 0x0000004a474a723e */ /* 0x000fe400000010ff */
[----:B------:R-:W-:Y:S02]  /*8670*/  SEL R71, R30, R31, P0 ;  /* 0x0000001f1e477207 */ /* 0x000fe40000000000 */
[----:B------:R-:W-:Y:S01]  /*8680*/  SEL R70, R31, R30, P0 ;  /* 0x0000001e1f467207 */ /* 0x000fe20000000000 */
[----:B------:R-:W-:Y:S01]  /*8690*/  IMAD.X R31, RZ, RZ, R7, P1 ;  /* 0x000000ffff1f7224 */ /* 0x000fe200008e0607 */
[----:B------:R-:W-:Y:S02]  /*86a0*/  SEL R47, R13, R24, P0 ;  /* 0x000000180d2f7207 */ /* 0x000fe40000000000 */
[----:B------:R-:W-:-:S02]  /*86b0*/  SEL R48, R24, R13, P0 ;  /* 0x0000000d18307207 */ /* 0x000fc40000000000 */
[----:B------:R-:W-:Y:S02]  /*86c0*/  LOP3.LUT R30, R6, R9, RZ, 0x3c, !PT ;  /* 0x00000009061e7212 */ /* 0x000fe400078e3cff */
[----:B------:R-:W-:Y:S01]  /*86d0*/  MOV R79, R34 ;  /* 0x00000022004f7202 */ /* 0x000fe20000000f00 */
[----:B------:R-:W-:Y:S01]  /*86e0*/  IMAD R34, RZ, RZ, -UR43 ;  /* 0x8000002bff227e24 */ /* 0x000fe2000f8e02ff */
[----:B------:R-:W-:Y:S01]  /*86f0*/  F2FP.BF16.F32.PACK_AB R58, R55, R58 ;  /* 0x0000003a373a723e */ /* 0x000fe200000010ff */
[----:B------:R-:W1:Y:S01]  /*8700*/  @P2 LDC R35, c[0x0][0xbec] ;  /* 0x0002fb00ff232b82 */ /* 0x000e620000000800 */
[----:B------:R-:W-:Y:S01]  /*8710*/  LOP3.LUT R24, R25, 0x380, RZ, 0xc0, !PT ;  /* 0x0000038019187812 */ /* 0x000fe200078ec0ff */
[----:B0-----:R-:W-:Y:S01]  /*8720*/  IMAD R87, R87, R34, UR41 ;  /* 0x0000002957577e24 */ /* 0x001fe2000f8e0222 */
[----:B------:R-:W-:Y:S01]  /*8730*/  SEL R77, R51, R58, P0 ;  /* 0x0000003a334d7207 */ /* 0x000fe20000000000 */
[----:B------:R-:W-:Y:S01]  /*8740*/  IMAD.U32 R34, RZ, RZ, UR8 ;  /* 0x00000008ff227e24 */ /* 0x000fe2000f8e00ff */
[----:B------:R-:W-:Y:S01]  /*8750*/  SHF.R.U64 R24, R24, 0x3, RZ ;  /* 0x0000000318187819 */ /* 0x000fe200000012ff */
[----:B------:R-:W-:Y:S01]  /*8760*/  ULDC.64 UR8, c[0x0][0xae8] ;  /* 0x0002ba0000087ab9 */ /* 0x000fe20000000a00 */
[----:B------:R-:W-:-:S02]  /*8770*/  MOV R84, R30 ;  /* 0x0000001e00547202 */ /* 0x000fc40000000f00 */
[----:B------:R-:W-:Y:S01]  /*8780*/  SEL R58, R58, R51, P0 ;  /* 0x000000333a3a7207 */ /* 0x000fe20000000000 */
[----:B------:R-:W0:Y:S01]  /*8790*/  @P2 LDC R30, c[0x0][0xbf0] ;  /* 0x0002fc00ff1e2b82 */ /* 0x000e220000000800 */
[----:B------:R-:W-:Y:S02]  /*87a0*/  SEL R51, R59, R66, P0 ;  /* 0x000000423b337207 */ /* 0x000fe40000000000 */
[----:B------:R-:W-:Y:S02]  /*87b0*/  SEL R66, R66, R59, P0 ;  /* 0x0000003b42427207 */ /* 0x000fe40000000000 */
[----:B------:R-:W-:Y:S02]  /*87c0*/  SEL R59, R67, R74, P0 ;  /* 0x0000004a433b7207 */ /* 0x000fe40000000000 */
[----:B------:R-:W-:Y:S01]  /*87d0*/  LOP3.LUT R24, R24, R25, RZ, 0x3c, !PT ;  /* 0x0000001918187212 */ /* 0x000fe200078e3cff */
[----:B------:R-:W-:Y:S01]  /*87e0*/  IMAD.X R25, RZ, RZ, R27, P6 ;  /* 0x000000ffff197224 */ /* 0x000fe200030e061b */
[----:B------:R-:W-:-:S02]  /*87f0*/  SEL R74, R74, R67, P0 ;  /* 0x000000434a4a7207 */ /* 0x000fc40000000000 */
[----:B------:R-:W-:Y:S02]  /*8800*/  IADD3 R67, P6, R26, 0x7000, RZ ;  /* 0x000070001a437810 */ /* 0x000fe40007fde0ff */
[----:B------:R-:W-:Y:S02]  /*8810*/  MOV R85, R42 ;  /* 0x0000002a00557202 */ /* 0x000fe40000000f00 */
[----:B------:R-:W-:Y:S02]  /*8820*/  LOP3.LUT R6, R67, 0x380, RZ, 0xc0, !PT ;  /* 0x0000038043067812 */ /* 0x000fe400078ec0ff */
[----:B------:R-:W-:Y:S01]  /*8830*/  MOV R42, R32 ;  /* 0x00000020002a7202 */ /* 0x000fe20000000f00 */
[----:B------:R-:W-:Y:S01]  /*8840*/  IMAD R32, R87, 0x80, R169 ;  /* 0x0000008057207824 */ /* 0x000fe200078e02a9 */
[----:B------:R-:W-:Y:S02]  /*8850*/  SHF.R.U64 R6, R6, 0x3, RZ ;  /* 0x0000000306067819 */ /* 0x000fe400000012ff */
[----:B------:R-:W-:-:S02]  /*8860*/  LOP3.LUT R13, R14, 0x380, RZ, 0xc0, !PT ;  /* 0x000003800e0d7812 */ /* 0x000fc400078ec0ff */
[----:B------:R-:W-:Y:S02]  /*8870*/  LOP3.LUT R6, R6, R67, RZ, 0x3c, !PT ;  /* 0x0000004306067212 */ /* 0x000fe400078e3cff */
[----:B------:R-:W-:Y:S01]  /*8880*/  MOV R67, R28 ;  /* 0x0000001c00437202 */ /* 0x000fe20000000f00 */
[----:B-1----:R-:W-:Y:S01]  /*8890*/  @P2 IMAD.HI.U32 R29, R32, R35, RZ ;  /* 0x00000023201d2227 */ /* 0x002fe200078e00ff */
[----:B------:R-:W-:Y:S02]  /*88a0*/  F2FP.BF16.F32.PACK_AB R36, R36, R37 ;  /* 0x000000252424723e */ /* 0x000fe400000010ff */
[----:B------:R-:W-:Y:S01]  /*88b0*/  SHF.R.U64 R13, R13, 0x3, RZ ;  /* 0x000000030d0d7819 */ /* 0x000fe200000012ff */
[----:B------:R-:W-:Y:S01]  /*88c0*/  IMAD.MOV.U32 R28, RZ, RZ, R32 ;  /* 0x000000ffff1c7224 */ /* 0x000fe200078e0020 */
[----:B------:R-:W-:Y:S01]  /*88d0*/  IADD3 R15, P1, R26, 0x3000, RZ ;  /* 0x000030001a0f7810 */ /* 0x000fe20007f3e0ff */
[----:B------:R-:W-:Y:S01]  /*88e0*/  IMAD.X R37, RZ, RZ, R7, P5 ;  /* 0x000000ffff257224 */ /* 0x000fe200028e0607 */
[----:B------:R-:W-:-:S02]  /*88f0*/  SEL R55, R36, R41, P0 ;  /* 0x0000002924377207 */ /* 0x000fc40000000000 */
[----:B------:R-:W-:Y:S01]  /*8900*/  SEL R56, R41, R36, P0 ;  /* 0x0000002429387207 */ /* 0x000fe20000000000 */
[----:B------:R-:W-:Y:S01]  /*8910*/  IMAD.X R41, RZ, RZ, R7, P3 ;  /* 0x000000ffff297224 */ /* 0x000fe200018e0607 */
[----:B0-----:R-:W-:Y:S02]  /*8920*/  @P2 SHF.R.U32.HI R28, RZ, R30, R29 ;  /* 0x0000001eff1c2219 */ /* 0x001fe4000001161d */
[----:B------:R-:W-:Y:S02]  /*8930*/  LOP3.LUT R36, R13, R14, RZ, 0x3c, !PT ;  /* 0x0000000e0d247212 */ /* 0x000fe400078e3cff */
[----:B------:R-:W-:Y:S01]  /*8940*/  LOP3.LUT R14, R15, 0x380, RZ, 0xc0, !PT ;  /* 0x000003800f0e7812 */ /* 0x000fe200078ec0ff */
[----:B------:R-:W-:Y:S01]  /*8950*/  IMAD.MOV R30, RZ, RZ, -R28 ;  /* 0x000000ffff1e7224 */ /* 0x000fe200078e0a1c */
[----:B------:R-:W-:Y:S02]  /*8960*/  MOV R81, R36 ;  /* 0x0000002400517202 */ /* 0x000fe40000000f00 */
[----:B------:R-:W-:Y:S01]  /*8970*/  SHF.R.U64 R14, R14, 0x3, RZ ;  /* 0x000000030e0e7819 */ /* 0x000fe200000012ff */
[----:B------:R-:W-:Y:S01]  /*8980*/  IMAD R37, R3, R30, R32 ;  /* 0x0000001e03257224 */ /* 0x000fe200078e0220 */
[----:B------:R-:W-:-:S02]  /*8990*/  MOV R83, R40 ;  /* 0x0000002800537202 */ /* 0x000fc40000000f00 */
[----:B------:R-:W-:Y:S01]  /*89a0*/  LOP3.LUT R14, R14, R15, RZ, 0x3c, !PT ;  /* 0x0000000f0e0e7212 */ /* 0x000fe200078e3cff */
[----:B------:R-:W-:Y:S01]  /*89b0*/  IMAD.X R15, RZ, RZ, R27, P1 ;  /* 0x000000ffff0f7224 */ /* 0x000fe200008e061b */
[----:B------:R-:W-:Y:S02]  /*89c0*/  LOP3.LUT R7, R12, 0x380, RZ, 0xc0, !PT ;  /* 0x000003800c077812 */ /* 0x000fe400078ec0ff */
[----:B------:R-:W-:Y:S02]  /*89d0*/  SHF.R.S32.HI R29, RZ, 0x1f, R28 ;  /* 0x0000001fff1d7819 */ /* 0x000fe4000001141c */
[----:B------:R-:W-:Y:S02]  /*89e0*/  IADD3 R40, P1, R28, UR6, RZ ;  /* 0x000000061c287c10 */ /* 0x000fe4000ff3e0ff */
[----:B------:R-:W-:Y:S02]  /*89f0*/  IADD3 R11, P4, R26, 0x5000, RZ ;  /* 0x000050001a0b7810 */ /* 0x000fe40007f9e0ff */
[----:B------:R-:W-:-:S02]  /*8a00*/  SHF.R.S32.HI R36, RZ, 0x1f, R37 ;  /* 0x0000001fff247819 */ /* 0x000fc40000011425 */
[----:B------:R-:W-:Y:S02]  /*8a10*/  SHF.R.U64 R7, R7, 0x3, RZ ;  /* 0x0000000307077819 */ /* 0x000fe400000012ff */
[----:B------:R-:W-:Y:S01]  /*8a20*/  IADD3.X R41, R29, UR7, R34, P1, !PT ;  /* 0x000000071d297c10 */ /* 0x000fe20008ffe422 */
[----:B------:R-:W-:Y:S01]  /*8a30*/  ULDC.64 UR6, c[0x0][0xb88] ;  /* 0x0002e20000067ab9 */ /* 0x000fe20000000a00 */
[----:B------:R-:W-:Y:S01]  /*8a40*/  IADD3 R13, P3, R26, 0x4000, RZ ;  /* 0x000040001a0d7810 */ /* 0x000fe20007f7e0ff */
[----:B------:R-:W-:Y:S01]  /*8a50*/  IMAD R36, R36, UR6, RZ ;  /* 0x0000000624247c24 */ /* 0x000fe2000f8e02ff */
[----:B------:R-:W-:Y:S01]  /*8a60*/  LOP3.LUT R10, R11, 0x380, RZ, 0xc0, !PT ;  /* 0x000003800b0a7812 */ /* 0x000fe200078ec0ff */
[----:B------:R-:W-:Y:S01]  /*8a70*/  IMAD.WIDE.U32 R40, R37, UR6, R40 ;  /* 0x0000000625287c25 */ /* 0x000fe2000f8e0028 */
[----:B------:R-:W-:Y:S01]  /*8a80*/  LOP3.LUT R38, R7, R12, RZ, 0x3c, !PT ;  /* 0x0000000c07267212 */ /* 0x000fe200078e3cff */
[----:B------:R-:W-:Y:S01]  /*8a90*/  ULDC UR6, c[0x0][0xa88] ;  /* 0x0002a20000067ab9 */ /* 0x000fe20000000800 */
[----:B------:R-:W-:-:S02]  /*8aa0*/  LOP3.LUT R12, R13, 0x380, RZ, 0xc0, !PT ;  /* 0x000003800d0c7812 */ /* 0x000fc400078ec0ff */
[----:B------:R-:W-:Y:S02]  /*8ab0*/  SHF.R.U64 R10, R10, 0x3, RZ ;  /* 0x000000030a0a7819 */ /* 0x000fe400000012ff */
[----:B------:R-:W-:Y:S02]  /*8ac0*/  SHF.R.U64 R12, R12, 0x3, RZ ;  /* 0x000000030c0c7819 */ /* 0x000fe400000012ff */
[----:B------:R-:W-:Y:S01]  /*8ad0*/  LOP3.LUT R10, R10, R11, RZ, 0x3c, !PT ;  /* 0x0000000b0a0a7212 */ /* 0x000fe200078e3cff */
[----:B--2---:R-:W-:Y:S01]  /*8ae0*/  SHFL.IDX PT, R45, R45, R0, 0x1c1f ;  /* 0x001c1f002d2d7589 */ /* 0x004fe200000e0000 */
[----:B------:R-:W-:Y:S01]  /*8af0*/  LOP3.LUT R33, R0, 0x2, RZ, 0x3c, !PT ;  /* 0x0000000200217812 */ /* 0x000fe200078e3cff */
[----:B------:R-:W-:Y:S01]  /*8b00*/  IMAD.X R11, RZ, RZ, R27, P4 ;  /* 0x000000ffff0b7224 */ /* 0x000fe200020e061b */
[----:B------:R-:W-:Y:S01]  /*8b10*/  LOP3.LUT P1, RZ, R19, 0x3, RZ, 0xc0, !PT ;  /* 0x0000000313ff7812 */ /* 0x000fe2000782c0ff */
[----:B------:R-:W-:Y:S01]  /*8b20*/  SHFL.IDX PT, R65, R65, R0, 0x1c1f ;  /* 0x001c1f0041417589 */ /* 0x000fe200000e0000 */
[----:B------:R-:W-:-:S02]  /*8b30*/  MOV R82, R38 ;  /* 0x0000002600527202 */ /* 0x000fc40000000f00 */
[----:B------:R-:W-:Y:S01]  /*8b40*/  LOP3.LUT R12, R12, R13, RZ, 0x3c, !PT ;  /* 0x0000000d0c0c7212 */ /* 0x000fe200078e3cff */
[----:B------:R-:W0:Y:S01]  /*8b50*/  SHFL.IDX PT, R46, R46, R33, 0x1c1f ;  /* 0x001c1f212e2e7589 */ /* 0x000e2200000e0000 */
[----:B------:R-:W-:Y:S01]  /*8b60*/  IMAD.X R13, RZ, RZ, R27, P3 ;  /* 0x000000ffff0d7224 */ /* 0x000fe200018e061b */
[C---:B------:R-:W-:Y:S02]  /*8b70*/  IADD3 R9, P5, R26.reuse, 0x6000, RZ ;  /* 0x000060001a097810 */ /* 0x040fe40007fbe0ff */
[----:B------:R-:W1:Y:S01]  /*8b80*/  SHFL.IDX PT, R62, R62, R33, 0x1c1f ;  /* 0x001c1f213e3e7589 */ /* 0x000e6200000e0000 */
[----:B------:R-:W-:Y:S02]  /*8b90*/  LOP3.LUT R7, R26, 0x380, RZ, 0xc0, !PT ;  /* 0x000003801a077812 */ /* 0x000fe400078ec0ff */
[----:B------:R-:W-:Y:S01]  /*8ba0*/  LOP3.LUT R8, R9, 0x380, RZ, 0xc0, !PT ;  /* 0x0000038009087812 */ /* 0x000fe200078ec0ff */
[----:B------:R-:W-:Y:S01]  /*8bb0*/  SHFL.IDX PT, R47, R47, R0, 0x1c1f ;  /* 0x001c1f002f2f7589 */ /* 0x000fe200000e0000 */
[----:B------:R-:W-:-:S02]  /*8bc0*/  SHF.R.U64 R7, R7, 0x3, RZ ;  /* 0x0000000307077819 */ /* 0x000fc400000012ff */
[----:B------:R-:W-:Y:S01]  /*8bd0*/  SHF.R.U64 R8, R8, 0x3, RZ ;  /* 0x0000000308087819 */ /* 0x000fe200000012ff */
[----:B------:R-:W-:Y:S01]  /*8be0*/  SHFL.IDX PT, R69, R69, R0, 0x1c1f ;  /* 0x001c1f0045457589 */ /* 0x000fe200000e0000 */
[----:B------:R-:W-:Y:S01]  /*8bf0*/  LOP3.LUT R26, R7, R26, RZ, 0x3c, !PT ;  /* 0x0000001a071a7212 */ /* 0x000fe200078e3cff */
[--C-:B------:R-:W-:Y:S01]  /*8c00*/  IMAD.X R7, RZ, RZ, R27.reuse, P6 ;  /* 0x000000ffff077224 */ /* 0x100fe200030e061b */
[----:B------:R-:W-:Y:S01]  /*8c10*/  LOP3.LUT R8, R8, R9, RZ, 0x3c, !PT ;  /* 0x0000000908087212 */ /* 0x000fe200078e3cff */
[----:B------:R-:W2:Y:S01]  /*8c20*/  SHFL.IDX PT, R48, R48, R33, 0x1c1f ;  /* 0x001c1f2130307589 */ /* 0x000ea200000e0000 */
[----:B------:R-:W-:-:S03]  /*8c30*/  IMAD.X R9, RZ, RZ, R27, P5 ;  /* 0x000000ffff097224 */ /* 0x000fc600028e061b */
[----:B------:R-:W3:Y:S04]  /*8c40*/  SHFL.IDX PT, R64, R64, R33, 0x1c1f ;  /* 0x001c1f2140407589 */ /* 0x000ee800000e0000 */
[----:B------:R-:W-:Y:S01]  /*8c50*/  SHFL.IDX PT, R53, R53, R0, 0x1c1f ;  /* 0x001c1f0035357589 */ /* 0x000fe200000e0000 */
[----:B0-----:R-:W-:Y:S02]  /*8c60*/  SEL R28, R45, R46, P0 ;  /* 0x0000002e2d1c7207 */ /* 0x001fe40000000000 */
[----:B------:R-:W-:Y:S01]  /*8c70*/  SEL R30, R46, R45, P0 ;  /* 0x0000002d2e1e7207 */ /* 0x000fe20000000000 */
[----:B------:R-:W-:Y:S01]  /*8c80*/  SHFL.IDX PT, R71, R71, R0, 0x1c1f ;  /* 0x001c1f0047477589 */ /* 0x000fe200000e0000 */
[----:B-1----:R-:W-:Y:S01]  /*8c90*/  SEL R29, R65, R62, P0 ;  /* 0x0000003e411d7207 */ /* 0x002fe20000000000 */
[----:B------:R-:W-:Y:S01]  /*8ca0*/  IMAD R45, R37, UR7, R36 ;  /* 0x00000007252d7c24 */ /* 0x000fe2000f8e0224 */
[----:B------:R-:W-:Y:S01]  /*8cb0*/  SEL R31, R62, R65, P0 ;  /* 0x000000413e1f7207 */ /* 0x000fe20000000000 */
[----:B------:R-:W-:Y:S01]  /*8cc0*/  BAR.SYNC.DEFER_BLOCKING 0x1, 0x100 ;  /* 0x0044000000007b1d */ /* 0x000fe20000010000 */
[----:B------:R-:W-:-:S05]  /*8cd0*/  IMAD R46, R87, 0x80, R168 ;  /* 0x00000080572e7824 */ /* 0x000fca00078e02a8 */
[----:B------:R-:W0:Y:S01]  /*8ce0*/  SHFL.IDX PT, R54, R54, R33, 0x1c1f ;  /* 0x001c1f2136367589 */ /* 0x000e2200000e0000 */
[----:B--2---:R-:W-:Y:S02]  /*8cf0*/  SEL R32, R47, R48, P0 ;  /* 0x000000302f207207 */ /* 0x004fe40000000000 */
[----:B------:R-:W-:Y:S01]  /*8d00*/  SEL R34, R48, R47, P0 ;  /* 0x0000002f30227207 */ /* 0x000fe20000000000 */
[----:B------:R-:W1:Y:S01]  /*8d10*/  SHFL.IDX PT, R70, R70, R33, 0x1c1f ;  /* 0x001c1f2146467589 */ /* 0x000e6200000e0000 */
[----:B---3--:R-:W-:-:S03]  /*8d20*/  SEL R35, R64, R69, P0 ;  /* 0x0000004540237207 */ /* 0x008fc60000000000 */
[----:B------:R-:W-:Y:S04]  /*8d30*/  SHFL.IDX PT, R55, R55, R0, 0x1c1f ;  /* 0x001c1f0037377589 */ /* 0x000fe800000e0000 */
[----:B------:R-:W-:Y:S04]  /*8d40*/  SHFL.IDX PT, R43, R63, R0, 0x1c1f ;  /* 0x001c1f003f2b7589 */ /* 0x000fe800000e0000 */
[----:B------:R-:W-:Y:S04]  /*8d50*/  SHFL.IDX PT, R73, R73, R0, 0x1c1f ;  /* 0x001c1f0049497589 */ /* 0x000fe800000e0000 */
[----:B------:R-:W-:Y:S04]  /*8d60*/  SHFL.IDX PT, R56, R56, R33, 0x1c1f ;  /* 0x001c1f2138387589 */ /* 0x000fe800000e0000 */
[----:B------:R-:W2:Y:S01]  /*8d70*/  SHFL.IDX PT, R68, R68, R33, 0x1c1f ;  /* 0x001c1f2144447589 */ /* 0x000ea200000e0000 */
[----:B0-----:R-:W-:-:S02]  /*8d80*/  SEL R36, R53, R54, P0 ;  /* 0x0000003635247207 */ /* 0x001fc40000000000 */
[----:B------:R-:W-:Y:S01]  /*8d90*/  SEL R38, R54, R53, P0 ;  /* 0x0000003536267207 */ /* 0x000fe20000000000 */
[----:B------:R2:W-:Y:S01]  /*8da0*/  SHFL.IDX PT, R50, R72, R33, 0x1c1f ;  /* 0x001c1f2148327589 */ /* 0x0005e200000e0000 */
[----:B-1----:R-:W-:Y:S02]  /*8db0*/  SEL R37, R71, R70, P0 ;  /* 0x0000004647257207 */ /* 0x002fe40000000000 */
[----:B------:R-:W-:Y:S01]  /*8dc0*/  SEL R39, R70, R71, P0 ;  /* 0x0000004746277207 */ /* 0x000fe20000000000 */
[----:B------:R-:W-:Y:S04]  /*8dd0*/  SHFL.IDX PT, R61, R61, R0, 0x1c1f ;  /* 0x001c1f003d3d7589 */ /* 0x000fe800000e0000 */
[----:B------:R-:W-:Y:S04]  /*8de0*/  SHFL.IDX PT, R75, R75, R0, 0x1c1f ;  /* 0x001c1f004b4b7589 */ /* 0x000fe800000e0000 */
[----:B------:R-:W-:Y:S04]  /*8df0*/  SHFL.IDX PT, R44, R44, R33, 0x1c1f ;  /* 0x001c1f212c2c7589 */ /* 0x000fe800000e0000 */
[----:B------:R-:W-:Y:S04]  /*8e00*/  SHFL.IDX PT, R76, R76, R33, 0x1c1f ;  /* 0x001c1f214c4c7589 */ /* 0x000fe800000e0000 */
[----:B------:R-:W-:Y:S01]  /*8e10*/  SHFL.IDX PT, R49, R49, R0, 0x1c1f ;  /* 0x001c1f0031317589 */ /* 0x000fe200000e0000 */
[----:B--2---:R-:W-:-:S03]  /*8e20*/  SEL R72, R43, R68, P0 ;  /* 0x000000442b487207 */ /* 0x004fc60000000000 */
[----:B------:R-:W-:Y:S04]  /*8e30*/  SHFL.IDX PT, R57, R57, R0, 0x1c1f ;  /* 0x001c1f0039397589 */ /* 0x000fe800000e0000 */
[----:B------:R-:W-:Y:S04]  /*8e40*/  SHFL.IDX PT, R77, R77, R0, 0x1c1f ;  /* 0x001c1f004d4d7589 */ /* 0x000fe800000e0000 */
[----:B------:R-:W-:Y:S04]  /*8e50*/  SHFL.IDX PT, R51, R51, R0, 0x1c1f ;  /* 0x001c1f0033337589 */ /* 0x000fe800000e0000 */
[----:B------:R-:W-:Y:S04]  /*8e60*/  SHFL.IDX PT, R59, R59, R0, 0x1c1f ;  /* 0x001c1f003b3b7589 */ /* 0x000fe800000e0000 */
[----:B------:R-:W0:Y:S04]  /*8e70*/  SHFL.IDX PT, R52, R52, R33, 0x1c1f ;  /* 0x001c1f2134347589 */ /* 0x000e2800000e0000 */
[----:B------:R-:W1:Y:S04]  /*8e80*/  SHFL.IDX PT, R58, R58, R33, 0x1c1f ;  /* 0x001c1f213a3a7589 */ /* 0x000e6800000e0000 */
[----:B------:R-:W2:Y:S04]  /*8e90*/  SHFL.IDX PT, R0, R60, R33, 0x1c1f ;  /* 0x001c1f213c007589 */ /* 0x000ea800000e0000 */
[----:B------:R0:W3:Y:S04]  /*8ea0*/  SHFL.IDX PT, R78, R66, R33, 0x1c1f ;  /* 0x001c1f21424e7589 */ /* 0x0000e800000e0000 */
[----:B------:R4:W3:Y:S04]  /*8eb0*/  SHFL.IDX PT, R80, R74, R33, 0x1c1f ;  /* 0x001c1f214a507589 */ /* 0x0008e800000e0000 */
[----:B------:R1:W-:Y:S01]  /*8ec0*/  STSM.16.M88.4 [R85], R28 ;  /* 0x0000001c55007844 */ /* 0x0003e20000000200 */
[----:B0-----:R-:W-:-:S02]  /*8ed0*/  SEL R66, R52, R49, P0 ;  /* 0x0000003134427207 */ /* 0x001fc40000000000 */
[----:B----4-:R-:W-:Y:S01]  /*8ee0*/  SEL R33, R69, R64, P0 ;  /* 0x0000004045217207 */ /* 0x010fe20000000000 */
[----:B------:R-:W-:Y:S01]  /*8ef0*/  IMAD R69, R3, UR6, RZ ;  /* 0x0000000603457c24 */ /* 0x000fe2000f8e02ff */
[----:B------:R-:W-:Y:S02]  /*8f00*/  SEL R74, R68, R43, P0 ;  /* 0x0000002b444a7207 */ /* 0x000fe40000000000 */
[----:B------:R-:W-:Y:S01]  /*8f10*/  SEL R43, R76, R75, P0 ;  /* 0x0000004b4c2b7207 */ /* 0x000fe20000000000 */
[----:B------:R0:W-:Y:S01]  /*8f20*/  STSM.16.M88.4 [R42], R32 ;  /* 0x000000202a007844 */ /* 0x0001e20000000200 */
[C---:B------:R-:W-:Y:S02]  /*8f30*/  ISETP.GE.OR P3, PT, R46.reuse, R69, P1 ;  /* 0x000000452e00720c */ /* 0x040fe40000f66670 */
[----:B------:R-:W-:Y:S01]  /*8f40*/  SEL R64, R49, R52, P0 ;  /* 0x0000003431407207 */ /* 0x000fe20000000000 */
[----:B------:R4:W-:Y:S01]  /*8f50*/  STSM.16.M88.4 [R67], R36 ;  /* 0x0000002443007844 */ /* 0x0009e20000000200 */
[----:B-1----:R-:W-:Y:S01]  /*8f60*/  VIADD R28, R46, 0x8 ;  /* 0x000000082e1c7836 */ /* 0x002fe20000000000 */
[----:B------:R-:W-:Y:S01]  /*8f70*/  SEL R30, R56, R55, P0 ;  /* 0x00000037381e7207 */ /* 0x000fe20000000000 */
[----:B------:R-:W-:Y:S01]  /*8f80*/  IMAD.IADD R29, R41, 0x1, R45 ;  /* 0x00000001291d7824 */ /* 0x000fe200078e022d */
[----:B------:R-:W-:-:S02]  /*8f90*/  SEL R31, R50, R73, P0 ;  /* 0x00000049321f7207 */ /* 0x000fc40000000000 */
[----:B------:R-:W-:Y:S02]  /*8fa0*/  ISETP.GE.OR P1, PT, R28, R69, P1 ;  /* 0x000000451c00720c */ /* 0x000fe40000f26670 */
[----:B------:R-:W-:Y:S02]  /*8fb0*/  SEL R28, R55, R56, P0 ;  /* 0x00000038371c7207 */ /* 0x000fe40000000000 */
[----:B------:R-:W-:Y:S02]  /*8fc0*/  SEL R41, R75, R76, P0 ;  /* 0x0000004c4b297207 */ /* 0x000fe40000000000 */
[----:B0-----:R-:W-:Y:S02]  /*8fd0*/  LEA R32, P4, R40, UR4, 0x2 ;  /* 0x0000000428207c11 */ /* 0x001fe4000f8810ff */
[----:B------:R-:W-:Y:S02]  /*8fe0*/  SEL R42, R44, R61, P0 ;  /* 0x0000003d2c2a7207 */ /* 0x000fe40000000000 */
[----:B------:R-:W-:Y:S01]  /*8ff0*/  LEA.HI.X R33, R40, UR5, R29, 0x2, P4 ;  /* 0x0000000528217c11 */ /* 0x000fe2000a0f141d */
[----:B------:R-:W-:Y:S01]  /*9000*/  SHFL.IDX PT, R60, R32, RZ, 0x1c1f ;  /* 0x001c1fff203c7589 */ /* 0x000fe200000e0000 */
[----:B------:R-:W-:-:S02]  /*9010*/  SEL R29, R73, R50, P0 ;  /* 0x00000032491d7207 */ /* 0x000fc40000000000 */
[----:B------:R-:W-:Y:S01]  /*9020*/  SEL R40, R61, R44, P0 ;  /* 0x0000002c3d287207 */ /* 0x000fe20000000000 */
[----:B------:R-:W-:Y:S01]  /*9030*/  SHFL.IDX PT, R62, R32, 0x1, 0x1c1f ;  /* 0x003c1f00203e7f89 */ /* 0x000fe200000e0000 */
[----:B------:R-:W-:Y:S02]  /*9040*/  SEL R65, R77, R58, P0 ;  /* 0x0000003a4d417207 */ /* 0x000fe40000000000 */
[----:B----4-:R-:W-:Y:S01]  /*9050*/  SEL R67, R58, R77, P0 ;  /* 0x0000004d3a437207 */ /* 0x010fe20000000000 */
[----:B------:R-:W-:Y:S01]  /*9060*/  STSM.16.M88.4 [R84], R28 ;  /* 0x0000001c54007844 */ /* 0x000fe20000000200 */
[----:B--2---:R-:W-:Y:S02]  /*9070*/  SEL R36, R57, R0, P0 ;  /* 0x0000000039247207 */ /* 0x004fe40000000000 */
[----:B------:R-:W-:Y:S01]  /*9080*/  SEL R38, R0, R57, P0 ;  /* 0x0000003900267207 */ /* 0x000fe20000000000 */
[----:B------:R-:W-:Y:S01]  /*9090*/  STSM.16.M88.4 [R83], R40 ;  /* 0x0000002853007844 */ /* 0x000fe20000000200 */
[----:B---3--:R-:W-:-:S02]  /*90a0*/  SEL R37, R51, R78, P0 ;  /* 0x0000004e33257207 */ /* 0x008fc40000000000 */
[----:B------:R-:W-:Y:S01]  /*90b0*/  SEL R39, R78, R51, P0 ;  /* 0x000000334e277207 */ /* 0x000fe20000000000 */
[----:B------:R0:W-:Y:S01]  /*90c0*/  STSM.16.M88.4 [R82], R64 ;  /* 0x0000004052007844 */ /* 0x0001e20000000200 */
[----:B------:R-:W-:Y:S02]  /*90d0*/  SEL R73, R59, R80, P0 ;  /* 0x000000503b497207 */ /* 0x000fe40000000000 */
[----:B------:R-:W-:Y:S01]  /*90e0*/  SEL R75, R80, R59, P0 ;  /* 0x0000003b504b7207 */ /* 0x000fe20000000000 */
[----:B------:R-:W-:Y:S04]  /*90f0*/  STSM.16.M88.4 [R81], R36 ;  /* 0x0000002451007844 */ /* 0x000fe80000000200 */
[----:B------:R-:W-:Y:S04]  /*9100*/  STSM.16.M88.4 [R79], R72 ;  /* 0x000000484f007844 */ /* 0x000fe80000000200 */
[----:B------:R-:W1:Y:S01]  /*9110*/  SHFL.IDX PT, R61, R33, RZ, 0x1c1f ;  /* 0x001c1fff213d7589 */ /* 0x000e6200000e0000 */
[----:B------:R-:W-:Y:S08]  /*9120*/  BAR.SYNC.DEFER_BLOCKING 0x1, 0x100 ;  /* 0x0044000000007b1d */ /* 0x000ff00000010000 */
[----:B0-----:R-:W0:Y:S01]  /*9130*/  @P2 LDC R65, c[0x0][0xbec] ;  /* 0x0002fb00ff412b82 */ /* 0x001e220000000800 */
[----:B------:R-:W2:Y:S01]  /*9140*/  SHFL.IDX PT, R63, R33, 0x1, 0x1c1f ;  /* 0x003c1f00213f7f89 */ /* 0x000ea200000e0000 */
[----:B------:R-:W-:Y:S01]  /*9150*/  IMAD R0, R17, 0x20, R18 ;  /* 0x0000002011007824 */ /* 0x000fe200078e0212 */
[----:B------:R-:W-:-:S02]  /*9160*/  UIMAD UR6, UR12, UR8, URZ ;  /* 0x000000080c0672a4 */ /* 0x000fc4000f8e023f */
[----:B-1----:R1:W-:Y:S01]  /*9170*/  @!P3 ST.E desc[UR50][R60.64], R5 ;  /* 0x000000053c00b985 */ /* 0x0023e2000c101932 */
[----:B------:R-:W-:Y:S02]  /*9180*/  UIMAD.WIDE.U32 UR4, UR13, UR8, URZ ;  /* 0x000000080d0472a5 */ /* 0x000fe4000f8e003f */
[----:B------:R-:W-:-:S03]  /*9190*/  UIMAD UR6, UR13, UR9, UR6 ;  /* 0x000000090d0672a4 */ /* 0x000fc6000f8e0206 */
[----:B------:R-:W-:Y:S01]  /*91a0*/  ULDC.64 UR8, c[0x0][0xaf0] ;  /* 0x0002bc0000087ab9 */ /* 0x000fe20000000a00 */
[----:B--2---:R2:W-:Y:S01]  /*91b0*/  @!P1 ST.E desc[UR50][R62.64], R4 ;  /* 0x000000043e009985 */ /* 0x0045e2000c101932 */
[----:B-1----:R-:W1:Y:S03]  /*91c0*/  @P2 LDC R5, c[0x0][0xbf0] ;  /* 0x0002fc00ff052b82 */ /* 0x002e660000000800 */
[----:B------:R3:W5:Y:S01]  /*91d0*/  LD.E.128 R40, desc[UR50][R8.64] ;  /* 0x0000003208287980 */ /* 0x000762000c101d00 */
[----:B------:R-:W-:Y:S02]  /*91e0*/  UIMAD UR7, UR14, UR8, URZ ;  /* 0x000000080e0772a4 */ /* 0x000fe4000f8e023f */
[----:B------:R-:W-:Y:S01]  /*91f0*/  UIADD3 UR5, UR5, UR6, URZ ;  /* 0x0000000605057290 */ /* 0x000fe2000fffe03f */
[----:B------:R4:W5:Y:S04]  /*9200*/  LD.E.128 R36, desc[UR50][R6.64] ;  /* 0x0000003206247980 */ /* 0x000968000c101d00 */
[----:B------:R-:W5:Y:S01]  /*9210*/  LD.E.128 R48, desc[UR50][R26.64] ;  /* 0x000000321a307980 */ /* 0x000f62000c101d00 */
[----:B---3--:R-:W-:-:S03]  /*9220*/  IMAD R8, R87, 0x80, R0 ;  /* 0x0000008057087824 */ /* 0x008fc600078e0200 */
[----:B------:R-:W5:Y:S01]  /*9230*/  LD.E.128 R44, desc[UR50][R24.64] ;  /* 0x00000032182c7980 */ /* 0x000f62000c101d00 */
[----:B0-----:R-:W-:Y:S01]  /*9240*/  @P2 IMAD.HI.U32 R0, R8, R65, RZ ;  /* 0x0000004108002227 */ /* 0x001fe200078e00ff */
[----:B------:R-:W-:Y:S02]  /*9250*/  UIMAD UR7, UR42, UR9, UR7 ;  /* 0x000000092a0772a4 */ /* 0x000fe4000f8e0207 */
[----:B------:R-:W5:Y:S01]  /*9260*/  LD.E.128 R32, desc[UR50][R20.64] ;  /* 0x0000003214207980 */ /* 0x000f62000c101d00 */
[----:B----4-:R-:W-:Y:S01]  /*9270*/  IMAD.MOV.U32 R7, RZ, RZ, R8 ;  /* 0x000000ffff077224 */ /* 0x010fe200078e0008 */
[----:B------:R-:W-:Y:S02]  /*9280*/  UIMAD.WIDE.U32 UR42, UR42, UR8, UR4 ;  /* 0x000000082a2a72a5 */ /* 0x000fe4000f8e0004 */
[----:B------:R-:W5:Y:S01]  /*9290*/  LD.E.128 R28, desc[UR50][R14.64] ;  /* 0x000000320e1c7980 */ /* 0x000f62000c101d00 */
[----:B-1----:R-:W-:Y:S01]  /*92a0*/  @P2 SHF.R.U32.HI R7, RZ, R5, R0 ;  /* 0x00000005ff072219 */ /* 0x002fe20000011600 */
[----:B------:R-:W-:-:S02]  /*92b0*/  UIADD3 UR4, UR43, UR7, URZ ;  /* 0x000000072b047290 */ /* 0x000fc4000fffe03f */
[----:B------:R0:W5:Y:S01]  /*92c0*/  LD.E.128 R56, desc[UR50][R12.64] ;  /* 0x000000320c387980 */ /* 0x000162000c101d00 */
[--C-:B------:R-:W-:Y:S01]  /*92d0*/  SHF.R.S32.HI R0, RZ, 0x1f, R7.reuse ;  /* 0x0000001fff007819 */ /* 0x100fe20000011407 */
[----:B------:R-:W-:Y:S01]  /*92e0*/  IMAD.MOV R6, RZ, RZ, -R7 ;  /* 0x000000ffff067224 */ /* 0x000fe200078e0a07 */
[----:B------:R-:W-:Y:S01]  /*92f0*/  ULDC.64 UR6, c[0x0][0xae0] ;  /* 0x0002b80000067ab9 */ /* 0x000fe20000000a00 */
[----:B------:R-:W-:Y:S01]  /*9300*/  IMAD.U32 R5, RZ, RZ, UR43 ;  /* 0x0000002bff057e24 */ /* 0x000fe2000f8e00ff */
[----:B------:R1:W5:Y:S01]  /*9310*/  LD.E.128 R52, desc[UR50][R10.64] ;  /* 0x000000320a347980 */ /* 0x000362000c101d00 */
[----:B------:R-:W-:Y:S02]  /*9320*/  IMAD R0, R0, UR6, RZ ;  /* 0x0000000600007c24 */ /* 0x000fe4000f8e02ff */
[----:B------:R-:W-:Y:S01]  /*9330*/  IMAD R3, R3, R6, R8 ;  /* 0x0000000603037224 */ /* 0x000fe200078e0208 */
[----:B------:R-:W-:Y:S01]  /*9340*/  @!PT LDS RZ, [RZ] ;  /* 0x00000000fffff984 */ /* 0x000fe20000000800 */
[----:B------:R-:W-:Y:S01]  /*9350*/  @!PT LDS RZ, [RZ] ;  /* 0x00000000fffff984 */ /* 0x000fe20000000800 */
[----:B------:R-:W-:Y:S01]  /*9360*/  @!PT LDS RZ, [RZ] ;  /* 0x00000000fffff984 */ /* 0x000fe20000000800 */
[----:B------:R-:W-:Y:S01]  /*9370*/  @!PT LDS RZ, [RZ] ;  /* 0x00000000fffff984 */ /* 0x000fe20000000800 */
[----:B------:R3:W-:Y:S06]  /*9380*/  MEMBAR.ALL.CTA ;  /* 0x0000000000007992 */ /* 0x0007ec0000008000 */
[----:B---3--:R-:W3:Y:S01]  /*9390*/  FENCE.VIEW.ASYNC.S ;  /* 0x00000000000073c6 */ /* 0x008ee20000000000 */
[----:B--2---:R-:W-:-:S02]  /*93a0*/  IMAD.U32 R4, RZ, RZ, UR42 ;  /* 0x0000002aff047e24 */ /* 0x004fc4000f8e00ff */
[----:B------:R-:W-:Y:S02]  /*93b0*/  IMAD.U32 R5, RZ, RZ, UR4 ;  /* 0x00000004ff057e24 */ /* 0x000fe4000f8e00ff */
[C---:B------:R-:W-:Y:S01]  /*93c0*/  IMAD R9, R7.reuse, UR7, R0 ;  /* 0x0000000707097c24 */ /* 0x040fe2000f8e0200 */
[----:B------:R-:W-:Y:S01]  /*93d0*/  SHF.R.S32.HI R0, RZ, 0x1f, R3 ;  /* 0x0000001fff007819 */ /* 0x000fe20000011403 */
[----:B------:R-:W-:Y:S01]  /*93e0*/  IMAD.WIDE.U32 R4, R7, UR6, R4 ;  /* 0x0000000607047c25 */ /* 0x000fe2000f8e0004 */
[----:B------:R-:W-:-:S03]  /*93f0*/  ULDC.64 UR6, c[0x0][0xad8] ;  /* 0x0002b60000067ab9 */ /* 0x000fc60000000a00 */
[----:B------:R-:W-:Y:S02]  /*9400*/  IMAD.IADD R5, R5, 0x1, R9 ;  /* 0x0000000105057824 */ /* 0x000fe400078e0209 */
[----:B------:R-:W-:Y:S02]  /*9410*/  IMAD R6, R0, UR6, RZ ;  /* 0x0000000600067c24 */ /* 0x000fe4000f8e02ff */
[----:B0-----:R-:W-:Y:S01]  /*9420*/  IMAD R12, R87, 0x80, R18 ;  /* 0x00000080570c7824 */ /* 0x001fe200078e0212 */
[----:B------:R-:W-:Y:S01]  /*9430*/  UIADD3 UR39, UR39, 0x29820, URZ ;  /* 0x0002982027277890 */ /* 0x000fe2000fffe03f */
[C---:B------:R-:W-:Y:S02]  /*9440*/  IMAD R7, R3.reuse, UR7, R6 ;  /* 0x0000000703077c24 */ /* 0x040fe4000f8e0206 */
[----:B------:R-:W-:Y:S01]  /*9450*/  IMAD.WIDE.U32 R4, R3, UR6, R4 ;  /* 0x0000000603047c25 */ /* 0x000fe2000f8e0004 */
[----:B------:R-:W-:Y:S01]  /*9460*/  UIADD3 UR44, UR44, 0x1, URZ ;  /* 0x000000012c2c7890 */ /* 0x000fe2000fffe03f */
[----:B------:R-:W-:Y:S01]  /*9470*/  ISETP.GE.AND P1, PT, R12, R69, PT ;  /* 0x000000450c00720c */ /* 0x000fe20003f26270 */
[----:B------:R-:W-:Y:S01]  /*9480*/  ULDC.64 UR6, c[0x0][0xa80] ;  /* 0x0002a00000067ab9 */ /* 0x000fe20000000a00 */
[----:B------:R-:W-:Y:S01]  /*9490*/  IMAD.IADD R3, R5, 0x1, R7 ;  /* 0x0000000105037824 */ /* 0x000fe200078e0207 */
[----:B------:R-:W-:Y:S01]  /*94a0*/  UPRMT UR39, URZ, 0x654, UR39 ;  /* 0x000006543f277896 */ /* 0x000fe20008000027 */
[----:B-1----:R-:W-:Y:S01]  /*94b0*/  LEA R10, P2, R4, UR6, 0x1 ;  /* 0x00000006040a7c11 */ /* 0x002fe2000f8408ff */
[----:B------:R-:W-:Y:S01]  /*94c0*/  VIADD R0, R12, 0x20 ;  /* 0x000000200c007836 */ /* 0x000fe20000000000 */
[----:B------:R-:W-:-:S02]  /*94d0*/  UISETP.NE.AND UP0, UPT, UR44, 0x2, UPT ;  /* 0x000000022c00788c */ /* 0x000fc4000bf05270 */
[----:B------:R-:W-:Y:S02]  /*94e0*/  LEA.HI.X R3, R4, UR7, R3, 0x1, P2 ;  /* 0x0000000704037c11 */ /* 0x000fe400090f0c03 */
[----:B------:R-:W-:Y:S01]  /*94f0*/  USEL UR5, URZ, 0x1, UP0 ;  /* 0x000000013f057887 */ /* 0x000fe20008000000 */
[-C--:B------:R-:W-:Y:S01]  /*9500*/  ISETP.GE.AND P3, PT, R0, R69.reuse, PT ;  /* 0x000000450000720c */ /* 0x080fe20003f66270 */
[----:B------:R-:W-:Y:S01]  /*9510*/  ULDC UR4, c[0x0][0xc] ;  /* 0x0000030000047ab9 */ /* 0x000fe20000000800 */
[----:B------:R-:W-:Y:S01]  /*9520*/  VIADD R0, R12, 0x40 ;  /* 0x000000400c007836 */ /* 0x000fe20000000000 */
[----:B------:R-:W-:Y:S01]  /*9530*/  UIADD3 UR41, UR4, UR41, URZ ;  /* 0x0000002904297290 */ /* 0x000fe2000fffe03f */
[----:B---3--:R0:W1:Y:S01]  /*9540*/  SHFL.IDX PT, R8, R10, RZ, 0x181f ;  /* 0x00181fff0a087589 */ /* 0x00806200000e0000 */
[----:B------:R-:W-:Y:S01]  /*9550*/  USEL UR44, UR44, URZ, UP0 ;  /* 0x0000003f2c2c7287 */ /* 0x000fe20008000000 */
[----:B------:R-:W-:Y:S01]  /*9560*/  SYNCS.ARRIVE.TRANS64.RED.A1T0 RZ, [UR39], RZ ;  /* 0x000000ffffff79a7 */ /* 0x000fe20008100427 */
[----:B------:R-:W-:Y:S01]  /*9570*/  ULOP3.LUT UR45, UR45, UR5, URZ, 0x3c, !UPT ;  /* 0x000000052d2d7292 */ /* 0x000fe2000f8e3c3f */
[----:B------:R0:W2:Y:S01]  /*9580*/  SHFL.IDX PT, R9, R3, RZ, 0x181f ;  /* 0x00181fff03097589 */ /* 0x0000a200000e0000 */
[----:B------:R-:W-:Y:S01]  /*9590*/  BSSY B0, `(.L_x_31) ;  /* 0x000000b000007945 */ /* 0x000fe20003800000 */
[----:B------:R-:W-:-:S03]  /*95a0*/  ISETP.GE.AND P0, PT, R0, R69, PT ;  /* 0x000000450000720c */ /* 0x000fc60003f06270 */
[----:B------:R-:W-:Y:S10]  /*95b0*/  @P1 BRA `(.L_x_32) ;  /* 0x0000000000201947 */ /* 0x000ff40003800000 */
[----:B------:R-:W-:Y:S02]  /*95c0*/  ULDC UR4, c[0x0][0xac8] ;  /* 0x0002b20000047ab9 */ /* 0x000fe40000000800 */
[----:B------:R-:W-:Y:S02]  /*95d0*/  ISETP.GE.AND P2, PT, R16, UR4, PT ;  /* 0x0000000410007c0c */ /* 0x000fe4000bf46270 */
[----:B------:R-:W-:-:S11]  /*95e0*/  ISETP.GE.AND P1, PT, R2, UR4, PT ;  /* 0x0000000402007c0c */ /* 0x000fd6000bf26270 */
[----:B-1----:R-:W-:Y:S02]  /*95f0*/  @!P2 LEA R6, P4, R16, R8, 0x1 ;  /* 0x000000081006a211 */ /* 0x002fe400078808ff */
[----:B--2---:R-:W-:Y:S02]  /*9600*/  @!P1 IMAD.WIDE R4, R2, 0x2, R8 ;  /* 0x0000000202049825 */ /* 0x004fe400078e0208 */
[----:B------:R-:W-:-:S03]  /*9610*/  @!P2 LEA.HI.X R7, R16, R9, R192, 0x1, P4 ;  /* 0x000000091007a211 */ /* 0x000fc600020f0cc0 */
[----:B-----5:R3:W-:Y:S04]  /*9620*/  @!P1 ST.E.128 desc[UR50][R4.64], R48 ;  /* 0x0000003004009985 */ /* 0x0207e8000c101d32 */
[----:B------:R3:W-:Y:S02]  /*9630*/  @!P2 ST.E.128 desc[UR50][R6.64], R56 ;  /* 0x000000380600a985 */ /* 0x0007e4000c101d32 */
.L_x_32:
[----:B------:R-:W-:Y:S05]  /*9640*/  BSYNC B0 ;  /* 0x0000000000007941 */ /* 0x000fea0003800000 */
.L_x_31:
[----:B--2---:R2:W4:Y:S01]  /*9650*/  SHFL.IDX PT, R9, R3, 0x1, 0x181f ;  /* 0x00381f0003097f89 */ /* 0x00452200000e0000 */
[----:B------:R-:W-:Y:S03]  /*9660*/  BSSY B0, `(.L_x_33) ;  /* 0x000000b000007945 */ /* 0x000fe60003800000 */
[----:B-1----:R2:W1:Y:S01]  /*9670*/  SHFL.IDX PT, R8, R10, 0x1, 0x181f ;  /* 0x00381f000a087f89 */ /* 0x00246200000e0000 */
[----:B------:R-:W-:Y:S05]  /*9680*/  @P3 BRA `(.L_x_34) ;  /* 0x0000000000203947 */ /* 0x000fea0003800000 */
[----:B------:R-:W-:Y:S02]  /*9690*/  ULDC UR4, c[0x0][0xac8] ;  /* 0x0002b20000047ab9 */ /* 0x000fe40000000800 */
[----:B------:R-:W-:Y:S02]  /*96a0*/  ISETP.GE.AND P3, PT, R16, UR4, PT ;  /* 0x0000000410007c0c */ /* 0x000fe4000bf66270 */
[----:B------:R-:W-:-:S11]  /*96b0*/  ISETP.GE.AND P2, PT, R2, UR4, PT ;  /* 0x0000000402007c0c */ /* 0x000fd6000bf46270 */
[----:B-1-3--:R-:W-:Y:S02]  /*96c0*/  @!P3 LEA R6, P1, R16, R8, 0x1 ;  /* 0x000000081006b211 */ /* 0x00afe400078208ff */
[----:B----4-:R-:W-:Y:S02]  /*96d0*/  @!P2 IMAD.WIDE R4, R2, 0x2, R8 ;  /* 0x000000020204a825 */ /* 0x010fe400078e0208 */
[----:B------:R-:W-:-:S03]  /*96e0*/  @!P3 LEA.HI.X R7, R16, R9, R192, 0x1, P1 ;  /* 0x000000091007b211 */ /* 0x000fc600008f0cc0 */
[----:B-----5:R1:W-:Y:S04]  /*96f0*/  @!P2 ST.E.128 desc[UR50][R4.64], R44 ;  /* 0x0000002c0400a985 */ /* 0x0203e8000c101d32 */
[----:B------:R1:W-:Y:S02]  /*9700*/  @!P3 ST.E.128 desc[UR50][R6.64], R52 ;  /* 0x000000340600b985 */ /* 0x0003e4000c101d32 */
.L_x_34:
[----:B------:R-:W-:Y:S05]  /*9710*/  BSYNC B0 ;  /* 0x0000000000007941 */ /* 0x000fea0003800000 */
.L_x_33:
[----:B----4-:R4:W0:Y:S01]  /*9720*/  SHFL.IDX PT, R9, R3, 0x2, 0x181f ;  /* 0x00581f0003097f89 */ /* 0x01082200000e0000 */
[----:B------:R-:W-:Y:S03]  /*9730*/  BSSY B0, `(.L_x_35) ;  /* 0x000000b000007945 */ /* 0x000fe60003800000 */
[----:B-1----:R4:W1:Y:S01]  /*9740*/  SHFL.IDX PT, R8, R10, 0x2, 0x181f ;  /* 0x00581f000a087f89 */ /* 0x00286200000e0000 */
[----:B------:R-:W-:Y:S05]  /*9750*/  @P0 BRA `(.L_x_36) ;  /* 0x0000000000200947 */ /* 0x000fea0003800000 */
[----:B------:R-:W-:Y:S02]  /*9760*/  ULDC UR4, c[0x0][0xac8] ;  /* 0x0002b20000047ab9 */ /* 0x000fe40000000800 */
[----:B------:R-:W-:Y:S02]  /*9770*/  ISETP.GE.AND P2, PT, R16, UR4, PT ;  /* 0x0000000410007c0c */ /* 0x000fe4000bf46270 */
[----:B------:R-:W-:-:S11]  /*9780*/  ISETP.GE.AND P1, PT, R2, UR4, PT ;  /* 0x0000000402007c0c */ /* 0x000fd6000bf26270 */
[----:B-1-3--:R-:W-:Y:S02]  /*9790*/  @!P2 LEA R6, P0, R16, R8, 0x1 ;  /* 0x000000081006a211 */ /* 0x00afe400078008ff */
[----:B0-----:R-:W-:Y:S02]  /*97a0*/  @!P1 IMAD.WIDE R4, R2, 0x2, R8 ;  /* 0x0000000202049825 */ /* 0x001fe400078e0208 */
[----:B------:R-:W-:-:S03]  /*97b0*/  @!P2 LEA.HI.X R7, R16, R9, R192, 0x1, P0 ;  /* 0x000000091007a211 */ /* 0x000fc600000f0cc0 */
[----:B-----5:R0:W-:Y:S04]  /*97c0*/  @!P1 ST.E.128 desc[UR50][R4.64], R32 ;  /* 0x0000002004009985 */ /* 0x0201e8000c101d32 */
[----:B------:R0:W-:Y:S02]  /*97d0*/  @!P2 ST.E.128 desc[UR50][R6.64], R40 ;  /* 0x000000280600a985 */ /* 0x0001e4000c101d32 */
.L_x_36:
[----:B------:R-:W-:Y:S05]  /*97e0*/  BSYNC B0 ;  /* 0x0000000000007941 */ /* 0x000fea0003800000 */
.L_x_35:
[----:B------:R-:W-:Y:S01]  /*97f0*/  VIADD R0, R12, 0x60 ;  /* 0x000000600c007836 */ /* 0x000fe20000000000 */
[----:B0-----:R0:W0:Y:S01]  /*9800*/  SHFL.IDX PT, R9, R3, 0x3, 0x181f ;  /* 0x00781f0003097f89 */ /* 0x00102200000e0000 */
[----:B------:R-:W-:Y:S01]  /*9810*/  UIADD3 UR46, UR46, 0x1, URZ ;  /* 0x000000012e2e7890 */ /* 0x000fe2000fffe03f */
[----:B------:R-:W-:Y:S02]  /*9820*/  BSSY B0, `(.L_x_37) ;  /* 0x000000c000007945 */ /* 0x000fe40003800000 */
[----:B------:R-:W-:Y:S01]  /*9830*/  ISETP.GE.AND P0, PT, R0, R69, PT ;  /* 0x000000450000720c */ /* 0x000fe20003f06270 */
[----:B-1----:R1:W0:-:S12]  /*9840*/  SHFL.IDX PT, R8, R10, 0x3, 0x181f ;  /* 0x00781f000a087f89 */ /* 0x00221800000e0000 */
[----:B-1----:R-:W-:Y:S05]  /*9850*/  @P0 BRA `(.L_x_38) ;  /* 0x0000000000200947 */ /* 0x002fea0003800000 */
[----:B------:R-:W-:Y:S02]  /*9860*/  ULDC UR4, c[0x0][0xac8] ;  /* 0x0002b20000047ab9 */ /* 0x000fe40000000800 */
[----:B------:R-:W-:Y:S02]  /*9870*/  ISETP.GE.AND P2, PT, R16, UR4, PT ;  /* 0x0000000410007c0c */ /* 0x000fe4000bf46270 */
[----:B------:R-:W-:-:S11]  /*9880*/  ISETP.GE.AND P1, PT, R2, UR4, PT ;  /* 0x0000000402007c0c */ /* 0x000fd6000bf26270 */
[----:B0--3--:R-:W-:Y:S02]  /*9890*/  @!P2 LEA R6, P0, R16, R8, 0x1 ;  /* 0x000000081006a211 */ /* 0x009fe400078008ff */
[----:B------:R-:W-:Y:S02]  /*98a0*/  @!P1 IMAD.WIDE R4, R2, 0x2, R8 ;  /* 0x0000000202049825 */ /* 0x000fe400078e0208 */
[----:B------:R-:W-:-:S03]  /*98b0*/  @!P2 LEA.HI.X R7, R16, R9, R192, 0x1, P0 ;  /* 0x000000091007a211 */ /* 0x000fc600000f0cc0 */
[----:B-----5:R1:W-:Y:S04]  /*98c0*/  @!P1 ST.E.128 desc[UR50][R4.64], R28 ;  /* 0x0000001c04009985 */ /* 0x0203e8000c101d32 */
[----:B------:R1:W-:Y:S02]  /*98d0*/  @!P2 ST.E.128 desc[UR50][R6.64], R36 ;  /* 0x000000240600a985 */ /* 0x0003e4000c101d32 */
.L_x_38:
[----:B------:R-:W-:Y:S05]  /*98e0*/  BSYNC B0 ;  /* 0x0000000000007941 */ /* 0x000fea0003800000 */
.L_x_37:
[----:B------:R-:W2:Y:S02]  /*98f0*/  LDC R0, c[0x0][0xc34] ;  /* 0x00030d00ff007b82 */ /* 0x000ea40000000800 */
[----:B--2---:R-:W-:-:S13]  /*9900*/  ISETP.LE.AND P0, PT, R0, UR41, PT ;  /* 0x0000002900007c0c */ /* 0x004fda000bf03270 */
[----:B------:R-:W-:Y:S05]  /*9910*/  @!P0 BRA `(.L_x_39) ;  /* 0xffffff7000f08947 */ /* 0x000fea000383ffff */
[----:B------:R-:W-:Y:S05]  /*9920*/  EXIT ;  /* 0x000000000000794d */ /* 0x000fea0003800000 */
.L_x_5:
[----:B------:R-:W-:-:S08]  /*9930*/  NOP ;  /* 0x0000000000007918 */ /* 0x000fd00000000000 */
[----:B------:R-:W0:-:S00]  /*9940*/  USETMAXREG.DEALLOC.CTAPOOL 0x28 ;  /* 0x00000028000079c8 */ /* 0x000e0000080e0500 */
[----:B------:R-:W1:Y:S01]  /*9950*/  S2UR UR38, SR_CTAID.X ;  /* 0x00000000002679c3 */ /* 0x000e620000002500 */
[----:B------:R-:W-:Y:S01]  /*9960*/  UMOV UR37, 0x1 ;  /* 0x0000000100257882 */ /* 0x000fe20000000000 */
[----:B0-----:R-:W-:Y:S02]  /*9970*/  IMAD.MOV.U32 R19, RZ, RZ, RZ ;  /* 0x000000ffff137224 */ /* 0x001fe400078e00ff */
[----:B------:R-:W-:-:S04]  /*9980*/  IMAD.MOV.U32 R31, RZ, RZ, 0x1 ;  /* 0x00000001ff1f7424 */ /* 0x000fc800078e00ff */
[----:B------:R-:W1:Y:S02]  /*9990*/  LDC R2, c[0x0][0xc34] ;  /* 0x00030d00ff027b82 */ /* 0x000e640000000800 */
[----:B-1----:R-:W-:-:S13]  /*99a0*/  ISETP.LE.AND P0, PT, R2, UR38, PT ;  /* 0x0000002602007c0c */ /* 0x002fda000bf03270 */
[----:B------:R-:W-:Y:S05]  /*99b0*/  @P0 BRA `(.L_x_40) ;  /* 0x0000004800440947 */ /* 0x000fea0003800000 */
[----:B------:R-:W0:Y:S01]  /*99c0*/  S2R R8, SR_TID.X ;  /* 0x0000000000087919 */ /* 0x000e220000002100 */
[----:B------:R-:W-:Y:S01]  /*99d0*/  ULDC.64 UR4, c[0x0][0x418] ;  /* 0x0001060000047ab9 */ /* 0x000fe20000000a00 */
[----:B------:R-:W-:Y:S01]  /*99e0*/  ULDC.64 UR8, c[0x0][0x2f0] ;  /* 0x0000bc0000087ab9 */ /* 0x000fe20000000a00 */
[----:B------:R-:W-:Y:S01]  /*99f0*/  UISETP.NE.U32.AND UP0, UPT, UR4, URZ, UPT ;  /* 0x0000003f0400728c */ /* 0x000fe2000bf05070 */
[----:B------:R-:W-:Y:S01]  /*9a00*/  IMAD.MOV.U32 R34, RZ, RZ, 0x40 ;  /* 0x00000040ff227424 */ /* 0x000fe200078e00ff */
[----:B------:R-:W-:Y:S01]  /*9a10*/  UMOV UR6, 0xa0 ;  /* 0x000000a000067882 */ /* 0x000fe20000000000 */
[----:B------:R-:W-:Y:S01]  /*9a20*/  ULDC UR4, c[0x0][0x424] ;  /* 0x0001090000047ab9 */ /* 0x000fe20000000800 */
[----:B------:R-:W-:Y:S01]  /*9a30*/  UISETP.NE.AND.EX UP0, UPT, UR5, URZ, UPT, UP0 ;  /* 0x0000003f0500728c */ /* 0x000fe2000bf05300 */
[----:B------:R-:W-:Y:S01]  /*9a40*/  LOP3.LUT R16, R16, 0xfffffffd, RZ, 0xc0, !PT ;  /* 0xfffffffd10107812 */ /* 0x000fe200078ec0ff */
[----:B------:R-:W-:Y:S01]  /*9a50*/  ULDC UR10, c[0x0][0x320] ;  /* 0x0000c800000a7ab9 */ /* 0x000fe20000000800 */
[----:B------:R-:W-:Y:S01]  /*9a60*/  UMOV UR41, 0x400 ;  /* 0x0000040000297882 */ /* 0x000fe20000000000 */
[----:B------:R-:W-:Y:S01]  /*9a70*/  USEL UR4, UR4, 0x1, UP0 ;  /* 0x0000000104047887 */ /* 0x000fe20008000000 */
[----:B------:R-:W-:Y:S01]  /*9a80*/  IMAD.MOV.U32 R31, RZ, RZ, 0x1 ;  /* 0x00000001ff1f7424 */ /* 0x000fe200078e00ff */
[----:B------:R-:W-:Y:S01]  /*9a90*/  ULEA UR41, UR45, UR41, 0x18 ;  /* 0x000000292d297291 */ /* 0x000fe2000f8ec03f */
[----:B------:R-:W-:Y:S01]  /*9aa0*/  IMAD.MOV.U32 R19, RZ, RZ, RZ ;  /* 0x000000ffff137224 */ /* 0x000fe200078e00ff */
[----:B------:R-:W-:Y:S01]  /*9ab0*/  UIMAD UR39, UR4, UR8, URZ ;  /* 0x00000008042772a4 */ /* 0x000fe2000f8e023f */
[----:B------:R-:W-:-:S02]  /*9ac0*/  ULDC UR40, c[0x0][0x448] ;  /* 0x0001120000287ab9 */ /* 0x000fc40000000800 */
[----:B------:R-:W-:Y:S01]  /*9ad0*/  ULDC UR8, c[0x0][0x2b8] ;  /* 0x0000ae0000087ab9 */ /* 0x000fe20000000800 */
[----:B------:R-:W-:Y:S01]  /*9ae0*/  UIADD3 UR4, UR39, 0x9f, URZ ;  /* 0x0000009f27047890 */ /* 0x000fe2000fffe03f */
[----:B------:R-:W-:Y:S01]  /*9af0*/  ULDC UR7, c[0x0][0x288] ;  /* 0x0000a20000077ab9 */ /* 0x000fe20000000800 */
[----:B------:R-:W-:Y:S02]  /*9b00*/  ULOP3.LUT UR46, UR36, 0x2, URZ, 0xfc, !UPT ;  /* 0x00000002242e7892 */ /* 0x000fe4000f8efc3f */
[----:B------:R-:W-:Y:S02]  /*9b10*/  UIMAD.WIDE UR4, UR4, 0x66666667, URZ ;  /* 0x66666667040478a5 */ /* 0x000fe4000f8e023f */
[----:B------:R-:W-:Y:S02]  /*9b20*/  ULOP3.LUT UR47, UR36, 0x1, URZ, 0xfc, !UPT ;  /* 0x00000001242f7892 */ /* 0x000fe4000f8efc3f */
[----:B------:R-:W-:Y:S01]  /*9b30*/  USHF.R.U32.HI UR4, URZ, 0x1f, UR5 ;  /* 0x0000001f3f047899 */ /* 0x000fe20008011605 */
[----:B------:R-:W-:Y:S01]  /*9b40*/  ULDC UR48, c[0x0][0xc] ;  /* 0x0000030000307ab9 */ /* 0x000fe20000000800 */
[----:B------:R-:W-:Y:S01]  /*9b50*/  UMOV UR37, URZ ;  /* 0x0000003f00257c82 */ /* 0x000fe20008000000 */
[C---:B0-----:R-:W-:Y:S01]  /*9b60*/  IMAD.SHL.U32 R4, R8.reuse, 0x10, RZ ;  /* 0x0000001008047824 */ /* 0x041fe200078e00ff */
[C---:B------:R-:W-:Y:S01]  /*9b70*/  LOP3.LUT P0, RZ, R8.reuse, 0x4, RZ, 0xc0, !PT ;  /* 0x0000000408ff7812 */ /* 0x040fe2000780c0ff */
[C---:B------:R-:W-:Y:S01]  /*9b80*/  IMAD.SHL.U32 R3, R8.reuse, 0x2, RZ ;  /* 0x0000000208037824 */ /* 0x040fe200078e00ff */
[C---:B------:R-:W-:Y:S01]  /*9b90*/  LOP3.LUT P1, RZ, R8.reuse, 0x10, RZ, 0xc0, !PT ;  /* 0x0000001008ff7812 */ /* 0x040fe2000782c0ff */
[----:B------:R-:W-:Y:S01]  /*9ba0*/  IMAD.SHL.U32 R7, R8, 0x20, RZ ;  /* 0x0000002008077824 */ /* 0x000fe200078e00ff */
[----:B------:R-:W-:Y:S01]  /*9bb0*/  LOP3.LUT R0, R4, 0x1b0, RZ, 0xc0, !PT ;  /* 0x000001b004007812 */ /* 0x000fe200078ec0ff */
[----:B------:R-:W-:Y:S01]  /*9bc0*/  IMAD.SHL.U32 R33, R8, 0x4, RZ ;  /* 0x0000000408217824 */ /* 0x000fe200078e00ff */
[----:B------:R-:W-:Y:S01]  /*9bd0*/  LOP3.LUT R35, R4, 0x30, RZ, 0xc0, !PT ;  /* 0x0000003004237812 */ /* 0x000fe200078ec0ff */
[----:B------:R-:W-:Y:S01]  /*9be0*/  ULEA.HI.SX32 UR42, UR5, UR4, 0x1a ;  /* 0x00000004052a7291 */ /* 0x000fe2000f8fd23f */
[----:B------:R-:W-:Y:S01]  /*9bf0*/  LOP3.LUT R9, R0, 0x30, R3, 0x78, !PT ;  /* 0x0000003000097812 */ /* 0x000fe200078e7803 */
[C---:B------:R-:W-:Y:S01]  /*9c00*/  IMAD.SHL.U32 R3, R8.reuse, 0x80, RZ ;  /* 0x0000008008037824 */ /* 0x040fe200078e00ff */
[----:B------:R-:W-:Y:S01]  /*9c10*/  LOP3.LUT R0, R8, 0x7f, RZ, 0xc0, !PT ;  /* 0x0000007f08007812 */ /* 0x000fe200078ec0ff */
[----:B------:R-:W-:Y:S01]  /*9c20*/  UIMAD UR5, UR42, UR6, -0xa0 ;  /* 0xffffff602a0574a4 */ /* 0x000fe2000f8e0206 */
[----:B------:R-:W-:Y:S01]  /*9c30*/  LOP3.LUT R6, R7, 0x80, RZ, 0xc0, !PT ;  /* 0x0000008007067812 */ /* 0x000fe200078ec0ff */
[----:B------:R-:W-:Y:S01]  /*9c40*/  UIADD3 UR4, UR42, -0x1, URZ ;  /* 0xffffffff2a047890 */ /* 0x000fe2000fffe03f */
[----:B------:R-:W-:Y:S01]  /*9c50*/  SHF.R.U32.HI R2, RZ, 0x5, R0 ;  /* 0x00000005ff027819 */ /* 0x000fe20000011600 */
[----:B------:R-:W-:Y:S01]  /*9c60*/  UIMAD UR40, UR40, UR7, URZ ;  /* 0x00000007282872a4 */ /* 0x000fe2000f8e023f */
[----:B------:R-:W-:Y:S01]  /*9c70*/  LOP3.LUT R5, R3, 0x380, RZ, 0xc0, !PT ;  /* 0x0000038003057812 */ /* 0x000fe200078ec0ff */
[----:B------:R-:W-:Y:S01]  /*9c80*/  UIMAD UR4, UR4, -0xa0, UR39 ;  /* 0xffffff60040478a4 */ /* 0x000fe2000f8e0227 */
[----:B------:R-:W-:Y:S01]  /*9c90*/  LOP3.LUT R6, R6, 0x10, R8, 0xf8, !PT ;  /* 0x0000001006067812 */ /* 0x000fe200078ef808 */
[----:B------:R-:W-:Y:S01]  /*9ca0*/  UIADD3 UR42, UR42, -0x2, URZ ;  /* 0xfffffffe2a2a7890 */ /* 0x000fe2000fffe03f */
[----:B------:R-:W-:Y:S01]  /*9cb0*/  LOP3.LUT R11, R7, 0x380, RZ, 0xc0, !PT ;  /* 0x00000380070b7812 */ /* 0x000fe200078ec0ff */
[----:B------:R-:W-:Y:S01]  /*9cc0*/  IMAD R5, R2, 0x10, R5 ;  /* 0x0000001002057824 */ /* 0x000fe200078e0205 */
[----:B------:R-:W-:-:S02]  /*9cd0*/  LOP3.LUT R8, R6, 0x10, R33, 0x78, !PT ;  /* 0x0000001006087812 */ /* 0x000fc400078e7821 */
[--C-:B------:R-:W-:Y:S02]  /*9ce0*/  LOP3.LUT R11, R11, 0x30, R4.reuse, 0xf8, !PT ;  /* 0x000000300b0b7812 */ /* 0x100fe400078ef804 */
[--C-:B------:R-:W-:Y:S01]  /*9cf0*/  LOP3.LUT R6, R5, 0x70, R4.reuse, 0x78, !PT ;  /* 0x0000007005067812 */ /* 0x100fe200078e7804 */
[C---:B------:R-:W-:Y:S01]  /*9d00*/  IMAD.SHL.U32 R5, R2.reuse, 0x200, RZ ;  /* 0x0000020002057824 */ /* 0x040fe200078e00ff */
[----:B------:R-:W-:Y:S01]  /*9d10*/  LOP3.LUT R33, R11, 0x70, R33, 0x78, !PT ;  /* 0x000000700b217812 */ /* 0x000fe200078e7821 */
[----:B------:R-:W-:Y:S01]  /*9d20*/  IMAD.SHL.U32 R2, R2, 0x400, RZ ;  /* 0x0000040002027824 */ /* 0x000fe200078e00ff */
[----:B------:R-:W-:Y:S02]  /*9d30*/  LOP3.LUT R3, R6, 0xc00, R3, 0xf8, !PT ;  /* 0x00000c0006037812 */ /* 0x000fe400078ef803 */
[----:B------:R-:W-:Y:S02]  /*9d40*/  LOP3.LUT R6, R5, 0x40, R4, 0xf8, !PT ;  /* 0x0000004005067812 */ /* 0x000fe400078ef804 */
[----:B------:R-:W-:Y:S01]  /*9d50*/  LOP3.LUT R2, R35, 0x80, RZ, 0xfc, !PT ;  /* 0x0000008023027812 */ /* 0x000fe200078efcff */
[----:B------:R0:W-:Y:S01]  /*9d60*/  STL [R1+0xc], R3 ;  /* 0x00000c0301007387 */ /* 0x0001e20000100800 */
[----:B------:R-:W-:-:S02]  /*9d70*/  LOP3.LUT R9, R6, R9, RZ, 0xfc, !PT ;  /* 0x0000000906097212 */ /* 0x000fc400078efcff */
[--C-:B------:R-:W-:Y:S02]  /*9d80*/  LOP3.LUT R6, R5, 0x60, R7.reuse, 0xf8, !PT ;  /* 0x0000006005067812 */ /* 0x100fe400078ef807 */
[----:B------:R-:W-:Y:S01]  /*9d90*/  SHF.R.U32.HI R5, RZ, 0x2, R0 ;  /* 0x00000002ff057819 */ /* 0x000fe20000011600 */
[----:B------:R-:W-:Y:S01]  /*9da0*/  STL [R1+0x4], R9 ;  /* 0x0000040901007387 */ /* 0x000fe20000100800 */
[----:B------:R-:W-:Y:S02]  /*9db0*/  SEL R0, R34, 0xffffffc0, !P0 ;  /* 0xffffffc022007807 */ /* 0x000fe40004000000 */
[--C-:B------:R-:W-:Y:S02]  /*9dc0*/  LOP3.LUT R4, R5, 0x60, R7.reuse, 0xf8, !PT ;  /* 0x0000006005047812 */ /* 0x100fe400078ef807 */
[----:B0-----:R-:W-:Y:S02]  /*9dd0*/  LOP3.LUT R3, R6, 0x100, R7, 0xf8, !PT ;  /* 0x0000010006037812 */ /* 0x001fe400078ef807 */
[C---:B------:R-:W-:Y:S01]  /*9de0*/  LOP3.LUT R36, R4.reuse, 0x80, RZ, 0xfc, !PT ;  /* 0x0000008004247812 */ /* 0x040fe200078efcff */
[----:B------:R-:W-:Y:S01]  /*9df0*/  VIADD R4, R4, UR5 ;  /* 0x0000000504047c36 */ /* 0x000fe20008000000 */
[----:B------:R-:W-:-:S02]  /*9e00*/  LOP3.LUT R3, R3, R8, RZ, 0xfc, !PT ;  /* 0x0000000803037212 */ /* 0x000fc400078efcff */
[----:B------:R-:W-:Y:S02]  /*9e10*/  SEL R34, R34, 0xffffffc0, !P1 ;  /* 0xffffffc022227807 */ /* 0x000fe40004800000 */
[C---:B------:R-:W-:Y:S01]  /*9e20*/  ISETP.GE.AND P0, PT, R35.reuse, UR10, PT ;  /* 0x0000000a23007c0c */ /* 0x040fe2000bf06270 */
[----:B------:R0:W-:Y:S04]  /*9e30*/  STL [R1+0x8], R3 ;  /* 0x0000080301007387 */ /* 0x0001e80000100800 */
[----:B------:R1:W-:Y:S01]  /*9e40*/  STL [R1+0x10], R0 ;  /* 0x0000100001007387 */ /* 0x0003e20000100800 */
[----:B0-----:R-:W-:Y:S01]  /*9e50*/  VIADD R3, R36, UR5 ;  /* 0x0000000524037c36 */ /* 0x001fe20008000000 */
[----:B-1----:R-:W-:-:S04]  /*9e60*/  LOP3.LUT R0, R35, 0x40, RZ, 0xfc, !PT ;  /* 0x0000004023007812 */ /* 0x002fc800078efcff */
[----:B------:R0:W-:Y:S01]  /*9e70*/  STL [R1+0x20], R3 ;  /* 0x0000200301007387 */ /* 0x0001e20000100800 */
[----:B------:R-:W-:Y:S02]  /*9e80*/  ISETP.GE.AND P1, PT, R3, UR39, PT ;  /* 0x0000002703007c0c */ /* 0x000fe4000bf26270 */
[----:B------:R-:W-:Y:S02]  /*9e90*/  ISETP.GE.AND P2, PT, R0, UR9, PT ;  /* 0x0000000900007c0c */ /* 0x000fe4000bf46270 */
[----:B0-----:R-:W-:Y:S01]  /*9ea0*/  IADD3 R3, -R5, UR4, RZ ;  /* 0x0000000405037c10 */ /* 0x001fe2000fffe1ff */
[----:B------:R-:W-:-:S03]  /*9eb0*/  VIADD R5, R9, UR41 ;  /* 0x0000002909057c36 */ /* 0x000fc60008000000 */
[C---:B------:R-:W-:Y:S01]  /*9ec0*/  ISETP.LT.OR P3, PT, R3.reuse, 0x21, P0 ;  /* 0x000000210300780c */ /* 0x040fe20000761670 */
[----:B------:R0:W-:Y:S06]  /*9ed0*/  STL [R1+0x18], R3 ;  /* 0x0000180301007387 */ /* 0x0001ec0000100800 */
[----:B------:R-:W-:Y:S02]  /*9ee0*/  @P2 LOP3.LUT R16, R16, 0x2, RZ, 0xfc, !PT ;  /* 0x0000000210102812 */ /* 0x000fe400078efcff */
[----:B------:R-:W-:Y:S01]  /*9ef0*/  ISETP.LT.U32.AND P2, PT, R36, 0xa0, !P1 ;  /* 0x000000a02400780c */ /* 0x000fe20004f41070 */
[----:B------:R0:W-:Y:S01]  /*9f00*/  STL [R1+0x14], R5 ;  /* 0x0000140501007387 */ /* 0x0001e20000100800 */
[----:B------:R-:W-:-:S02]  /*9f10*/  ISETP.LT.OR P1, PT, R3, 0x1, P0 ;  /* 0x000000010300780c */ /* 0x000fc40000721670 */
[----:B------:R-:W-:Y:S01]  /*9f20*/  LOP3.LUT R16, R16, 0xfffff7ff, RZ, 0xc0, !PT ;  /* 0xfffff7ff10107812 */ /* 0x000fe200078ec0ff */
[----:B------:R0:W-:Y:S08]  /*9f30*/  STL [R1+0x1c], R4 ;  /* 0x00001c0401007387 */ /* 0x0001f00000100800 */
[----:B------:R-:W-:Y:S02]  /*9f40*/  @P2 LOP3.LUT R16, R16, 0x800, RZ, 0xfc, !PT ;  /* 0x0000080010102812 */ /* 0x000fe400078efcff */
[----:B------:R-:W-:-:S02]  /*9f50*/  ISETP.LT.OR P2, PT, R3, 0x41, P0 ;  /* 0x000000410300780c */ /* 0x000fc40000741670 */
[----:B------:R-:W-:-:S04]  /*9f60*/  LOP3.LUT R16, R16, 0xffbfffff, RZ, 0xc0, !PT ;  /* 0xffbfffff10107812 */ /* 0x000fc800078ec0ff */
[----:B------:R-:W-:Y:S02]  /*9f70*/  @P1 LOP3.LUT R16, R16, 0x400000, RZ, 0xfc, !PT ;  /* 0x0040000010101812 */ /* 0x000fe400078efcff */
[C---:B------:R-:W-:Y:S02]  /*9f80*/  ISETP.LT.OR P1, PT, R3.reuse, 0x61, P0 ;  /* 0x000000610300780c */ /* 0x040fe40000721670 */
[----:B------:R-:W-:Y:S02]  /*9f90*/  LOP3.LUT R16, R16, 0xffefffff, RZ, 0xc0, !PT ;  /* 0xffefffff10107812 */ /* 0x000fe400078ec0ff */
[C---:B------:R-:W-:Y:S02]  /*9fa0*/  ISETP.LT.OR P0, PT, R3.reuse, 0x81, P0 ;  /* 0x000000810300780c */ /* 0x040fe40000701670 */
[----:B------:R-:W-:Y:S02]  /*9fb0*/  @P3 LOP3.LUT R16, R16, 0x100000, RZ, 0xfc, !PT ;  /* 0x0010000010103812 */ /* 0x000fe400078efcff */
[----:B------:R-:W-:-:S02]  /*9fc0*/  ISETP.GE.AND P3, PT, R3, 0x1, PT ;  /* 0x000000010300780c */ /* 0x000fc40003f66270 */
[----:B------:R-:W-:-:S04]  /*9fd0*/  LOP3.LUT R16, R16, 0xfffbffff, RZ, 0xc0, !PT ;  /* 0xfffbffff10107812 */ /* 0x000fc800078ec0ff */
[----:B------:R-:W-:Y:S02]  /*9fe0*/  @P2 LOP3.LUT R16, R16, 0x40000, RZ, 0xfc, !PT ;  /* 0x0004000010102812 */ /* 0x000fe400078efcff */
[----:B------:R-:W-:Y:S02]  /*9ff0*/  ISETP.GE.AND P2, PT, R2, UR9, PT ;  /* 0x0000000902007c0c */ /* 0x000fe4000bf46270 */
[----:B------:R-:W-:-:S04]  /*a000*/  LOP3.LUT R16, R16, 0xfffeffff, RZ, 0xc0, !PT ;  /* 0xfffeffff10107812 */ /* 0x000fc800078ec0ff */
[----:B------:R-:W-:Y:S02]  /*a010*/  @P1 LOP3.LUT R16, R16, 0x10000, RZ, 0xfc, !PT ;  /* 0x0001000010101812 */ /* 0x000fe400078efcff */
[----:B------:R-:W-:Y:S02]  /*a020*/  ISETP.GE.AND P1, PT, R0, UR10, PT ;  /* 0x0000000a00007c0c */ /* 0x000fe4000bf26270 */
[----:B------:R-:W-:-:S04]  /*a030*/  LOP3.LUT R16, R16, 0xfdffffff, RZ, 0xc0, !PT ;  /* 0xfdffffff10107812 */ /* 0x000fc800078ec0ff */
[----:B------:R-:W-:Y:S02]  /*a040*/  @P0 LOP3.LUT R16, R16, 0x2000000, RZ, 0xfc, !PT ;  /* 0x0200000010100812 */ /* 0x000fe400078efcff */
[----:B------:R-:W-:Y:S02]  /*a050*/  ISETP.GE.AND P0, PT, R0, UR8, PT ;  /* 0x0000000800007c0c */ /* 0x000fe4000bf06270 */
[----:B------:R-:W-:-:S04]  /*a060*/  LOP3.LUT R16, R16, 0xfffffffe, RZ, 0xc0, !PT ;  /* 0xfffffffe10107812 */ /* 0x000fc800078ec0ff */
[----:B------:R-:W-:-:S07]  /*a070*/  LOP3.LUT R16, R16, 0xffffdfff, RZ, 0xc0, !PT ;  /* 0xffffdfff10107812 */ /* 0x000fce00078ec0ff */
[----:B------:R-:W-:Y:S02]  /*a080*/  @P0 LOP3.LUT R16, R16, 0x2000, RZ, 0xfc, !PT ;  /* 0x0000200010100812 */ /* 0x000fe400078efcff */
[----:B------:R-:W-:Y:S02]  /*a090*/  ISETP.GE.AND P0, PT, R2, UR8, PT ;  /* 0x0000000802007c0c */ /* 0x000fe4000bf06270 */
[----:B------:R-:W-:Y:S02]  /*a0a0*/  @P2 LOP3.LUT R16, R16, 0x1, RZ, 0xfc, !PT ;  /* 0x0000000110102812 */ /* 0x000fe400078efcff */
[----:B------:R-:W-:Y:S02]  /*a0b0*/  ISETP.GE.AND P2, PT, R3, 0x21, PT ;  /* 0x000000210300780c */ /* 0x000fe40003f46270 */
[----:B------:R-:W-:-:S04]  /*a0c0*/  LOP3.LUT R16, R16, 0xfffffff7, RZ, 0xc0, !PT ;  /* 0xfffffff710107812 */ /* 0x000fc800078ec0ff */
[----:B------:R-:W-:-:S04]  /*a0d0*/  @P1 LOP3.LUT R16, R16, 0x8, RZ, 0xfc, !PT ;  /* 0x0000000810101812 */ /* 0x000fc800078efcff */
[----:B------:R-:W-:-:S04]  /*a0e0*/  LOP3.LUT R16, R16, 0xffffefff, RZ, 0xc0, !PT ;  /* 0xffffefff10107812 */ /* 0x000fc800078ec0ff */
[----:B------:R-:W-:Y:S02]  /*a0f0*/  @P0 LOP3.LUT R16, R16, 0x1000, RZ, 0xfc, !PT ;  /* 0x0000100010100812 */ /* 0x000fe400078efcff */
[----:B------:R-:W-:Y:S02]  /*a100*/  ISETP.LT.OR P0, PT, R3, 0x1, P1 ;  /* 0x000000010300780c */ /* 0x000fe40000f01670 */
[----:B------:R-:W-:-:S04]  /*a110*/  LOP3.LUT R16, R16, 0xfffffbff, RZ, 0xc0, !PT ;  /* 0xfffffbff10107812 */ /* 0x000fc800078ec0ff */
[----:B------:R-:W-:Y:S02]  /*a120*/  @P3 LOP3.LUT R16, R16, 0x400, RZ, 0xfc, !PT ;  /* 0x0000040010103812 */ /* 0x000fe400078efcff */
[----:B------:R-:W-:Y:S02]  /*a130*/  ISETP.LT.OR P3, PT, R3, 0x21, P1 ;  /* 0x000000210300780c */ /* 0x000fe40000f61670 */
[----:B------:R-:W-:-:S04]  /*a140*/  LOP3.LUT R16, R16, 0xffdfffff, RZ, 0xc0, !PT ;  /* 0xffdfffff10107812 */ /* 0x000fc800078ec0ff */
[----:B------:R-:W-:Y:S02]  /*a150*/  @P0 LOP3.LUT R16, R16, 0x200000, RZ, 0xfc, !PT ;  /* 0x0020000010100812 */ /* 0x000fe400078efcff */
[----:B------:R-:W-:Y:S02]  /*a160*/  ISETP.GE.AND P0, PT, R3, 0x41, PT ;  /* 0x000000410300780c */ /* 0x000fe40003f06270 */
        /* <DEDUP_REMOVED lines=14> */
[----:B------:R-:W-:-:S04]  /*a250*/  @P3 LOP3.LUT R16, R16, 0x80, RZ, 0xfc, !PT ;  /* 0x0000008010103812 */ /* 0x000fc800078efcff */
[----:B------:R-:W-:-:S04]  /*a260*/  LOP3.LUT R16, R16, 0xffff7fff, RZ, 0xc0, !PT ;  /* 0xffff7fff10107812 */ /* 0x000fc800078ec0ff */
[----:B------:R-:W-:Y:S02]  /*a270*/  @P0 LOP3.LUT R16, R16, 0x8000, RZ, 0xfc, !PT ;  /* 0x0000800010100812 */ /* 0x000fe400078efcff */
[----:B------:R-:W-:Y:S02]  /*a280*/  ISETP.GE.AND P0, PT, R35, UR9, PT ;  /* 0x0000000923007c0c */ /* 0x000fe4000bf06270 */
[----:B------:R-:W-:-:S04]  /*a290*/  LOP3.LUT R16, R16, 0xff7fffff, RZ, 0xc0, !PT ;  /* 0xff7fffff10107812 */ /* 0x000fc800078ec0ff */
[----:B------:R-:W-:-:S04]  /*a2a0*/  @P2 LOP3.LUT R16, R16, 0x800000, RZ, 0xfc, !PT ;  /* 0x0080000010102812 */ /* 0x000fc800078efcff */
[----:B------:R-:W-:-:S04]  /*a2b0*/  LOP3.LUT R16, R16, 0xfffffffb, RZ, 0xc0, !PT ;  /* 0xfffffffb10107812 */ /* 0x000fc800078ec0ff */
[----:B------:R-:W-:-:S04]  /*a2c0*/  LOP3.LUT R16, R16, 0xfeffffff, RZ, 0xc0, !PT ;  /* 0xfeffffff10107812 */ /* 0x000fc800078ec0ff */
[----:B------:R-:W-:Y:S02]  /*a2d0*/  @P1 LOP3.LUT R16, R16, 0x1000000, RZ, 0xfc, !PT ;  /* 0x0100000010101812 */ /* 0x000fe400078efcff */
[C---:B------:R-:W-:Y:S02]  /*a2e0*/  ISETP.GE.AND P1, PT, R35.reuse, UR10, PT ;  /* 0x0000000a23007c0c */ /* 0x040fe4000bf26270 */
[----:B------:R-:W-:Y:S02]  /*a2f0*/  @P0 LOP3.LUT R16, R16, 0x4, RZ, 0xfc, !PT ;  /* 0x0000000410100812 */ /* 0x000fe400078efcff */
[----:B------:R-:W-:Y:S02]  /*a300*/  ISETP.GE.AND P0, PT, R35, UR8, PT ;  /* 0x0000000823007c0c */ /* 0x000fe4000bf06270 */
[----:B------:R-:W-:-:S04]  /*a310*/  LOP3.LUT R16, R16, 0xffffbfff, RZ, 0xc0, !PT ;  /* 0xffffbfff10107812 */ /* 0x000fc800078ec0ff */
[----:B------:R-:W-:-:S04]  /*a320*/  LOP3.LUT R16, R16, 0xffffffef, RZ, 0xc0, !PT ;  /* 0xffffffef10107812 */ /* 0x000fc800078ec0ff */
[----:B------:R-:W-:-:S04]  /*a330*/  @P1 LOP3.LUT R16, R16, 0x10, RZ, 0xfc, !PT ;  /* 0x0000001010101812 */ /* 0x000fc800078efcff */
[----:B0-----:R-:W-:-:S07]  /*a340*/  @P0 LOP3.LUT R16, R16, 0x4000, RZ, 0xfc, !PT ;  /* 0x0000400010100812 */ /* 0x001fce00078efcff */
.L_x_92:
[----:B------:R-:W-:Y:S01]  /*a350*/  ULDC UR4, c[0x0][0xc38] ;  /* 0x00030e0000047ab9 */ /* 0x000fe20000000800 */
[----:B------:R-:W-:Y:S01]  /*a360*/  ULDC.64 UR8, c[0x0][0xa28] ;  /* 0x00028a0000087ab9 */ /* 0x000fe20000000a00 */
[----:B------:R-:W-:Y:S01]  /*a370*/  UISETP.NE.AND UP0, UPT, UR4, 0x1, UPT ;  /* 0x000000010400788c */ /* 0x000fe2000bf05270 */
[----:B------:R0:W-:Y:S01]  /*a380*/  STL [R1], RZ ;  /* 0x000000ff01007387 */ /* 0x0001e20000100800 */
[----:B------:R-:W-:Y:S01]  /*a390*/  ISETP.NE.U32.AND P0, PT, RZ, UR8, PT ;  /* 0x00000008ff007c0c */ /* 0x000fe2000bf05070 */
[----:B------:R-:W-:Y:S01]  /*a3a0*/  ULDC UR4, c[0x0][0xc44] ;  /* 0x0003110000047ab9 */ /* 0x000fe20000000800 */
[----:B------:R-:W-:Y:S01]  /*a3b0*/  UMOV UR43, UR38 ;  /* 0x00000026002b7c82 */ /* 0x000fe20008000000 */
[----:B------:R-:W-:Y:S01]  /*a3c0*/  UISETP.NE.AND UP1, UPT, UR4, 0x1, UPT ;  /* 0x000000010400788c */ /* 0x000fe2000bf25270 */
[----:B------:R-:W-:Y:S01]  /*a3d0*/  ISETP.NE.AND.EX P0, PT, RZ, UR9, PT, P0 ;  /* 0x00000009ff007c0c */ /* 0x000fe2000bf05300 */
[----:B------:R-:W-:-:S04]  /*a3e0*/  UIADD3 UR11, UR41, 0x1a400, URZ ;  /* 0x0001a400290b7890 */ /* 0x000fc8000fffe03f */
[----:B------:R-:W-:Y:S01]  /*a3f0*/  @UP0 ULDC UR4, c[0x0][0xc3c] ;  /* 0x00030f0000040ab9 */ /* 0x000fe20000000800 */
[----:B------:R-:W-:Y:S01]  /*a400*/  @UP0 ULDC UR10, c[0x0][0xc40] ;  /* 0x00031000000a0ab9 */ /* 0x000fe20000000800 */
[----:B------:R-:W-:-:S03]  /*a410*/  UIMAD.WIDE.U32 UR4, UR38, UR4, URZ ;  /* 0x00000004260472a5 */ /* 0x000fc6000f8e003f */
[----:B------:R-:W-:Y:S01]  /*a420*/  @UP1 ULDC.64 UR6, c[0x0][0xc48] ;  /* 0x0003120000061ab9 */ /* 0x000fe20000000a00 */
[----:B------:R-:W-:Y:S02]  /*a430*/  @UP0 USHF.R.U32.HI UR43, URZ, UR10, UR5 ;  /* 0x0000000a3f2b0299 */ /* 0x000fe40008011605 */
[----:B------:R-:W-:Y:S02]  /*a440*/  ULOP3.LUT UP0, URZ, UR11, 0x1bf, URZ, 0xc0, !UPT ;  /* 0x000001bf0b3f7892 */ /* 0x000fe4000f80c03f */
[----:B------:R-:W-:-:S03]  /*a450*/  UIMAD.WIDE.U32 UR4, UR43, UR6, URZ ;  /* 0x000000062b0472a5 */ /* 0x000fc6000f8e003f */
[----:B------:R-:W-:Y:S01]  /*a460*/  UMOV UR44, UR43 ;  /* 0x0000002b002c7c82 */ /* 0x000fe20008000000 */
[----:B------:R-:W-:Y:S01]  /*a470*/  @UP1 USHF.R.U32.HI UR44, URZ, UR7, UR5 ;  /* 0x000000073f2c1299 */ /* 0x000fe20008011605 */
[----:B0-----:R-:W-:Y:S11]  /*a480*/  @!P0 BRA `(.L_x_41) ;  /* 0x0000000000188947 */ /* 0x001ff60003800000 */
[----:B------:R-:W-:Y:S02]  /*a490*/  ULDC.64 UR4, c[0x0][0xa28] ;  /* 0x00028a0000047ab9 */ /* 0x000fe40000000a00 */
[----:B------:R-:W-:-:S06]  /*a4a0*/  UIMAD.WIDE UR4, UR44, 0x4, UR4 ;  /* 0x000000042c0478a5 */ /* 0x000fcc000f8e0204 */
[----:B------:R-:W-:Y:S02]  /*a4b0*/  IMAD.U32 R2, RZ, RZ, UR4 ;  /* 0x00000004ff027e24 */ /* 0x000fe4000f8e00ff */
[----:B------:R-:W-:-:S05]  /*a4c0*/  IMAD.U32 R3, RZ, RZ, UR5 ;  /* 0x00000005ff037e24 */ /* 0x000fca000f8e00ff */
[----:B------:R-:W2:Y:S04]  /*a4d0*/  LDG.E R0, desc[UR50][R2.64] ;  /* 0x0000003202007981 */ /* 0x000ea8000c1e1900 */
[----:B--2---:R0:W-:Y:S02]  /*a4e0*/  STL [R1], R0 ;  /* 0x0000000001007387 */ /* 0x0041e40000100800 */
.L_x_41:
[----:B------:R-:W-:-:S13]  /*a4f0*/  PLOP3.LUT P0, PT, PT, PT, UP0, 0x80, 0x0 ;  /* 0x000000000000781c */ /* 0x000fda0003f0f008 */
[----:B------:R-:W-:Y:S05]  /*a500*/  @!P0 BRA `(.L_x_42) ;  /* 0x0000000000408947 */ /* 0x000fea0003800000 */
[----:B------:R-:W-:Y:S01]  /*a510*/  MOV R2, 0x0 ;  /* 0x0000000000027802 */ /* 0x000fe20000000f00 */
[----:B------:R-:W-:Y:S01]  /*a520*/  ULDC.64 UR6, c[0x4][0xc8] ;  /* 0x0100320000067ab9 */ /* 0x000fe20000000a00 */
[----:B------:R-:W-:Y:S01]  /*a530*/  ULDC.64 UR8, c[0x4][0xd0] ;  /* 0x0100340000087ab9 */ /* 0x000fe20000000a00 */
[----:B------:R-:W-:Y:S01]  /*a540*/  ULDC.64 UR4, c[0x4][0x8] ;  /* 0x0100020000047ab9 */ /* 0x000fe20000000a00 */
[----:B------:R-:W-:Y:S02]  /*a550*/  IMAD.U32 R4, RZ, RZ, UR6 ;  /* 0x00000006ff047e24 */ /* 0x000fe4000f8e00ff */
[----:B------:R-:W1:Y:S01]  /*a560*/  LDC.64 R2, c[0x4][R2] ;  /* 0x0100000002027b82 */ /* 0x000e620000000a00 */
[----:B------:R-:W-:Y:S02]  /*a570*/  IMAD.U32 R5, RZ, RZ, UR7 ;  /* 0x00000007ff057e24 */ /* 0x000fe4000f8e00ff */
[----:B------:R-:W-:Y:S02]  /*a580*/  IMAD.U32 R6, RZ, RZ, UR8 ;  /* 0x00000008ff067e24 */ /* 0x000fe4000f8e00ff */
[----:B------:R-:W-:-:S02]  /*a590*/  IMAD.U32 R7, RZ, RZ, UR9 ;  /* 0x00000009ff077e24 */ /* 0x000fc4000f8e00ff */
[----:B------:R-:W-:Y:S02]  /*a5a0*/  IMAD.U32 R10, RZ, RZ, UR4 ;  /* 0x00000004ff0a7e24 */ /* 0x000fe4000f8e00ff */
[----:B------:R-:W-:Y:S02]  /*a5b0*/  IMAD.U32 R11, RZ, RZ, UR5 ;  /* 0x00000005ff0b7e24 */ /* 0x000fe4000f8e00ff */
[----:B------:R-:W-:Y:S02]  /*a5c0*/  IMAD.MOV.U32 R8, RZ, RZ, 0x70 ;  /* 0x00000070ff087424 */ /* 0x000fe400078e00ff */
[----:B------:R-:W-:Y:S02]  /*a5d0*/  IMAD.MOV.U32 R12, RZ, RZ, 0x1 ;  /* 0x00000001ff0c7424 */ /* 0x000fe400078e00ff */
[----:B------:R-:W-:-:S07]  /*a5e0*/  IMAD.MOV.U32 R13, RZ, RZ, RZ ;  /* 0x000000ffff0d7224 */ /* 0x000fce00078e00ff */
[----:B------:R-:W-:-:S07]  /*a5f0*/  LEPC R20, `(.L_x_42) ;  /* 0x000000001014794e */ /* 0x000fce0000000000 */
[----:B01----:R-:W-:Y:S05]  /*a600*/  CALL.ABS.NOINC R2 ;  /* 0x0000000002007343 */ /* 0x003fea0003c00000 */
.L_x_42:
[----:B------:R-:W-:Y:S01]  /*a610*/  UIADD3 UR4, UR41, 0xa400, URZ ;  /* 0x0000a40029047890 */ /* 0x000fe2000fffe03f */
[----:B------:R-:W-:-:S05]  /*a620*/  LOP3.LUT R16, R16, 0xffffffdf, RZ, 0xc0, !PT ;  /* 0xffffffdf10107812 */ /* 0x000fca00078ec0ff */
[----:B------:R-:W-:-:S05]  /*a630*/  IMAD.U32 R17, RZ, RZ, UR4 ;  /* 0x00000004ff117e24 */ /* 0x000fca000f8e00ff */
[----:B------:R-:W-:-:S13]  /*a640*/  LOP3.LUT P0, RZ, R17, 0x3ff, RZ, 0xc0, !PT ;  /* 0x000003ff11ff7812 */ /* 0x000fda000780c0ff */
[----:B------:R-:W-:Y:S01]  /*a650*/  @P0 LOP3.LUT R16, R16, 0x20, RZ, 0xfc, !PT ;  /* 0x0000002010100812 */ /* 0x000fe200078efcff */
[----:B------:R-:W-:Y:S06]  /*a660*/  @!P0 BRA `(.L_x_43) ;  /* 0x0000000000408947 */ /* 0x000fec0003800000 */
        /* <DEDUP_REMOVED lines=16> */
.L_x_43:
[----:B------:R-:W-:-:S04]  /*a770*/  UIADD3 UR4, UR41, 0x400, URZ ;  /* 0x0000040029047890 */ /* 0x000fc8000fffe03f */
[----:B------:R-:W-:-:S06]  /*a780*/  ULOP3.LUT UP0, URZ, UR4, 0x9f, URZ, 0xc0, !UPT ;  /* 0x0000009f043f7892 */ /* 0x000fcc000f80c03f */
        /* <DEDUP_REMOVED lines=18> */
.L_x_44:
[----:B------:R-:W-:-:S13]  /*a8b0*/  LOP3.LUT P6, RZ, R17, 0x3ff, RZ, 0xc0, !PT ;  /* 0x000003ff11ff7812 */ /* 0x000fda00078cc0ff */
        /* <DEDUP_REMOVED lines=17> */
.L_x_45:
[----:B------:R-:W-:Y:S01]  /*a9d0*/  ULDC.64 UR4, c[0x0][0x9f8] ;  /* 0x00027e0000047ab9 */ /* 0x000fe20000000a00 */
[----:B------:R-:W-:Y:S01]  /*a9e0*/  IMAD.U32 R30, RZ, RZ, UR44 ;  /* 0x0000002cff1e7e24 */ /* 0x000fe2000f8e00ff */
[----:B------:R-:W-:Y:S01]  /*a9f0*/  UISETP.NE.U32.AND UP0, UPT, UR4, URZ, UPT ;  /* 0x0000003f0400728c */ /* 0x000fe2000bf05070 */
[----:B------:R-:W1:Y:S03]  /*aa00*/  LDC R17, c[0x0][0x430] ;  /* 0x00010c00ff117b82 */ /* 0x000e660000000800 */
[----:B------:R-:W-:-:S06]  /*aa10*/  UISETP.NE.AND.EX UP0, UPT, UR5, URZ, UPT, UP0 ;  /* 0x0000003f0500728c */ /* 0x000fcc000bf05300 */
[----:B------:R-:W-:-:S05]  /*aa20*/  PLOP3.LUT P0, PT, PT, PT, UP0, 0x80, 0x0 ;  /* 0x000000000000781c */ /* 0x000fca0003f0f008 */
[----:B------:R-:W-:Y:S02]  /*aa30*/  @UP0 ULDC.64 UR4, c[0x0][0x9f8] ;  /* 0x00027e0000040ab9 */ /* 0x000fe40000000a00 */
[----:B------:R-:W-:-:S06]  /*aa40*/  @UP0 UIMAD.WIDE UR4, UR44, 0x4, UR4 ;  /* 0x000000042c0408a5 */ /* 0x000fcc000f8e0204 */
[----:B------:R-:W-:Y:S02]  /*aa50*/  IMAD.U32 R2, RZ, RZ, UR4 ;  /* 0x00000004ff027e24 */ /* 0x000fe4000f8e00ff */
[----:B------:R-:W-:-:S05]  /*aa60*/  IMAD.U32 R3, RZ, RZ, UR5 ;  /* 0x00000005ff037e24 */ /* 0x000fca000f8e00ff */
[----:B------:R2:W5:Y:S01]  /*aa70*/  @P0 LDG.E R30, desc[UR50][R2.64] ;  /* 0x00000032021e0981 */ /* 0x000562000c1e1900 */
[----:B------:R-:W-:-:S03]  /*aa80*/  UMOV UR4, 0xffffffff ;  /* 0xffffffff00047882 */ /* 0x000fc60000000000 */
[----:B------:R-:W-:Y:S05]  /*aa90*/  BRA.DIV UR4, `(.L_x_46) ;  /* 0x0000003e04607947 */ /* 0x000fea000b800000 */
.L_x_109:
[----:B--2---:R-:W2:Y:S04]  /*aaa0*/  LDL R2, [R1+0x1c] ;  /* 0x00001c0001027983 */ /* 0x004ea80000100800 */
[----:B0-----:R-:W3:Y:S04]  /*aab0*/  LDL R0, [R1] ;  /* 0x0000000001007983 */ /* 0x001ee80000100800 */
[----:B------:R-:W4:Y:S01]  /*aac0*/  LDL R10, [R1+0x20] ;  /* 0x00002000010a7983 */ /* 0x000f220000100800 */
[----:B-1----:R-:W-:Y:S01]  /*aad0*/  ISETP.NE.AND P3, PT, R17, 0x1, PT ;  /* 0x000000011100780c */ /* 0x002fe20003f65270 */
[----:B------:R-:W0:-:S12]  /*aae0*/  LDC R18, c[0x0][0xc44] ;  /* 0x00031100ff127b82 */ /* 0x000e180000000800 */
[----:B------:R-:W1:Y:S08]  /*aaf0*/  @P3 LDC R5, c[0x0][0x434] ;  /* 0x00010d00ff053b82 */ /* 0x000e700000000800 */
[----:B------:R-:W0:Y:S01]  /*ab00*/  @P3 LDC R7, c[0x0][0x438] ;  /* 0x00010e00ff073b82 */ /* 0x000e220000000800 */
[----:B-----5:R-:W-:Y:S02]  /*ab10*/  SHF.R.S32.HI R37, RZ, 0x1f, R30 ;  /* 0x0000001fff257819 */ /* 0x020fe4000001141e */
[----:B------:R-:W-:-:S02]  /*ab20*/  LOP3.LUT P2, RZ, R16, 0x800, RZ, 0xc0, !PT ;  /* 0x0000080010ff7812 */ /* 0x000fc4000784c0ff */
[----:B--2---:R-:W-:Y:S01]  /*ab30*/  ISETP.GE.AND P0, PT, R2, UR39, PT ;  /* 0x0000002702007c0c */ /* 0x004fe2000bf06270 */
[----:B---3--:R-:W-:-:S04]  /*ab40*/  IMAD.MOV.U32 R11, RZ, RZ, R0 ;  /* 0x000000ffff0b7224 */ /* 0x008fc800078e0000 */
[----:B------:R-:W-:-:S08]  /*ab50*/  IMAD.IADD R0, R2, 0x1, R11 ;  /* 0x0000000102007824 */ /* 0x000fd000078e020b */
[----:B------:R-:W2:Y:S01]  /*ab60*/  @!P0 LDC.64 R2, c[0x0][0x428] ;  /* 0x00010a00ff028b82 */ /* 0x000ea20000000a00 */
[----:B-1----:R-:W-:-:S04]  /*ab70*/  @P3 IMAD.HI.U32 R4, R0, R5, RZ ;  /* 0x0000000500043227 */ /* 0x002fc800078e00ff */
[----:B------:R-:W-:Y:S01]  /*ab80*/  IMAD.MOV.U32 R8, RZ, RZ, R0 ;  /* 0x000000ffff087224 */ /* 0x000fe200078e0000 */
[----:B0-----:R-:W-:Y:S02]  /*ab90*/  @P3 SHF.R.U32.HI R8, RZ, R7, R4 ;  /* 0x00000007ff083219 */ /* 0x001fe40000011604 */
[----:B------:R-:W0:Y:S02]  /*aba0*/  @!P0 LDC.64 R4, c[0x0][0x418] ;  /* 0x00010600ff048b82 */ /* 0x000e240000000a00 */
[----:B------:R-:W-:Y:S01]  /*abb0*/  @!P0 SHF.R.S32.HI R7, RZ, 0x1f, R8 ;  /* 0x0000001fff078819 */ /* 0x000fe20000011408 */
[----:B--2---:R-:W-:-:S04]  /*abc0*/  @!P0 IMAD R6, R37, R2, RZ ;  /* 0x0000000225068224 */ /* 0x004fc800078e02ff */
[----:B------:R-:W-:Y:S02]  /*abd0*/  @!P0 IMAD R9, R30, R3, R6 ;  /* 0x000000031e098224 */ /* 0x000fe400078e0206 */
[----:B------:R-:W-:-:S04]  /*abe0*/  @!P0 IMAD.MOV.U32 R6, RZ, RZ, R8 ;  /* 0x000000ffff068224 */ /* 0x000fc800078e0008 */
[----:B------:R-:W-:-:S04]  /*abf0*/  @!P0 IMAD.WIDE.U32 R2, R30, R2, R6 ;  /* 0x000000021e028225 */ /* 0x000fc800078e0006 */
[----:B------:R-:W-:Y:S01]  /*ac00*/  @!P0 IMAD.IADD R3, R3, 0x1, R9 ;  /* 0x0000000103038824 */ /* 0x000fe200078e0209 */
[C---:B0-----:R-:W-:Y:S02]  /*ac10*/  @!P0 LEA R12, P1, R2.reuse, R4, 0x2 ;  /* 0x00000004020c8211 */ /* 0x041fe400078210ff */
[----:B------:R-:W0:Y:S02]  /*ac20*/  @P3 LDC R4, c[0x0][0x434] ;  /* 0x00010d00ff043b82 */ /* 0x000e240000000800 */
[----:B------:R-:W-:-:S06]  /*ac30*/  @!P0 LEA.HI.X R13, R2, R5, R3, 0x2, P1 ;  /* 0x00000005020d8211 */ /* 0x000fcc00008f1403 */
[----:B------:R-:W1:Y:S01]  /*ac40*/  @P3 LDC R5, c[0x0][0x438] ;  /* 0x00010e00ff053b82 */ /* 0x000e620000000800 */
[----:B----4-:R-:W-:-:S07]  /*ac50*/  IMAD.IADD R9, R10, 0x1, R11 ;  /* 0x000000010a097824 */ /* 0x010fce00078e020b */
[----:B------:R-:W2:Y:S01]  /*ac60*/  @P2 LDC.64 R2, c[0x0][0x428] ;  /* 0x00010a00ff022b82 */ /* 0x000ea20000000a00 */
[----:B------:R-:W-:Y:S02]  /*ac70*/  IMAD.MOV.U32 R14, RZ, RZ, R9 ;  /* 0x000000ffff0e7224 */ /* 0x000fe400078e0009 */
[----:B0-----:R-:W-:-:S05]  /*ac80*/  @P3 IMAD.HI.U32 R4, R9, R4, RZ ;  /* 0x0000000409043227 */ /* 0x001fca00078e00ff */
[----:B-1----:R-:W-:Y:S02]  /*ac90*/  @P3 SHF.R.U32.HI R14, RZ, R5, R4 ;  /* 0x00000005ff0e3219 */ /* 0x002fe40000011604 */
[----:B------:R-:W0:Y:S02]  /*aca0*/  @P2 LDC.64 R4, c[0x0][0x418] ;  /* 0x00010600ff042b82 */ /* 0x000e240000000a00 */
[----:B------:R-:W-:Y:S01]  /*acb0*/  @P2 SHF.R.S32.HI R7, RZ, 0x1f, R14 ;  /* 0x0000001fff072819 */ /* 0x000fe2000001140e */
[----:B--2---:R-:W-:-:S04]  /*acc0*/  @P2 IMAD R6, R37, R2, RZ ;  /* 0x0000000225062224 */ /* 0x004fc800078e02ff */
[----:B------:R-:W-:Y:S02]  /*acd0*/  @P2 IMAD R11, R30, R3, R6 ;  /* 0x000000031e0b2224 */ /* 0x000fe400078e0206 */
[----:B------:R-:W-:-:S04]  /*ace0*/  @P2 IMAD.MOV.U32 R6, RZ, RZ, R14 ;  /* 0x000000ffff062224 */ /* 0x000fc800078e000e */
[----:B------:R-:W-:-:S04]  /*acf0*/  @P2 IMAD.WIDE.U32 R2, R30, R2, R6 ;  /* 0x000000021e022225 */ /* 0x000fc800078e0006 */
[----:B------:R-:W-:Y:S01]  /*ad00*/  @P2 IMAD.IADD R3, R11, 0x1, R3 ;  /* 0x000000010b032824 */ /* 0x000fe200078e0203 */
[----:B0-----:R-:W-:Y:S01]  /*ad10*/  @P2 LEA R10, P1, R2, R4, 0x2 ;  /* 0x00000004020a2211 */ /* 0x001fe200078210ff */
[----:B------:R-:W-:-:S03]  /*ad20*/  IMAD.MOV.U32 R4, RZ, RZ, RZ ;  /* 0x000000ffff047224 */ /* 0x000fc600078e00ff */
[----:B------:R-:W-:-:S05]  /*ad30*/  @P2 LEA.HI.X R11, R2, R5, R3, 0x2, P1 ;  /* 0x00000005020b2211 */ /* 0x000fca00008f1403 */
[----:B------:R0:W5:Y:S01]  /*ad40*/  @P2 LDG.E R4, desc[UR50][R10.64] ;  /* 0x000000320a042981 */ /* 0x000162000c1e1900 */
[----:B------:R-:W-:Y:S02]  /*ad50*/  IMAD.MOV R7, RZ, RZ, -R8 ;  /* 0x000000ffff077224 */ /* 0x000fe400078e0a08 */
[----:B------:R-:W-:Y:S02]  /*ad60*/  IMAD.MOV.U32 R6, RZ, RZ, RZ ;  /* 0x000000ffff067224 */ /* 0x000fe400078e00ff */
[----:B------:R-:W-:Y:S02]  /*ad70*/  IMAD R7, R17, R7, R0 ;  /* 0x0000000711077224 */ /* 0x000fe400078e0200 */
[----:B------:R-:W-:Y:S02]  /*ad80*/  IMAD.U32 R0, RZ, RZ, UR46 ;  /* 0x0000002eff007e24 */ /* 0x000fe4000f8e00ff */
[----:B------:R0:W5:Y:S01]  /*ad90*/  @!P0 LDG.E R6, desc[UR50][R12.64] ;  /* 0x000000320c068981 */ /* 0x000162000c1e1900 */
[----:B------:R-:W-:-:S02]  /*ada0*/  IMAD.MOV R2, RZ, RZ, -R14 ;  /* 0x000000ffff027224 */ /* 0x000fc400078e0a0e */
[----:B------:R-:W-:Y:S02]  /*adb0*/  ISETP.NE.AND P0, PT, R0, 0x3, PT ;  /* 0x000000030000780c */ /* 0x000fe40003f05270 */
[----:B------:R-:W-:Y:S01]  /*adc0*/  LOP3.LUT R16, R16, 0xffffffbf, RZ, 0xc0, !PT ;  /* 0xffffffbf10107812 */ /* 0x000fe200078ec0ff */
[----:B------:R-:W-:Y:S02]  /*add0*/  IMAD R5, R17, R2, R9 ;  /* 0x0000000211057224 */ /* 0x000fe400078e0209 */
[----:B------:R-:W-:Y:S01]  /*ade0*/  IMAD R17, RZ, RZ, -UR44 ;  /* 0x8000002cff117e24 */ /* 0x000fe2000f8e02ff */
[----:B------:R-:W-:-:S03]  /*adf0*/  @P3 LOP3.LUT R16, R16, 0x40, RZ, 0xfc, !PT ;  /* 0x0000004010103812 */ /* 0x000fc600078efcff */
[----:B------:R-:W-:Y:S01]  /*ae00*/  IMAD R17, R18, R17, UR43 ;  /* 0x0000002b12117e24 */ /* 0x000fe2000f8e0211 */
[----:B------:R-:W-:-:S04]  /*ae10*/  LOP3.LUT R16, R16, 0xffffffdf, RZ, 0xc0, !PT ;  /* 0xffffffdf10107812 */ /* 0x000fc800078ec0ff */
[----:B------:R-:W-:Y:S02]  /*ae20*/  SHF.R.S32.HI R32, RZ, 0x1f, R17 ;  /* 0x0000001fff207819 */ /* 0x000fe40000011411 */
[----:B------:R-:W-:Y:S01]  /*ae30*/  @P0 LOP3.LUT R16, R16, 0x20, RZ, 0xfc, !PT ;  /* 0x0000002010100812 */ /* 0x000fe200078efcff */
[----:B0-----:R-:W-:Y:S06]  /*ae40*/  @!P0 BRA `(.L_x_47) ;  /* 0x0000000000048947 */ /* 0x001fec0003800000 */
[----:B------:R-:W-:Y:S01]  /*ae50*/  BPT.TRAP 0x1 ;  /* 0x000000040000795c */ /* 0x000fe20000300000 */
.L_x_47:
[----:B------:R-:W-:Y:S01]  /*ae60*/  LEA R0, R19, UR41, 0x3 ;  /* 0x0000002913007c11 */ /* 0x000fe2000f8e18ff */
[----:B------:R-:W-:Y:S01]  /*ae70*/  BSSY B0, `(.L_x_48) ;  /* 0x0000005000007945 */ /* 0x000fe20003800000 */
[----:B------:R-:W-:Y:S02]  /*ae80*/  SHF.L.U32 R26, R31, 0x1f, RZ ;  /* 0x0000001f1f1a7819 */ /* 0x000fe400000006ff */
[----:B------:R-:W-:Y:S02]  /*ae90*/  SHF.R.S32.HI R22, RZ, 0x1f, R7 ;  /* 0x0000001fff167819 */ /* 0x000fe40000011407 */
[----:B------:R-:W0:Y:S02]  /*aea0*/  SYNCS.PHASECHK.TRANS64.TRYWAIT P0, [R0+URZ+0x29880], R26 ;  /* 0x0298801a000075a7 */ /* 0x000e24000800017f */
[----:B0-----:R-:W-:Y:S05]  /*aeb0*/  @!P0 BRA `(.L_x_49) ;  /* 0x0000003800848947 */ /* 0x001fea0003800000 */
.L_x_110:
[----:B------:R-:W-:Y:S05]  /*aec0*/  BSYNC B0 ;  /* 0x0000000000007941 */ /* 0x000fea0003800000 */
.L_x_48:
[----:B------:R-:W-:Y:S01]  /*aed0*/  ULDC.64 UR4, c[0x0][0x328] ;  /* 0x0000ca0000047ab9 */ /* 0x000fe20000000a00 */
[----:B-----5:R-:W-:Y:S01]  /*aee0*/  SHF.R.S32.HI R23, RZ, 0x1f, R6 ;  /* 0x0000001fff177819 */ /* 0x020fe20000011406 */
[----:B------:R-:W-:Y:S01]  /*aef0*/  IMAD R2, R22, UR4, RZ ;  /* 0x0000000416027c24 */ /* 0x000fe2000f8e02ff */
[----:B------:R-:W-:Y:S01]  /*af00*/  ULDC.64 UR6, c[0x0][0x338] ;  /* 0x0000ce0000067ab9 */ /* 0x000fe20000000a00 */
[----:B------:R-:W1:Y:S01]  /*af10*/  S2R R11, SR_TID.X ;  /* 0x00000000000b7919 */ /* 0x000e620000002100 */
[----:B------:R-:W-:Y:S01]  /*af20*/  ULDC.64 UR8, c[0x0][0x330] ;  /* 0x0000cc0000087ab9 */ /* 0x000fe20000000a00 */
[C---:B------:R-:W-:Y:S01]  /*af30*/  IMAD R9, R7.reuse, UR5, R2 ;  /* 0x0000000507097c24 */ /* 0x040fe2000f8e0202 */
[----:B------:R-:W-:Y:S01]  /*af40*/  SHF.R.S32.HI R24, RZ, 0x1f, R5 ;  /* 0x0000001fff187819 */ /* 0x000fe20000011405 */
[----:B------:R-:W-:Y:S01]  /*af50*/  IMAD.WIDE.U32 R2, R7, UR4, RZ ;  /* 0x0000000407027c25 */ /* 0x000fe2000f8e00ff */
[----:B------:R-:W-:Y:S01]  /*af60*/  ULDC.64 UR10, c[0x0][0x318] ;  /* 0x0000c600000a7ab9 */ /* 0x000fe20000000a00 */
[----:B------:R-:W-:-:S02]  /*af70*/  SHF.R.S32.HI R25, RZ, 0x1f, R4 ;  /* 0x0000001fff197819 */ /* 0x000fc40000011404 */
[----:B------:R-:W-:Y:S02]  /*af80*/  IMAD.IADD R3, R3, 0x1, R9 ;  /* 0x0000000103037824 */ /* 0x000fe400078e0209 */
[----:B------:R-:W-:Y:S02]  /*af90*/  IMAD R9, R23, UR6, RZ ;  /* 0x0000000617097c24 */ /* 0x000fe4000f8e02ff */
[----:B------:R-:W-:-:S04]  /*afa0*/  IMAD.WIDE.U32 R2, R6, UR6, R2 ;  /* 0x0000000606027c25 */ /* 0x000fc8000f8e0002 */
[----:B------:R-:W-:Y:S02]  /*afb0*/  IMAD R8, R6, UR7, R9 ;  /* 0x0000000706087c24 */ /* 0x000fe4000f8e0209 */
[----:B------:R-:W-:Y:S02]  /*afc0*/  IMAD R9, R24, UR4, RZ ;  /* 0x0000000418097c24 */ /* 0x000fe4000f8e02ff */
[----:B------:R-:W-:Y:S02]  /*afd0*/  IMAD.IADD R3, R3, 0x1, R8 ;  /* 0x0000000103037824 */ /* 0x000fe400078e0208 */
[----:B------:R-:W-:Y:S02]  /*afe0*/  IMAD R8, R32, UR8, RZ ;  /* 0x0000000820087c24 */ /* 0x000fe4000f8e02ff */
[----:B------:R-:W-:-:S04]  /*aff0*/  IMAD.WIDE.U32 R2, R17, UR8, R2 ;  /* 0x0000000811027c25 */ /* 0x000fc8000f8e0002 */
[----:B------:R-:W-:Y:S01]  /*b000*/  IMAD R8, R17, UR9, R8 ;  /* 0x0000000911087c24 */ /* 0x000fe2000f8e0208 */
[----:B------:R-:W-:Y:S01]  /*b010*/  IADD3 R10, P0, R2, UR10, RZ ;  /* 0x0000000a020a7c10 */ /* 0x000fe2000ff1e0ff */
[----:B------:R-:W-:Y:S01]  /*b020*/  IMAD R9, R5, UR5, R9 ;  /* 0x0000000505097c24 */ /* 0x000fe2000f8e0209 */
[----:B-1----:R-:W-:Y:S02]  /*b030*/  LOP3.LUT R11, R11, 0x7f, RZ, 0xc0, !PT ;  /* 0x0000007f0b0b7812 */ /* 0x002fe400078ec0ff */
[----:B------:R-:W-:Y:S01]  /*b040*/  IADD3.X R18, R3, UR11, R8, P0, !PT ;  /* 0x0000000b03127c10 */ /* 0x000fe200087fe408 */
[----:B------:R-:W-:Y:S01]  /*b050*/  IMAD.WIDE.U32 R2, R5, UR4, RZ ;  /* 0x0000000405027c25 */ /* 0x000fe2000f8e00ff */
[----:B------:R-:W-:Y:S01]  /*b060*/  SHF.R.U32.HI R11, RZ, 0x5, R11 ;  /* 0x00000005ff0b7819 */ /* 0x000fe2000001160b */
[----:B------:R-:W-:Y:S02]  /*b070*/  UMOV UR4, 0xffffffff ;  /* 0xffffffff00047882 */ /* 0x000fe40000000000 */
[----:B------:R-:W-:-:S02]  /*b080*/  IMAD.IADD R3, R3, 0x1, R9 ;  /* 0x0000000103037824 */ /* 0x000fc400078e0209 */
[----:B------:R-:W-:Y:S02]  /*b090*/  IMAD R9, R25, UR6, RZ ;  /* 0x0000000619097c24 */ /* 0x000fe4000f8e02ff */
[----:B------:R-:W-:-:S04]  /*b0a0*/  IMAD.WIDE.U32 R2, R4, UR6, R2 ;  /* 0x0000000604027c25 */ /* 0x000fc8000f8e0002 */
[----:B------:R-:W-:Y:S02]  /*b0b0*/  IMAD R9, R4, UR7, R9 ;  /* 0x0000000704097c24 */ /* 0x000fe4000f8e0209 */
[----:B------:R-:W-:Y:S02]  /*b0c0*/  IMAD.SHL.U32 R11, R11, 0x400, RZ ;  /* 0x000004000b0b7824 */ /* 0x000fe400078e00ff */
[----:B------:R-:W-:Y:S02]  /*b0d0*/  IMAD.IADD R3, R3, 0x1, R9 ;  /* 0x0000000103037824 */ /* 0x000fe400078e0209 */
[----:B------:R-:W-:-:S03]  /*b0e0*/  IMAD.WIDE.U32 R2, R17, UR8, R2 ;  /* 0x0000000811027c25 */ /* 0x000fc6000f8e0002 */
[----:B------:R-:W-:-:S04]  /*b0f0*/  IADD3 R21, P0, R2, UR10, RZ ;  /* 0x0000000a02157c10 */ /* 0x000fc8000ff1e0ff */
[----:B------:R-:W-:Y:S01]  /*b100*/  IADD3.X R20, R8, UR11, R3, P0, !PT ;  /* 0x0000000b08147c10 */ /* 0x000fe200087fe403 */
[----:B------:R-:W-:Y:S01]  /*b110*/  IMAD R8, R19, 0x5000, R11 ;  /* 0x0000500013087824 */ /* 0x000fe200078e020b */
[----:B------:R-:W-:Y:S07]  /*b120*/  BRA.DIV UR4, `(.L_x_50) ;  /* 0x0000003604fc7947 */ /* 0x000fee000b800000 */
[----:B------:R-:W1:Y:S01]  /*b130*/  SHFL.IDX PT, R2, R10, RZ, 0x1c1f ;  /* 0x001c1fff0a027589 */ /* 0x000e6200000e0000 */
[C---:B------:R-:W-:Y:S02]  /*b140*/  LOP3.LUT P6, RZ, R16.reuse, 0x100000, RZ, 0xc0, !PT ;  /* 0x0010000010ff7812 */ /* 0x040fe400078cc0ff */
[----:B------:R-:W-:Y:S01]  /*b150*/  LOP3.LUT R16, R16, 0xfbffffff, RZ, 0xc0, !PT ;  /* 0xfbffffff10107812 */ /* 0x000fe200078ec0ff */
[----:B------:R-:W2:Y:S01]  /*b160*/  SHFL.IDX PT, R3, R18, RZ, 0x1c1f ;  /* 0x001c1fff12037589 */ /* 0x000ea200000e0000 */
[----:B------:R-:W-:-:S03]  /*b170*/  IADD3 R8, R8, UR41, R33 ;  /* 0x0000002908087c10 */ /* 0x000fc6000fffe021 */
[----:B------:R-:W-:Y:S02]  /*b180*/  SHFL.IDX PT, R20, R20, RZ, 0x1c1f ;  /* 0x001c1fff14147589 */ /* 0x000fe400000e0000 */
[----:B------:R-:W-:-:S04]  /*b190*/  IMAD.IADD R9, R34, 0x1, R8 ;  /* 0x0000000122097824 */ /* 0x000fc800078e0208 */
[----:B------:R-:W-:-:S04]  /*b1a0*/  @P6 LOP3.LUT R16, R16, 0x4000000, RZ, 0xfc, !PT ;  /* 0x0400000010106812 */ /* 0x000fc800078efcff */
[C---:B------:R-:W-:Y:S02]  /*b1b0*/  LOP3.LUT P6, RZ, R16.reuse, 0x400000, RZ, 0xc0, !PT ;  /* 0x0040000010ff7812 */ /* 0x040fe400078cc0ff */
[C---:B------:R-:W-:Y:S02]  /*b1c0*/  LOP3.LUT P5, RZ, R16.reuse, 0x80000, RZ, 0xc0, !PT ;  /* 0x0008000010ff7812 */ /* 0x040fe400078ac0ff */
[C---:B------:R-:W-:Y:S02]  /*b1d0*/  LOP3.LUT P4, RZ, R16.reuse, 0x40000, RZ, 0xc0, !PT ;  /* 0x0004000010ff7812 */ /* 0x040fe4000788c0ff */
[----:B-1----:R-:W-:Y:S02]  /*b1e0*/  IADD3 R2, P0, R35, R2, RZ ;  /* 0x0000000223027210 */ /* 0x002fe40007f1e0ff */
[C---:B------:R-:W-:Y:S02]  /*b1f0*/  LOP3.LUT P3, RZ, R16.reuse, 0x20000, RZ, 0xc0, !PT ;  /* 0x0002000010ff7812 */ /* 0x040fe4000786c0ff */
[C---:B------:R-:W-:Y:S01]  /*b200*/  LOP3.LUT P2, RZ, R16.reuse, 0x10000, RZ, 0xc0, !PT ;  /* 0x0001000010ff7812 */ /* 0x040fe2000784c0ff */
[----:B--2---:R-:W-:Y:S01]  /*b210*/  IMAD.X R3, RZ, RZ, R3, P0 ;  /* 0x000000ffff037224 */ /* 0x004fe200000e0603 */
[----:B------:R-:W-:-:S02]  /*b220*/  LOP3.LUT P0, RZ, R16, 0x200000, RZ, 0xc0, !PT ;  /* 0x0020000010ff7812 */ /* 0x000fc4000780c0ff */
[C---:B------:R-:W-:Y:S02]  /*b230*/  LOP3.LUT P1, RZ, R16.reuse, 0x8000, RZ, 0xc0, !PT ;  /* 0x0000800010ff7812 */ /* 0x040fe4000782c0ff */
[----:B------:R-:W-:Y:S01]  /*b240*/  LDGSTS.E.BYPASS.LTC128B.128 [R8+0xa400], desc[UR50][R2.64], !P6 ;  /* 0x0a40000002087fae */ /* 0x000fe2000f101d72 */
[----:B------:R-:W-:-:S08]  /*b250*/  LOP3.LUT P6, RZ, R16, 0x4000000, RZ, 0xc0, !PT ;  /* 0x0400000010ff7812 */ /* 0x000fd000078cc0ff */
[----:B------:R1:W-:Y:S04]  /*b260*/  LDGSTS.E.BYPASS.LTC128B.128 [R9+0xa400], desc[UR50][R2.64+0x40], !P0 ;  /* 0x0a40004002097fae */ /* 0x0003e8000c101d72 */
[----:B-1----:R-:W1:Y:S04]  /*b270*/  SHFL.IDX PT, R2, R10, 0x1, 0x1c1f ;  /* 0x003c1f000a027f89 */ /* 0x002e6800000e0000 */
[----:B------:R-:W2:Y:S01]  /*b280*/  SHFL.IDX PT, R3, R18, 0x1, 0x1c1f ;  /* 0x003c1f0012037f89 */ /* 0x000ea200000e0000 */
[----:B-1----:R-:W-:-:S05]  /*b290*/  IADD3 R2, P0, R35, R2, RZ ;  /* 0x0000000223027210 */ /* 0x002fca0007f1e0ff */
[----:B--2---:R-:W-:-:S05]  /*b2a0*/  IMAD.X R3, RZ, RZ, R3, P0 ;  /* 0x000000ffff037224 */ /* 0x004fca00000e0603 */
[----:B------:R-:W-:Y:S04]  /*b2b0*/  LDGSTS.E.BYPASS.LTC128B.128 [R8+0xb400], desc[UR50][R2.64], !P6 ;  /* 0x0b40000002087fae */ /* 0x000fe8000f101d72 */
[----:B------:R1:W-:Y:S04]  /*b2c0*/  LDGSTS.E.BYPASS.LTC128B.128 [R9+0xb400], desc[UR50][R2.64+0x40], !P5 ;  /* 0x0b40004002097fae */ /* 0x0003e8000e901d72 */
[----:B-1----:R-:W1:Y:S04]  /*b2d0*/  SHFL.IDX PT, R2, R10, 0x2, 0x1c1f ;  /* 0x005c1f000a027f89 */ /* 0x002e6800000e0000 */
[----:B------:R-:W2:Y:S04]  /*b2e0*/  SHFL.IDX PT, R3, R18, 0x2, 0x1c1f ;  /* 0x005c1f0012037f89 */ /* 0x000ea800000e0000 */
[----:B------:R-:W-:Y:S01]  /*b2f0*/  SHFL.IDX PT, R18, R18, 0x3, 0x1c1f ;  /* 0x007c1f0012127f89 */ /* 0x000fe200000e0000 */
[----:B-1----:R-:W-:-:S05]  /*b300*/  IADD3 R2, P0, R35, R2, RZ ;  /* 0x0000000223027210 */ /* 0x002fca0007f1e0ff */
[----:B--2---:R-:W-:-:S05]  /*b310*/  IMAD.X R3, RZ, RZ, R3, P0 ;  /* 0x000000ffff037224 */ /* 0x004fca00000e0603 */
[----:B------:R-:W-:Y:S04]  /*b320*/  LDGSTS.E.BYPASS.LTC128B.128 [R8+0xc400], desc[UR50][R2.64], !P4 ;  /* 0x0c40000002087fae */ /* 0x000fe8000e101d72 */
[----:B------:R1:W-:Y:S04]  /*b330*/  LDGSTS.E.BYPASS.LTC128B.128 [R9+0xc400], desc[UR50][R2.64+0x40], !P3 ;  /* 0x0c40004002097fae */ /* 0x0003e8000d901d72 */
[----:B-1----:R-:W1:Y:S02]  /*b340*/  SHFL.IDX PT, R2, R10, 0x3, 0x1c1f ;  /* 0x007c1f000a027f89 */ /* 0x002e6400000e0000 */
[----:B-1----:R-:W-:-:S05]  /*b350*/  IADD3 R2, P0, R35, R2, RZ ;  /* 0x0000000223027210 */ /* 0x002fca0007f1e0ff */
[----:B------:R-:W-:-:S05]  /*b360*/  IMAD.X R3, RZ, RZ, R18, P0 ;  /* 0x000000ffff037224 */ /* 0x000fca00000e0612 */
[----:B------:R-:W-:Y:S04]  /*b370*/  LDGSTS.E.BYPASS.LTC128B.128 [R8+0xd400], desc[UR50][R2.64], !P2 ;  /* 0x0d40000002087fae */ /* 0x000fe8000d101d72 */
[----:B------:R1:W-:Y:S04]  /*b380*/  LDGSTS.E.BYPASS.LTC128B.128 [R9+0xd400], desc[UR50][R2.64+0x40], !P1 ;  /* 0x0d40004002097fae */ /* 0x0003e8000c901d72 */
[----:B-1----:R1:W2:Y:S02]  /*b390*/  SHFL.IDX PT, R2, R21, RZ, 0x1c1f ;  /* 0x001c1fff15027589 */ /* 0x0022a400000e0000 */
.L_x_122:
[C---:B------:R-:W-:Y:S02]  /*b3a0*/  LOP3.LUT P2, RZ, R16.reuse, 0x2000000, RZ, 0xc0, !PT ;  /* 0x0200000010ff7812 */ /* 0x040fe4000784c0ff */
[----:B------:R-:W-:Y:S02]  /*b3b0*/  LOP3.LUT P1, RZ, R16, 0x1000000, RZ, 0xc0, !PT ;  /* 0x0100000010ff7812 */ /* 0x000fe4000782c0ff */
[----:B--2---:R-:W-:-:S05]  /*b3c0*/  IADD3 R2, P0, R35, R2, RZ ;  /* 0x0000000223027210 */ /* 0x004fca0007f1e0ff */
[----:B------:R-:W-:Y:S01]  /*b3d0*/  IMAD.X R3, RZ, RZ, R20, P0 ;  /* 0x000000ffff037224 */ /* 0x000fe200000e0614 */
[----:B------:R-:W-:-:S04]  /*b3e0*/  PLOP3.LUT P0, PT, PT, PT, PT, 0x80, 0x0 ;  /* 0x000000000000781c */ /* 0x000fc80003f0f070 */
[----:B------:R-:W-:Y:S01]  /*b3f0*/  @!PT LDS RZ, [RZ] ;  /* 0x00000000fffff984 */ /* 0x000fe20000000800 */
[----:B------:R-:W-:Y:S01]  /*b400*/  @!PT LDS RZ, [RZ] ;  /* 0x00000000fffff984 */ /* 0x000fe20000000800 */
[----:B------:R-:W-:Y:S01]  /*b410*/  @!PT LDS RZ, [RZ] ;  /* 0x00000000fffff984 */ /* 0x000fe20000000800 */
[----:B------:R2:W-:Y:S04]  /*b420*/  LDGSTS.E.BYPASS.LTC128B.128 [R8+0xe400], desc[UR50][R2.64], !P2 ;  /* 0x0e40000002087fae */ /* 0x0005e8000d101d72 */
[----:B------:R2:W-:Y:S01]  /*b430*/  LDGSTS.E.BYPASS.LTC128B.128 [R9+0xe400], desc[UR50][R2.64+0x40], !P1 ;  /* 0x0e40004002097fae */ /* 0x0005e2000c901d72 */
[----:B------:R-:W-:-:S04]  /*b440*/  NOP ;  /* 0x0000000000007918 */ /* 0x000fc80000000000 */
.L_x_51:
[----:B------:R-:W-:Y:S02]  /*b450*/  PLOP3.LUT P1, PT, P1, P0, PT, 0xa2, 0x0 ;  /* 0x000000000000781c */ /* 0x000fe40000f21472 */
[----:B------:R-:W-:-:S08]  /*b460*/  @P0 R2UR P1, UR4, R0 ;  /* 0x00000000000402ca */ /* 0x000fd00000020000 */
[----:B------:R-:W-:-:S05]  /*b470*/  @P0 PLOP3.LUT P0, PT, P1, PT, PT, 0x80, 0x0 ;  /* 0x000000000000081c */ /* 0x000fca0000f0f070 */
[----:B------:R-:W-:Y:S01]  /*b480*/  @!P1 SYNCS.ARRIVE.TRANS64.RED.A0T1 RZ, [UR4+0x29870], RZ ;  /* 0x029870ffffff99a7 */ /* 0x000fe20008200404 */
[----:B------:R-:W-:Y:S07]  /*b490*/  @!P1 ARRIVES.LDGSTSBAR.64.TRANSCNT [UR4+0x29870] ;  /* 0x02987000ff0099b0 */ /* 0x000fee0008000a84 */
[----:B------:R-:W-:Y:S05]  /*b4a0*/  @P0 BRA.U.ANY `(.L_x_51) ;  /* 0xfffffffd00e80947 */ /* 0x000fea000393ffff */
[----:B------:R-:W-:Y:S01]  /*b4b0*/  NOP ;  /* 0x0000000000007918 */ /* 0x000fe20000000000 */
[----:B--2---:R-:W-:-:S05]  /*b4c0*/  IMAD.U32 R2, RZ, RZ, UR46 ;  /* 0x0000002eff027e24 */ /* 0x004fca000f8e00ff */
[----:B------:R-:W-:-:S13]  /*b4d0*/  ISETP.NE.AND P2, PT, R2, 0x3, PT ;  /* 0x000000030200780c */ /* 0x000fda0003f45270 */
[----:B------:R-:W-:Y:S05]  /*b4e0*/  @!P2 BRA `(.L_x_52) ;  /* 0x000000000004a947 */ /* 0x000fea0003800000 */
[----:B------:R-:W-:Y:S01]  /*b4f0*/  BPT.TRAP 0x1 ;  /* 0x000000040000795c */ /* 0x000fe20000300000 */
.L_x_52:
[----:B------:R2:W-:Y:S01]  /*b500*/  SYNCS.ARRIVE.TRANS64.A1T0 RZ, [R0+URZ+0x29870], RZ ;  /* 0x029870ff00ff79a7 */ /* 0x0005e2000810003f */
[----:B------:R-:W-:Y:S05]  /*b510*/  @!P2 BRA `(.L_x_53) ;  /* 0x000000000004a947 */ /* 0x000fea0003800000 */
[----:B------:R-:W-:Y:S01]  /*b520*/  BPT.TRAP 0x1 ;  /* 0x000000040000795c */ /* 0x000fe20000300000 */
.L_x_53:
[----:B------:R-:W3:Y:S01]  /*b530*/  SYNCS.PHASECHK.TRANS64.TRYWAIT P0, [R0+URZ+0x29840], R26 ;  /* 0x0298401a000075a7 */ /* 0x000ee2000800017f */
[----:B------:R-:W-:Y:S04]  /*b540*/  BSSY B0, `(.L_x_54) ;  /* 0x0000002000007945 */ /* 0x000fe80003800000 */
[----:B---3--:R-:W-:Y:S05]  /*b550*/  @!P0 BRA `(.L_x_55) ;  /* 0x0000003800848947 */ /* 0x008fea0003800000 */
.L_x_123:
[----:B------:R-:W-:Y:S05]  /*b560*/  BSYNC B0 ;  /* 0x0000000000007941 */ /* 0x000fea0003800000 */
.L_x_54:
[----:B------:R-:W4:Y:S01]  /*b570*/  LDL R10, [R1+0x4] ;  /* 0x00000400010a7983 */ /* 0x000f220000100800 */
[----:B------:R-:W-:Y:S01]  /*b580*/  ULDC.64 UR4, c[0x0][0x300] ;  /* 0x0000c00000047ab9 */ /* 0x000fe20000000a00 */
[----:B------:R-:W-:Y:S02]  /*b590*/  ULDC.64 UR6, c[0x0][0x310] ;  /* 0x0000c40000067ab9 */ /* 0x000fe40000000a00 */
[----:B------:R0:W5:Y:S01]  /*b5a0*/  LDL R18, [R1+0x18] ;  /* 0x0000180001127983 */ /* 0x0001620000100800 */
[----:B------:R-:W-:Y:S01]  /*b5b0*/  IMAD R22, R22, UR4, RZ ;  /* 0x0000000416167c24 */ /* 0x000fe2000f8e02ff */
[----:B------:R-:W-:Y:S01]  /*b5c0*/  ULDC.64 UR8, c[0x0][0x308] ;  /* 0x0000c20000087ab9 */ /* 0x000fe20000000a00 */
[----:B------:R-:W-:Y:S01]  /*b5d0*/  IMAD.WIDE.U32 R2, R7, UR4, RZ ;  /* 0x0000000407027c25 */ /* 0x000fe2000f8e00ff */
[----:B------:R-:W-:-:S03]  /*b5e0*/  ULDC.64 UR10, c[0x0][0x2e8] ;  /* 0x0000ba00000a7ab9 */ /* 0x000fc60000000a00 */
[----:B------:R-:W-:Y:S02]  /*b5f0*/  IMAD R9, R7, UR5, R22 ;  /* 0x0000000507097c24 */ /* 0x000fe4000f8e0216 */
[----:B------:R-:W-:Y:S02]  /*b600*/  IMAD R23, R23, UR6, RZ ;  /* 0x0000000617177c24 */ /* 0x000fe4000f8e02ff */
[----:B------:R-:W-:Y:S02]  /*b610*/  IMAD.IADD R3, R3, 0x1, R9 ;  /* 0x0000000103037824 */ /* 0x000fe400078e0209 */
[C---:B------:R-:W-:Y:S02]  /*b620*/  IMAD R23, R6.reuse, UR7, R23 ;  /* 0x0000000706177c24 */ /* 0x040fe4000f8e0217 */
[----:B------:R-:W-:-:S04]  /*b630*/  IMAD.WIDE.U32 R2, R6, UR6, R2 ;  /* 0x0000000606027c25 */ /* 0x000fc8000f8e0002 */
[----:B------:R-:W-:Y:S02]  /*b640*/  IMAD.IADD R3, R3, 0x1, R23 ;  /* 0x0000000103037824 */ /* 0x000fe400078e0217 */
[----:B------:R-:W-:Y:S02]  /*b650*/  IMAD R8, R32, UR8, RZ ;  /* 0x0000000820087c24 */ /* 0x000fe4000f8e02ff */
[----:B------:R-:W-:-:S04]  /*b660*/  IMAD.WIDE.U32 R2, R17, UR8, R2 ;  /* 0x0000000811027c25 */ /* 0x000fc8000f8e0002 */
[----:B------:R-:W-:Y:S01]  /*b670*/  IMAD R8, R17, UR9, R8 ;  /* 0x0000000911087c24 */ /* 0x000fe2000f8e0208 */
[----:B------:R-:W-:Y:S01]  /*b680*/  IADD3 R6, P0, R2, UR10, RZ ;  /* 0x0000000a02067c10 */ /* 0x000fe2000ff1e0ff */
[----:B------:R-:W-:Y:S02]  /*b690*/  IMAD R24, R24, UR4, RZ ;  /* 0x0000000418187c24 */ /* 0x000fe4000f8e02ff */
[----:B------:R-:W-:Y:S01]  /*b6a0*/  IMAD R25, R25, UR6, RZ ;  /* 0x0000000619197c24 */ /* 0x000fe2000f8e02ff */
[----:B------:R-:W-:Y:S01]  /*b6b0*/  IADD3.X R7, R3, UR11, R8, P0, !PT ;  /* 0x0000000b03077c10 */ /* 0x000fe200087fe408 */
[C---:B------:R-:W-:Y:S02]  /*b6c0*/  IMAD R9, R5.reuse, UR5, R24 ;  /* 0x0000000505097c24 */ /* 0x040fe4000f8e0218 */
[----:B------:R-:W-:Y:S01]  /*b6d0*/  IMAD.WIDE.U32 R2, R5, UR4, RZ ;  /* 0x0000000405027c25 */ /* 0x000fe2000f8e00ff */
[----:B------:R-:W-:-:S03]  /*b6e0*/  UMOV UR4, 0xffffffff ;  /* 0xffffffff00047882 */ /* 0x000fc60000000000 */
[----:B------:R-:W-:Y:S02]  /*b6f0*/  IMAD.IADD R3, R3, 0x1, R9 ;  /* 0x0000000103037824 */ /* 0x000fe400078e0209 */
[C---:B------:R-:W-:Y:S02]  /*b700*/  IMAD R25, R4.reuse, UR7, R25 ;  /* 0x0000000704197c24 */ /* 0x040fe4000f8e0219 */
[----:B------:R-:W-:-:S04]  /*b710*/  IMAD.WIDE.U32 R2, R4, UR6, R2 ;  /* 0x0000000604027c25 */ /* 0x000fc8000f8e0002 */
[----:B------:R-:W-:Y:S02]  /*b720*/  IMAD.IADD R3, R3, 0x1, R25 ;  /* 0x0000000103037824 */ /* 0x000fe400078e0219 */
[----:B------:R-:W-:-:S03]  /*b730*/  IMAD.WIDE.U32 R2, R17, UR8, R2 ;  /* 0x0000000811027c25 */ /* 0x000fc6000f8e0002 */
[----:B------:R-:W-:-:S04]  /*b740*/  IADD3 R9, P0, R2, UR10, RZ ;  /* 0x0000000a02097c10 */ /* 0x000fc8000ff1e0ff */
[----:B------:R-:W-:Y:S01]  /*b750*/  IADD3.X R5, R8, UR11, R3, P0, !PT ;  /* 0x0000000b08057c10 */ /* 0x000fe200087fe403 */
[----:B----4-:R-:W-:Y:S01]  /*b760*/  IMAD R4, R19, 0x7800, R10 ;  /* 0x0000780013047824 */ /* 0x010fe200078e020a */
[----:B0-----:R-:W-:Y:S07]  /*b770*/  BRA.DIV UR4, `(.L_x_56) ;  /* 0x0000003a04107947 */ /* 0x001fee000b800000 */
[----:B------:R-:W0:Y:S01]  /*b780*/  SHFL.IDX PT, R14, R6, RZ, 0x1c1f ;  /* 0x001c1fff060e7589 */ /* 0x000e2200000e0000 */
[C---:B-----5:R-:W-:Y:S02]  /*b790*/  ISETP.GE.AND P2, PT, R18.reuse, 0x1, PT ;  /* 0x000000011200780c */ /* 0x060fe40003f46270 */
[----:B------:R-:W-:Y:S01]  /*b7a0*/  ISETP.GE.AND P6, PT, R18, 0x21, PT ;  /* 0x000000211200780c */ /* 0x000fe20003fc6270 */
[----:B------:R-:W4:Y:S01]  /*b7b0*/  SHFL.IDX PT, R2, R7, RZ, 0x1c1f ;  /* 0x001c1fff07027589 */ /* 0x000f2200000e0000 */
[C---:B------:R-:W-:Y:S02]  /*b7c0*/  LOP3.LUT P4, RZ, R16.reuse, 0x4, RZ, 0xc0, !PT ;  /* 0x0000000410ff7812 */ /* 0x040fe4000788c0ff */
[C---:B------:R-:W-:Y:S01]  /*b7d0*/  LOP3.LUT P3, RZ, R16.reuse, 0x2, RZ, 0xc0, !PT ;  /* 0x0000000210ff7812 */ /* 0x040fe2000786c0ff */
[----:B------:R-:W-:Y:S01]  /*b7e0*/  SHFL.IDX PT, R8, R7, 0x1, 0x1c1f ;  /* 0x003c1f0007087f89 */ /* 0x000fe200000e0000 */
[----:B------:R-:W-:Y:S02]  /*b7f0*/  LOP3.LUT P1, RZ, R16, 0x1, RZ, 0xc0, !PT ;  /* 0x0000000110ff7812 */ /* 0x000fe4000782c0ff */
[----:B------:R-:W-:Y:S01]  /*b800*/  ISETP.GE.AND P5, PT, R18, 0x41, PT ;  /* 0x000000411200780c */ /* 0x000fe20003fa6270 */
[----:B------:R-:W-:Y:S02]  /*b810*/  SHFL.IDX PT, R5, R5, RZ, 0x1c1f ;  /* 0x001c1fff05057589 */ /* 0x000fe400000e0000 */
[----:B------:R-:W-:-:S02]  /*b820*/  @P2 VIADD R23, R4, UR41 ;  /* 0x0000002904172c36 */ /* 0x000fc40008000000 */
[----:B-1----:R-:W-:Y:S01]  /*b830*/  @P6 VIADD R21, R4, UR41 ;  /* 0x0000002904156c36 */ /* 0x002fe20008000000 */
[----:B0-----:R-:W-:Y:S02]  /*b840*/  @P2 IADD3 R3, P0, R35, R14, RZ ;  /* 0x0000000e23032210 */ /* 0x001fe40007f1e0ff */
[----:B------:R-:W0:Y:S03]  /*b850*/  SHFL.IDX PT, R14, R6, 0x1, 0x1c1f ;  /* 0x003c1f00060e7f89 */ /* 0x000e2600000e0000 */
[----:B----4-:R-:W-:-:S05]  /*b860*/  @P2 IMAD.X R2, RZ, RZ, R2, P0 ;  /* 0x000000ffff022224 */ /* 0x010fca00000e0602 */
[----:B------:R-:W-:-:S04]  /*b870*/  @P2 LOP3.LUT R3, R3, R2, RZ, 0x3c, !PT ;  /* 0x0000000203032212 */ /* 0x000fc800078e3cff */
[----:B------:R-:W-:-:S04]  /*b880*/  @P2 LOP3.LUT R2, R3, R2, RZ, 0x3c, !PT ;  /* 0x0000000203022212 */ /* 0x000fc800078e3cff */
[----:B------:R-:W-:-:S05]  /*b890*/  @P2 LOP3.LUT R3, R3, R2, RZ, 0x3c, !PT ;  /* 0x0000000203032212 */ /* 0x000fca00078e3cff */
[----:B------:R-:W-:Y:S01]  /*b8a0*/  @P2 LDGSTS.E.BYPASS.LTC128B.128 [R23+0x1a400], desc[UR50][R2.64], !P4 ;  /* 0x1a40000002172fae */ /* 0x000fe2000e101d72 */
[----:B0-----:R-:W-:-:S03]  /*b8b0*/  @P6 IADD3 R10, P0, R35, R14, RZ ;  /* 0x0000000e230a6210 */ /* 0x001fc60007f1e0ff */
[----:B------:R-:W-:Y:S04]  /*b8c0*/  @P2 LDGSTS.E.BYPASS.LTC128B.128 [R23+0x1cc00], desc[UR50][R2.64+0x40], !P3 ;  /* 0x1cc0004002172fae */ /* 0x000fe8000d901d72 */
[----:B------:R-:W0:Y:S01]  /*b8d0*/  SHFL.IDX PT, R14, R6, 0x2, 0x1c1f ;  /* 0x005c1f00060e7f89 */ /* 0x000e2200000e0000 */
[----:B------:R-:W-:-:S03]  /*b8e0*/  @P6 IMAD.X R8, RZ, RZ, R8, P0 ;  /* 0x000000ffff086224 */ /* 0x000fc600000e0608 */
[----:B------:R1:W-:Y:S01]  /*b8f0*/  @P2 LDGSTS.E.BYPASS.LTC128B.128 [R23+0x1f400], desc[UR50][R2.64+0x80], !P1 ;  /* 0x1f40008002172fae */ /* 0x0003e2000c901d72 */
[----:B------:R-:W-:-:S03]  /*b900*/  ISETP.GE.AND P2, PT, R18, 0x61, PT ;  /* 0x000000611200780c */ /* 0x000fc60003f46270 */
[----:B-1----:R-:W1:Y:S01]  /*b910*/  SHFL.IDX PT, R2, R7, 0x2, 0x1c1f ;  /* 0x005c1f0007027f89 */ /* 0x002e6200000e0000 */
[----:B------:R-:W-:Y:S02]  /*b920*/  @P6 IMAD.MOV.U32 R3, RZ, RZ, R8 ;  /* 0x000000ffff036224 */ /* 0x000fe400078e0008 */
[C---:B------:R-:W-:Y:S01]  /*b930*/  @P5 VIADD R23, R4.reuse, UR41 ;  /* 0x0000002904175c36 */ /* 0x040fe20008000000 */
[----:B------:R-:W-:Y:S06]  /*b940*/  SHFL.IDX PT, R7, R7, 0x3, 0x1c1f ;  /* 0x007c1f0007077f89 */ /* 0x000fec00000e0000 */
[----:B------:R-:W-:Y:S01]  /*b950*/  @P2 VIADD R25, R4, UR41 ;  /* 0x0000002904192c36 */ /* 0x000fe20008000000 */
[----:B0-----:R-:W-:-:S02]  /*b960*/  @P5 IADD3 R11, P0, R35, R14, RZ ;  /* 0x0000000e230b5210 */ /* 0x001fc40007f1e0ff */
[----:B------:R-:W0:Y:S03]  /*b970*/  SHFL.IDX PT, R14, R6, 0x3, 0x1c1f ;  /* 0x007c1f00060e7f89 */ /* 0x000e2600000e0000 */
[----:B-1----:R-:W-:Y:S02]  /*b980*/  @P5 IMAD.X R12, RZ, RZ, R2, P0 ;  /* 0x000000ffff0c5224 */ /* 0x002fe400000e0602 */
[----:B------:R-:W-:-:S05]  /*b990*/  @P6 IMAD.MOV.U32 R2, RZ, RZ, R10 ;  /* 0x000000ffff026224 */ /* 0x000fca00078e000a */
[----:B------:R-:W-:Y:S01]  /*b9a0*/  @P6 LDGSTS.E.BYPASS.LTC128B.128 [R21+0x1ac00], desc[UR50][R2.64], !P4 ;  /* 0x1ac0000002156fae */ /* 0x000fe2000e101d72 */
[----:B0-----:R-:W-:-:S03]  /*b9b0*/  @P2 IADD3 R6, P0, R35, R14, RZ ;  /* 0x0000000e23062210 */ /* 0x001fc60007f1e0ff */
[----:B------:R-:W-:Y:S04]  /*b9c0*/  @P6 LDGSTS.E.BYPASS.LTC128B.128 [R21+0x1d400], desc[UR50][R2.64+0x40], !P3 ;  /* 0x1d40004002156fae */ /* 0x000fe8000d901d72 */
[----:B------:R0:W-:Y:S01]  /*b9d0*/  @P6 LDGSTS.E.BYPASS.LTC128B.128 [R21+0x1fc00], desc[UR50][R2.64+0x80], !P1 ;  /* 0x1fc0008002156fae */ /* 0x0001e2000c901d72 */
[----:B------:R-:W-:-:S03]  /*b9e0*/  @P2 IMAD.X R7, RZ, RZ, R7, P0 ;  /* 0x000000ffff072224 */ /* 0x000fc600000e0607 */
[----:B------:R1:W4:Y:S01]  /*b9f0*/  SHFL.IDX PT, R14, R9, RZ, 0x1c1f ;  /* 0x001c1fff090e7589 */ /* 0x00032200000e0000 */
[----:B0-----:R-:W-:Y:S02]  /*ba00*/  @P5 IMAD.MOV.U32 R2, RZ, RZ, R11 ;  /* 0x000000ffff025224 */ /* 0x001fe400078e000b */
[----:B------:R-:W-:-:S05]  /*ba10*/  @P5 IMAD.MOV.U32 R3, RZ, RZ, R12 ;  /* 0x000000ffff035224 */ /* 0x000fca00078e000c */
[----:B------:R-:W-:Y:S04]  /*ba20*/  @P5 LDGSTS.E.BYPASS.LTC128B.128 [R23+0x1b400], desc[UR50][R2.64], !P4 ;  /* 0x1b40000002175fae */ /* 0x000fe8000e101d72 */
[----:B------:R-:W-:Y:S04]  /*ba30*/  @P5 LDGSTS.E.BYPASS.LTC128B.128 [R23+0x1dc00], desc[UR50][R2.64+0x40], !P3 ;  /* 0x1dc0004002175fae */ /* 0x000fe8000d901d72 */
[----:B------:R0:W-:Y:S02]  /*ba40*/  @P5 LDGSTS.E.BYPASS.LTC128B.128 [R23+0x20400], desc[UR50][R2.64+0x80], !P1 ;  /* 0x2040008002175fae */ /* 0x0001e4000c901d72 */
[----:B0-----:R-:W-:-:S02]  /*ba50*/  @P2 IMAD.MOV.U32 R2, RZ, RZ, R6 ;  /* 0x000000ffff022224 */ /* 0x001fc400078e0006 */
[----:B------:R-:W-:-:S05]  /*ba60*/  @P2 IMAD.MOV.U32 R3, RZ, RZ, R7 ;  /* 0x000000ffff032224 */ /* 0x000fca00078e0007 */
[----:B------:R1:W-:Y:S04]  /*ba70*/  @P2 LDGSTS.E.BYPASS.LTC128B.128 [R25+0x1bc00], desc[UR50][R2.64], !P4 ;  /* 0x1bc0000002192fae */ /* 0x0003e8000e101d72 */
[----:B------:R1:W-:Y:S04]  /*ba80*/  @P2 LDGSTS.E.BYPASS.LTC128B.128 [R25+0x1e400], desc[UR50][R2.64+0x40], !P3 ;  /* 0x1e40004002192fae */ /* 0x0003e8000d901d72 */
[----:B----4-:R1:W-:Y:S02]  /*ba90*/  @P2 LDGSTS.E.BYPASS.LTC128B.128 [R25+0x20c00], desc[UR50][R2.64+0x80], !P1 ;  /* 0x20c0008002192fae */ /* 0x0103e4000c901d72 */
.L_x_135:
[----:B------:R-:W-:Y:S01]  /*baa0*/  ISETP.GE.AND P0, PT, R18, 0x81, PT ;  /* 0x000000811200780c */ /* 0x000fe20003f06270 */
[----:B------:R-:W-:-:S12]  /*bab0*/  BSSY B0, `(.L_x_57) ;  /* 0x000000e000007945 */ /* 0x000fd80003800000 */
[----:B------:R-:W-:Y:S05]  /*bac0*/  @!P0 BRA `(.L_x_58) ;  /* 0x0000000000308947 */ /* 0x000fea0003800000 */
[C---:B------:R-:W-:Y:S02]  /*bad0*/  LOP3.LUT P3, RZ, R16.reuse, 0x4, RZ, 0xc0, !PT ;  /* 0x0000000410ff7812 */ /* 0x040fe4000786c0ff */
[C---:B------:R-:W-:Y:S02]  /*bae0*/  LOP3.LUT P2, RZ, R16.reuse, 0x2, RZ, 0xc0, !PT ;  /* 0x0000000210ff7812 */ /* 0x040fe4000784c0ff */
[----:B------:R-:W-:Y:S02]  /*baf0*/  LOP3.LUT P1, RZ, R16, 0x1, RZ, 0xc0, !PT ;  /* 0x0000000110ff7812 */ /* 0x000fe4000782c0ff */
[----:B-1----:R-:W-:-:S05]  /*bb00*/  IADD3 R2, P0, R35, R14, RZ ;  /* 0x0000000e23027210 */ /* 0x002fca0007f1e0ff */
[----:B------:R-:W-:Y:S02]  /*bb10*/  IMAD.X R3, RZ, RZ, R5, P0 ;  /* 0x000000ffff037224 */ /* 0x000fe400000e0605 */
[----:B------:R-:W-:-:S05]  /*bb20*/  VIADD R5, R4, UR41 ;  /* 0x0000002904057c36 */ /* 0x000fca0008000000 */
[----:B------:R-:W-:Y:S01]  /*bb30*/  @!PT LDS RZ, [RZ] ;  /* 0x00000000fffff984 */ /* 0x000fe20000000800 */
[----:B------:R-:W-:Y:S01]  /*bb40*/  @!PT LDS RZ, [RZ] ;  /* 0x00000000fffff984 */ /* 0x000fe20000000800 */
[----:B------:R-:W-:Y:S01]  /*bb50*/  @!PT LDS RZ, [RZ] ;  /* 0x00000000fffff984 */ /* 0x000fe20000000800 */
[----:B------:R0:W-:Y:S04]  /*bb60*/  LDGSTS.E.BYPASS.LTC128B.128 [R5+0x1c400], desc[UR50][R2.64], !P3 ;  /* 0x1c40000002057fae */ /* 0x0001e8000d901d72 */
[----:B------:R0:W-:Y:S04]  /*bb70*/  LDGSTS.E.BYPASS.LTC128B.128 [R5+0x1ec00], desc[UR50][R2.64+0x40], !P2 ;  /* 0x1ec0004002057fae */ /* 0x0001e8000d101d72 */
[----:B------:R0:W-:Y:S02]  /*bb80*/  LDGSTS.E.BYPASS.LTC128B.128 [R5+0x21400], desc[UR50][R2.64+0x80], !P1 ;  /* 0x2140008002057fae */ /* 0x0001e4000c901d72 */
.L_x_58:
[----:B------:R-:W-:Y:S05]  /*bb90*/  BSYNC B0 ;  /* 0x0000000000007941 */ /* 0x000fea0003800000 */
.L_x_57:
[----:B------:R-:W-:Y:S01]  /*bba0*/  NOP ;  /* 0x0000000000007918 */ /* 0x000fe20000000000 */
[----:B------:R-:W-:-:S13]  /*bbb0*/  PLOP3.LUT P0, PT, PT, PT, PT, 0x80, 0x0 ;  /* 0x000000000000781c */ /* 0x000fda0003f0f070 */
.L_x_59:
[----:B------:R-:W-:Y:S02]  /*bbc0*/  PLOP3.LUT P1, PT, P1, P0, PT, 0xa2, 0x0 ;  /* 0x000000000000781c */ /* 0x000fe40000f21472 */
[----:B------:R-:W-:-:S08]  /*bbd0*/  @P0 R2UR P1, UR4, R0 ;  /* 0x00000000000402ca */ /* 0x000fd00000020000 */
[----:B------:R-:W-:-:S05]  /*bbe0*/  @P0 PLOP3.LUT P0, PT, P1, PT, PT, 0x80, 0x0 ;  /* 0x000000000000081c */ /* 0x000fca0000f0f070 */
[----:B------:R-:W-:Y:S01]  /*bbf0*/  @!P1 SYNCS.ARRIVE.TRANS64.RED.A0T1 RZ, [UR4+0x29830], RZ ;  /* 0x029830ffffff99a7 */ /* 0x000fe20008200404 */
[----:B------:R-:W-:Y:S07]  /*bc00*/  @!P1 ARRIVES.LDGSTSBAR.64.TRANSCNT [UR4+0x29830] ;  /* 0x02983000ff0099b0 */ /* 0x000fee0008000a84 */
[----:B------:R-:W-:Y:S05]  /*bc10*/  @P0 BRA.U.ANY `(.L_x_59) ;  /* 0xfffffffd00e80947 */ /* 0x000fea000393ffff */
[----:B------:R-:W-:Y:S01]  /*bc20*/  NOP ;  /* 0x0000000000007918 */ /* 0x000fe20000000000 */
[----:B01----:R-:W-:-:S05]  /*bc30*/  IMAD.U32 R2, RZ, RZ, UR46 ;  /* 0x0000002eff027e24 */ /* 0x003fca000f8e00ff */
[----:B------:R-:W-:-:S13]  /*bc40*/  ISETP.NE.AND P2, PT, R2, 0x3, PT ;  /* 0x000000030200780c */ /* 0x000fda0003f45270 */
[----:B------:R-:W-:Y:S05]  /*bc50*/  @!P2 BRA `(.L_x_60) ;  /* 0x000000000004a947 */ /* 0x000fea0003800000 */
[----:B------:R-:W-:Y:S01]  /*bc60*/  BPT.TRAP 0x1 ;  /* 0x000000040000795c */ /* 0x000fe20000300000 */
.L_x_60:
[----:B------:R0:W-:Y:S02]  /*bc70*/  SYNCS.ARRIVE.TRANS64.A1T0 RZ, [R0+URZ+0x29830], RZ ;  /* 0x029830ff00ff79a7 */ /* 0x0001e4000810003f */
[----:B------:R-:W-:Y:S05]  /*bc80*/  WARPSYNC.ALL ;  /* 0x0000000000007948 */ /* 0x000fea0003800000 */
[----:B------:R-:W-:-:S04]  /*bc90*/  UIADD3 UR4, UR41, 0x14400, URZ ;  /* 0x0001440029047890 */ /* 0x000fc8000fffe03f */
[----:B------:R-:W-:Y:S01]  /*bca0*/  ULOP3.LUT UP0, URZ, UR4, 0x1bf, URZ, 0xc0, !UPT ;  /* 0x000001bf043f7892 */ /* 0x000fe2000f80c03f */
[----:B------:R-:W-:Y:S05]  /*bcb0*/  BAR.SYNC.DEFER_BLOCKING 0x8, 0x180 ;  /* 0x0206000000007b1d */ /* 0x000fea0000010000 */
        /* <DEDUP_REMOVED lines=17> */
[----:B0123--:R-:W-:Y:S05]  /*bdd0*/  CALL.ABS.NOINC R2 ;  /* 0x0000000002007343 */ /* 0x00ffea0003c00000 */
.L_x_61:
[----:B------:R1:W5:Y:S01]  /*bde0*/  LDL R8, [R1+0x14] ;  /* 0x0000140001087983 */ /* 0x0003620000100800 */
[----:B------:R-:W4:Y:S01]  /*bdf0*/  LDC R6, c[0x0][0x448] ;  /* 0x00011200ff067b82 */ /* 0x000f220000000800 */
[----:B------:R-:W-:Y:S01]  /*be00*/  IMAD R5, RZ, RZ, -UR43 ;  /* 0x8000002bff057e24 */ /* 0x000fe2000f8e02ff */
[C---:B------:R-:W-:Y:S01]  /*be10*/  LOP3.LUT P3, RZ, R16.reuse, 0x4000, RZ, 0xc0, !PT ;  /* 0x0000400010ff7812 */ /* 0x040fe2000786c0ff */
[----:B------:R-:W0:Y:S01]  /*be20*/  S2R R18, SR_TID.X ;  /* 0x0000000000127919 */ /* 0x000e220000002100 */
[C---:B------:R-:W-:Y:S01]  /*be30*/  LOP3.LUT P4, RZ, R16.reuse, 0x2000, RZ, 0xc0, !PT ;  /* 0x0000200010ff7812 */ /* 0x040fe2000788c0ff */
[----:B------:R-:W-:Y:S01]  /*be40*/  ULDC.64 UR8, c[0x0][0x2d8] ;  /* 0x0000b60000087ab9 */ /* 0x000fe20000000a00 */
[----:B------:R-:W-:Y:S02]  /*be50*/  LOP3.LUT P5, RZ, R16, 0x1000, RZ, 0xc0, !PT ;  /* 0x0000100010ff7812 */ /* 0x000fe400078ac0ff */
[----:B------:R-:W2:Y:S01]  /*be60*/  LDC R2, c[0x0][0xc38] ;  /* 0x00030e00ff027b82 */ /* 0x000ea20000000800 */
[----:B----4-:R-:W-:-:S02]  /*be70*/  ISETP.NE.AND P0, PT, R6, 0x1, PT ;  /* 0x000000010600780c */ /* 0x010fc40003f05270 */
[----:B------:R-:W-:Y:S02]  /*be80*/  R2UR UR6, R32 ;  /* 0x00000000200672ca */ /* 0x000fe400000e0000 */
[C---:B------:R-:W-:Y:S02]  /*be90*/  R2UR UR7, R17.reuse ;  /* 0x00000000110772ca */ /* 0x040fe400000e0000 */
[----:B------:R-:W-:Y:S01]  /*bea0*/  R2UR UR4, R17 ;  /* 0x00000000110472ca */ /* 0x000fe200000e0000 */
[----:B--2---:R-:W-:Y:S01]  /*beb0*/  IMAD R5, R2, R5, UR38 ;  /* 0x0000002602057e24 */ /* 0x004fe2000f8e0205 */
[C---:B0-----:R-:W-:Y:S01]  /*bec0*/  LOP3.LUT R20, R18.reuse, 0x7f, RZ, 0xc0, !PT ;  /* 0x0000007f12147812 */ /* 0x041fe200078ec0ff */
[----:B------:R-:W-:-:S04]  /*bed0*/  IMAD.SHL.U32 R18, R18, 0x20, RZ ;  /* 0x0000002012127824 */ /* 0x000fc800078e00ff */
[----:B---3--:R-:W0:Y:S01]  /*bee0*/  @P0 LDC R0, c[0x0][0x44c] ;  /* 0x00011300ff000b82 */ /* 0x008e220000000800 */
[----:B------:R-:W-:Y:S01]  /*bef0*/  IMAD.SHL.U32 R5, R5, 0x80, RZ ;  /* 0x0000008005057824 */ /* 0x000fe200078e00ff */
[----:B------:R-:W-:-:S04]  /*bf00*/  SHF.R.U32.HI R20, RZ, 0x2, R20 ;  /* 0x00000002ff147819 */ /* 0x000fc80000011614 */
[----:B------:R-:W-:Y:S02]  /*bf10*/  LOP3.LUT R18, R20, 0x60, R18, 0xf8, !PT ;  /* 0x0000006014127812 */ /* 0x000fe400078ef812 */
[----:B------:R-:W2:Y:S01]  /*bf20*/  @P0 LDC R3, c[0x0][0x450] ;  /* 0x00011400ff030b82 */ /* 0x000ea20000000800 */
[----:B------:R-:W-:Y:S01]  /*bf30*/  UIMAD UR6, UR6, UR8, URZ ;  /* 0x00000008060672a4 */ /* 0x000fe2000f8e023f */
[----:B------:R-:W-:Y:S01]  /*bf40*/  LOP3.LUT R4, R18, R5, RZ, 0xfc, !PT ;  /* 0x0000000512047212 */ /* 0x000fe200078efcff */
[----:B------:R-:W-:Y:S02]  /*bf50*/  UIMAD.WIDE.U32 UR4, UR4, UR8, URZ ;  /* 0x00000008040472a5 */ /* 0x000fe4000f8e003f */
[----:B------:R-:W-:Y:S02]  /*bf60*/  UIMAD UR7, UR7, UR9, UR6 ;  /* 0x00000009070772a4 */ /* 0x000fe4000f8e0206 */
[----:B------:R-:W-:Y:S01]  /*bf70*/  USHF.R.S32.HI UR6, URZ, 0x1f, UR44 ;  /* 0x0000001f3f067899 */ /* 0x000fe2000801142c */
[----:B------:R-:W3:Y:S01]  /*bf80*/  S2R R18, SR_TID.X ;  /* 0x0000000000127919 */ /* 0x000ee20000002100 */
[----:B------:R-:W-:Y:S01]  /*bf90*/  ULDC.64 UR8, c[0x0][0x2e0] ;  /* 0x0000b80000087ab9 */ /* 0x000fe20000000a00 */
[----:B------:R-:W-:Y:S01]  /*bfa0*/  IMAD.MOV.U32 R2, RZ, RZ, R4 ;  /* 0x000000ffff027224 */ /* 0x000fe200078e0004 */
[----:B------:R-:W-:Y:S01]  /*bfb0*/  UIADD3 UR5, UR5, UR7, URZ ;  /* 0x0000000705057290 */ /* 0x000fe2000fffe03f */
[----:B0-----:R-:W-:Y:S01]  /*bfc0*/  @P0 IMAD.HI.U32 R0, R4, R0, RZ ;  /* 0x0000000004000227 */ /* 0x001fe200078e00ff */
[----:B------:R-:W-:-:S02]  /*bfd0*/  UIMAD UR6, UR6, UR8, URZ ;  /* 0x00000008060672a4 */ /* 0x000fc4000f8e023f */
[----:B------:R-:W-:Y:S02]  /*bfe0*/  UIMAD.WIDE.U32 UR4, UR44, UR8, UR4 ;  /* 0x000000082c0472a5 */ /* 0x000fe4000f8e0004 */
[----:B--2---:R-:W-:Y:S01]  /*bff0*/  @P0 SHF.R.U32.HI R2, RZ, R3, R0 ;  /* 0x00000003ff020219 */ /* 0x004fe20000011600 */
[----:B------:R-:W-:-:S03]  /*c000*/  UIMAD UR6, UR44, UR9, UR6 ;  /* 0x000000092c0672a4 */ /* 0x000fc6000f8e0206 */
[--C-:B------:R-:W-:Y:S01]  /*c010*/  SHF.R.S32.HI R0, RZ, 0x1f, R2.reuse ;  /* 0x0000001fff007819 */ /* 0x100fe20000011402 */
[----:B------:R-:W-:Y:S01]  /*c020*/  IMAD.MOV R7, RZ, RZ, -R2 ;  /* 0x000000ffff077224 */ /* 0x000fe200078e0a02 */
[----:B------:R-:W-:Y:S01]  /*c030*/  ULDC.64 UR8, c[0x0][0x2d0] ;  /* 0x0000b40000087ab9 */ /* 0x000fe20000000a00 */
[----:B------:R-:W-:Y:S01]  /*c040*/  UIADD3 UR5, UR5, UR6, URZ ;  /* 0x0000000605057290 */ /* 0x000fe2000fffe03f */
[----:B------:R-:W-:Y:S02]  /*c050*/  IMAD.U32 R11, RZ, RZ, UR8 ;  /* 0x00000008ff0b7e24 */ /* 0x000fe4000f8e00ff */
[----:B------:R-:W-:Y:S02]  /*c060*/  IMAD R3, R0, UR8, RZ ;  /* 0x0000000800037c24 */ /* 0x000fe4000f8e02ff */
[----:B------:R-:W-:Y:S02]  /*c070*/  IMAD R7, R6, R7, R4 ;  /* 0x0000000706077224 */ /* 0x000fe400078e0204 */
[----:B------:R-:W-:-:S02]  /*c080*/  IMAD R9, R2, UR9, R3 ;  /* 0x0000000902097c24 */ /* 0x000fc4000f8e0203 */
[----:B------:R-:W-:Y:S01]  /*c090*/  IMAD.WIDE.U32 R2, R2, R11, UR4 ;  /* 0x0000000402027e25 */ /* 0x000fe2000f8e000b */
[----:B------:R-:W-:Y:S01]  /*c0a0*/  SHF.R.S32.HI R0, RZ, 0x1f, R7 ;  /* 0x0000001fff007819 */ /* 0x000fe20000011407 */
[----:B------:R-:W-:Y:S02]  /*c0b0*/  ULDC.64 UR4, c[0x0][0x2c8] ;  /* 0x0000b20000047ab9 */ /* 0x000fe40000000a00 */
[----:B------:R-:W-:Y:S02]  /*c0c0*/  IMAD.IADD R3, R3, 0x1, R9 ;  /* 0x0000000103037824 */ /* 0x000fe400078e0209 */
[----:B------:R-:W-:Y:S02]  /*c0d0*/  IMAD R0, R0, UR4, RZ ;  /* 0x0000000400007c24 */ /* 0x000fe4000f8e02ff */
[----:B------:R-:W-:-:S04]  /*c0e0*/  IMAD.WIDE.U32 R2, R7, UR4, R2 ;  /* 0x0000000407027c25 */ /* 0x000fc8000f8e0002 */
[----:B------:R-:W-:Y:S01]  /*c0f0*/  IMAD R7, R7, UR5, R0 ;  /* 0x0000000507077c24 */ /* 0x000fe2000f8e0200 */
[----:B------:R-:W-:Y:S02]  /*c100*/  ULDC.64 UR4, c[0x0][0x280] ;  /* 0x0000a00000047ab9 */ /* 0x000fe40000000a00 */
[----:B------:R-:W-:Y:S01]  /*c110*/  IADD3 R0, P0, R2, UR4, RZ ;  /* 0x0000000402007c10 */ /* 0x000fe2000ff1e0ff */
[----:B------:R-:W-:Y:S01]  /*c120*/  UMOV UR4, 0xffffffff ;  /* 0xffffffff00047882 */ /* 0x000fe20000000000 */
[----:B---3--:R-:W-:Y:S02]  /*c130*/  LOP3.LUT R10, R18, 0x7f, RZ, 0xc0, !PT ;  /* 0x0000007f120a7812 */ /* 0x008fe400078ec0ff */
[----:B------:R-:W-:Y:S02]  /*c140*/  IADD3.X R4, R3, UR5, R7, P0, !PT ;  /* 0x0000000503047c10 */ /* 0x000fe400087fe407 */
[----:B------:R-:W-:Y:S01]  /*c150*/  SHF.R.U32.HI R10, RZ, 0x2, R10 ;  /* 0x00000002ff0a7819 */ /* 0x000fe2000001160a */
[----:B-1----:R-:W-:Y:S06]  /*c160*/  BRA.DIV UR4, `(.L_x_62) ;  /* 0x0000003604687947 */ /* 0x002fec000b800000 */
[----:B------:R-:W0:Y:S01]  /*c170*/  SHFL.IDX PT, R14, R0, RZ, 0x1c1f ;  /* 0x001c1fff000e7589 */ /* 0x000e2200000e0000 */
[----:B------:R-:W-:-:S03]  /*c180*/  IMAD.IADD R5, R10, 0x1, R5 ;  /* 0x000000010a057824 */ /* 0x000fc600078e0205 */
[----:B------:R-:W1:Y:S01]  /*c190*/  SHFL.IDX PT, R2, R4, RZ, 0x1c1f ;  /* 0x001c1fff04027589 */ /* 0x000e6200000e0000 */
[C---:B------:R-:W-:Y:S01]  /*c1a0*/  VIADD R7, R5.reuse, 0x20 ;  /* 0x0000002005077836 */ /* 0x040fe20000000000 */
[----:B------:R-:W-:Y:S02]  /*c1b0*/  ISETP.GE.AND P0, PT, R5, UR40, PT ;  /* 0x0000002805007c0c */ /* 0x000fe4000bf06270 */
[----:B------:R-:W-:Y:S11]  /*c1c0*/  SHFL.IDX PT, R6, R4, 0x1, 0x1c1f ;  /* 0x003c1f0004067f89 */ /* 0x000ff600000e0000 */
[----:B0-----:R-:W-:-:S05]  /*c1d0*/  @!P0 IADD3 R14, P1, R35, R14, RZ ;  /* 0x0000000e230e8210 */ /* 0x001fca0007f3e0ff */
[----:B-1----:R-:W-:Y:S02]  /*c1e0*/  @!P0 IMAD.X R3, RZ, RZ, R2, P1 ;  /* 0x000000ffff038224 */ /* 0x002fe400008e0602 */
[----:B------:R-:W-:Y:S02]  /*c1f0*/  @!P0 IMAD.MOV.U32 R2, RZ, RZ, R14 ;  /* 0x000000ffff028224 */ /* 0x000fe400078e000e */
[----:B------:R-:W0:Y:S04]  /*c200*/  SHFL.IDX PT, R14, R0, 0x1, 0x1c1f ;  /* 0x003c1f00000e7f89 */ /* 0x000e2800000e0000 */
[----:B-----5:R-:W-:Y:S04]  /*c210*/  @!P0 LDGSTS.E.BYPASS.LTC128B.128 [R8+0x14400], desc[UR50][R2.64], !P3 ;  /* 0x1440000002088fae */ /* 0x020fe8000d901d72 */
[----:B------:R-:W-:Y:S04]  /*c220*/  @!P0 LDGSTS.E.BYPASS.LTC128B.128 [R8+0x16400], desc[UR50][R2.64+0x40], !P4 ;  /* 0x1640004002088fae */ /* 0x000fe8000e101d72 */
[----:B------:R1:W-:Y:S01]  /*c230*/  @!P0 LDGSTS.E.BYPASS.LTC128B.128 [R8+0x18400], desc[UR50][R2.64+0x80], !P5 ;  /* 0x1840008002088fae */ /* 0x0003e2000e901d72 */
[----:B------:R-:W-:-:S13]  /*c240*/  ISETP.GE.AND P0, PT, R7, UR40, PT ;  /* 0x0000002807007c0c */ /* 0x000fda000bf06270 */
[----:B0-----:R-:W-:-:S05]  /*c250*/  @!P0 IADD3 R14, P1, R35, R14, RZ ;  /* 0x0000000e230e8210 */ /* 0x001fca0007f3e0ff */
[----:B------:R-:W-:Y:S02]  /*c260*/  @!P0 IMAD.X R7, RZ, RZ, R6, P1 ;  /* 0x000000ffff078224 */ /* 0x000fe400008e0606 */
[----:B-1----:R-:W-:Y:S01]  /*c270*/  @!P0 IMAD.MOV.U32 R2, RZ, RZ, R14 ;  /* 0x000000ffff028224 */ /* 0x002fe200078e000e */
[----:B------:R-:W-:Y:S01]  /*c280*/  SHFL.IDX PT, R6, R4, 0x2, 0x1c1f ;  /* 0x005c1f0004067f89 */ /* 0x000fe200000e0000 */
[----:B------:R-:W-:Y:S02]  /*c290*/  @!P0 IMAD.MOV.U32 R3, RZ, RZ, R7 ;  /* 0x000000ffff038224 */ /* 0x000fe400078e0007 */
[----:B------:R-:W-:Y:S01]  /*c2a0*/  VIADD R7, R5, 0x40 ;  /* 0x0000004005077836 */ /* 0x000fe20000000000 */
[----:B------:R-:W0:Y:S04]  /*c2b0*/  SHFL.IDX PT, R14, R0, 0x2, 0x1c1f ;  /* 0x005c1f00000e7f89 */ /* 0x000e2800000e0000 */
[----:B------:R-:W-:Y:S04]  /*c2c0*/  @!P0 LDGSTS.E.BYPASS.LTC128B.128 [R8+0x14c00], desc[UR50][R2.64], !P3 ;  /* 0x14c0000002088fae */ /* 0x000fe8000d901d72 */
[----:B------:R-:W-:Y:S04]  /*c2d0*/  @!P0 LDGSTS.E.BYPASS.LTC128B.128 [R8+0x16c00], desc[UR50][R2.64+0x40], !P4 ;  /* 0x16c0004002088fae */ /* 0x000fe8000e101d72 */
[----:B------:R1:W-:Y:S01]  /*c2e0*/  @!P0 LDGSTS.E.BYPASS.LTC128B.128 [R8+0x18c00], desc[UR50][R2.64+0x80], !P5 ;  /* 0x18c0008002088fae */ /* 0x0003e2000e901d72 */
[----:B------:R-:W-:-:S13]  /*c2f0*/  ISETP.GE.AND P0, PT, R7, UR40, PT ;  /* 0x0000002807007c0c */ /* 0x000fda000bf06270 */
[----:B0-----:R-:W-:-:S05]  /*c300*/  @!P0 IADD3 R14, P1, R35, R14, RZ ;  /* 0x0000000e230e8210 */ /* 0x001fca0007f3e0ff */
[----:B------:R-:W-:Y:S02]  /*c310*/  @!P0 IMAD.X R7, RZ, RZ, R6, P1 ;  /* 0x000000ffff078224 */ /* 0x000fe400008e0606 */
[----:B-1----:R-:W-:Y:S01]  /*c320*/  @!P0 IMAD.MOV.U32 R2, RZ, RZ, R14 ;  /* 0x000000ffff028224 */ /* 0x002fe200078e000e */
[----:B------:R0:W1:Y:S01]  /*c330*/  SHFL.IDX PT, R6, R4, 0x3, 0x1c1f ;  /* 0x007c1f0004067f89 */ /* 0x00006200000e0000 */
[----:B------:R-:W-:-:S03]  /*c340*/  @!P0 IMAD.MOV.U32 R3, RZ, RZ, R7 ;  /* 0x000000ffff038224 */ /* 0x000fc600078e0007 */
[----:B------:R0:W2:Y:S04]  /*c350*/  SHFL.IDX PT, R14, R0, 0x3, 0x1c1f ;  /* 0x007c1f00000e7f89 */ /* 0x0000a800000e0000 */
[----:B------:R0:W-:Y:S04]  /*c360*/  @!P0 LDGSTS.E.BYPASS.LTC128B.128 [R8+0x15400], desc[UR50][R2.64], !P3 ;  /* 0x1540000002088fae */ /* 0x0001e8000d901d72 */
[----:B------:R0:W-:Y:S04]  /*c370*/  @!P0 LDGSTS.E.BYPASS.LTC128B.128 [R8+0x17400], desc[UR50][R2.64+0x40], !P4 ;  /* 0x1740004002088fae */ /* 0x0001e8000e101d72 */
[----:B------:R0:W-:Y:S02]  /*c380*/  @!P0 LDGSTS.E.BYPASS.LTC128B.128 [R8+0x19400], desc[UR50][R2.64+0x80], !P5 ;  /* 0x1940008002088fae */ /* 0x0001e4000e901d72 */
.L_x_144:
[----:B------:R-:W-:-:S05]  /*c390*/  VIADD R5, R5, 0x60 ;  /* 0x0000006005057836 */ /* 0x000fca0000000000 */
[----:B------:R-:W-:-:S13]  /*c3a0*/  ISETP.GE.AND P0, PT, R5, UR40, PT ;  /* 0x0000002805007c0c */ /* 0x000fda000bf06270 */
[----:B0-2---:R-:W-:-:S05]  /*c3b0*/  @!P0 IADD3 R2, P1, R35, R14, RZ ;  /* 0x0000000e23028210 */ /* 0x005fca0007f3e0ff */
[----:B-1----:R-:W-:-:S05]  /*c3c0*/  @!P0 IMAD.X R3, RZ, RZ, R6, P1 ;  /* 0x000000ffff038224 */ /* 0x002fca00008e0606 */
[----:B------:R-:W-:Y:S01]  /*c3d0*/  @!PT LDS RZ, [RZ] ;  /* 0x00000000fffff984 */ /* 0x000fe20000000800 */
[----:B------:R-:W-:Y:S01]  /*c3e0*/  @!PT LDS RZ, [RZ] ;  /* 0x00000000fffff984 */ /* 0x000fe20000000800 */
[----:B------:R-:W-:Y:S01]  /*c3f0*/  @!PT LDS RZ, [RZ] ;  /* 0x00000000fffff984 */ /* 0x000fe20000000800 */
[----:B------:R0:W-:Y:S04]  /*c400*/  @!P0 LDGSTS.E.BYPASS.LTC128B.128 [R8+0x15c00], desc[UR50][R2.64], !P3 ;  /* 0x15c0000002088fae */ /* 0x0001e8000d901d72 */
[----:B------:R0:W-:Y:S04]  /*c410*/  @!P0 LDGSTS.E.BYPASS.LTC128B.128 [R8+0x17c00], desc[UR50][R2.64+0x40], !P4 ;  /* 0x17c0004002088fae */ /* 0x0001e8000e101d72 */
[----:B------:R0:W-:Y:S01]  /*c420*/  @!P0 LDGSTS.E.BYPASS.LTC128B.128 [R8+0x19c00], desc[UR50][R2.64+0x80], !P5 ;  /* 0x19c0008002088fae */ /* 0x0001e2000e901d72 */
[----:B------:R-:W-:Y:S01]  /*c430*/  NOP ;  /* 0x0000000000007918 */ /* 0x000fe20000000000 */
[----:B------:R-:W-:Y:S02]  /*c440*/  SYNCS.ARRIVE.TRANS64.RED.A0T1 RZ, [UR41+0x29800], RZ ;  /* 0x029800ffffff79a7 */ /* 0x000fe40008200429 */
[----:B------:R-:W-:Y:S01]  /*c450*/  ARRIVES.LDGSTSBAR.64.TRANSCNT [UR41+0x29800] ;  /* 0x02980000ff0079b0 */ /* 0x000fe20008000aa9 */
[----:B------:R-:W-:Y:S01]  /*c460*/  NOP ;  /* 0x0000000000007918 */ /* 0x000fe20000000000 */
[----:B------:R-:W-:Y:S01]  /*c470*/  ULOP3.LUT UR4, UR37, 0x1, URZ, 0xc, !UPT ;  /* 0x0000000125047892 */ /* 0x000fe2000f8e0c3f */
[----:B------:R-:W-:Y:S05]  /*c480*/  SYNCS.ARRIVE.TRANS64.A1T0 RZ, [UR41+0x29800], RZ ;  /* 0x029800ffffff79a7 */ /* 0x000fea0008100029 */
[----:B------:R-:W-:-:S05]  /*c490*/  IMAD.U32 R0, RZ, RZ, UR4 ;  /* 0x00000004ff007e24 */ /* 0x000fca000f8e00ff */
[----:B------:R-:W-:-:S04]  /*c4a0*/  SHF.L.U32 R0, R0, 0x1f, RZ ;  /* 0x0000001f00007819 */ /* 0x000fc800000006ff */
[----:B------:R-:W1:Y:S02]  /*c4b0*/  SYNCS.PHASECHK.TRANS64.TRYWAIT P0, [UR41+0x29820], R0 ;  /* 0x02982000ff0075a7 */ /* 0x000e640008000169 */
[----:B01----:R-:W-:Y:S05]  /*c4c0*/  @!P0 BRA `(.L_x_63) ;  /* 0x0000003400c88947 */ /* 0x003fea0003800000 */
.L_x_145:
[----:B0-----:R-:W-:-:S05]  /*c4d0*/  IMAD.U32 R0, RZ, RZ, UR39 ;  /* 0x00000027ff007e24 */ /* 0x001fca000f8e00ff */
[----:B------:R-:W-:-:S13]  /*c4e0*/  ISETP.GE.AND P0, PT, R0, 0xa1, PT ;  /* 0x000000a10000780c */ /* 0x000fda0003f06270 */
[----:B------:R-:W-:Y:S05]  /*c4f0*/  @!P0 BRA `(.L_x_64) ;  /* 0x0000001400a08947 */ /* 0x000fea0003800000 */
[----:B------:R-:W-:Y:S02]  /*c500*/  IMAD.MOV.U32 R18, RZ, RZ, R31 ;  /* 0x000000ffff127224 */ /* 0x000fe400078e001f */
[----:B------:R-:W-:Y:S02]  /*c510*/  IMAD.MOV.U32 R10, RZ, RZ, R19 ;  /* 0x000000ffff0a7224 */ /* 0x000fe400078e0013 */
[----:B------:R-:W-:-:S07]  /*c520*/  IMAD.U32 R29, RZ, RZ, UR42 ;  /* 0x0000002aff1d7e24 */ /* 0x000fce000f8e00ff */
.L_x_84:
[----:B------:R-:W2:Y:S01]  /*c530*/  LDL R2, [R1] ;  /* 0x0000000001027983 */ /* 0x000ea20000100800 */
[----:B0-----:R-:W0:Y:S01]  /*c540*/  LDC R4, c[0x0][0x430] ;  /* 0x00010c00ff047b82 */ /* 0x001e220000000800 */
[----:B------:R-:W-:Y:S01]  /*c550*/  ULDC.64 UR4, c[0x0][0x428] ;  /* 0x00010a0000047ab9 */ /* 0x000fe20000000a00 */
[----:B------:R-:W-:Y:S01]  /*c560*/  ULDC.64 UR6, c[0x0][0x418] ;  /* 0x0001060000067ab9 */ /* 0x000fe20000000a00 */
[----:B------:R-:W1:Y:S01]  /*c570*/  S2R R0, SR_TID.X ;  /* 0x0000000000007919 */ /* 0x000e620000002100 */
[----:B0-----:R-:W-:Y:S02]  /*c580*/  ISETP.NE.AND P1, PT, R4, 0x1, PT ;  /* 0x000000010400780c */ /* 0x001fe40003f25270 */
[C---:B-1----:R-:W-:Y:S01]  /*c590*/  LOP3.LUT R3, R0.reuse, 0x7f, RZ, 0xc0, !PT ;  /* 0x0000007f00037812 */ /* 0x042fe200078ec0ff */
[----:B------:R-:W-:-:S10]  /*c5a0*/  IMAD.SHL.U32 R0, R0, 0x20, RZ ;  /* 0x0000002000007824 */ /* 0x000fd400078e00ff */
[----:B------:R-:W0:Y:S01]  /*c5b0*/  @P1 LDC R7, c[0x0][0x438] ;  /* 0x00010e00ff071b82 */ /* 0x000e220000000800 */
[----:B------:R-:W-:-:S04]  /*c5c0*/  SHF.R.U32.HI R3, RZ, 0x2, R3 ;  /* 0x00000002ff037819 */ /* 0x000fc80000011603 */
[----:B------:R-:W-:-:S03]  /*c5d0*/  LOP3.LUT R0, R3, 0x60, R0, 0xf8, !PT ;  /* 0x0000006003007812 */ /* 0x000fc600078ef800 */
[----:B------:R-:W1:Y:S08]  /*c5e0*/  @P1 LDC R3, c[0x0][0x434] ;  /* 0x00010d00ff031b82 */ /* 0x000e700000000800 */
[----:B------:R-:W3:Y:S01]  /*c5f0*/  @P1 LDC R6, c[0x0][0x434] ;  /* 0x00010d00ff061b82 */ /* 0x000ee20000000800 */
[----:B--2---:R-:W-:-:S04]  /*c600*/  IMAD R11, R29, 0xa0, R2 ;  /* 0x000000a01d0b7824 */ /* 0x004fc800078e0202 */
[----:B------:R-:W-:-:S04]  /*c610*/  IMAD.IADD R0, R0, 0x1, R11 ;  /* 0x0000000100007824 */ /* 0x000fc800078e020b */
[----:B-1----:R-:W-:-:S04]  /*c620*/  @P1 IMAD.HI.U32 R2, R0, R3, RZ ;  /* 0x0000000300021227 */ /* 0x002fc800078e00ff */
[----:B------:R-:W-:Y:S01]  /*c630*/  IMAD.MOV.U32 R5, RZ, RZ, R0 ;  /* 0x000000ffff057224 */ /* 0x000fe200078e0000 */
[----:B0-----:R-:W-:Y:S01]  /*c640*/  @P1 SHF.R.U32.HI R5, RZ, R7, R2 ;  /* 0x00000007ff051219 */ /* 0x001fe20000011602 */
[----:B------:R-:W-:-:S03]  /*c650*/  IMAD R7, R37, UR4, RZ ;  /* 0x0000000425077c24 */ /* 0x000fc6000f8e02ff */
[--C-:B------:R-:W-:Y:S01]  /*c660*/  SHF.R.S32.HI R3, RZ, 0x1f, R5.reuse ;  /* 0x0000001fff037819 */ /* 0x100fe20000011405 */
[----:B------:R-:W-:Y:S02]  /*c670*/  IMAD.MOV.U32 R2, RZ, RZ, R5 ;  /* 0x000000ffff027224 */ /* 0x000fe400078e0005 */
[C---:B------:R-:W-:Y:S02]  /*c680*/  IMAD R4, R30.reuse, UR5, R7 ;  /* 0x000000051e047c24 */ /* 0x040fe4000f8e0207 */
[----:B------:R-:W-:-:S04]  /*c690*/  IMAD.WIDE.U32 R2, R30, UR4, R2 ;  /* 0x000000041e027c25 */ /* 0x000fc8000f8e0002 */
[----:B------:R-:W-:Y:S01]  /*c6a0*/  IMAD.IADD R3, R4, 0x1, R3 ;  /* 0x0000000104037824 */ /* 0x000fe200078e0203 */
[----:B------:R-:W-:-:S04]  /*c6b0*/  LEA R8, P0, R2, UR6, 0x2 ;  /* 0x0000000602087c11 */ /* 0x000fc8000f8010ff */
[----:B------:R-:W-:Y:S02]  /*c6c0*/  LEA.HI.X R9, R2, UR7, R3, 0x2, P0 ;  /* 0x0000000702097c11 */ /* 0x000fe400080f1403 */
[----:B------:R-:W0:Y:S01]  /*c6d0*/  @P1 LDC R2, c[0x0][0x438] ;  /* 0x00010e00ff021b82 */ /* 0x000e220000000800 */
[C---:B------:R-:W-:Y:S01]  /*c6e0*/  IMAD.IADD R11, R36.reuse, 0x1, R11 ;  /* 0x00000001240b7824 */ /* 0x040fe200078e020b */
[----:B------:R-:W-:-:S03]  /*c6f0*/  ISETP.GT.U32.AND P0, PT, R36, 0x9f, PT ;  /* 0x0000009f2400780c */ /* 0x000fc60003f04070 */
[----:B---3--:R-:W-:-:S04]  /*c700*/  @P1 IMAD.HI.U32 R3, R11, R6, RZ ;  /* 0x000000060b031227 */ /* 0x008fc800078e00ff */
[----:B------:R-:W-:Y:S01]  /*c710*/  IMAD.MOV.U32 R12, RZ, RZ, R11 ;  /* 0x000000ffff0c7224 */ /* 0x000fe200078e000b */
[----:B0-----:R-:W-:-:S05]  /*c720*/  @P1 SHF.R.U32.HI R12, RZ, R2, R3 ;  /* 0x00000002ff0c1219 */ /* 0x001fca0000011603 */
[--C-:B------:R-:W-:Y:S01]  /*c730*/  @!P0 SHF.R.S32.HI R3, RZ, 0x1f, R12.reuse ;  /* 0x0000001fff038819 */ /* 0x100fe2000001140c */
[----:B------:R-:W-:-:S04]  /*c740*/  @!P0 IMAD.MOV.U32 R2, RZ, RZ, R12 ;  /* 0x000000ffff028224 */ /* 0x000fc800078e000c */
[----:B------:R-:W-:Y:S01]  /*c750*/  @!P0 IMAD.WIDE.U32 R2, R30, UR4, R2 ;  /* 0x000000041e028c25 */ /* 0x000fe2000f8e0002 */
[----:B------:R-:W-:-:S03]  /*c760*/  ULDC UR4, c[0x0][0x430] ;  /* 0x00010c0000047ab9 */ /* 0x000fc60000000800 */
[----:B------:R-:W-:Y:S01]  /*c770*/  @!P0 IMAD.IADD R4, R4, 0x1, R3 ;  /* 0x0000000104048824 */ /* 0x000fe200078e0203 */
[----:B------:R-:W-:-:S04]  /*c780*/  @!P0 LEA R6, P1, R2, UR6, 0x2 ;  /* 0x0000000602068c11 */ /* 0x000fc8000f8210ff */
[----:B------:R-:W-:Y:S01]  /*c790*/  @!P0 LEA.HI.X R7, R2, UR7, R4, 0x2, P1 ;  /* 0x0000000702078c11 */ /* 0x000fe200088f1404 */
[----:B------:R-:W-:-:S06]  /*c7a0*/  IMAD.MOV.U32 R4, RZ, RZ, RZ ;  /* 0x000000ffff047224 */ /* 0x000fcc00078e00ff */
[----:B------:R0:W5:Y:S04]  /*c7b0*/  @!P0 LDG.E R4, desc[UR50][R6.64] ;  /* 0x0000003206048981 */ /* 0x000168000c1e1900 */
[----:B------:R-:W2:Y:S01]  /*c7c0*/  LDG.E R6, desc[UR50][R8.64] ;  /* 0x0000003208067981 */ /* 0x000ea2000c1e1900 */
[----:B------:R-:W-:Y:S02]  /*c7d0*/  IMAD.U32 R13, RZ, RZ, UR46 ;  /* 0x0000002eff0d7e24 */ /* 0x000fe4000f8e00ff */
[----:B------:R-:W-:-:S03]  /*c7e0*/  VIADD R19, R10, 0x1 ;  /* 0x000000010a137836 */ /* 0x000fc60000000000 */
[----:B------:R-:W-:Y:S01]  /*c7f0*/  ISETP.NE.AND P3, PT, R13, 0x3, PT ;  /* 0x000000030d00780c */ /* 0x000fe20003f65270 */
[----:B------:R-:W-:Y:S01]  /*c800*/  IMAD.MOV R3, RZ, RZ, -R5 ;  /* 0x000000ffff037224 */ /* 0x000fe200078e0a05 */
[----:B------:R-:W-:Y:S01]  /*c810*/  ISETP.NE.AND P0, PT, R19, 0x2, PT ;  /* 0x000000021300780c */ /* 0x000fe20003f05270 */
[----:B------:R-:W-:Y:S02]  /*c820*/  IMAD.MOV R2, RZ, RZ, -R12 ;  /* 0x000000ffff027224 */ /* 0x000fe400078e0a0c */
[----:B0-----:R-:W-:Y:S01]  /*c830*/  IMAD R7, R3, UR4, R0 ;  /* 0x0000000403077c24 */ /* 0x001fe2000f8e0200 */
[----:B------:R-:W-:Y:S01]  /*c840*/  SEL R31, RZ, 0x1, P0 ;  /* 0x00000001ff1f7807 */ /* 0x000fe20000000000 */
[----:B------:R-:W-:Y:S02]  /*c850*/  IMAD.MOV.U32 R0, RZ, RZ, R29 ;  /* 0x000000ffff007224 */ /* 0x000fe400078e001d */
[----:B------:R-:W-:Y:S01]  /*c860*/  IMAD R5, R2, UR4, R11 ;  /* 0x0000000402057c24 */ /* 0x000fe2000f8e020b */
[----:B------:R-:W-:Y:S01]  /*c870*/  SEL R19, R19, RZ, P0 ;  /* 0x000000ff13137207 */ /* 0x000fe20000000000 */
[----:B------:R-:W-:Y:S01]  /*c880*/  VIADD R29, R29, 0xffffffff ;  /* 0xffffffff1d1d7836 */ /* 0x000fe20000000000 */
[----:B------:R-:W-:-:S02]  /*c890*/  LOP3.LUT R31, R18, R31, RZ, 0x3c, !PT ;  /* 0x0000001f121f7212 */ /* 0x000fc400078e3cff */
[----:B------:R-:W-:Y:S02]  /*c8a0*/  ISETP.GT.AND P2, PT, R0, RZ, PT ;  /* 0x000000ff0000720c */ /* 0x000fe40003f44270 */
[----:B--2---:R-:W-:Y:S01]  /*c8b0*/  SHF.R.S32.HI R27, RZ, 0x1f, R6 ;  /* 0x0000001fff1b7819 */ /* 0x004fe20000011406 */
[----:B------:R-:W-:Y:S10]  /*c8c0*/  @!P3 BRA `(.L_x_65) ;  /* 0x000000000004b947 */ /* 0x000ff40003800000 */
[----:B------:R-:W-:Y:S01]  /*c8d0*/  BPT.TRAP 0x1 ;  /* 0x000000040000795c */ /* 0x000fe20000300000 */
.L_x_65:
[----:B------:R-:W-:Y:S01]  /*c8e0*/  LEA R0, R19, UR41, 0x3 ;  /* 0x0000002913007c11 */ /* 0x000fe2000f8e18ff */
[----:B------:R-:W-:Y:S01]  /*c8f0*/  BSSY B0, `(.L_x_66) ;  /* 0x0000005000007945 */ /* 0x000fe20003800000 */
[----:B------:R-:W-:Y:S02]  /*c900*/  SHF.L.U32 R28, R31, 0x1f, RZ ;  /* 0x0000001f1f1c7819 */ /* 0x000fe400000006ff */
[----:B------:R-:W-:Y:S02]  /*c910*/  SHF.R.S32.HI R24, RZ, 0x1f, R7 ;  /* 0x0000001fff187819 */ /* 0x000fe40000011407 */
[----:B------:R-:W0:Y:S02]  /*c920*/  SYNCS.PHASECHK.TRANS64.TRYWAIT P0, [R0+URZ+0x29880], R28 ;  /* 0x0298801c000075a7 */ /* 0x000e24000800017f */
[----:B0-----:R-:W-:Y:S05]  /*c930*/  @!P0 BRA `(.L_x_67) ;  /* 0x0000003000c48947 */ /* 0x001fea0003800000 */
.L_x_146:
[----:B------:R-:W-:Y:S05]  /*c940*/  BSYNC B0 ;  /* 0x0000000000007941 */ /* 0x000fea0003800000 */
.L_x_66:
[----:B------:R-:W-:Y:S01]  /*c950*/  ULDC.64 UR4, c[0x0][0x328] ;  /* 0x0000ca0000047ab9 */ /* 0x000fe20000000a00 */
[----:B------:R-:W-:Y:S01]  /*c960*/  ULDC.64 UR6, c[0x0][0x338] ;  /* 0x0000ce0000067ab9 */ /* 0x000fe20000000a00 */
[----:B------:R-:W-:Y:S01]  /*c970*/  IMAD R8, R24, UR4, RZ ;  /* 0x0000000418087c24 */ /* 0x000fe2000f8e02ff */
[----:B------:R-:W1:Y:S01]  /*c980*/  S2R R12, SR_TID.X ;  /* 0x00000000000c7919 */ /* 0x000e620000002100 */
[C---:B------:R-:W-:Y:S01]  /*c990*/  IMAD.WIDE.U32 R2, R7.reuse, UR4, RZ ;  /* 0x0000000407027c25 */ /* 0x040fe2000f8e00ff */
[----:B------:R-:W-:Y:S01]  /*c9a0*/  ULDC.64 UR8, c[0x0][0x330] ;  /* 0x0000cc0000087ab9 */ /* 0x000fe20000000a00 */
[----:B------:R-:W-:Y:S01]  /*c9b0*/  SHF.R.S32.HI R25, RZ, 0x1f, R5 ;  /* 0x0000001fff197819 */ /* 0x000fe20000011405 */
[----:B------:R-:W-:Y:S01]  /*c9c0*/  ULDC.64 UR10, c[0x0][0x318] ;  /* 0x0000c600000a7ab9 */ /* 0x000fe20000000a00 */
[----:B------:R-:W-:Y:S01]  /*c9d0*/  IMAD R8, R7, UR5, R8 ;  /* 0x0000000507087c24 */ /* 0x000fe2000f8e0208 */
[----:B-----5:R-:W-:Y:S01]  /*c9e0*/  SHF.R.S32.HI R26, RZ, 0x1f, R4 ;  /* 0x0000001fff1a7819 */ /* 0x020fe20000011404 */
[----:B------:R-:W-:Y:S01]  /*c9f0*/  IMAD R23, R32, UR8, RZ ;  /* 0x0000000820177c24 */ /* 0x000fe2000f8e02ff */
[C---:B------:R-:W-:Y:S01]  /*ca00*/  LOP3.LUT P3, RZ, R16.reuse, 0x10, RZ, 0xc0, !PT ;  /* 0x0000001010ff7812 */ /* 0x040fe2000786c0ff */
[----:B------:R-:W-:Y:S01]  /*ca10*/  IMAD.IADD R3, R3, 0x1, R8 ;  /* 0x0000000103037824 */ /* 0x000fe200078e0208 */
[----:B------:R-:W-:Y:S01]  /*ca20*/  LOP3.LUT P1, RZ, R16, 0x8, RZ, 0xc0, !PT ;  /* 0x0000000810ff7812 */ /* 0x000fe2000782c0ff */
[----:B------:R-:W-:-:S02]  /*ca30*/  IMAD R8, R27, UR6, RZ ;  /* 0x000000061b087c24 */ /* 0x000fc4000f8e02ff */
[----:B------:R-:W-:-:S04]  /*ca40*/  IMAD.WIDE.U32 R2, R6, UR6, R2 ;  /* 0x0000000606027c25 */ /* 0x000fc8000f8e0002 */
[----:B------:R-:W-:Y:S02]  /*ca50*/  IMAD R8, R6, UR7, R8 ;  /* 0x0000000706087c24 */ /* 0x000fe4000f8e0208 */
[----:B------:R-:W-:Y:S02]  /*ca60*/  IMAD R23, R17, UR9, R23 ;  /* 0x0000000911177c24 */ /* 0x000fe4000f8e0217 */
[----:B------:R-:W-:Y:S02]  /*ca70*/  IMAD.IADD R3, R3, 0x1, R8 ;  /* 0x0000000103037824 */ /* 0x000fe400078e0208 */
[----:B------:R-:W-:Y:S02]  /*ca80*/  IMAD R11, R25, UR4, RZ ;  /* 0x00000004190b7c24 */ /* 0x000fe4000f8e02ff */
[----:B------:R-:W-:-:S04]  /*ca90*/  IMAD.WIDE.U32 R2, R17, UR8, R2 ;  /* 0x0000000811027c25 */ /* 0x000fc8000f8e0002 */
[----:B------:R-:W-:Y:S01]  /*caa0*/  IMAD R11, R5, UR5, R11 ;  /* 0x00000005050b7c24 */ /* 0x000fe2000f8e020b */
[----:B------:R-:W-:Y:S02]  /*cab0*/  IADD3 R8, P0, R2, UR10, RZ ;  /* 0x0000000a02087c10 */ /* 0x000fe4000ff1e0ff */
        /* <DEDUP_REMOVED lines=11> */
[----:B------:R-:W-:Y:S02]  /*cb70*/  IMAD R20, R19, 0x5000, R12 ;  /* 0x0000500013147824 */ /* 0x000fe400078e020c */
[----:B------:R-:W-:-:S03]  /*cb80*/  IMAD.WIDE.U32 R2, R17, UR8, R2 ;  /* 0x0000000811027c25 */ /* 0x000fc6000f8e0002 */
[----:B------:R-:W-:-:S04]  /*cb90*/  IADD3 R22, P0, R2, UR10, RZ ;  /* 0x0000000a02167c10 */ /* 0x000fc8000ff1e0ff */
[----:B------:R-:W-:Y:S01]  /*cba0*/  IADD3.X R23, R23, UR11, R3, P0, !PT ;  /* 0x0000000b17177c10 */ /* 0x000fe200087fe403 */
[----:B------:R-:W-:Y:S08]  /*cbb0*/  BRA.DIV UR4, `(.L_x_68) ;  /* 0x0000003204387947 */ /* 0x000ff0000b800000 */
[----:B------:R-:W1:Y:S01]  /*cbc0*/  SHFL.IDX PT, R2, R8, RZ, 0x1c1f ;  /* 0x001c1fff08027589 */ /* 0x000e6200000e0000 */
[----:B------:R-:W-:-:S03]  /*cbd0*/  IADD3 R20, R20, UR41, R33 ;  /* 0x0000002914147c10 */ /* 0x000fc6000fffe021 */
[----:B------:R-:W2:Y:S02]  /*cbe0*/  SHFL.IDX PT, R3, R9, RZ, 0x1c1f ;  /* 0x001c1fff09037589 */ /* 0x000ea400000e0000 */
[----:B------:R-:W-:Y:S02]  /*cbf0*/  IMAD.IADD R21, R34, 0x1, R20 ;  /* 0x0000000122157824 */ /* 0x000fe400078e0214 */
[----:B------:R-:W-:Y:S01]  /*cc00*/  SHFL.IDX PT, R23, R23, RZ, 0x1c1f ;  /* 0x001c1fff17177589 */ /* 0x000fe200000e0000 */
[----:B-1----:R-:W-:-:S05]  /*cc10*/  IADD3 R2, P0, R35, R2, RZ ;  /* 0x0000000223027210 */ /* 0x002fca0007f1e0ff */
[----:B--2---:R-:W-:-:S05]  /*cc20*/  IMAD.X R3, RZ, RZ, R3, P0 ;  /* 0x000000ffff037224 */ /* 0x004fca00000e0603 */
[----:B------:R-:W-:Y:S04]  /*cc30*/  LDGSTS.E.BYPASS.LTC128B.128 [R20+0xa400], desc[UR50][R2.64], !P3 ;  /* 0x0a40000002147fae */ /* 0x000fe8000d901d72 */
        /* <DEDUP_REMOVED lines=20> */
.L_x_158:
        /* <DEDUP_REMOVED lines=9> */
.L_x_69:
        /* <DEDUP_REMOVED lines=11> */
.L_x_70:
[----:B------:R2:W-:Y:S01]  /*cec0*/  SYNCS.ARRIVE.TRANS64.A1T0 RZ, [R0+URZ+0x29870], RZ ;  /* 0x029870ff00ff79a7 */ /* 0x0005e2000810003f */
[----:B------:R-:W-:Y:S05]  /*ced0*/  @!P3 BRA `(.L_x_71) ;  /* 0x000000000004b947 */ /* 0x000fea0003800000 */
[----:B------:R-:W-:Y:S01]  /*cee0*/  BPT.TRAP 0x1 ;  /* 0x000000040000795c */ /* 0x000fe20000300000 */
.L_x_71:
[----:B------:R-:W3:Y:S01]  /*cef0*/  SYNCS.PHASECHK.TRANS64.TRYWAIT P0, [R0+URZ+0x29840], R28 ;  /* 0x0298401c000075a7 */ /* 0x000ee2000800017f */
[----:B------:R-:W-:Y:S04]  /*cf00*/  BSSY B0, `(.L_x_72) ;  /* 0x0000002000007945 */ /* 0x000fe80003800000 */
[----:B---3--:R-:W-:Y:S05]  /*cf10*/  @!P0 BRA `(.L_x_73) ;  /* 0x0000003000d48947 */ /* 0x008fea0003800000 */
.L_x_159:
[----:B------:R-:W-:Y:S05]  /*cf20*/  BSYNC B0 ;  /* 0x0000000000007941 */ /* 0x000fea0003800000 */
.L_x_72:
[----:B------:R-:W4:Y:S01]  /*cf30*/  LDL R9, [R1+0x4] ;  /* 0x0000040001097983 */ /* 0x000f220000100800 */
[----:B------:R-:W-:Y:S01]  /*cf40*/  ULDC.64 UR4, c[0x0][0x300] ;  /* 0x0000c00000047ab9 */ /* 0x000fe20000000a00 */
[----:B------:R-:W-:Y:S01]  /*cf50*/  ULDC.64 UR6, c[0x0][0x310] ;  /* 0x0000c40000067ab9 */ /* 0x000fe20000000a00 */
[----:B------:R-:W-:Y:S01]  /*cf60*/  IMAD R8, R24, UR4, RZ ;  /* 0x0000000418087c24 */ /* 0x000fe2000f8e02ff */
[----:B------:R-:W-:Y:S01]  /*cf70*/  ULDC.64 UR8, c[0x0][0x308] ;  /* 0x0000c20000087ab9 */ /* 0x000fe20000000a00 */
[C---:B------:R-:W-:Y:S01]  /*cf80*/  IMAD.WIDE.U32 R2, R7.reuse, UR4, RZ ;  /* 0x0000000407027c25 */ /* 0x040fe2000f8e00ff */
[----:B------:R-:W-:Y:S01]  /*cf90*/  ULDC.64 UR10, c[0x0][0x2e8] ;  /* 0x0000ba00000a7ab9 */ /* 0x000fe20000000a00 */
[C---:B------:R-:W-:Y:S02]  /*cfa0*/  LOP3.LUT P4, RZ, R16.reuse, 0x4, RZ, 0xc0, !PT ;  /* 0x0000000410ff7812 */ /* 0x040fe4000788c0ff */
[----:B------:R-:W-:Y:S01]  /*cfb0*/  IMAD R8, R7, UR5, R8 ;  /* 0x0000000507087c24 */ /* 0x000fe2000f8e0208 */
[C---:B------:R-:W-:Y:S01]  /*cfc0*/  LOP3.LUT P3, RZ, R16.reuse, 0x2, RZ, 0xc0, !PT ;  /* 0x0000000210ff7812 */ /* 0x040fe2000786c0ff */
[----:B------:R-:W-:Y:S01]  /*cfd0*/  IMAD R27, R27, UR6, RZ ;  /* 0x000000061b1b7c24 */ /* 0x000fe2000f8e02ff */
[----:B------:R-:W-:Y:S01]  /*cfe0*/  LOP3.LUT P1, RZ, R16, 0x1, RZ, 0xc0, !PT ;  /* 0x0000000110ff7812 */ /* 0x000fe2000782c0ff */
[----:B------:R-:W-:-:S02]  /*cff0*/  IMAD.IADD R3, R3, 0x1, R8 ;  /* 0x0000000103037824 */ /* 0x000fc400078e0208 */
[C---:B------:R-:W-:Y:S02]  /*d000*/  IMAD R27, R6.reuse, UR7, R27 ;  /* 0x00000007061b7c24 */ /* 0x040fe4000f8e021b */
[----:B------:R-:W-:-:S04]  /*d010*/  IMAD.WIDE.U32 R2, R6, UR6, R2 ;  /* 0x0000000606027c25 */ /* 0x000fc8000f8e0002 */
[----:B------:R-:W-:Y:S02]  /*d020*/  IMAD.IADD R3, R3, 0x1, R27 ;  /* 0x0000000103037824 */ /* 0x000fe400078e021b */
[----:B------:R-:W-:Y:S02]  /*d030*/  IMAD R20, R32, UR8, RZ ;  /* 0x0000000820147c24 */ /* 0x000fe4000f8e02ff */
[----:B------:R-:W-:-:S04]  /*d040*/  IMAD.WIDE.U32 R2, R17, UR8, R2 ;  /* 0x0000000811027c25 */ /* 0x000fc8000f8e0002 */
[----:B------:R-:W-:Y:S01]  /*d050*/  IMAD R20, R17, UR9, R20 ;  /* 0x0000000911147c24 */ /* 0x000fe2000f8e0214 */
[----:B------:R-:W-:Y:S01]  /*d060*/  IADD3 R6, P0, R2, UR10, RZ ;  /* 0x0000000a02067c10 */ /* 0x000fe2000ff1e0ff */
[----:B------:R-:W-:-:S03]  /*d070*/  IMAD R8, R25, UR4, RZ ;  /* 0x0000000419087c24 */ /* 0x000fc6000f8e02ff */
[----:B------:R-:W-:Y:S01]  /*d080*/  IADD3.X R7, R20, UR11, R3, P0, !PT ;  /* 0x0000000b14077c10 */ /* 0x000fe200087fe403 */
[C---:B------:R-:W-:Y:S02]  /*d090*/  IMAD R8, R5.reuse, UR5, R8 ;  /* 0x0000000505087c24 */ /* 0x040fe4000f8e0208 */
[----:B------:R-:W-:Y:S01]  /*d0a0*/  IMAD.WIDE.U32 R2, R5, UR4, RZ ;  /* 0x0000000405027c25 */ /* 0x000fe2000f8e00ff */
[----:B------:R-:W-:-:S03]  /*d0b0*/  UMOV UR4, 0xffffffff ;  /* 0xffffffff00047882 */ /* 0x000fc60000000000 */
[----:B------:R-:W-:Y:S02]  /*d0c0*/  IMAD.IADD R3, R3, 0x1, R8 ;  /* 0x0000000103037824 */ /* 0x000fe400078e0208 */
[----:B------:R-:W-:Y:S02]  /*d0d0*/  IMAD R5, R26, UR6, RZ ;  /* 0x000000061a057c24 */ /* 0x000fe4000f8e02ff */
[----:B------:R-:W-:-:S04]  /*d0e0*/  IMAD.WIDE.U32 R2, R4, UR6, R2 ;  /* 0x0000000604027c25 */ /* 0x000fc8000f8e0002 */
[----:B------:R-:W-:-:S04]  /*d0f0*/  IMAD R5, R4, UR7, R5 ;  /* 0x0000000704057c24 */ /* 0x000fc8000f8e0205 */
[----:B------:R-:W-:Y:S02]  /*d100*/  IMAD.IADD R3, R3, 0x1, R5 ;  /* 0x0000000103037824 */ /* 0x000fe400078e0205 */
[----:B------:R-:W-:-:S03]  /*d110*/  IMAD.WIDE.U32 R2, R17, UR8, R2 ;  /* 0x0000000811027c25 */ /* 0x000fc6000f8e0002 */
[----:B------:R-:W-:-:S04]  /*d120*/  IADD3 R8, P0, R2, UR10, RZ ;  /* 0x0000000a02087c10 */ /* 0x000fc8000ff1e0ff */
[----:B------:R-:W-:Y:S01]  /*d130*/  IADD3.X R20, R20, UR11, R3, P0, !PT ;  /* 0x0000000b14147c10 */ /* 0x000fe200087fe403 */
[----:B----4-:R-:W-:Y:S01]  /*d140*/  IMAD R9, R19, 0x7800, R9 ;  /* 0x0000780013097824 */ /* 0x010fe200078e0209 */
[----:B------:R-:W-:Y:S07]  /*d150*/  BRA.DIV UR4, `(.L_x_74) ;  /* 0x0000003204587947 */ /* 0x000fee000b800000 */
[----:B------:R-:W4:Y:S01]  /*d160*/  SHFL.IDX PT, R14, R6, RZ, 0x1c1f ;  /* 0x001c1fff060e7589 */ /* 0x000f2200000e0000 */
[----:B------:R-:W-:-:S03]  /*d170*/  VIADD R9, R9, UR41 ;  /* 0x0000002909097c36 */ /* 0x000fc60008000000 */
[----:B------:R-:W5:Y:S04]  /*d180*/  SHFL.IDX PT, R3, R7, RZ, 0x1c1f ;  /* 0x001c1fff07037589 */ /* 0x000f6800000e0000 */
[----:B------:R-:W-:Y:S04]  /*d190*/  SHFL.IDX PT, R5, R7, 0x2, 0x1c1f ;  /* 0x005c1f0007057f89 */ /* 0x000fe800000e0000 */
[----:B------:R-:W-:Y:S01]  /*d1a0*/  SHFL.IDX PT, R20, R20, RZ, 0x1c1f ;  /* 0x001c1fff14147589 */ /* 0x000fe200000e0000 */
[----:B----4-:R-:W-:-:S03]  /*d1b0*/  IADD3 R2, P0, R35, R14, RZ ;  /* 0x0000000e23027210 */ /* 0x010fc60007f1e0ff */
[----:B------:R-:W4:Y:S02]  /*d1c0*/  SHFL.IDX PT, R14, R6, 0x1, 0x1c1f ;  /* 0x003c1f00060e7f89 */ /* 0x000f2400000e0000 */
[----:B-----5:R-:W-:-:S05]  /*d1d0*/  IMAD.X R3, RZ, RZ, R3, P0 ;  /* 0x000000ffff037224 */ /* 0x020fca00000e0603 */
[----:B------:R-:W-:Y:S04]  /*d1e0*/  LDGSTS.E.BYPASS.LTC128B.128 [R9+0x1a400], desc[UR50][R2.64], !P4 ;  /* 0x1a40000002097fae */ /* 0x000fe8000e101d72 */
[----:B------:R-:W-:Y:S04]  /*d1f0*/  LDGSTS.E.BYPASS.LTC128B.128 [R9+0x1cc00], desc[UR50][R2.64+0x40], !P3 ;  /* 0x1cc0004002097fae */ /* 0x000fe8000d901d72 */
[----:B------:R5:W-:Y:S04]  /*d200*/  LDGSTS.E.BYPASS.LTC128B.128 [R9+0x1f400], desc[UR50][R2.64+0x80], !P1 ;  /* 0x1f40008002097fae */ /* 0x000be8000c901d72 */
[----:B-----5:R-:W5:Y:S01]  /*d210*/  SHFL.IDX PT, R3, R7, 0x1, 0x1c1f ;  /* 0x003c1f0007037f89 */ /* 0x020f6200000e0000 */
[----:B----4-:R-:W-:-:S03]  /*d220*/  IADD3 R2, P0, R35, R14, RZ ;  /* 0x0000000e23027210 */ /* 0x010fc60007f1e0ff */
[----:B------:R-:W4:Y:S04]  /*d230*/  SHFL.IDX PT, R14, R6, 0x2, 0x1c1f ;  /* 0x005c1f00060e7f89 */ /* 0x000f2800000e0000 */
[----:B------:R-:W-:Y:S01]  /*d240*/  SHFL.IDX PT, R7, R7, 0x3, 0x1c1f ;  /* 0x007c1f0007077f89 */ /* 0x000fe200000e0000 */
[----:B-----5:R-:W-:Y:S01]  /*d250*/  IMAD.X R3, RZ, RZ, R3, P0 ;  /* 0x000000ffff037224 */ /* 0x020fe200000e0603 */
[----:B----4-:R-:W-:-:S04]  /*d260*/  IADD3 R4, P0, R35, R14, RZ ;  /* 0x0000000e23047210 */ /* 0x010fc80007f1e0ff */
[----:B------:R-:W-:Y:S04]  /*d270*/  LDGSTS.E.BYPASS.LTC128B.128 [R9+0x1ac00], desc[UR50][R2.64], !P4 ;  /* 0x1ac0000002097fae */ /* 0x000fe8000e101d72 */
[----:B------:R-:W-:Y:S01]  /*d280*/  LDGSTS.E.BYPASS.LTC128B.128 [R9+0x1d400], desc[UR50][R2.64+0x40], !P3 ;  /* 0x1d40004002097fae */ /* 0x000fe2000d901d72 */
[----:B------:R-:W-:-:S03]  /*d290*/  IMAD.X R5, RZ, RZ, R5, P0 ;  /* 0x000000ffff057224 */ /* 0x000fc600000e0605 */
[----:B------:R4:W-:Y:S04]  /*d2a0*/  LDGSTS.E.BYPASS.LTC128B.128 [R9+0x1fc00], desc[UR50][R2.64+0x80], !P1 ;  /* 0x1fc0008002097fae */ /* 0x0009e8000c901d72 */
[----:B------:R0:W-:Y:S04]  /*d2b0*/  LDGSTS.E.BYPASS.LTC128B.128 [R9+0x1b400], desc[UR50][R4.64], !P4 ;  /* 0x1b40000004097fae */ /* 0x0001e8000e101d72 */
[----:B------:R0:W-:Y:S04]  /*d2c0*/  LDGSTS.E.BYPASS.LTC128B.128 [R9+0x1dc00], desc[UR50][R4.64+0x40], !P3 ;  /* 0x1dc0004004097fae */ /* 0x0001e8000d901d72 */
[----:B----4-:R-:W4:Y:S04]  /*d2d0*/  SHFL.IDX PT, R2, R6, 0x3, 0x1c1f ;  /* 0x007c1f0006027f89 */ /* 0x010f2800000e0000 */
[----:B------:R0:W-:Y:S04]  /*d2e0*/  LDGSTS.E.BYPASS.LTC128B.128 [R9+0x20400], desc[UR50][R4.64+0x80], !P1 ;  /* 0x2040008004097fae */ /* 0x0001e8000c901d72 */
[----:B------:R0:W0:Y:S01]  /*d2f0*/  SHFL.IDX PT, R14, R8, RZ, 0x1c1f ;  /* 0x001c1fff080e7589 */ /* 0x00002200000e0000 */
[----:B----4-:R-:W-:-:S05]  /*d300*/  IADD3 R2, P0, R35, R2, RZ ;  /* 0x0000000223027210 */ /* 0x010fca0007f1e0ff */
[----:B------:R-:W-:-:S05]  /*d310*/  IMAD.X R3, RZ, RZ, R7, P0 ;  /* 0x000000ffff037224 */ /* 0x000fca00000e0607 */
[----:B------:R4:W-:Y:S04]  /*d320*/  LDGSTS.E.BYPASS.LTC128B.128 [R9+0x1bc00], desc[UR50][R2.64], !P4 ;  /* 0x1bc0000002097fae */ /* 0x0009e8000e101d72 */
[----:B------:R4:W-:Y:S04]  /*d330*/  LDGSTS.E.BYPASS.LTC128B.128 [R9+0x1e400], desc[UR50][R2.64+0x40], !P3 ;  /* 0x1e40004002097fae */ /* 0x0009e8000d901d72 */
[----:B0-----:R4:W-:Y:S02]  /*d340*/  LDGSTS.E.BYPASS.LTC128B.128 [R9+0x20c00], desc[UR50][R2.64+0x80], !P1 ;  /* 0x20c0008002097fae */ /* 0x0019e4000c901d72 */
.L_x_171:
[----:B----4-:R-:W-:-:S05]  /*d350*/  IADD3 R2, P0, R35, R14, RZ ;  /* 0x0000000e23027210 */ /* 0x010fca0007f1e0ff */
[----:B------:R-:W-:Y:S01]  /*d360*/  IMAD.X R3, RZ, RZ, R20, P0 ;  /* 0x000000ffff037224 */ /* 0x000fe200000e0614 */
[----:B------:R-:W-:-:S04]  /*d370*/  PLOP3.LUT P0, PT, PT, PT, PT, 0x80, 0x0 ;  /* 0x000000000000781c */ /* 0x000fc80003f0f070 */
[----:B------:R-:W-:Y:S01]  /*d380*/  @!PT LDS RZ, [RZ] ;  /* 0x00000000fffff984 */ /* 0x000fe20000000800 */
[----:B------:R-:W-:Y:S01]  /*d390*/  @!PT LDS RZ, [RZ] ;  /* 0x00000000fffff984 */ /* 0x000fe20000000800 */
[----:B------:R-:W-:Y:S01]  /*d3a0*/  @!PT LDS RZ, [RZ] ;  /* 0x00000000fffff984 */ /* 0x000fe20000000800 */
[----:B------:R0:W-:Y:S04]  /*d3b0*/  LDGSTS.E.BYPASS.LTC128B.128 [R9+0x1c400], desc[UR50][R2.64], !P4 ;  /* 0x1c40000002097fae */ /* 0x0001e8000e101d72 */
[----:B------:R0:W-:Y:S04]  /*d3c0*/  LDGSTS.E.BYPASS.LTC128B.128 [R9+0x1ec00], desc[UR50][R2.64+0x40], !P3 ;  /* 0x1ec0004002097fae */ /* 0x0001e8000d901d72 */
[----:B------:R0:W-:Y:S01]  /*d3d0*/  LDGSTS.E.BYPASS.LTC128B.128 [R9+0x21400], desc[UR50][R2.64+0x80], !P1 ;  /* 0x2140008002097fae */ /* 0x0001e2000c901d72 */
[----:B------:R-:W-:Y:S01]  /*d3e0*/  NOP ;  /* 0x0000000000007918 */ /* 0x000fe20000000000 */
.L_x_75:
[----:B------:R-:W-:Y:S02]  /*d3f0*/  PLOP3.LUT P1, PT, P1, P0, PT, 0xa2, 0x0 ;  /* 0x000000000000781c */ /* 0x000fe40000f21472 */
[----:B------:R-:W-:-:S08]  /*d400*/  @P0 R2UR P1, UR4, R0 ;  /* 0x00000000000402ca */ /* 0x000fd00000020000 */
[----:B------:R-:W-:-:S05]  /*d410*/  @P0 PLOP3.LUT P0, PT, P1, PT, PT, 0x80, 0x0 ;  /* 0x000000000000081c */ /* 0x000fca0000f0f070 */
[----:B------:R-:W-:Y:S01]  /*d420*/  @!P1 SYNCS.ARRIVE.TRANS64.RED.A0T1 RZ, [UR4+0x29830], RZ ;  /* 0x029830ffffff99a7 */ /* 0x000fe20008200404 */
[----:B------:R-:W-:Y:S07]  /*d430*/  @!P1 ARRIVES.LDGSTSBAR.64.TRANSCNT [UR4+0x29830] ;  /* 0x02983000ff0099b0 */ /* 0x000fee0008000a84 */
[----:B------:R-:W-:Y:S05]  /*d440*/  @P0 BRA.U.ANY `(.L_x_75) ;  /* 0xfffffffd00e80947 */ /* 0x000fea000393ffff */
[----:B------:R-:W-:Y:S01]  /*d450*/  NOP ;  /* 0x0000000000007918 */ /* 0x000fe20000000000 */
[----:B0-----:R-:W-:-:S05]  /*d460*/  IMAD.U32 R2, RZ, RZ, UR46 ;  /* 0x0000002eff027e24 */ /* 0x001fca000f8e00ff */
[----:B------:R-:W-:-:S13]  /*d470*/  ISETP.NE.AND P3, PT, R2, 0x3, PT ;  /* 0x000000030200780c */ /* 0x000fda0003f65270 */
[----:B------:R-:W-:Y:S05]  /*d480*/  @!P3 BRA `(.L_x_76) ;  /* 0x000000000004b947 */ /* 0x000fea0003800000 */
[----:B------:R-:W-:Y:S01]  /*d490*/  BPT.TRAP 0x1 ;  /* 0x000000040000795c */ /* 0x000fe20000300000 */
.L_x_76:
[----:B------:R2:W-:Y:S02]  /*d4a0*/  SYNCS.ARRIVE.TRANS64.A1T0 RZ, [R0+URZ+0x29830], RZ ;  /* 0x029830ff00ff79a7 */ /* 0x0005e4000810003f */
[----:B--23--:R-:W-:-:S05]  /*d4b0*/  IMAD.U32 R0, RZ, RZ, UR47 ;  /* 0x0000002fff007e24 */ /* 0x00cfca000f8e00ff */
[----:B------:R-:W-:-:S13]  /*d4c0*/  ISETP.NE.AND P0, PT, R0, 0x3, PT ;  /* 0x000000030000780c */ /* 0x000fda0003f05270 */
[----:B------:R-:W-:Y:S05]  /*d4d0*/  @!P0 BRA `(.L_x_77) ;  /* 0x0000000000048947 */ /* 0x000fea0003800000 */
[----:B------:R-:W-:Y:S01]  /*d4e0*/  BPT.TRAP 0x1 ;  /* 0x000000040000795c */ /* 0x000fe20000300000 */
.L_x_77:
[----:B------:R-:W-:Y:S01]  /*d4f0*/  LOP3.LUT R3, R18, 0x1, RZ, 0x3c, !PT ;  /* 0x0000000112037812 */ /* 0x000fe200078e3cff */
[----:B------:R-:W-:Y:S01]  /*d500*/  BSSY B0, `(.L_x_78) ;  /* 0x0000005000007945 */ /* 0x000fe20003800000 */
[----:B------:R-:W-:Y:S02]  /*d510*/  LEA R0, R10, UR41, 0x3 ;  /* 0x000000290a007c11 */ /* 0x000fe4000f8e18ff */
[----:B------:R-:W-:-:S04]  /*d520*/  SHF.L.U32 R3, R3, 0x1f, RZ ;  /* 0x0000001f03037819 */ /* 0x000fc800000006ff */
[----:B------:R-:W0:Y:S02]  /*d530*/  SYNCS.PHASECHK.TRANS64.TRYWAIT P1, [R0+URZ+0x29870], R3 ;  /* 0x02987003000075a7 */ /* 0x000e24000802017f */
[----:B0-----:R-:W-:Y:S05]  /*d540*/  @!P1 BRA `(.L_x_79) ;  /* 0x0000003000cc9947 */ /* 0x001fea0003800000 */
.L_x_172:
[----:B------:R-:W-:Y:S05]  /*d550*/  BSYNC B0 ;  /* 0x0000000000007941 */ /* 0x000fea0003800000 */
.L_x_78:
[----:B------:R-:W-:-:S05]  /*d560*/  IMAD.U32 R2, RZ, RZ, UR46 ;  /* 0x0000002eff027e24 */ /* 0x000fca000f8e00ff */
[----:B------:R-:W-:-:S13]  /*d570*/  ISETP.NE.AND P1, PT, R2, 0x3, PT ;  /* 0x000000030200780c */ /* 0x000fda0003f25270 */
[----:B------:R-:W-:Y:S05]  /*d580*/  @!P1 BRA `(.L_x_80) ;  /* 0x0000000000049947 */ /* 0x000fea0003800000 */
[----:B------:R-:W-:Y:S01]  /*d590*/  BPT.TRAP 0x1 ;  /* 0x000000040000795c */ /* 0x000fe20000300000 */
.L_x_80:
[----:B0-----:R-:W-:Y:S01]  /*d5a0*/  SHF.L.U32 R3, R18, 0x1f, RZ ;  /* 0x0000001f12037819 */ /* 0x001fe200000006ff */
[----:B------:R-:W-:-:S03]  /*d5b0*/  IMAD R12, R10, 0x5000, RZ ;  /* 0x000050000a0c7824 */ /* 0x000fc600078e02ff */
[----:B------:R-:W0:Y:S02]  /*d5c0*/  SYNCS.PHASECHK.TRANS64.TRYWAIT P1, [R0+URZ+0x29860], R3 ;  /* 0x02986003000075a7 */ /* 0x000e24000802017f */
[----:B0-----:R-:W-:Y:S05]  /*d5d0*/  @!P1 BRA `(.L_x_81) ;  /* 0x0000003000bc9947 */ /* 0x001fea0003800000 */
.L_x_173:
[----:B------:R-:W0:Y:S04]  /*d5e0*/  LDL R2, [R1+0xc] ;  /* 0x00000c0001027983 */ /* 0x000e280000100800 */
[----:B------:R-:W2:Y:S04]  /*d5f0*/  LDL R10, [R1+0x10] ;  /* 0x00001000010a7983 */ /* 0x000ea80000100800 */
[----:B------:R-:W3:Y:S01]  /*d600*/  LDL R13, [R1+0x8] ;  /* 0x00000800010d7983 */ /* 0x000ee20000100800 */
[----:B------:R-:W-:Y:S05]  /*d610*/  WARPSYNC.ALL ;  /* 0x0000000000007948 */ /* 0x000fea0003800000 */
[----:B------:R-:W-:-:S05]  /*d620*/  IMAD.U32 R24, RZ, RZ, UR46 ;  /* 0x0000002eff187e24 */ /* 0x000fca000f8e00ff */
[----:B------:R-:W-:Y:S02]  /*d630*/  ISETP.NE.AND P1, PT, R24, 0x3, PT ;  /* 0x000000031800780c */ /* 0x000fe40003f25270 */
[----:B0-----:R-:W-:-:S05]  /*d640*/  LOP3.LUT R3, R12, R2, RZ, 0xfc, !PT ;  /* 0x000000020c037212 */ /* 0x001fca00078efcff */
[----:B------:R-:W0:Y:S01]  /*d650*/  LDSM.16.MT88.4 R4, [R3+UR41+0xa400] ;  /* 0x00a400290304783b */ /* 0x000e220008004200 */
[----:B------:R-:W-:Y:S01]  /*d660*/  VIADD R2, R3, UR41 ;  /* 0x0000002903027c36 */ /* 0x000fe20008000000 */
[----:B---3--:R-:W-:-:S03]  /*d670*/  LOP3.LUT R18, R12, R13, RZ, 0xfc, !PT ;  /* 0x0000000d0c127212 */ /* 0x008fc600078efcff */
[----:B--2---:R-:W-:Y:S02]  /*d680*/  IMAD.IADD R2, R10, 0x1, R2 ;  /* 0x000000010a027824 */ /* 0x004fe400078e0202 */
[----:B------:R-:W-:Y:S01]  /*d690*/  VIADD R18, R18, UR41 ;  /* 0x0000002912127c36 */ /* 0x000fe20008000000 */
[C-C-:B0-----:R-:W-:Y:S02]  /*d6a0*/  PRMT R8, R4.reuse, 0x6420, R5.reuse ;  /* 0x0000642004087816 */ /* 0x141fe40000000005 */
[----:B------:R-:W-:Y:S02]  /*d6b0*/  PRMT R9, R4, 0x7531, R5 ;  /* 0x0000753104097816 */ /* 0x000fe40000000005 */
[C-C-:B------:R-:W-:Y:S02]  /*d6c0*/  PRMT R10, R6.reuse, 0x6420, R7.reuse ;  /* 0x00006420060a7816 */ /* 0x140fe40000000007 */
[----:B------:R-:W-:Y:S02]  /*d6d0*/  PRMT R11, R6, 0x7531, R7 ;  /* 0x00007531060b7816 */ /* 0x000fe40000000007 */
[----:B------:R-:W0:Y:S04]  /*d6e0*/  LDSM.16.MT88.4 R4, [R2+0xa400] ;  /* 0x00a400000204783b */ /* 0x000e280000004200 */
[----:B------:R-:W-:Y:S01]  /*d6f0*/  STSM.16.M88.4 [R18+0x400], R8 ;  /* 0x0004000812007844 */ /* 0x000fe20000000200 */
[----:B0-----:R-:W-:-:S02]  /*d700*/  PRMT R12, R4, 0x6420, R5 ;  /* 0x00006420040c7816 */ /* 0x001fc40000000005 */
[----:B------:R-:W-:Y:S02]  /*d710*/  PRMT R13, R4, 0x7531, R5 ;  /* 0x00007531040d7816 */ /* 0x000fe40000000005 */
[C-C-:B------:R-:W-:Y:S02]  /*d720*/  PRMT R14, R6.reuse, 0x6420, R7.reuse ;  /* 0x00006420060e7816 */ /* 0x140fe40000000007 */
[----:B------:R-:W-:-:S05]  /*d730*/  PRMT R15, R6, 0x7531, R7 ;  /* 0x00007531060f7816 */ /* 0x000fca0000000007 */
[----:B------:R-:W-:Y:S04]  /*d740*/  STSM.16.M88.4 [R18+0xc00], R12 ;  /* 0x000c000c12007844 */ /* 0x000fe80000000200 */
[----:B------:R-:W0:Y:S02]  /*d750*/  LDSM.16.MT88.4 R8, [R3+UR41+0xb400] ;  /* 0x00b400290308783b */ /* 0x000e240008004200 */
[C-C-:B0-----:R-:W-:Y:S02]  /*d760*/  PRMT R4, R8.reuse, 0x6420, R9.reuse ;  /* 0x0000642008047816 */ /* 0x141fe40000000009 */
[----:B------:R-:W-:Y:S02]  /*d770*/  PRMT R5, R8, 0x7531, R9 ;  /* 0x0000753108057816 */ /* 0x000fe40000000009 */
[----:B------:R-:W-:-:S02]  /*d780*/  PRMT R6, R10, 0x6420, R11 ;  /* 0x000064200a067816 */ /* 0x000fc4000000000b */
[----:B------:R-:W-:Y:S02]  /*d790*/  PRMT R7, R10, 0x7531, R11 ;  /* 0x000075310a077816 */ /* 0x000fe4000000000b */
[----:B------:R-:W0:Y:S04]  /*d7a0*/  LDSM.16.MT88.4 R8, [R2+0xb400] ;  /* 0x00b400000208783b */ /* 0x000e280000004200 */
[----:B------:R-:W-:Y:S01]  /*d7b0*/  STSM.16.M88.4 [R18+0x1400], R4 ;  /* 0x0014000412007844 */ /* 0x000fe20000000200 */
[C-C-:B0-----:R-:W-:Y:S02]  /*d7c0*/  PRMT R20, R8.reuse, 0x6420, R9.reuse ;  /* 0x0000642008147816 */ /* 0x141fe40000000009 */
[----:B------:R-:W-:Y:S02]  /*d7d0*/  PRMT R21, R8, 0x7531, R9 ;  /* 0x0000753108157816 */ /* 0x000fe40000000009 */
[----:B-1----:R-:W-:-:S02]  /*d7e0*/  PRMT R22, R10, 0x6420, R11 ;  /* 0x000064200a167816 */ /* 0x002fc4000000000b */
        /* <DEDUP_REMOVED lines=11> */
[----:B------:R-:W-:-:S02]  /*d8a0*/  PRMT R14, R10, 0x6420, R11 ;  /* 0x000064200a0e7816 */ /* 0x000fc4000000000b */
        /* <DEDUP_REMOVED lines=8> */
[----:B------:R0:W-:Y:S02]  /*d930*/  STSM.16.M88.4 [R18+0x3400], R4 ;  /* 0x0034000412007844 */ /* 0x0001e40000000200 */
[C-C-:B0-----:R-:W-:Y:S02]  /*d940*/  PRMT R4, R8.reuse, 0x6420, R9.reuse ;  /* 0x0000642008047816 */ /* 0x141fe40000000009 */
[----:B------:R-:W-:-:S02]  /*d950*/  PRMT R5, R8, 0x7531, R9 ;  /* 0x0000753108057816 */ /* 0x000fc40000000009 */
[C-C-:B------:R-:W-:Y:S02]  /*d960*/  PRMT R6, R10.reuse, 0x6420, R11.reuse ;  /* 0x000064200a067816 */ /* 0x140fe4000000000b */
[----:B------:R-:W-:-:S05]  /*d970*/  PRMT R7, R10, 0x7531, R11 ;  /* 0x000075310a077816 */ /* 0x000fca000000000b */
[----:B------:R-:W-:Y:S04]  /*d980*/  STSM.16.M88.4 [R18+0x3c00], R4 ;  /* 0x003c000412007844 */ /* 0x000fe80000000200 */
[----:B------:R-:W0:Y:S04]  /*d990*/  LDSM.16.MT88.4 R8, [R3+UR41+0xe400] ;  /* 0x00e400290308783b */ /* 0x000e280008004200 */
[----:B------:R-:W1:Y:S01]  /*d9a0*/  LDSM.16.MT88.4 R12, [R2+0xe400] ;  /* 0x00e40000020c783b */ /* 0x000e620000004200 */
[C-C-:B0-----:R-:W-:Y:S02]  /*d9b0*/  PRMT R20, R8.reuse, 0x6420, R9.reuse ;  /* 0x0000642008147816 */ /* 0x141fe40000000009 */
[----:B------:R-:W-:-:S02]  /*d9c0*/  PRMT R21, R8, 0x7531, R9 ;  /* 0x0000753108157816 */ /* 0x000fc40000000009 */
[C-C-:B------:R-:W-:Y:S02]  /*d9d0*/  PRMT R22, R10.reuse, 0x6420, R11.reuse ;  /* 0x000064200a167816 */ /* 0x140fe4000000000b */
[----:B------:R-:W-:Y:S02]  /*d9e0*/  PRMT R23, R10, 0x7531, R11 ;  /* 0x000075310a177816 */ /* 0x000fe4000000000b */
[C-C-:B-1----:R-:W-:Y:S02]  /*d9f0*/  PRMT R4, R12.reuse, 0x6420, R13.reuse ;  /* 0x000064200c047816 */ /* 0x142fe4000000000d */
[----:B------:R-:W-:Y:S01]  /*da00*/  PRMT R5, R12, 0x7531, R13 ;  /* 0x000075310c057816 */ /* 0x000fe2000000000d */
[----:B------:R0:W-:Y:S01]  /*da10*/  STSM.16.M88.4 [R18+0x4400], R20 ;  /* 0x0044001412007844 */ /* 0x0001e20000000200 */
[C-C-:B------:R-:W-:Y:S02]  /*da20*/  PRMT R6, R14.reuse, 0x6420, R15.reuse ;  /* 0x000064200e067816 */ /* 0x140fe4000000000f */
[----:B------:R-:W-:-:S05]  /*da30*/  PRMT R7, R14, 0x7531, R15 ;  /* 0x000075310e077816 */ /* 0x000fca000000000f */
[----:B------:R0:W-:Y:S01]  /*da40*/  STSM.16.M88.4 [R18+0x4c00], R4 ;  /* 0x004c000412007844 */ /* 0x0001e20000000200 */
[----:B------:R-:W-:Y:S01]  /*da50*/  @!PT LDS RZ, [RZ] ;  /* 0x00000000fffff984 */ /* 0x000fe20000000800 */
[----:B------:R-:W-:Y:S01]  /*da60*/  @!PT LDS RZ, [RZ] ;  /* 0x00000000fffff984 */ /* 0x000fe20000000800 */
[----:B------:R-:W-:Y:S01]  /*da70*/  @!PT LDS RZ, [RZ] ;  /* 0x00000000fffff984 */ /* 0x000fe20000000800 */
[----:B------:R-:W-:Y:S01]  /*da80*/  @!PT LDS RZ, [RZ] ;  /* 0x00000000fffff984 */ /* 0x000fe20000000800 */
[----:B------:R1:W-:Y:S06]  /*da90*/  MEMBAR.ALL.CTA ;  /* 0x0000000000007992 */ /* 0x0003ec0000008000 */
[----:B-1----:R-:W1:Y:S01]  /*daa0*/  FENCE.VIEW.ASYNC.S ;  /* 0x00000000000073c6 */ /* 0x002e620000000000 */
[----:B------:R-:W-:Y:S05]  /*dab0*/  @!P1 BRA `(.L_x_82) ;  /* 0x0000000000049947 */ /* 0x000fea0003800000 */
[----:B------:R-:W-:Y:S01]  /*dac0*/  BPT.TRAP 0x1 ;  /* 0x000000040000795c */ /* 0x000fe20000300000 */
.L_x_82:
[----:B-1----:R1:W-:Y:S01]  /*dad0*/  SYNCS.ARRIVE.TRANS64.A1T0 RZ, [R0+URZ+0x29850], RZ ;  /* 0x029850ff00ff79a7 */ /* 0x0023e2000810003f */
[----:B------:R-:W-:Y:S06]  /*dae0*/  BAR.SYNC.DEFER_BLOCKING 0x2, 0x80 ;  /* 0x0082000000007b1d */ /* 0x000fec0000010000 */
[----:B------:R-:W-:Y:S05]  /*daf0*/  @!P0 BRA `(.L_x_83) ;  /* 0x0000000000048947 */ /* 0x000fea0003800000 */
[----:B------:R-:W-:Y:S01]  /*db00*/  BPT.TRAP 0x1 ;  /* 0x000000040000795c */ /* 0x000fe20000300000 */
.L_x_83:
[----:B-1----:R-:W-:Y:S02]  /*db10*/  VIADD R0, R0, 0x29880 ;  /* 0x0002988000007836 */ /* 0x002fe40000000000 */
[----:B------:R-:W-:Y:S02]  /*db20*/  IMAD.U32 R3, RZ, RZ, UR45 ;  /* 0x0000002dff037e24 */ /* 0x000fe4000f8e00ff */
[----:B0-----:R-:W-:Y:S02]  /*db30*/  IMAD.MOV.U32 R18, RZ, RZ, R31 ;  /* 0x000000ffff127224 */ /* 0x001fe400078e001f */
[----:B------:R-:W-:Y:S01]  /*db40*/  IMAD.MOV.U32 R10, RZ, RZ, R19 ;  /* 0x000000ffff0a7224 */ /* 0x000fe200078e0013 */
[----:B------:R-:W-:-:S04]  /*db50*/  PRMT R0, R3, 0x654, R0 ;  /* 0x0000065403007816 */ /* 0x000fc80000000000 */
[----:B------:R0:W-:Y:S01]  /*db60*/  SYNCS.ARRIVE.TRANS64.RED.A1T0 RZ, [R0+URZ], RZ ;  /* 0x000000ff00ff79a7 */ /* 0x0001e2000810043f */
[----:B------:R-:W-:Y:S05]  /*db70*/  @P2 BRA `(.L_x_84) ;  /* 0xffffffe8006c2947 */ /* 0x000fea000383ffff */
.L_x_64:
[----:B0-----:R-:W-:-:S05]  /*db80*/  IMAD.U32 R0, RZ, RZ, UR47 ;  /* 0x0000002fff007e24 */ /* 0x001fca000f8e00ff */
[----:B------:R-:W-:-:S13]  /*db90*/  ISETP.NE.AND P1, PT, R0, 0x3, PT ;  /* 0x000000030000780c */ /* 0x000fda0003f25270 */
[----:B------:R-:W-:Y:S05]  /*dba0*/  @!P1 BRA `(.L_x_85) ;  /* 0x0000000000049947 */ /* 0x000fea0003800000 */
[----:B------:R-:W-:Y:S01]  /*dbb0*/  BPT.TRAP 0x1 ;  /* 0x000000040000795c */ /* 0x000fe20000300000 */
.L_x_85:
[----:B------:R-:W-:Y:S01]  /*dbc0*/  LOP3.LUT R0, R31, 0x1, RZ, 0x3c, !PT ;  /* 0x000000011f007812 */ /* 0x000fe200078e3cff */
[----:B------:R-:W-:Y:S01]  /*dbd0*/  BSSY B0, `(.L_x_86) ;  /* 0x0000005000007945 */ /* 0x000fe20003800000 */
[----:B------:R-:W-:Y:S02]  /*dbe0*/  LEA R3, R19, UR41, 0x3 ;  /* 0x0000002913037c11 */ /* 0x000fe4000f8e18ff */
[----:B------:R-:W-:-:S04]  /*dbf0*/  SHF.L.U32 R0, R0, 0x1f, RZ ;  /* 0x0000001f00007819 */ /* 0x000fc800000006ff */
[----:B------:R-:W0:Y:S02]  /*dc00*/  SYNCS.PHASECHK.TRANS64.TRYWAIT P0, [R3+URZ+0x29870], R0 ;  /* 0x02987000030075a7 */ /* 0x000e24000800017f */
[----:B0-----:R-:W-:Y:S05]  /*dc10*/  @!P0 BRA `(.L_x_87) ;  /* 0x0000002c00408947 */ /* 0x001fea0003800000 */
.L_x_174:
[----:B------:R-:W-:Y:S05]  /*dc20*/  BSYNC B0 ;  /* 0x0000000000007941 */ /* 0x000fea0003800000 */
.L_x_86:
[----:B------:R-:W-:-:S05]  /*dc30*/  IMAD.U32 R2, RZ, RZ, UR46 ;  /* 0x0000002eff027e24 */ /* 0x000fca000f8e00ff */
[----:B------:R-:W-:-:S13]  /*dc40*/  ISETP.NE.AND P0, PT, R2, 0x3, PT ;  /* 0x000000030200780c */ /* 0x000fda0003f05270 */
[----:B------:R-:W-:Y:S05]  /*dc50*/  @!P0 BRA `(.L_x_88) ;  /* 0x0000000000048947 */ /* 0x000fea0003800000 */
[----:B------:R-:W-:Y:S01]  /*dc60*/  BPT.TRAP 0x1 ;  /* 0x000000040000795c */ /* 0x000fe20000300000 */
.L_x_88:
[----:B0-----:R-:W-:Y:S01]  /*dc70*/  SHF.L.U32 R0, R31, 0x1f, RZ ;  /* 0x0000001f1f007819 */ /* 0x001fe200000006ff */
[----:B------:R-:W-:-:S03]  /*dc80*/  IMAD R14, R19, 0x5000, RZ ;  /* 0x00005000130e7824 */ /* 0x000fc600078e02ff */
[----:B------:R-:W0:Y:S02]  /*dc90*/  SYNCS.PHASECHK.TRANS64.TRYWAIT P0, [R3+URZ+0x29860], R0 ;  /* 0x02986000030075a7 */ /* 0x000e24000800017f */
[----:B0-----:R-:W-:Y:S05]  /*dca0*/  @!P0 BRA `(.L_x_89) ;  /* 0x0000002c00308947 */ /* 0x001fea0003800000 */
.L_x_175:
[----:B------:R-:W0:Y:S04]  /*dcb0*/  LDL R2, [R1+0xc] ;  /* 0x00000c0001027983 */ /* 0x000e280000100800 */
[----:B------:R-:W2:Y:S04]  /*dcc0*/  LDL R4, [R1+0x10] ;  /* 0x0000100001047983 */ /* 0x000ea80000100800 */
[----:B------:R-:W3:Y:S01]  /*dcd0*/  LDL R15, [R1+0x8] ;  /* 0x00000800010f7983 */ /* 0x000ee20000100800 */
[----:B------:R-:W-:Y:S05]  /*dce0*/  WARPSYNC.ALL ;  /* 0x0000000000007948 */ /* 0x000fea0003800000 */
[----:B------:R-:W-:-:S05]  /*dcf0*/  IMAD.U32 R18, RZ, RZ, UR46 ;  /* 0x0000002eff127e24 */ /* 0x000fca000f8e00ff */
[----:B------:R-:W-:Y:S02]  /*dd00*/  ISETP.NE.AND P0, PT, R18, 0x3, PT ;  /* 0x000000031200780c */ /* 0x000fe40003f05270 */
[----:B0-----:R-:W-:-:S05]  /*dd10*/  LOP3.LUT R0, R14, R2, RZ, 0xfc, !PT ;  /* 0x000000020e007212 */ /* 0x001fca00078efcff */
[----:B------:R-:W-:Y:S01]  /*dd20*/  VIADD R2, R0, UR41 ;  /* 0x0000002900027c36 */ /* 0x000fe20008000000 */
[----:B---3--:R-:W-:-:S03]  /*dd30*/  LOP3.LUT R17, R14, R15, RZ, 0xfc, !PT ;  /* 0x0000000f0e117212 */ /* 0x008fc600078efcff */
[----:B--2---:R-:W-:Y:S02]  /*dd40*/  IMAD.IADD R2, R4, 0x1, R2 ;  /* 0x0000000104027824 */ /* 0x004fe400078e0202 */
[----:B------:R-:W0:Y:S01]  /*dd50*/  LDSM.16.MT88.4 R4, [R0+UR41+0xa400] ;  /* 0x00a400290004783b */ /* 0x000e220008004200 */
[----:B------:R-:W-:-:S03]  /*dd60*/  VIADD R17, R17, UR41 ;  /* 0x0000002911117c36 */ /* 0x000fc60008000000 */
[----:B------:R-:W1:Y:S01]  /*dd70*/  LDSM.16.MT88.4 R8, [R2+0xa400] ;  /* 0x00a400000208783b */ /* 0x000e620000004200 */
[C-C-:B0-----:R-:W-:Y:S02]  /*dd80*/  PRMT R12, R4.reuse, 0x6420, R5.reuse ;  /* 0x00006420040c7816 */ /* 0x141fe40000000005 */
[----:B------:R-:W-:Y:S02]  /*dd90*/  PRMT R13, R4, 0x7531, R5 ;  /* 0x00007531040d7816 */ /* 0x000fe40000000005 */
[C-C-:B------:R-:W-:Y:S02]  /*dda0*/  PRMT R14, R6.reuse, 0x6420, R7.reuse ;  /* 0x00006420060e7816 */ /* 0x140fe40000000007 */
[----:B------:R-:W-:Y:S02]  /*ddb0*/  PRMT R15, R6, 0x7531, R7 ;  /* 0x00007531060f7816 */ /* 0x000fe40000000007 */
[C-C-:B-1----:R-:W-:Y:S02]  /*ddc0*/  PRMT R4, R8.reuse, 0x6420, R9.reuse ;  /* 0x0000642008047816 */ /* 0x142fe40000000009 */
[----:B------:R-:W-:Y:S01]  /*ddd0*/  PRMT R5, R8, 0x7531, R9 ;  /* 0x0000753108057816 */ /* 0x000fe20000000009 */
[----:B------:R-:W-:Y:S01]  /*dde0*/  STSM.16.M88.4 [R17+0x400], R12 ;  /* 0x0004000c11007844 */ /* 0x000fe20000000200 */
[----:B------:R-:W-:-:S02]  /*ddf0*/  PRMT R6, R10, 0x6420, R11 ;  /* 0x000064200a067816 */ /* 0x000fc4000000000b */
        /* <DEDUP_REMOVED lines=10> */
[----:B------:R-:W-:Y:S01]  /*dea0*/  STSM.16.M88.4 [R17+0x1400], R12 ;  /* 0x0014000c11007844 */ /* 0x000fe20000000200 */
        /* <DEDUP_REMOVED lines=47> */
.L_x_90:
[----:B-1----:R1:W-:Y:S01]  /*e1a0*/  SYNCS.ARRIVE.TRANS64.A1T0 RZ, [R3+URZ+0x29850], RZ ;  /* 0x029850ff03ff79a7 */ /* 0x0023e2000810003f */
[----:B------:R-:W-:Y:S06]  /*e1b0*/  BAR.SYNC.DEFER_BLOCKING 0x2, 0x80 ;  /* 0x0082000000007b1d */ /* 0x000fec0000010000 */
[----:B------:R-:W-:Y:S05]  /*e1c0*/  @!P1 BRA `(.L_x_91) ;  /* 0x0000000000049947 */ /* 0x000fea0003800000 */
[----:B------:R-:W-:Y:S01]  /*e1d0*/  BPT.TRAP 0x1 ;  /* 0x000000040000795c */ /* 0x000fe20000300000 */
.L_x_91:
[----:B0-----:R-:W0:Y:S01]  /*e1e0*/  LDC R4, c[0x0][0xc34] ;  /* 0x00030d00ff047b82 */ /* 0x001e220000000800 */
[----:B------:R-:W-:Y:S01]  /*e1f0*/  VIADD R19, R19, 0x1 ;  /* 0x0000000113137836 */ /* 0x000fe20000000000 */
[----:B------:R-:W-:Y:S01]  /*e200*/  UIADD3 UR38, UR48, UR38, URZ ;  /* 0x0000002630267290 */ /* 0x000fe2000fffe03f */
[----:B-1----:R-:W-:Y:S01]  /*e210*/  VIADD R3, R3, 0x29880 ;  /* 0x0002988003037836 */ /* 0x002fe20000000000 */
[----:B------:R-:W-:Y:S01]  /*e220*/  UIADD3 UR37, UR37, 0x1, URZ ;  /* 0x0000000125257890 */ /* 0x000fe2000fffe03f */
[----:B------:R-:W-:Y:S01]  /*e230*/  IMAD.U32 R2, RZ, RZ, UR45 ;  /* 0x0000002dff027e24 */ /* 0x000fe2000f8e00ff */
[----:B------:R-:W-:-:S04]  /*e240*/  ISETP.NE.AND P0, PT, R19, 0x2, PT ;  /* 0x000000021300780c */ /* 0x000fc80003f05270 */
[----:B------:R-:W-:Y:S02]  /*e250*/  SEL R19, R19, RZ, P0 ;  /* 0x000000ff13137207 */ /* 0x000fe40000000000 */
[----:B------:R-:W-:Y:S02]  /*e260*/  SEL R0, RZ, 0x1, P0 ;  /* 0x00000001ff007807 */ /* 0x000fe40000000000 */
[----:B------:R-:W-:Y:S02]  /*e270*/  PRMT R3, R2, 0x654, R3 ;  /* 0x0000065402037816 */ /* 0x000fe40000000003 */
[----:B------:R-:W-:Y:S02]  /*e280*/  LOP3.LUT R31, R31, R0, RZ, 0x3c, !PT ;  /* 0x000000001f1f7212 */ /* 0x000fe400078e3cff */
[----:B------:R1:W-:Y:S01]  /*e290*/  SYNCS.ARRIVE.TRANS64.RED.A1T0 RZ, [R3+URZ], RZ ;  /* 0x000000ff03ff79a7 */ /* 0x0003e2000810043f */
[----:B0-----:R-:W-:-:S13]  /*e2a0*/  ISETP.LE.AND P0, PT, R4, UR38, PT ;  /* 0x0000002604007c0c */ /* 0x001fda000bf03270 */
[----:B-1----:R-:W-:Y:S05]  /*e2b0*/  @!P0 BRA `(.L_x_92) ;  /* 0xffffffc000248947 */ /* 0x002fea000383ffff */
[----:B------:R-:W-:-:S12]  /*e2c0*/  ULOP3.LUT UR37, UR37, 0x1, URZ, 0xc, !UPT ;  /* 0x0000000125257892 */ /* 0x000fd8000f8e0c3f */
.L_x_40:
[----:B------:R-:W0:Y:S01]  /*e2d0*/  S2R R3, SR_CgaCtaId ;  /* 0x0000000000037919 */ /* 0x000e220000008800 */
[----:B------:R-:W-:Y:S01]  /*e2e0*/  MOV R0, 0x400 ;  /* 0x0000040000007802 */ /* 0x000fe20000000f00 */
[----:B------:R-:W-:-:S03]  /*e2f0*/  IMAD.U32 R2, RZ, RZ, UR37 ;  /* 0x00000025ff027e24 */ /* 0x000fc6000f8e00ff */
[----:B0-----:R-:W-:Y:S02]  /*e300*/  LEA R4, R3, R0, 0x18 ;  /* 0x0000000003047211 */ /* 0x001fe400078ec0ff */
[----:B------:R-:W-:-:S04]  /*e310*/  SHF.L.U32 R0, R2, 0x1f, RZ ;  /* 0x0000001f02007819 */ /* 0x000fc800000006ff */
[----:B------:R-:W0:Y:S02]  /*e320*/  SYNCS.PHASECHK.TRANS64.TRYWAIT P0, [R4+URZ+0x29820], R0 ;  /* 0x02982000040075a7 */ /* 0x000e24000800017f */
[----:B0-----:R-:W-:Y:S05]  /*e330*/  @!P0 BRA `(.L_x_93) ;  /* 0x0000002400a08947 */ /* 0x001fea0003800000 */
.L_x_176:
[----:B------:R-:W1:Y:S02]  /*e340*/  S2R R2, SR_TID.X ;  /* 0x0000000000027919 */ /* 0x000e640000002100 */
[----:B-1----:R-:W-:-:S04]  /*e350*/  SHF.R.U32.HI R2, RZ, 0x5, R2 ;  /* 0x00000005ff027819 */ /* 0x002fc80000011602 */
[----:B------:R-:W-:-:S05]  /*e360*/  LOP3.LUT R2, R2, 0x3, RZ, 0xc0, !PT ;  /* 0x0000000302027812 */ /* 0x000fca00078ec0ff */
[----:B0-----:R-:W0:Y:S02]  /*e370*/  SHFL.IDX PT, R0, R2, RZ, 0x1f ;  /* 0x00001fff02007589 */ /* 0x001e2400000e0000 */
[----:B0-----:R-:W-:-:S13]  /*e380*/  ISETP.NE.AND P0, PT, R0, RZ, PT ;  /* 0x000000ff0000720c */ /* 0x001fda0003f05270 */
[----:B------:R-:W-:Y:S05]  /*e390*/  @P0 EXIT ;  /* 0x000000000000094d */ /* 0x000fea0003800000 */
[----:B------:R-:W-:Y:S01]  /*e3a0*/  ELECT P0, URZ, PT ;  /* 0x00000000003f782f */ /* 0x000fe20003800000 */
[----:B------:R-:W-:-:S12]  /*e3b0*/  BSSY B0, `(.L_x_94) ;  /* 0x0000028000007945 */ /* 0x000fd80003800000 */
[----:B------:R-:W-:Y:S05]  /*e3c0*/  @!P0 BRA `(.L_x_95) ;  /* 0x0000000000988947 */ /* 0x000fea0003800000 */
[----:B------:R-:W-:-:S06]  /*e3d0*/  ULOP3.LUT UR4, UR36, 0x2, URZ, 0xfc, !UPT ;  /* 0x0000000224047892 */ /* 0x000fcc000f8efc3f */
[----:B------:R-:W-:-:S05]  /*e3e0*/  IMAD.U32 R0, RZ, RZ, UR4 ;  /* 0x00000004ff007e24 */ /* 0x000fca000f8e00ff */
[----:B------:R-:W-:-:S13]  /*e3f0*/  ISETP.NE.AND P0, PT, R0, 0x3, PT ;  /* 0x000000030000780c */ /* 0x000fda0003f05270 */
[----:B------:R-:W-:Y:S05]  /*e400*/  @!P0 BRA `(.L_x_96) ;  /* 0x0000000000048947 */ /* 0x000fea0003800000 */
[----:B------:R-:W-:Y:S01]  /*e410*/  BPT.TRAP 0x1 ;  /* 0x000000040000795c */ /* 0x000fe20000300000 */
.L_x_96:
[----:B------:R-:W-:Y:S01]  /*e420*/  IMAD R3, R19, 0x8, R4 ;  /* 0x0000000813037824 */ /* 0x000fe200078e0204 */
[----:B------:R-:W-:Y:S01]  /*e430*/  SHF.L.U32 R2, R31, 0x1f, RZ ;  /* 0x0000001f1f027819 */ /* 0x000fe200000006ff */
[----:B------:R-:W-:-:S03]  /*e440*/  VIADD R19, R19, 0x1 ;  /* 0x0000000113137836 */ /* 0x000fc60000000000 */
[----:B------:R-:W0:Y:S02]  /*e450*/  SYNCS.PHASECHK.TRANS64.TRYWAIT P1, [R3+URZ+0x29840], R2 ;  /* 0x02984002030075a7 */ /* 0x000e24000802017f */
[----:B------:R-:W-:-:S04]  /*e460*/  ISETP.NE.AND P2, PT, R19, 0x2, PT ;  /* 0x000000021300780c */ /* 0x000fc80003f45270 */
[----:B------:R-:W-:Y:S01]  /*e470*/  SEL R0, RZ, 0x1, P2 ;  /* 0x00000001ff007807 */ /* 0x000fe20001000000 */
[----:B0-----:R-:W-:Y:S08]  /*e480*/  @!P1 BRA `(.L_x_97) ;  /* 0x0000002400609947 */ /* 0x001ff00003800000 */
.L_x_177:
[----:B------:R-:W-:Y:S02]  /*e490*/  SEL R19, R19, RZ, P2 ;  /* 0x000000ff13137207 */ /* 0x000fe40001000000 */
[----:B------:R-:W-:Y:S01]  /*e4a0*/  LOP3.LUT R0, R31, R0, RZ, 0x3c, !PT ;  /* 0x000000001f007212 */ /* 0x000fe200078e3cff */
[----:B------:R-:W-:Y:S06]  /*e4b0*/  @!P0 BRA `(.L_x_98) ;  /* 0x0000000000048947 */ /* 0x000fec0003800000 */
[----:B------:R-:W-:Y:S01]  /*e4c0*/  BPT.TRAP 0x1 ;  /* 0x000000040000795c */ /* 0x000fe20000300000 */
.L_x_98:
[----:B------:R-:W-:Y:S01]  /*e4d0*/  IMAD R19, R19, 0x8, R4 ;  /* 0x0000000813137824 */ /* 0x000fe200078e0204 */
[----:B------:R-:W-:-:S04]  /*e4e0*/  SHF.L.U32 R0, R0, 0x1f, RZ ;  /* 0x0000001f00007819 */ /* 0x000fc800000006ff */
[----:B------:R-:W1:Y:S02]  /*e4f0*/  SYNCS.PHASECHK.TRANS64.TRYWAIT P1, [R19+URZ+0x29840], R0 ;  /* 0x02984000130075a7 */ /* 0x000e64000802017f */
[----:B-1----:R-:W-:Y:S05]  /*e500*/  @!P1 BRA `(.L_x_99) ;  /* 0x0000002400549947 */ /* 0x002fea0003800000 */
.L_x_178:
[----:B------:R-:W-:Y:S05]  /*e510*/  @!P0 BRA `(.L_x_100) ;  /* 0x0000000000048947 */ /* 0x000fea0003800000 */
[----:B------:R-:W-:Y:S01]  /*e520*/  BPT.TRAP 0x1 ;  /* 0x000000040000795c */ /* 0x000fe20000300000 */
.L_x_100:
[----:B------:R-:W2:Y:S02]  /*e530*/  SYNCS.PHASECHK.TRANS64.TRYWAIT P1, [R3+URZ+0x29860], R2 ;  /* 0x02986002030075a7 */ /* 0x000ea4000802017f */
[----:B--2---:R-:W-:Y:S05]  /*e540*/  @!P1 BRA `(.L_x_101) ;  /* 0x0000002400589947 */ /* 0x004fea0003800000 */
.L_x_179:
[----:B------:R-:W-:Y:S05]  /*e550*/  @!P0 BRA `(.L_x_102) ;  /* 0x0000000000048947 */ /* 0x000fea0003800000 */
[----:B------:R-:W-:Y:S01]  /*e560*/  BPT.TRAP 0x1 ;  /* 0x000000040000795c */ /* 0x000fe20000300000 */
.L_x_102:
[----:B------:R-:W3:Y:S02]  /*e570*/  SYNCS.PHASECHK.TRANS64.TRYWAIT P1, [R19+URZ+0x29860], R0 ;  /* 0x02986000130075a7 */ /* 0x000ee4000802017f */
[----:B---3--:R-:W-:Y:S05]  /*e580*/  @!P1 BRA `(.L_x_103) ;  /* 0x00000024005c9947 */ /* 0x008fea0003800000 */
.L_x_180:
[----:B------:R-:W-:Y:S05]  /*e590*/  @!P0 BRA `(.L_x_104) ;  /* 0x0000000000048947 */ /* 0x000fea0003800000 */
[----:B------:R-:W-:Y:S01]  /*e5a0*/  BPT.TRAP 0x1 ;  /* 0x000000040000795c */ /* 0x000fe20000300000 */
.L_x_104:
[----:B------:R-:W4:Y:S02]  /*e5b0*/  SYNCS.PHASECHK.TRANS64.TRYWAIT P1, [R3+URZ+0x29880], R2 ;  /* 0x02988002030075a7 */ /* 0x000f24000802017f */
[----:B----4-:R-:W-:Y:S05]  /*e5c0*/  @!P1 BRA `(.L_x_105) ;  /* 0x0000002400609947 */ /* 0x010fea0003800000 */
.L_x_181:
[----:B------:R-:W-:Y:S05]  /*e5d0*/  @!P0 BRA `(.L_x_106) ;  /* 0x0000000000048947 */ /* 0x000fea0003800000 */
[----:B------:R-:W-:Y:S01]  /*e5e0*/  BPT.TRAP 0x1 ;  /* 0x000000040000795c */ /* 0x000fe20000300000 */
.L_x_106:
[----:B------:R0:W0:Y:S02]  /*e5f0*/  SYNCS.PHASECHK.TRANS64.TRYWAIT P0, [R19+URZ+0x29880], R0 ;  /* 0x02988000130075a7 */ /* 0x000024000800017f */
[----:B0-----:R-:W-:Y:S05]  /*e600*/  @!P0 NANOSLEEP.SYNCS 0x989680 ;  /* 0x009896800000895d */ /* 0x001fea0003900000 */
[----:B------:R-:W0:Y:S02]  /*e610*/  @!P0 SYNCS.PHASECHK.TRANS64 P0, [R19+URZ+0x29880], R0 ;  /* 0x02988000130085a7 */ /* 0x000e24000800007f */
[----:B0-----:R-:W-:Y:S05]  /*e620*/  @!P0 BRA `(.L_x_106) ;  /* 0xfffffffc00f08947 */ /* 0x001fea000383ffff */
.L_x_95:
[----:B------:R-:W-:Y:S05]  /*e630*/  BSYNC B0 ;  /* 0x0000000000007941 */ /* 0x000fea0003800000 */
.L_x_94:
[----:B------:R-:W-:Y:S05]  /*e640*/  EXIT ;  /* 0x000000000000794d */ /* 0x000fea0003800000 */
.L_x_8:
[----:B0-----:R-:W-:-:S04]  /*e650*/  IMAD.U32 R3, RZ, RZ, UR39 ;  /* 0x00000027ff037e24 */ /* 0x001fc8000f8e00ff */
[----:B------:R0:W1:Y:S03]  /*e660*/  SYNCS.PHASECHK.TRANS64.TRYWAIT P1, [R3+URZ+0x29800], R0 ;  /* 0x02980000030075a7 */ /* 0x000066000802017f */
[----:B-1----:R-:W-:Y:S05]  /*e670*/  @!P1 NANOSLEEP.SYNCS 0x989680 ;  /* 0x009896800000995d */ /* 0x002fea0003900000 */
[----:B------:R-:W1:Y:S02]  /*e680*/  @!P1 SYNCS.PHASECHK.TRANS64 P1, [R3+URZ+0x29800], R0 ;  /* 0x02980000030095a7 */ /* 0x000e64000802007f */
[----:B-1----:R-:W-:Y:S05]  /*e690*/  @!P1 BRA `(.L_x_8) ;  /* 0xfffffffc00ec9947 */ /* 0x002fea000383ffff */
[----:B------:R-:W-:Y:S05]  /*e6a0*/  BRA `(.L_x_107) ;  /* 0xffffff2c00547947 */ /* 0x000fea000383ffff */
.L_x_12:
[----:B-1----:R1:W2:Y:S02]  /*e6b0*/  SYNCS.PHASECHK.TRANS64.TRYWAIT P1, [R4+URZ+0x29830], R3 ;  /* 0x02983003040075a7 */ /* 0x0022a4000802017f */
[----:B--2---:R-:W-:Y:S05]  /*e6c0*/  @!P1 NANOSLEEP.SYNCS 0x989680 ;  /* 0x009896800000995d */ /* 0x004fea0003900000 */
[----:B------:R-:W2:Y:S02]  /*e6d0*/  @!P1 SYNCS.PHASECHK.TRANS64 P1, [R4+URZ+0x29830], R3 ;  /* 0x02983003040095a7 */ /* 0x000ea4000802007f */
[----:B--2---:R-:W-:Y:S05]  /*e6e0*/  @!P1 BRA `(.L_x_12) ;  /* 0xfffffffc00f09947 */ /* 0x004fea000383ffff */
[----:B------:R-:W-:Y:S05]  /*e6f0*/  BRA `(.L_x_11) ;  /* 0xffffff2c00747947 */ /* 0x000fea000383ffff */
.L_x_18:
[----:B-1----:R-:W-:-:S04]  /*e700*/  IMAD.U32 R3, RZ, RZ, UR6 ;  /* 0x00000006ff037e24 */ /* 0x002fc8000f8e00ff */
[----:B------:R1:W2:Y:S03]  /*e710*/  SYNCS.PHASECHK.TRANS64.TRYWAIT P1, [R3+URZ+0x29830], R0 ;  /* 0x02983000030075a7 */ /* 0x0002a6000802017f */
[----:B--2---:R-:W-:Y:S05]  /*e720*/  @!P1 NANOSLEEP.SYNCS 0x989680 ;  /* 0x009896800000995d */ /* 0x004fea0003900000 */
[----:B------:R-:W2:Y:S02]  /*e730*/  @!P1 SYNCS.PHASECHK.TRANS64 P1, [R3+URZ+0x29830], R0 ;  /* 0x02983000030095a7 */ /* 0x000ea4000802007f */
[----:B--2---:R-:W-:Y:S05]  /*e740*/  @!P1 BRA `(.L_x_18) ;  /* 0xfffffffc00ec9947 */ /* 0x004fea000383ffff */
[----:B------:R-:W-:Y:S05]  /*e750*/  BRA `(.L_x_15) ;  /* 0xffffff6000747947 */ /* 0x000fea000383ffff */
.L_x_22:
[----:B-1----:R-:W-:-:S04]  /*e760*/  IMAD.U32 R3, RZ, RZ, UR6 ;  /* 0x00000006ff037e24 */ /* 0x002fc8000f8e00ff */
[----:B------:R1:W2:Y:S03]  /*e770*/  SYNCS.PHASECHK.TRANS64.TRYWAIT P1, [R3+URZ+0x29850], R0 ;  /* 0x02985000030075a7 */ /* 0x0002a6000802017f */
[----:B--2---:R-:W-:Y:S05]  /*e780*/  @!P1 NANOSLEEP.SYNCS 0x989680 ;  /* 0x009896800000995d */ /* 0x004fea0003900000 */
[----:B------:R-:W2:Y:S02]  /*e790*/  @!P1 SYNCS.PHASECHK.TRANS64 P1, [R3+URZ+0x29850], R0 ;  /* 0x02985000030095a7 */ /* 0x000ea4000802007f */
[----:B--2---:R-:W-:Y:S05]  /*e7a0*/  @!P1 BRA `(.L_x_22) ;  /* 0xfffffffc00ec9947 */ /* 0x004fea000383ffff */
[----:B------:R-:W-:Y:S05]  /*e7b0*/  BRA `(.L_x_19) ;  /* 0xffffff6c00747947 */ /* 0x000fea000383ffff */
.L_x_29:
[----:B-1----:R-:W-:-:S04]  /*e7c0*/  IMAD.U32 R7, RZ, RZ, UR4 ;  /* 0x00000004ff077e24 */ /* 0x002fc8000f8e00ff */
[----:B------:R1:W2:Y:S03]  /*e7d0*/  SYNCS.PHASECHK.TRANS64.TRYWAIT P1, [R7+URZ+0x29850], R6 ;  /* 0x02985006070075a7 */ /* 0x0002a6000802017f */
[----:B--2---:R-:W-:Y:S05]  /*e7e0*/  @!P1 NANOSLEEP.SYNCS 0x989680 ;  /* 0x009896800000995d */ /* 0x004fea0003900000 */
[----:B------:R-:W2:Y:S02]  /*e7f0*/  @!P1 SYNCS.PHASECHK.TRANS64 P1, [R7+URZ+0x29850], R6 ;  /* 0x02985006070095a7 */ /* 0x000ea4000802007f */
[----:B--2---:R-:W-:Y:S05]  /*e800*/  @!P1 BRA `(.L_x_29) ;  /* 0xfffffffc00ec9947 */ /* 0x004fea000383ffff */
[----:B------:R-:W-:Y:S05]  /*e810*/  BRA `(.L_x_28) ;  /* 0xffffff8c00447947 */ /* 0x000fea000383ffff */
.L_x_46:
[----:B------:R-:W3:Y:S01]  /*e820*/  S2R R18, SR_TID.X ;  /* 0x0000000000127919 */ /* 0x000ee20000002100 */
[----:B------:R-:W-:Y:S02]  /*e830*/  IMAD.MOV.U32 R12, RZ, RZ, RZ ;  /* 0x000000ffff0c7224 */ /* 0x000fe400078e00ff */
[----:B------:R-:W-:Y:S02]  /*e840*/  IMAD.MOV.U32 R11, RZ, RZ, 0x1f ;  /* 0x0000001fff0b7424 */ /* 0x000fe400078e00ff */
[----:B------:R-:W-:Y:S01]  /*e850*/  IMAD.MOV.U32 R15, RZ, RZ, -0x1 ;  /* 0xffffffffff0f7424 */ /* 0x000fe200078e00ff */
[----:B---3--:R-:W-:-:S04]  /*e860*/  SHF.R.U32.HI R18, RZ, 0x5, R18 ;  /* 0x00000005ff127819 */ /* 0x008fc80000011612 */
[----:B------:R-:W-:-:S05]  /*e870*/  LOP3.LUT R18, R18, 0x3, RZ, 0xc0, !PT ;  /* 0x0000000312127812 */ /* 0x000fca00078ec0ff */
[----:B------:R-:W-:-:S07]  /*e880*/  IMAD.MOV.U32 R13, RZ, RZ, R18 ;  /* 0x000000ffff0d7224 */ /* 0x000fce00078e0012 */
[----:B012--5:R-:W-:Y:S05]  /*e890*/  WARPSYNC.COLLECTIVE R15, `(.L_x_108) ;  /* 0x000000000f087348 */ /* 0x027fea0003c00000 */
[----:B------:R3:W4:Y:S02]  /*e8a0*/  SHFL.IDX P6, R14, R13, R12, R11 ;  /* 0x0000000c0d0e7389 */ /* 0x00072400000c000b */
[----:B012345:R-:W-:Y:S01]  /*e8b0*/  ENDCOLLECTIVE ;  /* 0x000000000000791b */ /* 0x03ffe20003800000 */
.L_x_108:
[----:B------:R-:W-:Y:S05]  /*e8c0*/  BRA `(.L_x_109) ;  /* 0xffffffc000747947 */ /* 0x000fea000383ffff */
.L_x_49:
[----:B0-----:R0:W1:Y:S02]  /*e8d0*/  SYNCS.PHASECHK.TRANS64.TRYWAIT P0, [R0+URZ+0x29880], R26 ;  /* 0x0298801a000075a7 */ /* 0x001064000800017f */
[----:B-1----:R-:W-:Y:S05]  /*e8e0*/  @!P0 NANOSLEEP.SYNCS 0x989680 ;  /* 0x009896800000895d */ /* 0x002fea0003900000 */
[----:B------:R-:W1:Y:S02]  /*e8f0*/  @!P0 SYNCS.PHASECHK.TRANS64 P0, [R0+URZ+0x29880], R26 ;  /* 0x0298801a000085a7 */ /* 0x000e64000800007f */
[----:B-1----:R-:W-:Y:S05]  /*e900*/  @!P0 BRA `(.L_x_49) ;  /* 0xfffffffc00f08947 */ /* 0x002fea000383ffff */
[----:B------:R-:W-:Y:S05]  /*e910*/  BRA `(.L_x_110) ;  /* 0xffffffc400687947 */ /* 0x000fea000383ffff */
.L_x_50:
[----:B------:R-:W-:Y:S01]  /*e920*/  BSSY B0, `(.L_x_111) ;  /* 0x0000008000007945 */ /* 0x000fe20003800000 */
[----:B------:R-:W-:Y:S02]  /*e930*/  IMAD.MOV.U32 R13, RZ, RZ, R18 ;  /* 0x000000ffff0d7224 */ /* 0x000fe400078e0012 */
[----:B------:R-:W-:Y:S02]  /*e940*/  IMAD.MOV.U32 R12, RZ, RZ, RZ ;  /* 0x000000ffff0c7224 */ /* 0x000fe400078e00ff */
[----:B------:R-:W-:Y:S02]  /*e950*/  IMAD.MOV.U32 R11, RZ, RZ, 0x1c1f ;  /* 0x00001c1fff0b7424 */ /* 0x000fe400078e00ff */
[----:B------:R-:W-:-:S07]  /*e960*/  IMAD.MOV.U32 R15, RZ, RZ, -0x1 ;  /* 0xffffffffff0f7424 */ /* 0x000fce00078e00ff */
[----:B0-----:R-:W-:Y:S05]  /*e970*/  WARPSYNC.COLLECTIVE R15, `(.L_x_112) ;  /* 0x000000000f087348 */ /* 0x001fea0003c00000 */
[----:B------:R1:W2:Y:S02]  /*e980*/  SHFL.IDX P6, R14, R13, R12, R11 ;  /* 0x0000000c0d0e7389 */ /* 0x0002a400000c000b */
[----:B012---:R-:W-:Y:S01]  /*e990*/  ENDCOLLECTIVE ;  /* 0x000000000000791b */ /* 0x007fe20003800000 */
.L_x_112:
[----:B------:R-:W-:Y:S05]  /*e9a0*/  BSYNC B0 ;  /* 0x0000000000007941 */ /* 0x000fea0003800000 */
.L_x_111:
[----:B------:R-:W-:Y:S01]  /*e9b0*/  IMAD.MOV.U32 R13, RZ, RZ, R10 ;  /* 0x000000ffff0d7224 */ /* 0x000fe200078e000a */
[C---:B------:R-:W-:Y:S01]  /*e9c0*/  LOP3.LUT P1, RZ, R16.reuse, 0x400000, RZ, 0xc0, !PT ;  /* 0x0040000010ff7812 */ /* 0x040fe2000782c0ff */
[----:B------:R-:W-:Y:S01]  /*e9d0*/  IMAD.MOV.U32 R12, RZ, RZ, RZ ;  /* 0x000000ffff0c7224 */ /* 0x000fe200078e00ff */
[----:B------:R-:W-:Y:S01]  /*e9e0*/  LOP3.LUT P3, RZ, R16, 0x200000, RZ, 0xc0, !PT ;  /* 0x0020000010ff7812 */ /* 0x000fe2000786c0ff */
[----:B------:R-:W-:Y:S01]  /*e9f0*/  IMAD.MOV.U32 R11, RZ, RZ, 0x1c1f ;  /* 0x00001c1fff0b7424 */ /* 0x000fe200078e00ff */
[----:B------:R-:W-:Y:S01]  /*ea00*/  IADD3 R8, R8, UR41, R33 ;  /* 0x0000002908087c10 */ /* 0x000fe2000fffe021 */
[----:B------:R-:W-:Y:S01]  /*ea10*/  IMAD.MOV.U32 R15, RZ, RZ, -0x1 ;  /* 0xffffffffff0f7424 */ /* 0x000fe200078e00ff */
[C---:B------:R-:W-:Y:S01]  /*ea20*/  LOP3.LUT P2, RZ, R16.reuse, 0x100000, RZ, 0xc0, !PT ;  /* 0x0010000010ff7812 */ /* 0x040fe2000784c0ff */
[----:B------:R-:W-:Y:S01]  /*ea30*/  IMAD.MOV.U32 R3, RZ, RZ, R14 ;  /* 0x000000ffff037224 */ /* 0x000fe200078e000e */
[----:B------:R-:W-:Y:S01]  /*ea40*/  LOP3.LUT P4, RZ, R16, 0x40000, RZ, 0xc0, !PT ;  /* 0x0004000010ff7812 */ /* 0x000fe2000788c0ff */
[----:B------:R-:W-:-:S12]  /*ea50*/  IMAD.IADD R9, R34, 0x1, R8 ;  /* 0x0000000122097824 */ /* 0x000fd800078e0208 */
[----:B------:R-:W-:Y:S05]  /*ea60*/  WARPSYNC.COLLECTIVE R15, `(.L_x_113) ;  /* 0x000000000f087348 */ /* 0x000fea0003c00000 */
[----:B------:R0:W1:Y:S02]  /*ea70*/  SHFL.IDX P6, R14, R13, R12, R11 ;  /* 0x0000000c0d0e7389 */ /* 0x00006400000c000b */
[----:B01----:R-:W-:Y:S01]  /*ea80*/  ENDCOLLECTIVE ;  /* 0x000000000000791b */ /* 0x003fe20003800000 */
.L_x_113:
[----:B------:R-:W-:Y:S02]  /*ea90*/  IMAD.MOV.U32 R13, RZ, RZ, R18 ;  /* 0x000000ffff0d7224 */ /* 0x000fe400078e0012 */
[----:B------:R-:W-:Y:S02]  /*eaa0*/  IMAD.MOV.U32 R12, RZ, RZ, 0x1 ;  /* 0x00000001ff0c7424 */ /* 0x000fe400078e00ff */
[----:B------:R-:W-:-:S07]  /*eab0*/  IMAD.MOV.U32 R2, RZ, RZ, R14 ;  /* 0x000000ffff027224 */ /* 0x000fce00078e000e */
[----:B------:R-:W-:Y:S05]  /*eac0*/  WARPSYNC.COLLECTIVE R15, `(.L_x_114) ;  /* 0x000000000f087348 */ /* 0x000fea0003c00000 */
[----:B------:R0:W1:Y:S02]  /*ead0*/  SHFL.IDX P6, R14, R13, R12, R11 ;  /* 0x0000000c0d0e7389 */ /* 0x00006400000c000b */
[----:B01----:R-:W-:Y:S01]  /*eae0*/  ENDCOLLECTIVE ;  /* 0x000000000000791b */ /* 0x003fe20003800000 */
.L_x_114:
[----:B------:R-:W-:-:S05]  /*eaf0*/  IADD3 R2, P0, R35, R2, RZ ;  /* 0x0000000223027210 */ /* 0x000fca0007f1e0ff */
[----:B------:R-:W-:-:S05]  /*eb00*/  IMAD.X R3, RZ, RZ, R3, P0 ;  /* 0x000000ffff037224 */ /* 0x000fca00000e0603 */
[----:B------:R-:W-:Y:S01]  /*eb10*/  @!PT LDS RZ, [RZ] ;  /* 0x00000000fffff984 */ /* 0x000fe20000000800 */
[----:B------:R-:W-:Y:S01]  /*eb20*/  @!PT LDS RZ, [RZ] ;  /* 0x00000000fffff984 */ /* 0x000fe20000000800 */
[----:B------:R-:W-:Y:S01]  /*eb30*/  @!PT LDS RZ, [RZ] ;  /* 0x00000000fffff984 */ /* 0x000fe20000000800 */
[----:B------:R-:W-:Y:S01]  /*eb40*/  LDGSTS.E.BYPASS.LTC128B.128 [R8+0xa400], desc[UR50][R2.64], !P1 ;  /* 0x0a40000002087fae */ /* 0x000fe2000c901d72 */
[----:B------:R-:W-:Y:S01]  /*eb50*/  IMAD.MOV.U32 R13, RZ, RZ, R10 ;  /* 0x000000ffff0d7224 */ /* 0x000fe200078e000a */
[C---:B------:R-:W-:Y:S02]  /*eb60*/  LOP3.LUT P1, RZ, R16.reuse, 0x80000, RZ, 0xc0, !PT ;  /* 0x0008000010ff7812 */ /* 0x040fe4000782c0ff */
[----:B------:R0:W-:Y:S01]  /*eb70*/  LDGSTS.E.BYPASS.LTC128B.128 [R9+0xa400], desc[UR50][R2.64+0x40], !P3 ;  /* 0x0a40004002097fae */ /* 0x0001e2000d901d72 */
[----:B------:R-:W-:Y:S01]  /*eb80*/  LOP3.LUT P3, RZ, R16, 0x20000, RZ, 0xc0, !PT ;  /* 0x0002000010ff7812 */ /* 0x000fe2000786c0ff */
[----:B0-----:R-:W-:-:S12]  /*eb90*/  IMAD.MOV.U32 R3, RZ, RZ, R14 ;  /* 0x000000ffff037224 */ /* 0x001fd800078e000e */
[----:B------:R-:W-:Y:S05]  /*eba0*/  WARPSYNC.COLLECTIVE R15, `(.L_x_115) ;  /* 0x000000000f087348 */ /* 0x000fea0003c00000 */
[----:B------:R0:W1:Y:S02]  /*ebb0*/  SHFL.IDX P6, R14, R13, R12, R11 ;  /* 0x0000000c0d0e7389 */ /* 0x00006400000c000b */
[----:B01----:R-:W-:Y:S01]  /*ebc0*/  ENDCOLLECTIVE ;  /* 0x000000000000791b */ /* 0x003fe20003800000 */
.L_x_115:
[----:B------:R-:W-:Y:S02]  /*ebd0*/  IMAD.MOV.U32 R13, RZ, RZ, R18 ;  /* 0x000000ffff0d7224 */ /* 0x000fe400078e0012 */
[----:B------:R-:W-:Y:S02]  /*ebe0*/  IMAD.MOV.U32 R12, RZ, RZ, 0x2 ;  /* 0x00000002ff0c7424 */ /* 0x000fe400078e00ff */
[----:B------:R-:W-:-:S07]  /*ebf0*/  IMAD.MOV.U32 R2, RZ, RZ, R14 ;  /* 0x000000ffff027224 */ /* 0x000fce00078e000e */
[----:B------:R-:W-:Y:S05]  /*ec00*/  WARPSYNC.COLLECTIVE R15, `(.L_x_116) ;  /* 0x000000000f087348 */ /* 0x000fea0003c00000 */
[----:B------:R0:W1:Y:S02]  /*ec10*/  SHFL.IDX P6, R14, R13, R12, R11 ;  /* 0x0000000c0d0e7389 */ /* 0x00006400000c000b */
[----:B01----:R-:W-:Y:S01]  /*ec20*/  ENDCOLLECTIVE ;  /* 0x000000000000791b */ /* 0x003fe20003800000 */
.L_x_116:
        /* <DEDUP_REMOVED lines=14> */
.L_x_117:
[----:B------:R-:W-:Y:S02]  /*ed10*/  IMAD.MOV.U32 R13, RZ, RZ, R18 ;  /* 0x000000ffff0d7224 */ /* 0x000fe400078e0012 */
[----:B------:R-:W-:Y:S02]  /*ed20*/  IMAD.MOV.U32 R12, RZ, RZ, 0x3 ;  /* 0x00000003ff0c7424 */ /* 0x000fe400078e00ff */
[----:B------:R-:W-:-:S07]  /*ed30*/  IMAD.MOV.U32 R2, RZ, RZ, R14 ;  /* 0x000000ffff027224 */ /* 0x000fce00078e000e */
[----:B------:R-:W-:Y:S05]  /*ed40*/  WARPSYNC.COLLECTIVE R15, `(.L_x_118) ;  /* 0x000000000f087348 */ /* 0x000fea0003c00000 */
[----:B------:R0:W1:Y:S02]  /*ed50*/  SHFL.IDX P6, R14, R13, R12, R11 ;  /* 0x0000000c0d0e7389 */ /* 0x00006400000c000b */
[----:B01----:R-:W-:Y:S01]  /*ed60*/  ENDCOLLECTIVE ;  /* 0x000000000000791b */ /* 0x003fe20003800000 */
.L_x_118:
[----:B------:R-:W-:-:S05]  /*ed70*/  IADD3 R2, P0, R35, R2, RZ ;  /* 0x0000000223027210 */ /* 0x000fca0007f1e0ff */
[----:B------:R-:W-:-:S05]  /*ed80*/  IMAD.X R3, RZ, RZ, R3, P0 ;  /* 0x000000ffff037224 */ /* 0x000fca00000e0603 */
[----:B------:R-:W-:Y:S01]  /*ed90*/  @!PT LDS RZ, [RZ] ;  /* 0x00000000fffff984 */ /* 0x000fe20000000800 */
[----:B------:R-:W-:Y:S01]  /*eda0*/  @!PT LDS RZ, [RZ] ;  /* 0x00000000fffff984 */ /* 0x000fe20000000800 */
[----:B------:R-:W-:Y:S01]  /*edb0*/  @!PT LDS RZ, [RZ] ;  /* 0x00000000fffff984 */ /* 0x000fe20000000800 */
[----:B------:R0:W-:Y:S01]  /*edc0*/  LDGSTS.E.BYPASS.LTC128B.128 [R8+0xc400], desc[UR50][R2.64], !P4 ;  /* 0x0c40000002087fae */ /* 0x0001e2000e101d72 */
[----:B------:R-:W-:-:S03]  /*edd0*/  IMAD.MOV.U32 R13, RZ, RZ, R10 ;  /* 0x000000ffff0d7224 */ /* 0x000fc600078e000a */
[----:B------:R0:W-:Y:S01]  /*ede0*/  LDGSTS.E.BYPASS.LTC128B.128 [R9+0xc400], desc[UR50][R2.64+0x40], !P3 ;  /* 0x0c40004002097fae */ /* 0x0001e2000d901d72 */
[----:B------:R-:W-:-:S07]  /*edf0*/  IMAD.MOV.U32 R18, RZ, RZ, R14 ;  /* 0x000000ffff127224 */ /* 0x000fce00078e000e */
[----:B0-----:R-:W-:Y:S05]  /*ee00*/  WARPSYNC.COLLECTIVE R15, `(.L_x_119) ;  /* 0x000000000f087348 */ /* 0x001fea0003c00000 */
[----:B------:R1:W2:Y:S02]  /*ee10*/  SHFL.IDX P6, R14, R13, R12, R11 ;  /* 0x0000000c0d0e7389 */ /* 0x0002a400000c000b */
[----:B012---:R-:W-:Y:S01]  /*ee20*/  ENDCOLLECTIVE ;  /* 0x000000000000791b */ /* 0x007fe20003800000 */
.L_x_119:
[----:B------:R-:W-:Y:S02]  /*ee30*/  IMAD.MOV.U32 R13, RZ, RZ, R20 ;  /* 0x000000ffff0d7224 */ /* 0x000fe400078e0014 */
[----:B------:R-:W-:Y:S02]  /*ee40*/  IMAD.MOV.U32 R12, RZ, RZ, RZ ;  /* 0x000000ffff0c7224 */ /* 0x000fe400078e00ff */
[----:B------:R-:W-:-:S07]  /*ee50*/  IMAD.MOV.U32 R2, RZ, RZ, R14 ;  /* 0x000000ffff027224 */ /* 0x000fce00078e000e */
[----:B------:R-:W-:Y:S05]  /*ee60*/  WARPSYNC.COLLECTIVE R15, `(.L_x_120) ;  /* 0x000000000f087348 */ /* 0x000fea0003c00000 */
[----:B------:R0:W1:Y:S02]  /*ee70*/  SHFL.IDX P6, R14, R13, R12, R11 ;  /* 0x0000000c0d0e7389 */ /* 0x00006400000c000b */
[----:B01----:R-:W-:Y:S01]  /*ee80*/  ENDCOLLECTIVE ;  /* 0x000000000000791b */ /* 0x003fe20003800000 */
.L_x_120:
        /* <DEDUP_REMOVED lines=12> */
.L_x_121:
[----:B------:R-:W-:Y:S01]  /*ef50*/  IMAD.MOV.U32 R2, RZ, RZ, R14 ;  /* 0x000000ffff027224 */ /* 0x000fe200078e000e */
[----:B------:R-:W-:Y:S06]  /*ef60*/  BRA `(.L_x_122) ;  /* 0xffffffc4000c7947 */ /* 0x000fec000383ffff */
.L_x_55:
[----:B---3--:R3:W4:Y:S02]  /*ef70*/  SYNCS.PHASECHK.TRANS64.TRYWAIT P0, [R0+URZ+0x29840], R26 ;  /* 0x0298401a000075a7 */ /* 0x008724000800017f */
[----:B----4-:R-:W-:Y:S05]  /*ef80*/  @!P0 NANOSLEEP.SYNCS 0x989680 ;  /* 0x009896800000895d */ /* 0x010fea0003900000 */
[----:B------:R-:W4:Y:S02]  /*ef90*/  @!P0 SYNCS.PHASECHK.TRANS64 P0, [R0+URZ+0x29840], R26 ;  /* 0x0298401a000085a7 */ /* 0x000f24000800007f */
[----:B----4-:R-:W-:Y:S05]  /*efa0*/  @!P0 BRA `(.L_x_55) ;  /* 0xfffffffc00f08947 */ /* 0x010fea000383ffff */
[----:B------:R-:W-:Y:S05]  /*efb0*/  BRA `(.L_x_123) ;  /* 0xffffffc400687947 */ /* 0x000fea000383ffff */
.L_x_56:
[----:B------:R-:W-:Y:S01]  /*efc0*/  BSSY B0, `(.L_x_124) ;  /* 0x0000008000007945 */ /* 0x000fe20003800000 */
[----:B------:R-:W-:Y:S02]  /*efd0*/  IMAD.MOV.U32 R13, RZ, RZ, R7 ;  /* 0x000000ffff0d7224 */ /* 0x000fe400078e0007 */
[----:B------:R-:W-:Y:S02]  /*efe0*/  IMAD.MOV.U32 R12, RZ, RZ, RZ ;  /* 0x000000ffff0c7224 */ /* 0x000fe400078e00ff */
[----:B------:R-:W-:Y:S02]  /*eff0*/  IMAD.MOV.U32 R11, RZ, RZ, 0x1c1f ;  /* 0x00001c1fff0b7424 */ /* 0x000fe400078e00ff */
[----:B------:R-:W-:-:S07]  /*f000*/  IMAD.MOV.U32 R15, RZ, RZ, -0x1 ;  /* 0xffffffffff0f7424 */ /* 0x000fce00078e00ff */
[----:B-123-5:R-:W-:Y:S05]  /*f010*/  WARPSYNC.COLLECTIVE R15, `(.L_x_125) ;  /* 0x000000000f087348 */ /* 0x02efea0003c00000 */
[----:B------:R0:W4:Y:S02]  /*f020*/  SHFL.IDX P6, R14, R13, R12, R11 ;  /* 0x0000000c0d0e7389 */ /* 0x00012400000c000b */
[----:B012345:R-:W-:Y:S01]  /*f030*/  ENDCOLLECTIVE ;  /* 0x000000000000791b */ /* 0x03ffe20003800000 */
.L_x_125:
[----:B------:R-:W-:Y:S05]  /*f040*/  BSYNC B0 ;  /* 0x0000000000007941 */ /* 0x000fea0003800000 */
.L_x_124:
[----:B------:R-:W-:Y:S01]  /*f050*/  IMAD.MOV.U32 R13, RZ, RZ, R6 ;  /* 0x000000ffff0d7224 */ /* 0x000fe200078e0006 */
[----:B------:R-:W-:Y:S01]  /*f060*/  ISETP.GE.AND P2, PT, R18, 0x1, PT ;  /* 0x000000011200780c */ /* 0x000fe20003f46270 */
[----:B------:R-:W-:Y:S01]  /*f070*/  IMAD.MOV.U32 R12, RZ, RZ, RZ ;  /* 0x000000ffff0c7224 */ /* 0x000fe200078e00ff */
[C---:B------:R-:W-:Y:S01]  /*f080*/  LOP3.LUT P4, RZ, R16.reuse, 0x4, RZ, 0xc0, !PT ;  /* 0x0000000410ff7812 */ /* 0x040fe2000788c0ff */
[----:B------:R-:W-:Y:S01]  /*f090*/  IMAD.MOV.U32 R11, RZ, RZ, 0x1c1f ;  /* 0x00001c1fff0b7424 */ /* 0x000fe200078e00ff */
[C---:B------:R-:W-:Y:S01]  /*f0a0*/  LOP3.LUT P3, RZ, R16.reuse, 0x2, RZ, 0xc0, !PT ;  /* 0x0000000210ff7812 */ /* 0x040fe2000786c0ff */
[----:B------:R-:W-:Y:S01]  /*f0b0*/  IMAD.MOV.U32 R15, RZ, RZ, -0x1 ;  /* 0xffffffffff0f7424 */ /* 0x000fe200078e00ff */
[----:B------:R-:W-:Y:S01]  /*f0c0*/  LOP3.LUT P1, RZ, R16, 0x1, RZ, 0xc0, !PT ;  /* 0x0000000110ff7812 */ /* 0x000fe2000782c0ff */
[----:B------:R-:W-:-:S12]  /*f0d0*/  IMAD.MOV.U32 R2, RZ, RZ, R14 ;  /* 0x000000ffff027224 */ /* 0x000fd800078e000e */
[----:B------:R-:W-:Y:S05]  /*f0e0*/  WARPSYNC.COLLECTIVE R15, `(.L_x_126) ;  /* 0x000000000f087348 */ /* 0x000fea0003c00000 */
[----:B------:R0:W1:Y:S02]  /*f0f0*/  SHFL.IDX P6, R14, R13, R12, R11 ;  /* 0x0000000c0d0e7389 */ /* 0x00006400000c000b */
[----:B01----:R-:W-:Y:S01]  /*f100*/  ENDCOLLECTIVE ;  /* 0x000000000000791b */ /* 0x003fe20003800000 */
.L_x_126:
[----:B------:R-:W-:Y:S02]  /*f110*/  @P2 VIADD R23, R4, UR41 ;  /* 0x0000002904172c36 */ /* 0x000fe40008000000 */
[----:B------:R-:W-:Y:S02]  /*f120*/  IMAD.MOV.U32 R13, RZ, RZ, R7 ;  /* 0x000000ffff0d7224 */ /* 0x000fe400078e0007 */
[----:B------:R-:W-:Y:S01]  /*f130*/  IMAD.MOV.U32 R12, RZ, RZ, 0x1 ;  /* 0x00000001ff0c7424 */ /* 0x000fe200078e00ff */
[----:B------:R-:W-:-:S13]  /*f140*/  @P2 IADD3 R3, P0, R35, R14, RZ ;  /* 0x0000000e23032210 */ /* 0x000fda0007f1e0ff */
[----:B------:R-:W-:Y:S05]  /*f150*/  WARPSYNC.COLLECTIVE R15, `(.L_x_127) ;  /* 0x000000000f087348 */ /* 0x000fea0003c00000 */
[----:B------:R0:W1:Y:S02]  /*f160*/  SHFL.IDX P6, R14, R13, R12, R11 ;  /* 0x0000000c0d0e7389 */ /* 0x00006400000c000b */
[----:B01----:R-:W-:Y:S01]  /*f170*/  ENDCOLLECTIVE ;  /* 0x000000000000791b */ /* 0x003fe20003800000 */
.L_x_127:
[----:B------:R-:W-:-:S05]  /*f180*/  @P2 IMAD.X R2, RZ, RZ, R2, P0 ;  /* 0x000000ffff022224 */ /* 0x000fca00000e0602 */
[----:B------:R-:W-:-:S04]  /*f190*/  @P2 LOP3.LUT R3, R3, R2, RZ, 0x3c, !PT ;  /* 0x0000000203032212 */ /* 0x000fc800078e3cff */
[----:B------:R-:W-:Y:S01]  /*f1a0*/  @P2 LOP3.LUT R2, R3, R2, RZ, 0x3c, !PT ;  /* 0x0000000203022212 */ /* 0x000fe200078e3cff */
[----:B------:R-:W-:-:S03]  /*f1b0*/  IMAD.MOV.U32 R13, RZ, RZ, R6 ;  /* 0x000000ffff0d7224 */ /* 0x000fc600078e0006 */
[----:B------:R-:W-:-:S05]  /*f1c0*/  @P2 LOP3.LUT R3, R3, R2, RZ, 0x3c, !PT ;  /* 0x0000000203032212 */ /* 0x000fca00078e3cff */
[----:B------:R-:W-:Y:S01]  /*f1d0*/  @!PT LDS RZ, [RZ] ;  /* 0x00000000fffff984 */ /* 0x000fe20000000800 */
[----:B------:R-:W-:Y:S01]  /*f1e0*/  @!PT LDS RZ, [RZ] ;  /* 0x00000000fffff984 */ /* 0x000fe20000000800 */
[----:B------:R-:W-:Y:S01]  /*f1f0*/  @!PT LDS RZ, [RZ] ;  /* 0x00000000fffff984 */ /* 0x000fe20000000800 */
[----:B------:R0:W-:Y:S01]  /*f200*/  @P2 LDGSTS.E.BYPASS.LTC128B.128 [R23+0x1a400], desc[UR50][R2.64], !P4 ;  /* 0x1a40000002172fae */ /* 0x0001e2000e101d72 */
[----:B------:R-:W-:-:S03]  /*f210*/  IMAD.MOV.U32 R8, RZ, RZ, R14 ;  /* 0x000000ffff087224 */ /* 0x000fc600078e000e */
[----:B------:R0:W-:Y:S04]  /*f220*/  @P2 LDGSTS.E.BYPASS.LTC128B.128 [R23+0x1cc00], desc[UR50][R2.64+0x40], !P3 ;  /* 0x1cc0004002172fae */ /* 0x0001e8000d901d72 */
[----:B0-----:R-:W-:Y:S05]  /*f230*/  WARPSYNC.COLLECTIVE R15, `(.L_x_128) ;  /* 0x000000000f087348 */ /* 0x001fea0003c00000 */
[----:B------:R1:W2:Y:S02]  /*f240*/  SHFL.IDX P6, R14, R13, R12, R11 ;  /* 0x0000000c0d0e7389 */ /* 0x0002a400000c000b */
[----:B012---:R-:W-:Y:S01]  /*f250*/  ENDCOLLECTIVE ;  /* 0x000000000000791b */ /* 0x007fe20003800000 */
.L_x_128:
[----:B------:R-:W-:Y:S01]  /*f260*/  @!PT LDS RZ, [RZ] ;  /* 0x00000000fffff984 */ /* 0x000fe20000000800 */
[----:B------:R-:W-:Y:S01]  /*f270*/  @!PT LDS RZ, [RZ] ;  /* 0x00000000fffff984 */ /* 0x000fe20000000800 */
[----:B------:R-:W-:Y:S01]  /*f280*/  @!PT LDS RZ, [RZ] ;  /* 0x00000000fffff984 */ /* 0x000fe20000000800 */
[----:B------:R0:W-:Y:S01]  /*f290*/  @P2 LDGSTS.E.BYPASS.LTC128B.128 [R23+0x1f400], desc[UR50][R2.64+0x80], !P1 ;  /* 0x1f40008002172fae */ /* 0x0001e2000c901d72 */
[----:B------:R-:W-:Y:S01]  /*f2a0*/  ISETP.GE.AND P2, PT, R18, 0x21, PT ;  /* 0x000000211200780c */ /* 0x000fe20003f46270 */
[----:B------:R-:W-:Y:S02]  /*f2b0*/  IMAD.MOV.U32 R13, RZ, RZ, R7 ;  /* 0x000000ffff0d7224 */ /* 0x000fe400078e0007 */
[----:B------:R-:W-:-:S10]  /*f2c0*/  IMAD.MOV.U32 R12, RZ, RZ, 0x2 ;  /* 0x00000002ff0c7424 */ /* 0x000fd400078e00ff */
[----:B------:R-:W-:Y:S01]  /*f2d0*/  @P2 VIADD R21, R4, UR41 ;  /* 0x0000002904152c36 */ /* 0x000fe20008000000 */
[----:B0-----:R-:W-:-:S13]  /*f2e0*/  @P2 IADD3 R10, P0, R35, R14, RZ ;  /* 0x0000000e230a2210 */ /* 0x001fda0007f1e0ff */
[----:B------:R-:W-:Y:S05]  /*f2f0*/  WARPSYNC.COLLECTIVE R15, `(.L_x_129) ;  /* 0x000000000f087348 */ /* 0x000fea0003c00000 */
[----:B------:R0:W1:Y:S02]  /*f300*/  SHFL.IDX P6, R14, R13, R12, R11 ;  /* 0x0000000c0d0e7389 */ /* 0x00006400000c000b */
[----:B01----:R-:W-:Y:S01]  /*f310*/  ENDCOLLECTIVE ;  /* 0x000000000000791b */ /* 0x003fe20003800000 */
.L_x_129:
[----:B------:R-:W-:Y:S02]  /*f320*/  @P2 IMAD.X R8, RZ, RZ, R8, P0 ;  /* 0x000000ffff082224 */ /* 0x000fe400000e0608 */
[----:B------:R-:W-:Y:S02]  /*f330*/  @P2 IMAD.MOV.U32 R2, RZ, RZ, R10 ;  /* 0x000000ffff022224 */ /* 0x000fe400078e000a */
[----:B------:R-:W-:-:S05]  /*f340*/  @P2 IMAD.MOV.U32 R3, RZ, RZ, R8 ;  /* 0x000000ffff032224 */ /* 0x000fca00078e0008 */
[----:B------:R-:W-:Y:S01]  /*f350*/  @!PT LDS RZ, [RZ] ;  /* 0x00000000fffff984 */ /* 0x000fe20000000800 */
[----:B------:R-:W-:Y:S01]  /*f360*/  @!PT LDS RZ, [RZ] ;  /* 0x00000000fffff984 */ /* 0x000fe20000000800 */
[----:B------:R-:W-:Y:S01]  /*f370*/  @!PT LDS RZ, [RZ] ;  /* 0x00000000fffff984 */ /* 0x000fe20000000800 */
[----:B------:R-:W-:Y:S01]  /*f380*/  @P2 LDGSTS.E.BYPASS.LTC128B.128 [R21+0x1ac00], desc[UR50][R2.64], !P4 ;  /* 0x1ac0000002152fae */ /* 0x000fe2000e101d72 */
[----:B------:R-:W-:-:S03]  /*f390*/  IMAD.MOV.U32 R13, RZ, RZ, R6 ;  /* 0x000000ffff0d7224 */ /* 0x000fc600078e0006 */
[----:B------:R-:W-:Y:S04]  /*f3a0*/  @P2 LDGSTS.E.BYPASS.LTC128B.128 [R21+0x1d400], desc[UR50][R2.64+0x40], !P3 ;  /* 0x1d40004002152fae */ /* 0x000fe8000d901d72 */
[----:B------:R0:W-:Y:S01]  /*f3b0*/  @P2 LDGSTS.E.BYPASS.LTC128B.128 [R21+0x1fc00], desc[UR50][R2.64+0x80], !P1 ;  /* 0x1fc0008002152fae */ /* 0x0001e2000c901d72 */
[----:B------:R-:W-:Y:S01]  /*f3c0*/  ISETP.GE.AND P2, PT, R18, 0x41, PT ;  /* 0x000000411200780c */ /* 0x000fe20003f46270 */
[----:B0-----:R-:W-:-:S12]  /*f3d0*/  IMAD.MOV.U32 R2, RZ, RZ, R14 ;  /* 0x000000ffff027224 */ /* 0x001fd800078e000e */
[----:B------:R-:W-:Y:S05]  /*f3e0*/  WARPSYNC.COLLECTIVE R15, `(.L_x_130) ;  /* 0x000000000f087348 */ /* 0x000fea0003c00000 */
[----:B------:R0:W1:Y:S02]  /*f3f0*/  SHFL.IDX P6, R14, R13, R12, R11 ;  /* 0x0000000c0d0e7389 */ /* 0x00006400000c000b */
[----:B01----:R-:W-:Y:S01]  /*f400*/  ENDCOLLECTIVE ;  /* 0x000000000000791b */ /* 0x003fe20003800000 */
.L_x_130:
[----:B------:R-:W-:Y:S02]  /*f410*/  @P2 VIADD R23, R4, UR41 ;  /* 0x0000002904172c36 */ /* 0x000fe40008000000 */
[----:B------:R-:W-:Y:S01]  /*f420*/  IMAD.MOV.U32 R13, RZ, RZ, R7 ;  /* 0x000000ffff0d7224 */ /* 0x000fe200078e0007 */
[----:B------:R-:W-:-:S05]  /*f430*/  @P2 IADD3 R11, P0, R35, R14, RZ ;  /* 0x0000000e230b2210 */ /* 0x000fca0007f1e0ff */
[----:B------:R-:W-:Y:S02]  /*f440*/  @P2 IMAD.X R12, RZ, RZ, R2, P0 ;  /* 0x000000ffff0c2224 */ /* 0x000fe400000e0602 */
[----:B------:R-:W-:Y:S02]  /*f450*/  @P2 IMAD.MOV.U32 R2, RZ, RZ, R11 ;  /* 0x000000ffff022224 */ /* 0x000fe400078e000b */
[----:B------:R-:W-:Y:S02]  /*f460*/  @P2 IMAD.MOV.U32 R3, RZ, RZ, R12 ;  /* 0x000000ffff032224 */ /* 0x000fe400078e000c */
[----:B------:R-:W-:Y:S02]  /*f470*/  IMAD.MOV.U32 R12, RZ, RZ, 0x3 ;  /* 0x00000003ff0c7424 */ /* 0x000fe400078e00ff */
[----:B------:R-:W-:Y:S01]  /*f480*/  IMAD.MOV.U32 R11, RZ, RZ, 0x1c1f ;  /* 0x00001c1fff0b7424 */ /* 0x000fe200078e00ff */
[----:B------:R-:W-:Y:S01]  /*f490*/  @!PT LDS RZ, [RZ] ;  /* 0x00000000fffff984 */ /* 0x000fe20000000800 */
[----:B------:R-:W-:Y:S01]  /*f4a0*/  @!PT LDS RZ, [RZ] ;  /* 0x00000000fffff984 */ /* 0x000fe20000000800 */
[----:B------:R-:W-:Y:S01]  /*f4b0*/  @!PT LDS RZ, [RZ] ;  /* 0x00000000fffff984 */ /* 0x000fe20000000800 */
[----:B------:R0:W-:Y:S06]  /*f4c0*/  @P2 LDGSTS.E.BYPASS.LTC128B.128 [R23+0x1b400], desc[UR50][R2.64], !P4 ;  /* 0x1b40000002172fae */ /* 0x0001ec000e101d72 */
[----:B0-----:R-:W-:Y:S05]  /*f4d0*/  WARPSYNC.COLLECTIVE R15, `(.L_x_131) ;  /* 0x000000000f087348 */ /* 0x001fea0003c00000 */
[----:B------:R1:W2:Y:S02]  /*f4e0*/  SHFL.IDX P6, R14, R13, R12, R11 ;  /* 0x0000000c0d0e7389 */ /* 0x0002a400000c000b */
[----:B012---:R-:W-:Y:S01]  /*f4f0*/  ENDCOLLECTIVE ;  /* 0x000000000000791b */ /* 0x007fe20003800000 */
.L_x_131:
[----:B------:R-:W-:Y:S01]  /*f500*/  @!PT LDS RZ, [RZ] ;  /* 0x00000000fffff984 */ /* 0x000fe20000000800 */
[----:B------:R-:W-:Y:S01]  /*f510*/  @!PT LDS RZ, [RZ] ;  /* 0x00000000fffff984 */ /* 0x000fe20000000800 */
[----:B------:R-:W-:Y:S01]  /*f520*/  @!PT LDS RZ, [RZ] ;  /* 0x00000000fffff984 */ /* 0x000fe20000000800 */
[----:B------:R0:W-:Y:S04]  /*f530*/  @P2 LDGSTS.E.BYPASS.LTC128B.128 [R23+0x1dc00], desc[UR50][R2.64+0x40], !P3 ;  /* 0x1dc0004002172fae */ /* 0x0001e8000d901d72 */
[----:B------:R0:W-:Y:S01]  /*f540*/  @P2 LDGSTS.E.BYPASS.LTC128B.128 [R23+0x20400], desc[UR50][R2.64+0x80], !P1 ;  /* 0x2040008002172fae */ /* 0x0001e2000c901d72 */
[----:B------:R-:W-:Y:S01]  /*f550*/  ISETP.GE.AND P2, PT, R18, 0x61, PT ;  /* 0x000000611200780c */ /* 0x000fe20003f46270 */
[----:B------:R-:W-:-:S12]  /*f560*/  IMAD.MOV.U32 R13, RZ, RZ, R6 ;  /* 0x000000ffff0d7224 */ /* 0x000fd800078e0006 */
[----:B------:R-:W-:Y:S02]  /*f570*/  @P2 VIADD R25, R4, UR41 ;  /* 0x0000002904192c36 */ /* 0x000fe40008000000 */
[----:B0-----:R-:W-:-:S07]  /*f580*/  IMAD.MOV.U32 R7, RZ, RZ, R14 ;  /* 0x000000ffff077224 */ /* 0x001fce00078e000e */
[----:B------:R-:W-:Y:S05]  /*f590*/  WARPSYNC.COLLECTIVE R15, `(.L_x_132) ;  /* 0x000000000f087348 */ /* 0x000fea0003c00000 */
[----:B------:R0:W1:Y:S02]  /*f5a0*/  SHFL.IDX P6, R14, R13, R12, R11 ;  /* 0x0000000c0d0e7389 */ /* 0x00006400000c000b */
[----:B01----:R-:W-:Y:S01]  /*f5b0*/  ENDCOLLECTIVE ;  /* 0x000000000000791b */ /* 0x003fe20003800000 */
.L_x_132:
[----:B------:R-:W-:Y:S02]  /*f5c0*/  IMAD.MOV.U32 R13, RZ, RZ, R5 ;  /* 0x000000ffff0d7224 */ /* 0x000fe400078e0005 */
[----:B------:R-:W-:Y:S01]  /*f5d0*/  IMAD.MOV.U32 R12, RZ, RZ, RZ ;  /* 0x000000ffff0c7224 */ /* 0x000fe200078e00ff */
[----:B------:R-:W-:-:S13]  /*f5e0*/  @P2 IADD3 R6, P0, R35, R14, RZ ;  /* 0x0000000e23062210 */ /* 0x000fda0007f1e0ff */
[----:B------:R-:W-:Y:S05]  /*f5f0*/  WARPSYNC.COLLECTIVE R15, `(.L_x_133) ;  /* 0x000000000f087348 */ /* 0x000fea0003c00000 */
[----:B------:R0:W1:Y:S02]  /*f600*/  SHFL.IDX P6, R14, R13, R12, R11 ;  /* 0x0000000c0d0e7389 */ /* 0x00006400000c000b */
[----:B01----:R-:W-:Y:S01]  /*f610*/  ENDCOLLECTIVE ;  /* 0x000000000000791b */ /* 0x003fe20003800000 */
.L_x_133:
[----:B------:R-:W-:Y:S02]  /*f620*/  @P2 IMAD.X R7, RZ, RZ, R7, P0 ;  /* 0x000000ffff072224 */ /* 0x000fe400000e0607 */
[----:B------:R-:W-:Y:S02]  /*f630*/  @P2 IMAD.MOV.U32 R2, RZ, RZ, R6 ;  /* 0x000000ffff022224 */ /* 0x000fe400078e0006 */
[----:B------:R-:W-:-:S05]  /*f640*/  @P2 IMAD.MOV.U32 R3, RZ, RZ, R7 ;  /* 0x000000ffff032224 */ /* 0x000fca00078e0007 */
[----:B------:R-:W-:Y:S01]  /*f650*/  @!PT LDS RZ, [RZ] ;  /* 0x00000000fffff984 */ /* 0x000fe20000000800 */
[----:B------:R-:W-:Y:S01]  /*f660*/  @!PT LDS RZ, [RZ] ;  /* 0x00000000fffff984 */ /* 0x000fe20000000800 */
[----:B------:R-:W-:Y:S01]  /*f670*/  @!PT LDS RZ, [RZ] ;  /* 0x00000000fffff984 */ /* 0x000fe20000000800 */
[----:B------:R0:W-:Y:S01]  /*f680*/  @P2 LDGSTS.E.BYPASS.LTC128B.128 [R25+0x1bc00], desc[UR50][R2.64], !P4 ;  /* 0x1bc0000002192fae */ /* 0x0001e2000e101d72 */
[----:B------:R-:W-:-:S03]  /*f690*/  IMAD.MOV.U32 R13, RZ, RZ, R9 ;  /* 0x000000ffff0d7224 */ /* 0x000fc600078e0009 */
[----:B------:R0:W-:Y:S04]  /*f6a0*/  @P2 LDGSTS.E.BYPASS.LTC128B.128 [R25+0x1e400], desc[UR50][R2.64+0x40], !P3 ;  /* 0x1e40004002192fae */ /* 0x0001e8000d901d72 */
[----:B------:R0:W-:Y:S01]  /*f6b0*/  @P2 LDGSTS.E.BYPASS.LTC128B.128 [R25+0x20c00], desc[UR50][R2.64+0x80], !P1 ;  /* 0x20c0008002192fae */ /* 0x0001e2000c901d72 */
[----:B------:R-:W-:-:S07]  /*f6c0*/  IMAD.MOV.U32 R5, RZ, RZ, R14 ;  /* 0x000000ffff057224 */ /* 0x000fce00078e000e */
[----:B0-----:R-:W-:Y:S05]  /*f6d0*/  WARPSYNC.COLLECTIVE R15, `(.L_x_134) ;  /* 0x000000000f087348 */ /* 0x001fea0003c00000 */
[----:B------:R1:W2:Y:S02]  /*f6e0*/  SHFL.IDX P6, R14, R13, R12, R11 ;  /* 0x0000000c0d0e7389 */ /* 0x0002a400000c000b */
[----:B012---:R-:W-:Y:S01]  /*f6f0*/  ENDCOLLECTIVE ;  /* 0x000000000000791b */ /* 0x007fe20003800000 */
.L_x_134:
[----:B------:R-:W-:Y:S05]  /*f700*/  BRA `(.L_x_135) ;  /* 0xffffffc000e47947 */ /* 0x000fea000383ffff */
.L_x_62:
[----:B------:R-:W-:Y:S02]  /*f710*/  IMAD.MOV.U32 R13, RZ, RZ, R4 ;  /* 0x000000ffff0d7224 */ /* 0x000fe400078e0004 */
[----:B------:R-:W-:Y:S02]  /*f720*/  IMAD.MOV.U32 R12, RZ, RZ, RZ ;  /* 0x000000ffff0c7224 */ /* 0x000fe400078e00ff */
[----:B------:R-:W-:Y:S02]  /*f730*/  IMAD.MOV.U32 R11, RZ, RZ, 0x1c1f ;  /* 0x00001c1fff0b7424 */ /* 0x000fe400078e00ff */
[----:B------:R-:W-:Y:S02]  /*f740*/  IMAD.MOV.U32 R15, RZ, RZ, -0x1 ;  /* 0xffffffffff0f7424 */ /* 0x000fe400078e00ff */
[----:B------:R-:W-:-:S07]  /*f750*/  IMAD.IADD R5, R10, 0x1, R5 ;  /* 0x000000010a057824 */ /* 0x000fce00078e0205 */
[----:B-----5:R-:W-:Y:S05]  /*f760*/  WARPSYNC.COLLECTIVE R15, `(.L_x_136) ;  /* 0x000000000f087348 */ /* 0x020fea0003c00000 */
[----:B------:R0:W1:Y:S02]  /*f770*/  SHFL.IDX P6, R14, R13, R12, R11 ;  /* 0x0000000c0d0e7389 */ /* 0x00006400000c000b */
[----:B01---5:R-:W-:Y:S01]  /*f780*/  ENDCOLLECTIVE ;  /* 0x000000000000791b */ /* 0x023fe20003800000 */
.L_x_136:
[C---:B------:R-:W-:Y:S01]  /*f790*/  VIADD R6, R5.reuse, 0x20 ;  /* 0x0000002005067836 */ /* 0x040fe20000000000 */
[----:B------:R-:W-:Y:S01]  /*f7a0*/  ISETP.GE.AND P0, PT, R5, UR40, PT ;  /* 0x0000002805007c0c */ /* 0x000fe2000bf06270 */
[----:B------:R-:W-:Y:S02]  /*f7b0*/  IMAD.MOV.U32 R13, RZ, RZ, R0 ;  /* 0x000000ffff0d7224 */ /* 0x000fe400078e0000 */
[----:B------:R-:W-:-:S10]  /*f7c0*/  IMAD.MOV.U32 R2, RZ, RZ, R14 ;  /* 0x000000ffff027224 */ /* 0x000fd400078e000e */
[----:B------:R-:W-:Y:S05]  /*f7d0*/  WARPSYNC.COLLECTIVE R15, `(.L_x_137) ;  /* 0x000000000f087348 */ /* 0x000fea0003c00000 */
[----:B------:R0:W1:Y:S02]  /*f7e0*/  SHFL.IDX P6, R14, R13, R12, R11 ;  /* 0x0000000c0d0e7389 */ /* 0x00006400000c000b */
[----:B01----:R-:W-:Y:S01]  /*f7f0*/  ENDCOLLECTIVE ;  /* 0x000000000000791b */ /* 0x003fe20003800000 */
.L_x_137:
[----:B------:R-:W-:Y:S02]  /*f800*/  IMAD.MOV.U32 R13, RZ, RZ, R4 ;  /* 0x000000ffff0d7224 */ /* 0x000fe400078e0004 */
[----:B------:R-:W-:Y:S01]  /*f810*/  IMAD.MOV.U32 R12, RZ, RZ, 0x1 ;  /* 0x00000001ff0c7424 */ /* 0x000fe200078e00ff */
[----:B------:R-:W-:-:S05]  /*f820*/  @!P0 IADD3 R14, P1, R35, R14, RZ ;  /* 0x0000000e230e8210 */ /* 0x000fca0007f3e0ff */
[----:B------:R-:W-:Y:S02]  /*f830*/  @!P0 IMAD.X R3, RZ, RZ, R2, P1 ;  /* 0x000000ffff038224 */ /* 0x000fe400008e0602 */
[----:B------:R-:W-:-:S07]  /*f840*/  @!P0 IMAD.MOV.U32 R2, RZ, RZ, R14 ;  /* 0x000000ffff028224 */ /* 0x000fce00078e000e */
[----:B------:R-:W-:Y:S05]  /*f850*/  WARPSYNC.COLLECTIVE R15, `(.L_x_138) ;  /* 0x000000000f087348 */ /* 0x000fea0003c00000 */
[----:B------:R0:W1:Y:S02]  /*f860*/  SHFL.IDX P6, R14, R13, R12, R11 ;  /* 0x0000000c0d0e7389 */ /* 0x00006400000c000b */
[----:B01----:R-:W-:Y:S01]  /*f870*/  ENDCOLLECTIVE ;  /* 0x000000000000791b */ /* 0x003fe20003800000 */
.L_x_138:
[----:B------:R-:W-:Y:S01]  /*f880*/  @!PT LDS RZ, [RZ] ;  /* 0x00000000fffff984 */ /* 0x000fe20000000800 */
[----:B------:R-:W-:Y:S01]  /*f890*/  @!PT LDS RZ, [RZ] ;  /* 0x00000000fffff984 */ /* 0x000fe20000000800 */
[----:B------:R-:W-:Y:S01]  /*f8a0*/  @!PT LDS RZ, [RZ] ;  /* 0x00000000fffff984 */ /* 0x000fe20000000800 */
[----:B------:R0:W-:Y:S04]  /*f8b0*/  @!P0 LDGSTS.E.BYPASS.LTC128B.128 [R8+0x14400], desc[UR50][R2.64], !P3 ;  /* 0x1440000002088fae */ /* 0x0001e8000d901d72 */
[----:B------:R0:W-:Y:S04]  /*f8c0*/  @!P0 LDGSTS.E.BYPASS.LTC128B.128 [R8+0x16400], desc[UR50][R2.64+0x40], !P4 ;  /* 0x1640004002088fae */ /* 0x0001e8000e101d72 */
[----:B------:R0:W-:Y:S01]  /*f8d0*/  @!P0 LDGSTS.E.BYPASS.LTC128B.128 [R8+0x18400], desc[UR50][R2.64+0x80], !P5 ;  /* 0x1840008002088fae */ /* 0x0001e2000e901d72 */
[----:B------:R-:W-:Y:S01]  /*f8e0*/  ISETP.GE.AND P0, PT, R6, UR40, PT ;  /* 0x0000002806007c0c */ /* 0x000fe2000bf06270 */
[----:B------:R-:W-:-:S02]  /*f8f0*/  IMAD.MOV.U32 R13, RZ, RZ, R0 ;  /* 0x000000ffff0d7224 */ /* 0x000fc400078e0000 */
[----:B------:R-:W-:-:S10]  /*f900*/  IMAD.MOV.U32 R6, RZ, RZ, R14 ;  /* 0x000000ffff067224 */ /* 0x000fd400078e000e */
[----:B0-----:R-:W-:Y:S05]  /*f910*/  WARPSYNC.COLLECTIVE R15, `(.L_x_139) ;  /* 0x000000000f087348 */ /* 0x001fea0003c00000 */
[----:B------:R1:W2:Y:S02]  /*f920*/  SHFL.IDX P6, R14, R13, R12, R11 ;  /* 0x0000000c0d0e7389 */ /* 0x0002a400000c000b */
[----:B012---:R-:W-:Y:S01]  /*f930*/  ENDCOLLECTIVE ;  /* 0x000000000000791b */ /* 0x007fe20003800000 */
.L_x_139:
[----:B------:R-:W-:Y:S02]  /*f940*/  IMAD.MOV.U32 R13, RZ, RZ, R4 ;  /* 0x000000ffff0d7224 */ /* 0x000fe400078e0004 */
[----:B------:R-:W-:Y:S01]  /*f950*/  IMAD.MOV.U32 R12, RZ, RZ, 0x2 ;  /* 0x00000002ff0c7424 */ /* 0x000fe200078e00ff */
[----:B------:R-:W-:-:S05]  /*f960*/  @!P0 IADD3 R14, P1, R35, R14, RZ ;  /* 0x0000000e230e8210 */ /* 0x000fca0007f3e0ff */
[----:B------:R-:W-:-:S08]  /*f970*/  @!P0 IMAD.MOV.U32 R2, RZ, RZ, R14 ;  /* 0x000000ffff028224 */ /* 0x000fd000078e000e */
[----:B------:R-:W-:Y:S05]  /*f980*/  WARPSYNC.COLLECTIVE R15, `(.L_x_140) ;  /* 0x000000000f087348 */ /* 0x000fea0003c00000 */
[----:B------:R0:W1:Y:S02]  /*f990*/  SHFL.IDX P6, R14, R13, R12, R11 ;  /* 0x0000000c0d0e7389 */ /* 0x00006400000c000b */
[----:B01----:R-:W-:Y:S01]  /*f9a0*/  ENDCOLLECTIVE ;  /* 0x000000000000791b */ /* 0x003fe20003800000 */
.L_x_140:
[----:B------:R-:W-:Y:S02]  /*f9b0*/  @!P0 IMAD.X R7, RZ, RZ, R6, P1 ;  /* 0x000000ffff078224 */ /* 0x000fe400008e0606 */
[----:B------:R-:W-:Y:S02]  /*f9c0*/  VIADD R6, R5, 0x40 ;  /* 0x0000004005067836 */ /* 0x000fe40000000000 */
[----:B------:R-:W-:-:S05]  /*f9d0*/  @!P0 IMAD.MOV.U32 R3, RZ, RZ, R7 ;  /* 0x000000ffff038224 */ /* 0x000fca00078e0007 */
[----:B------:R-:W-:Y:S01]  /*f9e0*/  @!PT LDS RZ, [RZ] ;  /* 0x00000000fffff984 */ /* 0x000fe20000000800 */
[----:B------:R-:W-:Y:S01]  /*f9f0*/  @!PT LDS RZ, [RZ] ;  /* 0x00000000fffff984 */ /* 0x000fe20000000800 */
[----:B------:R-:W-:Y:S01]  /*fa00*/  @!PT LDS RZ, [RZ] ;  /* 0x00000000fffff984 */ /* 0x000fe20000000800 */
[----:B------:R0:W-:Y:S01]  /*fa10*/  @!P0 LDGSTS.E.BYPASS.LTC128B.128 [R8+0x14c00], desc[UR50][R2.64], !P3 ;  /* 0x14c0000002088fae */ /* 0x0001e2000d901d72 */
[----:B------:R-:W-:-:S03]  /*fa20*/  IMAD.MOV.U32 R13, RZ, RZ, R0 ;  /* 0x000000ffff0d7224 */ /* 0x000fc600078e0000 */
[----:B------:R0:W-:Y:S04]  /*fa30*/  @!P0 LDGSTS.E.BYPASS.LTC128B.128 [R8+0x16c00], desc[UR50][R2.64+0x40], !P4 ;  /* 0x16c0004002088fae */ /* 0x0001e8000e101d72 */
[----:B------:R0:W-:Y:S01]  /*fa40*/  @!P0 LDGSTS.E.BYPASS.LTC128B.128 [R8+0x18c00], desc[UR50][R2.64+0x80], !P5 ;  /* 0x18c0008002088fae */ /* 0x0001e2000e901d72 */
[----:B------:R-:W-:Y:S01]  /*fa50*/  ISETP.GE.AND P0, PT, R6, UR40, PT ;  /* 0x0000002806007c0c */ /* 0x000fe2000bf06270 */
[----:B------:R-:W-:-:S12]  /*fa60*/  IMAD.MOV.U32 R6, RZ, RZ, R14 ;  /* 0x000000ffff067224 */ /* 0x000fd800078e000e */
[----:B0-----:R-:W-:Y:S05]  /*fa70*/  WARPSYNC.COLLECTIVE R15, `(.L_x_141) ;  /* 0x000000000f087348 */ /* 0x001fea0003c00000 */
[----:B------:R1:W2:Y:S02]  /*fa80*/  SHFL.IDX P6, R14, R13, R12, R11 ;  /* 0x0000000c0d0e7389 */ /* 0x0002a400000c000b */
[----:B012---:R-:W-:Y:S01]  /*fa90*/  ENDCOLLECTIVE ;  /* 0x000000000000791b */ /* 0x007fe20003800000 */
.L_x_141:
[----:B------:R-:W-:Y:S02]  /*faa0*/  IMAD.MOV.U32 R13, RZ, RZ, R4 ;  /* 0x000000ffff0d7224 */ /* 0x000fe400078e0004 */
[----:B------:R-:W-:Y:S01]  /*fab0*/  IMAD.MOV.U32 R12, RZ, RZ, 0x3 ;  /* 0x00000003ff0c7424 */ /* 0x000fe200078e00ff */
[----:B------:R-:W-:-:S05]  /*fac0*/  @!P0 IADD3 R14, P1, R35, R14, RZ ;  /* 0x0000000e230e8210 */ /* 0x000fca0007f3e0ff */
[----:B------:R-:W-:-:S08]  /*fad0*/  @!P0 IMAD.MOV.U32 R2, RZ, RZ, R14 ;  /* 0x000000ffff028224 */ /* 0x000fd000078e000e */
[----:B------:R-:W-:Y:S05]  /*fae0*/  WARPSYNC.COLLECTIVE R15, `(.L_x_142) ;  /* 0x000000000f087348 */ /* 0x000fea0003c00000 */
[----:B------:R0:W1:Y:S02]  /*faf0*/  SHFL.IDX P6, R14, R13, R12, R11 ;  /* 0x0000000c0d0e7389 */ /* 0x00006400000c000b */
[----:B01----:R-:W-:Y:S01]  /*fb00*/  ENDCOLLECTIVE ;  /* 0x000000000000791b */ /* 0x003fe20003800000 */
.L_x_142:
[----:B------:R-:W-:-:S04]  /*fb10*/  @!P0 IMAD.X R7, RZ, RZ, R6, P1 ;  /* 0x000000ffff078224 */ /* 0x000fc800008e0606 */
        /* <DEDUP_REMOVED lines=8> */
[----:B------:R-:W-:-:S07]  /*fba0*/  IMAD.MOV.U32 R6, RZ, RZ, R14 ;  /* 0x000000ffff067224 */ /* 0x000fce00078e000e */
[----:B0-----:R-:W-:Y:S05]  /*fbb0*/  WARPSYNC.COLLECTIVE R15, `(.L_x_143) ;  /* 0x000000000f087348 */ /* 0x001fea0003c00000 */
[----:B------:R1:W2:Y:S02]  /*fbc0*/  SHFL.IDX P6, R14, R13, R12, R11 ;  /* 0x0000000c0d0e7389 */ /* 0x0002a400000c000b */
[----:B012---:R-:W-:Y:S01]  /*fbd0*/  ENDCOLLECTIVE ;  /* 0x000000000000791b */ /* 0x007fe20003800000 */
.L_x_143:
[----:B------:R-:W-:Y:S05]  /*fbe0*/  BRA `(.L_x_144) ;  /* 0xffffffc400e87947 */ /* 0x000fea000383ffff */
.L_x_63:
[----:B0-----:R-:W-:-:S04]  /*fbf0*/  IMAD.U32 R3, RZ, RZ, UR41 ;  /* 0x00000029ff037e24 */ /* 0x001fc8000f8e00ff */
[----:B------:R0:W1:Y:S03]  /*fc00*/  SYNCS.PHASECHK.TRANS64.TRYWAIT P0, [R3+URZ+0x29820], R0 ;  /* 0x02982000030075a7 */ /* 0x000066000800017f */
[----:B-1----:R-:W-:Y:S05]  /*fc10*/  @!P0 NANOSLEEP.SYNCS 0x989680 ;  /* 0x009896800000895d */ /* 0x002fea0003900000 */
[----:B------:R-:W1:Y:S02]  /*fc20*/  @!P0 SYNCS.PHASECHK.TRANS64 P0, [R3+URZ+0x29820], R0 ;  /* 0x02982000030085a7 */ /* 0x000e64000800007f */
[----:B-1----:R-:W-:Y:S05]  /*fc30*/  @!P0 BRA `(.L_x_63) ;  /* 0xfffffffc00ec8947 */ /* 0x002fea000383ffff */
[----:B------:R-:W-:Y:S05]  /*fc40*/  BRA `(.L_x_145) ;  /* 0xffffffc800207947 */ /* 0x000fea000383ffff */
.L_x_67:
[----:B0-----:R0:W1:Y:S02]  /*fc50*/  SYNCS.PHASECHK.TRANS64.TRYWAIT P0, [R0+URZ+0x29880], R28 ;  /* 0x0298801c000075a7 */ /* 0x001064000800017f */
[----:B-1----:R-:W-:Y:S05]  /*fc60*/  @!P0 NANOSLEEP.SYNCS 0x989680 ;  /* 0x009896800000895d */ /* 0x002fea0003900000 */
[----:B------:R-:W1:Y:S02]  /*fc70*/  @!P0 SYNCS.PHASECHK.TRANS64 P0, [R0+URZ+0x29880], R28 ;  /* 0x0298801c000085a7 */ /* 0x000e64000800007f */
[----:B-1----:R-:W-:Y:S05]  /*fc80*/  @!P0 BRA `(.L_x_67) ;  /* 0xfffffffc00f08947 */ /* 0x002fea000383ffff */
[----:B------:R-:W-:Y:S05]  /*fc90*/  BRA `(.L_x_146) ;  /* 0xffffffcc00287947 */ /* 0x000fea000383ffff */
.L_x_68:
        /* <DEDUP_REMOVED lines=8> */
.L_x_148:
[----:B------:R-:W-:Y:S05]  /*fd20*/  BSYNC B0 ;  /* 0x0000000000007941 */ /* 0x000fea0003800000 */
.L_x_147:
[----:B------:R-:W-:Y:S01]  /*fd30*/  IMAD.MOV.U32 R13, RZ, RZ, R8 ;  /* 0x000000ffff0d7224 */ /* 0x000fe200078e0008 */
[----:B------:R-:W-:Y:S01]  /*fd40*/  IADD3 R20, R20, UR41, R33 ;  /* 0x0000002914147c10 */ /* 0x000fe2000fffe021 */
[----:B------:R-:W-:Y:S02]  /*fd50*/  IMAD.MOV.U32 R12, RZ, RZ, RZ ;  /* 0x000000ffff0c7224 */ /* 0x000fe400078e00ff */
[----:B------:R-:W-:Y:S02]  /*fd60*/  IMAD.MOV.U32 R11, RZ, RZ, 0x1c1f ;  /* 0x00001c1fff0b7424 */ /* 0x000fe400078e00ff */
[----:B------:R-:W-:Y:S02]  /*fd70*/  IMAD.MOV.U32 R15, RZ, RZ, -0x1 ;  /* 0xffffffffff0f7424 */ /* 0x000fe400078e00ff */
[----:B------:R-:W-:Y:S02]  /*fd80*/  IMAD.MOV.U32 R3, RZ, RZ, R14 ;  /* 0x000000ffff037224 */ /* 0x000fe400078e000e */
[----:B------:R-:W-:-:S07]  /*fd90*/  IMAD.IADD R21, R34, 0x1, R20 ;  /* 0x0000000122157824 */ /* 0x000fce00078e0214 */
[----:B------:R-:W-:Y:S05]  /*fda0*/  WARPSYNC.COLLECTIVE R15, `(.L_x_149) ;  /* 0x000000000f087348 */ /* 0x000fea0003c00000 */
[----:B------:R0:W1:Y:S02]  /*fdb0*/  SHFL.IDX P6, R14, R13, R12, R11 ;  /* 0x0000000c0d0e7389 */ /* 0x00006400000c000b */
[----:B01----:R-:W-:Y:S01]  /*fdc0*/  ENDCOLLECTIVE ;  /* 0x000000000000791b */ /* 0x003fe20003800000 */
.L_x_149:
[----:B------:R-:W-:Y:S02]  /*fdd0*/  IMAD.MOV.U32 R13, RZ, RZ, R9 ;  /* 0x000000ffff0d7224 */ /* 0x000fe400078e0009 */
[----:B------:R-:W-:Y:S02]  /*fde0*/  IMAD.MOV.U32 R12, RZ, RZ, 0x1 ;  /* 0x00000001ff0c7424 */ /* 0x000fe400078e00ff */
[----:B------:R-:W-:-:S07]  /*fdf0*/  IMAD.MOV.U32 R2, RZ, RZ, R14 ;  /* 0x000000ffff027224 */ /* 0x000fce00078e000e */
[----:B------:R-:W-:Y:S05]  /*fe00*/  WARPSYNC.COLLECTIVE R15, `(.L_x_150) ;  /* 0x000000000f087348 */ /* 0x000fea0003c00000 */
[----:B------:R0:W1:Y:S02]  /*fe10*/  SHFL.IDX P6, R14, R13, R12, R11 ;  /* 0x0000000c0d0e7389 */ /* 0x00006400000c000b */
[----:B01----:R-:W-:Y:S01]  /*fe20*/  ENDCOLLECTIVE ;  /* 0x000000000000791b */ /* 0x003fe20003800000 */
.L_x_150:
[----:B------:R-:W-:-:S05]  /*fe30*/  IADD3 R2, P0, R35, R2, RZ ;  /* 0x0000000223027210 */ /* 0x000fca0007f1e0ff */
[----:B------:R-:W-:-:S05]  /*fe40*/  IMAD.X R3, RZ, RZ, R3, P0 ;  /* 0x000000ffff037224 */ /* 0x000fca00000e0603 */
[----:B------:R-:W-:Y:S01]  /*fe50*/  @!PT LDS RZ, [RZ] ;  /* 0x00000000fffff984 */ /* 0x000fe20000000800 */
[----:B------:R-:W-:Y:S01]  /*fe60*/  @!PT LDS RZ, [RZ] ;  /* 0x00000000fffff984 */ /* 0x000fe20000000800 */
[----:B------:R-:W-:Y:S01]  /*fe70*/  @!PT LDS RZ, [RZ] ;  /* 0x00000000fffff984 */ /* 0x000fe20000000800 */
[----:B------:R-:W-:Y:S01]  /*fe80*/  LDGSTS.E.BYPASS.LTC128B.128 [R20+0xa400], desc[UR50][R2.64], !P3 ;  /* 0x0a40000002147fae */ /* 0x000fe2000d901d72 */
[----:B------:R-:W-:-:S03]  /*fe90*/  IMAD.MOV.U32 R13, RZ, RZ, R8 ;  /* 0x000000ffff0d7224 */ /* 0x000fc600078e0008 */
[----:B------:R0:W-:Y:S02]  /*fea0*/  LDGSTS.E.BYPASS.LTC128B.128 [R21+0xa400], desc[UR50][R2.64+0x40], !P1 ;  /* 0x0a40004002157fae */ /* 0x0001e4000c901d72 */
[----:B0-----:R-:W-:-:S07]  /*feb0*/  IMAD.MOV.U32 R3, RZ, RZ, R14 ;  /* 0x000000ffff037224 */ /* 0x001fce00078e000e */
[----:B------:R-:W-:Y:S05]  /*fec0*/  WARPSYNC.COLLECTIVE R15, `(.L_x_151) ;  /* 0x000000000f087348 */ /* 0x000fea0003c00000 */
[----:B------:R0:W1:Y:S02]  /*fed0*/  SHFL.IDX P6, R14, R13, R12, R11 ;  /* 0x0000000c0d0e7389 */ /* 0x00006400000c000b */
[----:B01----:R-:W-:Y:S01]  /*fee0*/  ENDCOLLECTIVE ;  /* 0x000000000000791b */ /* 0x003fe20003800000 */
.L_x_151:
[----:B------:R-:W-:Y:S02]  /*fef0*/  IMAD.MOV.U32 R13, RZ, RZ, R9 ;  /* 0x000000ffff0d7224 */ /* 0x000fe400078e0009 */
[----:B------:R-:W-:Y:S02]  /*ff00*/  IMAD.MOV.U32 R12, RZ, RZ, 0x2 ;  /* 0x00000002ff0c7424 */ /* 0x000fe400078e00ff */
[----:B------:R-:W-:-:S07]  /*ff10*/  IMAD.MOV.U32 R2, RZ, RZ, R14 ;  /* 0x000000ffff027224 */ /* 0x000fce00078e000e */
[----:B------:R-:W-:Y:S05]  /*ff20*/  WARPSYNC.COLLECTIVE R15, `(.L_x_152) ;  /* 0x000000000f087348 */ /* 0x000fea0003c00000 */
[----:B------:R0:W1:Y:S02]  /*ff30*/  SHFL.IDX P6, R14, R13, R12, R11 ;  /* 0x0000000c0d0e7389 */ /* 0x00006400000c000b */
[----:B01----:R-:W-:Y:S01]  /*ff40*/  ENDCOLLECTIVE ;  /* 0x000000000000791b */ /* 0x003fe20003800000 */
.L_x_152:
        /* <DEDUP_REMOVED lines=12> */
.L_x_153:
[----:B------:R-:W-:Y:S02]  /*10010*/  IMAD.MOV.U32 R13, RZ, RZ, R9 ;  /* 0x000000ffff0d7224 */ /* 0x000fe400078e0009 */
[----:B------:R-:W-:Y:S02]  /*10020*/  IMAD.MOV.U32 R12, RZ, RZ, 0x3 ;  /* 0x00000003ff0c7424 */ /* 0x000fe400078e00ff */
[----:B------:R-:W-:-:S07]  /*10030*/  IMAD.MOV.U32 R2, RZ, RZ, R14 ;  /* 0x000000ffff027224 */ /* 0x000fce00078e000e */
[----:B------:R-:W-:Y:S05]  /*10040*/  WARPSYNC.COLLECTIVE R15, `(.L_x_154) ;  /* 0x000000000f087348 */ /* 0x000fea0003c00000 */
[----:B------:R0:W1:Y:S02]  /*10050*/  SHFL.IDX P6, R14, R13, R12, R11 ;  /* 0x0000000c0d0e7389 */ /* 0x00006400000c000b */
[----:B01----:R-:W-:Y:S01]  /*10060*/  ENDCOLLECTIVE ;  /* 0x000000000000791b */ /* 0x003fe20003800000 */
.L_x_154:
        /* <DEDUP_REMOVED lines=12> */
.L_x_155:
[----:B------:R-:W-:Y:S02]  /*10130*/  IMAD.MOV.U32 R13, RZ, RZ, R23 ;  /* 0x000000ffff0d7224 */ /* 0x000fe400078e0017 */
[----:B------:R-:W-:Y:S02]  /*10140*/  IMAD.MOV.U32 R12, RZ, RZ, RZ ;  /* 0x000000ffff0c7224 */ /* 0x000fe400078e00ff */
[----:B------:R-:W-:-:S07]  /*10150*/  IMAD.MOV.U32 R2, RZ, RZ, R14 ;  /* 0x000000ffff027224 */ /* 0x000fce00078e000e */
[----:B------:R-:W-:Y:S05]  /*10160*/  WARPSYNC.COLLECTIVE R15, `(.L_x_156) ;  /* 0x000000000f087348 */ /* 0x000fea0003c00000 */
[----:B------:R0:W1:Y:S02]  /*10170*/  SHFL.IDX P6, R14, R13, R12, R11 ;  /* 0x0000000c0d0e7389 */ /* 0x00006400000c000b */
[----:B01----:R-:W-:Y:S01]  /*10180*/  ENDCOLLECTIVE ;  /* 0x000000000000791b */ /* 0x003fe20003800000 */
.L_x_156:
        /* <DEDUP_REMOVED lines=12> */
.L_x_157:
[----:B------:R-:W-:Y:S01]  /*10250*/  IMAD.MOV.U32 R2, RZ, RZ, R14 ;  /* 0x000000ffff027224 */ /* 0x000fe200078e000e */
[----:B------:R-:W-:Y:S06]  /*10260*/  BRA `(.L_x_158) ;  /* 0xffffffc800c47947 */ /* 0x000fec000383ffff */
.L_x_73:
[----:B---3--:R3:W4:Y:S02]  /*10270*/  SYNCS.PHASECHK.TRANS64.TRYWAIT P0, [R0+URZ+0x29840], R28 ;  /* 0x0298401c000075a7 */ /* 0x008724000800017f */
[----:B----4-:R-:W-:Y:S05]  /*10280*/  @!P0 NANOSLEEP.SYNCS 0x989680 ;  /* 0x009896800000895d */ /* 0x010fea0003900000 */
[----:B------:R-:W4:Y:S02]  /*10290*/  @!P0 SYNCS.PHASECHK.TRANS64 P0, [R0+URZ+0x29840], R28 ;  /* 0x0298401c000085a7 */ /* 0x000f24000800007f */
[----:B----4-:R-:W-:Y:S05]  /*102a0*/  @!P0 BRA `(.L_x_73) ;  /* 0xfffffffc00f08947 */ /* 0x010fea000383ffff */
[----:B------:R-:W-:Y:S05]  /*102b0*/  BRA `(.L_x_159) ;  /* 0xffffffcc00187947 */ /* 0x000fea000383ffff */
.L_x_74:
[----:B------:R-:W-:Y:S01]  /*102c0*/  BSSY B0, `(.L_x_160) ;  /* 0x0000008000007945 */ /* 0x000fe20003800000 */
[----:B------:R-:W-:Y:S02]  /*102d0*/  IMAD.MOV.U32 R13, RZ, RZ, R7 ;  /* 0x000000ffff0d7224 */ /* 0x000fe400078e0007 */
[----:B------:R-:W-:Y:S02]  /*102e0*/  IMAD.MOV.U32 R12, RZ, RZ, RZ ;  /* 0x000000ffff0c7224 */ /* 0x000fe400078e00ff */
[----:B------:R-:W-:Y:S02]  /*102f0*/  IMAD.MOV.U32 R11, RZ, RZ, 0x1c1f ;  /* 0x00001c1fff0b7424 */ /* 0x000fe400078e00ff */
[----:B------:R-:W-:-:S07]  /*10300*/  IMAD.MOV.U32 R15, RZ, RZ, -0x1 ;  /* 0xffffffffff0f7424 */ /* 0x000fce00078e00ff */
[----:B0123--:R-:W-:Y:S05]  /*10310*/  WARPSYNC.COLLECTIVE R15, `(.L_x_161) ;  /* 0x000000000f087348 */ /* 0x00ffea0003c00000 */
[----:B------:R4:W0:Y:S02]  /*10320*/  SHFL.IDX P6, R14, R13, R12, R11 ;  /* 0x0000000c0d0e7389 */ /* 0x00082400000c000b */
[----:B01234-:R-:W-:Y:S01]  /*10330*/  ENDCOLLECTIVE ;  /* 0x000000000000791b */ /* 0x01ffe20003800000 */
.L_x_161:
[----:B------:R-:W-:Y:S05]  /*10340*/  BSYNC B0 ;  /* 0x0000000000007941 */ /* 0x000fea0003800000 */
.L_x_160:
[----:B------:R-:W-:Y:S02]  /*10350*/  IMAD.MOV.U32 R13, RZ, RZ, R6 ;  /* 0x000000ffff0d7224 */ /* 0x000fe400078e0006 */
[----:B------:R-:W-:Y:S02]  /*10360*/  IMAD.MOV.U32 R12, RZ, RZ, RZ ;  /* 0x000000ffff0c7224 */ /* 0x000fe400078e00ff */
[----:B------:R-:W-:Y:S02]  /*10370*/  IMAD.MOV.U32 R11, RZ, RZ, 0x1c1f ;  /* 0x00001c1fff0b7424 */ /* 0x000fe400078e00ff */
[----:B------:R-:W-:Y:S02]  /*10380*/  IMAD.MOV.U32 R15, RZ, RZ, -0x1 ;  /* 0xffffffffff0f7424 */ /* 0x000fe400078e00ff */
[----:B------:R-:W-:Y:S02]  /*10390*/  IMAD.MOV.U32 R3, RZ, RZ, R14 ;  /* 0x000000ffff037224 */ /* 0x000fe400078e000e */
[----:B------:R-:W-:-:S07]  /*103a0*/  VIADD R9, R9, UR41 ;  /* 0x0000002909097c36 */ /* 0x000fce0008000000 */
[----:B------:R-:W-:Y:S05]  /*103b0*/  WARPSYNC.COLLECTIVE R15, `(.L_x_162) ;  /* 0x000000000f087348 */ /* 0x000fea0003c00000 */
[----:B------:R0:W1:Y:S02]  /*103c0*/  SHFL.IDX P6, R14, R13, R12, R11 ;  /* 0x0000000c0d0e7389 */ /* 0x00006400000c000b */
[----:B01----:R-:W-:Y:S01]  /*103d0*/  ENDCOLLECTIVE ;  /* 0x000000000000791b */ /* 0x003fe20003800000 */
.L_x_162:
[----:B------:R-:W-:Y:S02]  /*103e0*/  IMAD.MOV.U32 R13, RZ, RZ, R7 ;  /* 0x000000ffff0d7224 */ /* 0x000fe400078e0007 */
[----:B------:R-:W-:Y:S01]  /*103f0*/  IMAD.MOV.U32 R12, RZ, RZ, 0x1 ;  /* 0x00000001ff0c7424 */ /* 0x000fe200078e00ff */
[----:B------:R-:W-:-:S13]  /*10400*/  IADD3 R2, P0, R35, R14, RZ ;  /* 0x0000000e23027210 */ /* 0x000fda0007f1e0ff */
[----:B------:R-:W-:Y:S05]  /*10410*/  WARPSYNC.COLLECTIVE R15, `(.L_x_163) ;  /* 0x000000000f087348 */ /* 0x000fea0003c00000 */
[----:B------:R0:W1:Y:S02]  /*10420*/  SHFL.IDX P6, R14, R13, R12, R11 ;  /* 0x0000000c0d0e7389 */ /* 0x00006400000c000b */
[----:B01----:R-:W-:Y:S01]  /*10430*/  ENDCOLLECTIVE ;  /* 0x000000000000791b */ /* 0x003fe20003800000 */
.L_x_163:
[----:B------:R-:W-:-:S05]  /*10440*/  IMAD.X R3, RZ, RZ, R3, P0 ;  /* 0x000000ffff037224 */ /* 0x000fca00000e0603 */
[----:B------:R-:W-:Y:S01]  /*10450*/  @!PT LDS RZ, [RZ] ;  /* 0x00000000fffff984 */ /* 0x000fe20000000800 */
[----:B------:R-:W-:Y:S01]  /*10460*/  @!PT LDS RZ, [RZ] ;  /* 0x00000000fffff984 */ /* 0x000fe20000000800 */
[----:B------:R-:W-:Y:S01]  /*10470*/  @!PT LDS RZ, [RZ] ;  /* 0x00000000fffff984 */ /* 0x000fe20000000800 */
[----:B------:R-:W-:Y:S04]  /*10480*/  LDGSTS.E.BYPASS.LTC128B.128 [R9+0x1a400], desc[UR50][R2.64], !P4 ;  /* 0x1a40000002097fae */ /* 0x000fe8000e101d72 */
[----:B------:R-:W-:Y:S01]  /*10490*/  LDGSTS.E.BYPASS.LTC128B.128 [R9+0x1cc00], desc[UR50][R2.64+0x40], !P3 ;  /* 0x1cc0004002097fae */ /* 0x000fe2000d901d72 */
[----:B------:R-:W-:-:S03]  /*104a0*/  IMAD.MOV.U32 R13, RZ, RZ, R6 ;  /* 0x000000ffff0d7224 */ /* 0x000fc600078e0006 */
[----:B------:R0:W-:Y:S02]  /*104b0*/  LDGSTS.E.BYPASS.LTC128B.128 [R9+0x1f400], desc[UR50][R2.64+0x80], !P1 ;  /* 0x1f40008002097fae */ /* 0x0001e4000c901d72 */
[----:B0-----:R-:W-:-:S07]  /*104c0*/  IMAD.MOV.U32 R3, RZ, RZ, R14 ;  /* 0x000000ffff037224 */ /* 0x001fce00078e000e */
[----:B------:R-:W-:Y:S05]  /*104d0*/  WARPSYNC.COLLECTIVE R15, `(.L_x_164) ;  /* 0x000000000f087348 */ /* 0x000fea0003c00000 */
[----:B------:R0:W1:Y:S02]  /*104e0*/  SHFL.IDX P6, R14, R13, R12, R11 ;  /* 0x0000000c0d0e7389 */ /* 0x00006400000c000b */
[----:B01----:R-:W-:Y:S01]  /*104f0*/  ENDCOLLECTIVE ;  /* 0x000000000000791b */ /* 0x003fe20003800000 */
.L_x_164:
[----:B------:R-:W-:Y:S02]  /*10500*/  IMAD.MOV.U32 R13, RZ, RZ, R7 ;  /* 0x000000ffff0d7224 */ /* 0x000fe400078e0007 */
[----:B------:R-:W-:Y:S01]  /*10510*/  IMAD.MOV.U32 R12, RZ, RZ, 0x2 ;  /* 0x00000002ff0c7424 */ /* 0x000fe200078e00ff */
[----:B------:R-:W-:-:S13]  /*10520*/  IADD3 R2, P0, R35, R14, RZ ;  /* 0x0000000e23027210 */ /* 0x000fda0007f1e0ff */
[----:B------:R-:W-:Y:S05]  /*10530*/  WARPSYNC.COLLECTIVE R15, `(.L_x_165) ;  /* 0x000000000f087348 */ /* 0x000fea0003c00000 */
[----:B------:R0:W1:Y:S02]  /*10540*/  SHFL.IDX P6, R14, R13, R12, R11 ;  /* 0x0000000c0d0e7389 */ /* 0x00006400000c000b */
[----:B01----:R-:W-:Y:S01]  /*10550*/  ENDCOLLECTIVE ;  /* 0x000000000000791b */ /* 0x003fe20003800000 */
.L_x_165:
[----:B------:R-:W-:-:S05]  /*10560*/  IMAD.X R3, RZ, RZ, R3, P0 ;  /* 0x000000ffff037224 */ /* 0x000fca00000e0603 */
[----:B------:R-:W-:Y:S01]  /*10570*/  @!PT LDS RZ, [RZ] ;  /* 0x00000000fffff984 */ /* 0x000fe20000000800 */
[----:B------:R-:W-:Y:S01]  /*10580*/  @!PT LDS RZ, [RZ] ;  /* 0x00000000fffff984 */ /* 0x000fe20000000800 */
[----:B------:R-:W-:Y:S01]  /*10590*/  @!PT LDS RZ, [RZ] ;  /* 0x00000000fffff984 */ /* 0x000fe20000000800 */
[----:B------:R0:W-:Y:S04]  /*105a0*/  LDGSTS.E.BYPASS.LTC128B.128 [R9+0x1ac00], desc[UR50][R2.64], !P4 ;  /* 0x1ac0000002097fae */ /* 0x0001e8000e101d72 */
[----:B------:R0:W-:Y:S01]  /*105b0*/  LDGSTS.E.BYPASS.LTC128B.128 [R9+0x1d400], desc[UR50][R2.64+0x40], !P3 ;  /* 0x1d40004002097fae */ /* 0x0001e2000d901d72 */
[----:B------:R-:W-:-:S03]  /*105c0*/  IMAD.MOV.U32 R13, RZ, RZ, R6 ;  /* 0x000000ffff0d7224 */ /* 0x000fc600078e0006 */
[----:B------:R0:W-:Y:S01]  /*105d0*/  LDGSTS.E.BYPASS.LTC128B.128 [R9+0x1fc00], desc[UR50][R2.64+0x80], !P1 ;  /* 0x1fc0008002097fae */ /* 0x0001e2000c901d72 */
[----:B------:R-:W-:-:S07]  /*105e0*/  IMAD.MOV.U32 R5, RZ, RZ, R14 ;  /* 0x000000ffff057224 */ /* 0x000fce00078e000e */
[----:B0-----:R-:W-:Y:S05]  /*105f0*/  WARPSYNC.COLLECTIVE R15, `(.L_x_166) ;  /* 0x000000000f087348 */ /* 0x001fea0003c00000 */
[----:B------:R1:W2:Y:S02]  /*10600*/  SHFL.IDX P6, R14, R13, R12, R11 ;  /* 0x0000000c0d0e7389 */ /* 0x0002a400000c000b */
[----:B012---:R-:W-:Y:S01]  /*10610*/  ENDCOLLECTIVE ;  /* 0x000000000000791b */ /* 0x007fe20003800000 */
.L_x_166:
[----:B------:R-:W-:Y:S02]  /*10620*/  IMAD.MOV.U32 R13, RZ, RZ, R7 ;  /* 0x000000ffff0d7224 */ /* 0x000fe400078e0007 */
[----:B------:R-:W-:Y:S01]  /*10630*/  IMAD.MOV.U32 R12, RZ, RZ, 0x3 ;  /* 0x00000003ff0c7424 */ /* 0x000fe200078e00ff */
[----:B------:R-:W-:-:S13]  /*10640*/  IADD3 R2, P0, R35, R14, RZ ;  /* 0x0000000e23027210 */ /* 0x000fda0007f1e0ff */
[----:B------:R-:W-:Y:S05]  /*10650*/  WARPSYNC.COLLECTIVE R15, `(.L_x_167) ;  /* 0x000000000f087348 */ /* 0x000fea0003c00000 */
[----:B------:R0:W1:Y:S02]  /*10660*/  SHFL.IDX P6, R14, R13, R12, R11 ;  /* 0x0000000c0d0e7389 */ /* 0x00006400000c000b */
[----:B01----:R-:W-:Y:S01]  /*10670*/  ENDCOLLECTIVE ;  /* 0x000000000000791b */ /* 0x003fe20003800000 */
.L_x_167:
        /* <DEDUP_REMOVED lines=12> */
.L_x_168:
[----:B------:R-:W-:Y:S02]  /*10740*/  IMAD.MOV.U32 R13, RZ, RZ, R20 ;  /* 0x000000ffff0d7224 */ /* 0x000fe400078e0014 */
[----:B------:R-:W-:Y:S02]  /*10750*/  IMAD.MOV.U32 R12, RZ, RZ, RZ ;  /* 0x000000ffff0c7224 */ /* 0x000fe400078e00ff */
[----:B------:R-:W-:-:S07]  /*10760*/  IMAD.MOV.U32 R2, RZ, RZ, R14 ;  /* 0x000000ffff027224 */ /* 0x000fce00078e000e */
[----:B------:R-:W-:Y:S05]  /*10770*/  WARPSYNC.COLLECTIVE R15, `(.L_x_169) ;  /* 0x000000000f087348 */ /* 0x000fea0003c00000 */
[----:B------:R0:W1:Y:S02]  /*10780*/  SHFL.IDX P6, R14, R13, R12, R11 ;  /* 0x0000000c0d0e7389 */ /* 0x00006400000c000b */
[----:B01----:R-:W-:Y:S01]  /*10790*/  ENDCOLLECTIVE ;  /* 0x000000000000791b */ /* 0x003fe20003800000 */
.L_x_169:
[----:B------:R-:W-:-:S05]  /*107a0*/  IADD3 R2, P0, R35, R2, RZ ;  /* 0x0000000223027210 */ /* 0x000fca0007f1e0ff */
[----:B------:R-:W-:-:S05]  /*107b0*/  IMAD.X R3, RZ, RZ, R7, P0 ;  /* 0x000000ffff037224 */ /* 0x000fca00000e0607 */
[----:B------:R-:W-:Y:S01]  /*107c0*/  @!PT LDS RZ, [RZ] ;  /* 0x00000000fffff984 */ /* 0x000fe20000000800 */
[----:B------:R-:W-:Y:S01]  /*107d0*/  @!PT LDS RZ, [RZ] ;  /* 0x00000000fffff984 */ /* 0x000fe20000000800 */
[----:B------:R-:W-:Y:S01]  /*107e0*/  @!PT LDS RZ, [RZ] ;  /* 0x00000000fffff984 */ /* 0x000fe20000000800 */
[----:B------:R0:W-:Y:S01]  /*107f0*/  LDGSTS.E.BYPASS.LTC128B.128 [R9+0x1bc00], desc[UR50][R2.64], !P4 ;  /* 0x1bc0000002097fae */ /* 0x0001e2000e101d72 */
[----:B------:R-:W-:-:S03]  /*10800*/  IMAD.MOV.U32 R13, RZ, RZ, R8 ;  /* 0x000000ffff0d7224 */ /* 0x000fc600078e0008 */
[----:B------:R0:W-:Y:S04]  /*10810*/  LDGSTS.E.BYPASS.LTC128B.128 [R9+0x1e400], desc[UR50][R2.64+0x40], !P3 ;  /* 0x1e40004002097fae */ /* 0x0001e8000d901d72 */
[----:B------:R0:W-:Y:S01]  /*10820*/  LDGSTS.E.BYPASS.LTC128B.128 [R9+0x20c00], desc[UR50][R2.64+0x80], !P1 ;  /* 0x20c0008002097fae */ /* 0x0001e2000c901d72 */
[----:B------:R-:W-:-:S07]  /*10830*/  IMAD.MOV.U32 R20, RZ, RZ, R14 ;  /* 0x000000ffff147224 */ /* 0x000fce00078e000e */
[----:B0-----:R-:W-:Y:S05]  /*10840*/  WARPSYNC.COLLECTIVE R15, `(.L_x_170) ;  /* 0x000000000f087348 */ /* 0x001fea0003c00000 */
[----:B------:R1:W2:Y:S02]  /*10850*/  SHFL.IDX P6, R14, R13, R12, R11 ;  /* 0x0000000c0d0e7389 */ /* 0x0002a400000c000b */
[----:B012---:R-:W-:Y:S01]  /*10860*/  ENDCOLLECTIVE ;  /* 0x000000000000791b */ /* 0x007fe20003800000 */
.L_x_170:
[----:B------:R-:W-:Y:S05]  /*10870*/  BRA `(.L_x_171) ;  /* 0xffffffc800b47947 */ /* 0x000fea000383ffff */
.L_x_79:
[----:B0-----:R0:W2:Y:S02]  /*10880*/  SYNCS.PHASECHK.TRANS64.TRYWAIT P1, [R0+URZ+0x29870], R3 ;  /* 0x02987003000075a7 */ /* 0x0010a4000802017f */
[----:B--2---:R-:W-:Y:S05]  /*10890*/  @!P1 NANOSLEEP.SYNCS 0x989680 ;  /* 0x009896800000995d */ /* 0x004fea0003900000 */
[----:B------:R-:W2:Y:S02]  /*108a0*/  @!P1 SYNCS.PHASECHK.TRANS64 P1, [R0+URZ+0x29870], R3 ;  /* 0x02987003000095a7 */ /* 0x000ea4000802007f */
[----:B--2---:R-:W-:Y:S05]  /*108b0*/  @!P1 BRA `(.L_x_79) ;  /* 0xfffffffc00f09947 */ /* 0x004fea000383ffff */
[----:B------:R-:W-:Y:S05]  /*108c0*/  BRA `(.L_x_172) ;  /* 0xffffffcc00207947 */ /* 0x000fea000383ffff */
.L_x_81:
[----:B0-----:R0:W2:Y:S02]  /*108d0*/  SYNCS.PHASECHK.TRANS64.TRYWAIT P1, [R0+URZ+0x29860], R3 ;  /* 0x02986003000075a7 */ /* 0x0010a4000802017f */
[----:B--2---:R-:W-:Y:S05]  /*108e0*/  @!P1 NANOSLEEP.SYNCS 0x989680 ;  /* 0x009896800000995d */ /* 0x004fea0003900000 */
[----:B------:R-:W2:Y:S02]  /*108f0*/  @!P1 SYNCS.PHASECHK.TRANS64 P1, [R0+URZ+0x29860], R3 ;  /* 0x02986003000095a7 */ /* 0x000ea4000802007f */
[----:B--2---:R-:W-:Y:S05]  /*10900*/  @!P1 BRA `(.L_x_81) ;  /* 0xfffffffc00f09947 */ /* 0x004fea000383ffff */
[----:B------:R-:W-:Y:S05]  /*10910*/  BRA `(.L_x_173) ;  /* 0xffffffcc00307947 */ /* 0x000fea000383ffff */
.L_x_87:
[----:B0-----:R0:W1:Y:S02]  /*10920*/  SYNCS.PHASECHK.TRANS64.TRYWAIT P0, [R3+URZ+0x29870], R0 ;  /* 0x02987000030075a7 */ /* 0x001064000800017f */
[----:B-1----:R-:W-:Y:S05]  /*10930*/  @!P0 NANOSLEEP.SYNCS 0x989680 ;  /* 0x009896800000895d */ /* 0x002fea0003900000 */
[----:B------:R-:W1:Y:S02]  /*10940*/  @!P0 SYNCS.PHASECHK.TRANS64 P0, [R3+URZ+0x29870], R0 ;  /* 0x02987000030085a7 */ /* 0x000e64000800007f */
[----:B-1----:R-:W-:Y:S05]  /*10950*/  @!P0 BRA `(.L_x_87) ;  /* 0xfffffffc00f08947 */ /* 0x002fea000383ffff */
[----:B------:R-:W-:Y:S05]  /*10960*/  BRA `(.L_x_174) ;  /* 0xffffffd000ac7947 */ /* 0x000fea000383ffff */
.L_x_89:
[----:B0-----:R0:W1:Y:S02]  /*10970*/  SYNCS.PHASECHK.TRANS64.TRYWAIT P0, [R3+URZ+0x29860], R0 ;  /* 0x02986000030075a7 */ /* 0x001064000800017f */
[----:B-1----:R-:W-:Y:S05]  /*10980*/  @!P0 NANOSLEEP.SYNCS 0x989680 ;  /* 0x009896800000895d */ /* 0x002fea0003900000 */
[----:B------:R-:W1:Y:S02]  /*10990*/  @!P0 SYNCS.PHASECHK.TRANS64 P0, [R3+URZ+0x29860], R0 ;  /* 0x02986000030085a7 */ /* 0x000e64000800007f */
[----:B-1----:R-:W-:Y:S05]  /*109a0*/  @!P0 BRA `(.L_x_89) ;  /* 0xfffffffc00f08947 */ /* 0x002fea000383ffff */
[----:B------:R-:W-:Y:S05]  /*109b0*/  BRA `(.L_x_175) ;  /* 0xffffffd000bc7947 */ /* 0x000fea000383ffff */
.L_x_93:
[----:B0-----:R0:W1:Y:S02]  /*109c0*/  SYNCS.PHASECHK.TRANS64.TRYWAIT P0, [R4+URZ+0x29820], R0 ;  /* 0x02982000040075a7 */ /* 0x001064000800017f */
[----:B-1----:R-:W-:Y:S05]  /*109d0*/  @!P0 NANOSLEEP.SYNCS 0x989680 ;  /* 0x009896800000895d */ /* 0x002fea0003900000 */
[----:B------:R-:W1:Y:S02]  /*109e0*/  @!P0 SYNCS.PHASECHK.TRANS64 P0, [R4+URZ+0x29820], R0 ;  /* 0x02982000040085a7 */ /* 0x000e64000800007f */
[----:B-1----:R-:W-:Y:S05]  /*109f0*/  @!P0 BRA `(.L_x_93) ;  /* 0xfffffffc00f08947 */ /* 0x002fea000383ffff */
[----:B------:R-:W-:Y:S05]  /*10a00*/  BRA `(.L_x_176) ;  /* 0xffffffd8004c7947 */ /* 0x000fea000383ffff */
.L_x_97:
[----:B0-----:R0:W1:Y:S02]  /*10a10*/  SYNCS.PHASECHK.TRANS64.TRYWAIT P1, [R3+URZ+0x29840], R2 ;  /* 0x02984002030075a7 */ /* 0x001064000802017f */
[----:B-1----:R-:W-:Y:S05]  /*10a20*/  @!P1 NANOSLEEP.SYNCS 0x989680 ;  /* 0x009896800000995d */ /* 0x002fea0003900000 */
[----:B------:R-:W1:Y:S02]  /*10a30*/  @!P1 SYNCS.PHASECHK.TRANS64 P1, [R3+URZ+0x29840], R2 ;  /* 0x02984002030095a7 */ /* 0x000e64000802007f */
[----:B-1----:R-:W-:Y:S05]  /*10a40*/  @!P1 BRA `(.L_x_97) ;  /* 0xfffffffc00f09947 */ /* 0x002fea000383ffff */
[----:B------:R-:W-:Y:S05]  /*10a50*/  BRA `(.L_x_177) ;  /* 0xffffffd8008c7947 */ /* 0x000fea000383ffff */
.L_x_99:
[----:B-1----:R1:W2:Y:S02]  /*10a60*/  SYNCS.PHASECHK.TRANS64.TRYWAIT P1, [R19+URZ+0x29840], R0 ;  /* 0x02984000130075a7 */ /* 0x0022a4000802017f */
[----:B--2---:R-:W-:Y:S05]  /*10a70*/  @!P1 NANOSLEEP.SYNCS 0x989680 ;  /* 0x009896800000995d */ /* 0x004fea0003900000 */
[----:B------:R-:W2:Y:S02]  /*10a80*/  @!P1 SYNCS.PHASECHK.TRANS64 P1, [R19+URZ+0x29840], R0 ;  /* 0x02984000130095a7 */ /* 0x000ea4000802007f */
[----:B--2---:R-:W-:Y:S05]  /*10a90*/  @!P1 BRA `(.L_x_99) ;  /* 0xfffffffc00f09947 */ /* 0x004fea000383ffff */
[----:B------:R-:W-:Y:S05]  /*10aa0*/  BRA `(.L_x_178) ;  /* 0xffffffd800987947 */ /* 0x000fea000383ffff */
.L_x_101:
[----:B--2---:R2:W3:Y:S02]  /*10ab0*/  SYNCS.PHASECHK.TRANS64.TRYWAIT P1, [R3+URZ+0x29860], R2 ;  /* 0x02986002030075a7 */ /* 0x0044e4000802017f */
[----:B---3--:R-:W-:Y:S05]  /*10ac0*/  @!P1 NANOSLEEP.SYNCS 0x989680 ;  /* 0x009896800000995d */ /* 0x008fea0003900000 */
[----:B------:R-:W3:Y:S02]  /*10ad0*/  @!P1 SYNCS.PHASECHK.TRANS64 P1, [R3+URZ+0x29860], R2 ;  /* 0x02986002030095a7 */ /* 0x000ee4000802007f */
[----:B---3--:R-:W-:Y:S05]  /*10ae0*/  @!P1 BRA `(.L_x_101) ;  /* 0xfffffffc00f09947 */ /* 0x008fea000383ffff */
[----:B------:R-:W-:Y:S05]  /*10af0*/  BRA `(.L_x_179) ;  /* 0xffffffd800947947 */ /* 0x000fea000383ffff */
.L_x_103:
[----:B---3--:R3:W4:Y:S02]  /*10b00*/  SYNCS.PHASECHK.TRANS64.TRYWAIT P1, [R19+URZ+0x29860], R0 ;  /* 0x02986000130075a7 */ /* 0x008724000802017f */
[----:B----4-:R-:W-:Y:S05]  /*10b10*/  @!P1 NANOSLEEP.SYNCS 0x989680 ;  /* 0x009896800000995d */ /* 0x010fea0003900000 */
[----:B------:R-:W4:Y:S02]  /*10b20*/  @!P1 SYNCS.PHASECHK.TRANS64 P1, [R19+URZ+0x29860], R0 ;  /* 0x02986000130095a7 */ /* 0x000f24000802007f */
[----:B----4-:R-:W-:Y:S05]  /*10b30*/  @!P1 BRA `(.L_x_103) ;  /* 0xfffffffc00f09947 */ /* 0x010fea000383ffff */
[----:B------:R-:W-:Y:S05]  /*10b40*/  BRA `(.L_x_180) ;  /* 0xffffffd800907947 */ /* 0x000fea000383ffff */
.L_x_105:
[----:B----4-:R4:W0:Y:S02]  /*10b50*/  SYNCS.PHASECHK.TRANS64.TRYWAIT P1, [R3+URZ+0x29880], R2 ;  /* 0x02988002030075a7 */ /* 0x010824000802017f */
[----:B0-----:R-:W-:Y:S05]  /*10b60*/  @!P1 NANOSLEEP.SYNCS 0x989680 ;  /* 0x009896800000995d */ /* 0x001fea0003900000 */
[----:B------:R-:W0:Y:S02]  /*10b70*/  @!P1 SYNCS.PHASECHK.TRANS64 P1, [R3+URZ+0x29880], R2 ;  /* 0x02988002030095a7 */ /* 0x000e24000802007f */
[----:B0-----:R-:W-:Y:S05]  /*10b80*/  @!P1 BRA `(.L_x_105) ;  /* 0xfffffffc00f09947 */ /* 0x001fea000383ffff */
[----:B------:R-:W-:Y:S05]  /*10b90*/  BRA `(.L_x_181) ;  /* 0xffffffd8008c7947 */ /* 0x000fea000383ffff */
.L_x_182:
[----:B------:R-:W-:-:S00]  /*10ba0*/  BRA `(.L_x_182) ;  /* 0xfffffffc00fc7947 */ /* 0x000fc0000383ffff */
[----:B------:R-:W-:-:S00]  /*10bb0*/  NOP ;  /* 0x0000000000007918 */ /* 0x000fc00000000000 */
        /* <DEDUP_REMOVED lines=12> */
.L_x_3190:


//--------------------- .text._ZN7cutlass13device_kernelIN5flash11enable_sm90INS1_16FlashAttnFwdSm90INS1_25CollectiveMainloopFwdSm90ILi2EN4cute5tupleIJNS5_1CILi1EEES8_S8_EEENS6_IJNS7_ILi128EEENS7_ILi160EEENS7_ILi192EEEEEELi128ENS_12float_e4m3_tEfNS_4arch4Sm90ELb0ELb0ELb0ELb1ELb1ELb0ELb0ELb1ELb1ELb1ELb0ELb0EEENS1_21CollectiveEpilogueFwdINS6_IJSA_SA_SB_EEES9_NS_10bfloat16_tESG_Li256ELb1ELb1ELb0ELb1EEENS1_36VarlenDynamicPersistentTileSchedulerILi128ELi160ELi256ELi128ELb0ELb1ELb1ELb0ELb1ELb1EEEEEEEEEvNT_6ParamsE --------------------------
	.section	.text._ZN7cutlass13device_kernelIN5flash11enable_sm90INS1_16FlashAttnFwdSm90INS1_25CollectiveMainloopFwdSm90ILi2EN4cute5tupleIJNS5_1CILi1EEES8_S8_EEENS6_IJNS7_ILi128EEENS7_ILi160EEENS7_ILi192EEEEEELi128ENS_12float_e4m3_tEfNS_4arch4Sm90ELb0ELb0ELb0ELb1ELb1ELb0ELb0ELb1ELb1ELb1ELb0ELb0EEENS1_21CollectiveEpilogueFwdINS6_IJSA_SA_SB_EEES9_NS_10bfloat16_tESG_Li256ELb1ELb1ELb0ELb1EEENS1_36VarlenDynamicPersistentTileSchedulerILi128ELi160ELi256ELi128ELb0ELb1ELb1ELb0ELb1ELb1EEEEEEEEEvNT_6ParamsE,"ax",@progbits
	.align	128
.text._ZN7cutlass13device_kernelIN5flash11enable_sm90INS1_16FlashAttnFwdSm90INS1_25CollectiveMainloopFwdSm90ILi2EN4cute5tupleIJNS5_1CILi1EEES8_S8_EEENS6_IJNS7_ILi128EEENS7_ILi160EEENS7_ILi192EEEEEELi128ENS_12float_e4m3_tEfNS_4arch4Sm90ELb0ELb0ELb0ELb1ELb1ELb0ELb0ELb1ELb1ELb1ELb0ELb0EEENS1_21CollectiveEpilogueFwdINS6_IJSA_SA_SB_EEES9_NS_10bfloat16_tESG_Li256ELb1ELb1ELb0ELb1EEENS1_36VarlenDynamicPersistentTileSchedulerILi128ELi160ELi256ELi128ELb0ELb1ELb1ELb0ELb1ELb1EEEEEEEEEvNT_6ParamsE:
        .type           _ZN7cutlass13device_kernelIN5flash11enable_sm90INS1_16FlashAttnFwdSm90INS1_25CollectiveMainloopFwdSm90ILi2EN4cute5tupleIJNS5_1CILi1EEES8_S8_EEENS6_IJNS7_ILi128EEENS7_ILi160EEENS7_ILi192EEEEEELi128ENS_12float_e4m3_tEfNS_4arch4Sm90ELb0ELb0ELb0ELb1ELb1ELb0ELb0ELb1ELb1ELb1ELb0ELb0EEENS1_21CollectiveEpilogueFwdINS6_IJSA_SA_SB_EEES9_NS_10bfloat16_tESG_Li256ELb1ELb1ELb0ELb1EEENS1_36VarlenDynamicPersistentTileSchedulerILi128ELi160ELi256ELi128ELb0ELb1ELb1ELb0ELb1ELb1EEEEEEEEEvNT_6ParamsE,@function
        .size           _ZN7cutlass13device_kernelIN5flash11enable_sm90INS1_16FlashAttnFwdSm90INS1_25CollectiveMainloopFwdSm90ILi2EN4cute5tupleIJNS5_1CILi1EEES8_S8_EEENS6_IJNS7_ILi128EEENS7_ILi160EEENS7_ILi192EEEEEELi128ENS_12float_e4m3_tEfNS_4arch4Sm90ELb0ELb0ELb0ELb1ELb1ELb0ELb0ELb1ELb1ELb1ELb0ELb0EEENS1_21CollectiveEpilogueFwdINS6_IJSA_SA_SB_EEES9_NS_10bfloat16_tESG_Li256ELb1ELb1ELb0ELb1EEENS1_36VarlenDynamicPersistentTileSchedulerILi128ELi160ELi256ELi128ELb0ELb1ELb1ELb0ELb1ELb1EEEEEEEEEvNT_6ParamsE,(.L_x_3191 - _ZN7cutlass13device_kernelIN5flash11enable_sm90INS1_16FlashAttnFwdSm90INS1_25CollectiveMainloopFwdSm90ILi2EN4cute5tupleIJNS5_1CILi1EEES8_S8_EEENS6_IJNS7_ILi128EEENS7_ILi160EEENS7_ILi192EEEEEELi128ENS_12float_e4m3_tEfNS_4arch4Sm90ELb0ELb0ELb0ELb1ELb1ELb0ELb0ELb1ELb1ELb1ELb0ELb0EEENS1_21CollectiveEpilogueFwdINS6_IJSA_SA_SB_EEES9_NS_10bfloat16_tESG_Li256ELb1ELb1ELb0ELb1EEENS1_36VarlenDynamicPersistentTileSchedulerILi128ELi160ELi256ELi128ELb0ELb1ELb1ELb0ELb1ELb1EEEEEEEEEvNT_6ParamsE)
        .other          _ZN7cutlass13device_kernelIN5flash11enable_sm90INS1_16FlashAttnFwdSm90INS1_25CollectiveMainloopFwdSm90ILi2EN4cute5tupleIJNS5_1CILi1EEES8_S8_EEENS6_IJNS7_ILi128EEENS7_ILi160EEENS7_ILi192EEEEEELi128ENS_12float_e4m3_tEfNS_4arch4Sm90ELb0ELb0ELb0ELb1ELb1ELb0ELb0ELb1ELb1ELb1ELb0ELb0EEENS1_21CollectiveEpilogueFwdINS6_IJSA_SA_SB_EEES9_NS_10bfloat16_tESG_Li256ELb1ELb1ELb0ELb1EEENS1_36VarlenDynamicPersistentTileSchedulerILi128ELi160ELi256ELi128ELb0ELb1ELb1ELb0ELb1ELb1EEEEEEEEEvNT_6ParamsE,@"STO_CUDA_ENTRY STV_DEFAULT"
_ZN7cutlass13device_kernelIN5flash11enable_sm90INS1_16FlashAttnFwdSm90INS1_25CollectiveMainloopFwdSm90ILi2EN4cute5tupleIJNS5_1CILi1EEES8_S8_EEENS6_IJNS7_ILi128EEENS7_ILi160EEENS7_ILi192EEEEEELi128ENS_12float_e4m3_tEfNS_4arch4Sm90ELb0ELb0ELb0ELb1ELb1ELb0ELb0ELb1ELb1ELb1ELb0ELb0EEENS1_21CollectiveEpilogueFwdINS6_IJSA_SA_SB_EEES9_NS_10bfloat16_tESG_Li256ELb1ELb1ELb0ELb1EEENS1_36VarlenDynamicPersistentTileSchedulerILi128ELi160ELi256ELi128ELb0ELb1ELb1ELb0ELb1ELb1EEEEEEEEEvNT_6ParamsE:
        /* <DEDUP_REMOVED lines=45> */
.L_x_183:
        /* <DEDUP_REMOVED lines=22> */
.L_x_184:
        /* <DEDUP_REMOVED lines=18> */
.L_x_185:
        /* <DEDUP_REMOVED lines=22> */
.L_x_186:
[----:B------:R-:W5:Y:S01]  /*06b0*/  SHFL.IDX PT, R3, R0, RZ, 0x1f ;  /* 0x00001fff00037589 */ /* 0x000f6200000e0000 */
[----:B------:R-:W-:Y:S01]  /*06c0*/  R2UR UR9, R4 ;  /* 0x00000000040972ca */ /* 0x000fe200000e0000 */
[----:B------:R-:W-:Y:S01]  /*06d0*/  NOP ;  /* 0x0000000000007918 */ /* 0x000fe20000000000 */
[----:B------:R-:W0:Y:S01]  /*06e0*/  S2R R2, SR_CgaCtaId ;  /* 0x0000000000027919 */ /* 0x000e220000008800 */
        /* <DEDUP_REMOVED lines=20> */
.L_x_187:
        /* <DEDUP_REMOVED lines=8> */
.L_x_189:
[----:B------:R-:W-:-:S08]  /*08b0*/  NOP ;  /* 0x0000000000007918 */ /* 0x000fd00000000000 */
[----:B------:R-:W0:Y:S02]  /*08c0*/  USETMAXREG.TRY_ALLOC.CTAPOOL UP0, 0xe8 ;  /* 0x000000e8000079c8 */ /* 0x000e240008000600 */
[----:B0-----:R-:W-:-:S13]  /*08d0*/  PLOP3.LUT P0, PT, PT, PT, UP0, 0x80, 0x0 ;  /* 0x000000000000781c */ /* 0x001fda0003f0f008 */
[----:B------:R-:W-:Y:S05]  /*08e0*/  @!P0 BRA `(.L_x_189) ;  /* 0xfffffffc00f08947 */ /* 0x000fea000383ffff */
[----:B------:R-:W0:Y:S01]  /*08f0*/  S2R R2, SR_TID.X ;  /* 0x0000000000027919 */ /* 0x000e220000002100 */
[----:B------:R-:W1:Y:S01]  /*0900*/  S2UR UR5, SR_CgaCtaId ;  /* 0x00000000000579c3 */ /* 0x000e620000008800 */
[----:B------:R-:W-:-:S07]  /*0910*/  UMOV UR4, 0x400 ;  /* 0x0000040000047882 */ /* 0x000fce0000000000 */
[----:B------:R-:W-:Y:S06]  /*0920*/  BAR.ARV 0x8, 0x180 ;  /* 0x0206000000007b1d */ /* 0x000fec0000002000 */
[----:B-1----:R-:W-:Y:S01]  /*0930*/  ULEA UR4, UR5, UR4, 0x18 ;  /* 0x0000000405047291 */ /* 0x002fe2000f8ec03f */
[----:B0-----:R-:W-:-:S04]  /*0940*/  LOP3.LUT R0, R2, 0xffffff80, RZ, 0xc0, !PT ;  /* 0xffffff8002007812 */ /* 0x001fc800078ec0ff */
[----:B------:R-:W-:-:S13]  /*0950*/  ISETP.NE.AND P0, PT, R0, 0x80, PT ;  /* 0x000000800000780c */ /* 0x000fda0003f05270 */
[----:B------:R-:W-:Y:S08]  /*0960*/  @!P0 BAR.ARV 0x9, 0x100 ;  /* 0x0244000000008b1d */ /* 0x000ff00000002000 */
[----:B------:R-:W-:Y:S06]  /*0970*/  BAR.SYNC.DEFER_BLOCKING 0x5, 0x180 ;  /* 0x0146000000007b1d */ /* 0x000fec0000010000 */
[----:B------:R-:W0:Y:S01]  /*0980*/  LDS.128 R48, [UR4+0x298d0] ;  /* 0x0298d004ff307984 */ /* 0x000e220008000c00 */
[----:B------:R-:W-:Y:S01]  /*0990*/  ULDC UR4, c[0x0][0xc3c] ;  /* 0x00030f0000047ab9 */ /* 0x000fe20000000800 */
[----:B------:R-:W-:Y:S06]  /*09a0*/  BAR.ARV 0x4, 0x180 ;  /* 0x0106000000007b1d */ /* 0x000fec0000002000 */
[----:B0-----:R-:W-:-:S13]  /*09b0*/  ISETP.GE.AND P0, PT, R51, UR4, PT ;  /* 0x0000000433007c0c */ /* 0x001fda000bf06270 */
[----:B------:R-:W-:Y:S05]  /*09c0*/  @P0 EXIT ;  /* 0x000000000000094d */ /* 0x000fea0003800000 */
[----:B------:R-:W-:Y:S01]  /*09d0*/  VIADD R194, R2, 0xffffff80 ;  /* 0xffffff8002c27836 */ /* 0x000fe20000000000 */
[----:B------:R-:W-:Y:S01]  /*09e0*/  R2UR UR5, R49 ;  /* 0x00000000310572ca */ /* 0x000fe200000e0000 */
[----:B------:R-:W-:Y:S01]  /*09f0*/  IMAD.MOV.U32 R169, RZ, RZ, -0x2 ;  /* 0xfffffffeffa97424 */ /* 0x000fe200078e00ff */
[----:B------:R-:W-:Y:S01]  /*0a00*/  R2UR UR47, R50 ;  /* 0x00000000322f72ca */ /* 0x000fe200000e0000 */
[----:B------:R-:W-:Y:S01]  /*0a10*/  ULOP3.LUT UR46, UR36, 0x1, URZ, 0xfc, !UPT ;  /* 0x00000001242e7892 */ /* 0x000fe2000f8efc3f */
[----:B------:R-:W-:Y:S01]  /*0a20*/  SHF.R.S32.HI R3, RZ, 0x1f, R194 ;  /* 0x0000001fff037819 */ /* 0x000fe200000114c2 */
[----:B------:R-:W-:Y:S01]  /*0a30*/  UMOV UR45, URZ ;  /* 0x0000003f002d7c82 */ /* 0x000fe20008000000 */
[----:B------:R-:W-:Y:S01]  /*0a40*/  UMOV UR44, URZ ;  /* 0x0000003f002c7c82 */ /* 0x000fe20008000000 */
[----:B------:R-:W-:Y:S01]  /*0a50*/  UMOV UR43, URZ ;  /* 0x0000003f002b7c82 */ /* 0x000fe20008000000 */
[CC--:B------:R-:W-:Y:S02]  /*0a60*/  LEA.HI R2, R3.reuse, R194.reuse, RZ, 0x4 ;  /* 0x000000c203027211 */ /* 0x0c0fe400078f20ff */
[----:B------:R-:W-:-:S02]  /*0a70*/  LEA.HI R4, R3, R194, RZ, 0x5 ;  /* 0x000000c203047211 */ /* 0x000fc400078f28ff */
[----:B------:R-:W-:Y:S02]  /*0a80*/  LEA.HI R0, R3, R194, RZ, 0x7 ;  /* 0x000000c203007211 */ /* 0x000fe400078f38ff */
[----:B------:R-:W-:Y:S01]  /*0a90*/  SHF.R.S32.HI R7, RZ, 0x4, R2 ;  /* 0x00000004ff077819 */ /* 0x000fe20000011402 */
[----:B------:R-:W-:Y:S01]  /*0aa0*/  IMAD.SHL.U32 R4, R4, 0x20, RZ ;  /* 0x0000002004047824 */ /* 0x000fe200078e00ff */
[----:B------:R-:W-:Y:S02]  /*0ab0*/  LOP3.LUT R5, R2, 0x3fffff0, RZ, 0xc0, !PT ;  /* 0x03fffff002057812 */ /* 0x000fe400078ec0ff */
[----:B------:R-:W-:Y:S02]  /*0ac0*/  LOP3.LUT R19, R0, 0xffffff80, RZ, 0xc0, !PT ;  /* 0xffffff8000137812 */ /* 0x000fe400078ec0ff */
[----:B------:R-:W-:Y:S01]  /*0ad0*/  LEA.HI R2, R2, R7, RZ, 0x1 ;  /* 0x0000000702027211 */ /* 0x000fe200078f08ff */
[----:B------:R-:W-:Y:S01]  /*0ae0*/  IMAD.IADD R5, R194, 0x1, -R5 ;  /* 0x00000001c2057824 */ /* 0x000fe200078e0a05 */
[----:B------:R-:W-:Y:S01]  /*0af0*/  LOP3.LUT R4, R4, 0xfffffc00, RZ, 0xc0, !PT ;  /* 0xfffffc0004047812 */ /* 0x000fe200078ec0ff */
[----:B------:R-:W-:Y:S01]  /*0b00*/  IMAD.IADD R19, R194, 0x1, -R19 ;  /* 0x00000001c2137824 */ /* 0x000fe200078e0a13 */
[----:B------:R-:W-:-:S02]  /*0b10*/  LOP3.LUT R2, R2, 0x1ffffffe, RZ, 0xc0, !PT ;  /* 0x1ffffffe02027812 */ /* 0x000fc400078ec0ff */
[----:B------:R-:W-:Y:S01]  /*0b20*/  SHF.R.S32.HI R23, RZ, 0x7, R0 ;  /* 0x00000007ff177819 */ /* 0x000fe20000011400 */
[----:B------:R-:W-:Y:S01]  /*0b30*/  IMAD R5, R5, 0x40, R4 ;  /* 0x0000004005057824 */ /* 0x000fe200078e0204 */
[----:B------:R-:W-:Y:S01]  /*0b40*/  SHF.R.S32.HI R6, RZ, 0x1f, R19 ;  /* 0x0000001fff067819 */ /* 0x000fe20000011413 */
[----:B------:R-:W-:Y:S01]  /*0b50*/  IMAD.IADD R2, R7, 0x1, -R2 ;  /* 0x0000000107027824 */ /* 0x000fe200078e0a02 */
[----:B------:R-:W-:Y:S02]  /*0b60*/  LEA.HI R4, R3, R194, RZ, 0x2 ;  /* 0x000000c203047211 */ /* 0x000fe400078f10ff */
[----:B------:R-:W-:Y:S01]  /*0b70*/  LEA.HI R8, R6, R19, RZ, 0x2 ;  /* 0x0000001306087211 */ /* 0x000fe200078f10ff */
[----:B------:R-:W-:Y:S01]  /*0b80*/  IMAD R171, R2, 0x8, R5 ;  /* 0x0000000802ab7824 */ /* 0x000fe200078e0205 */
[----:B------:R-:W-:Y:S02]  /*0b90*/  LOP3.LUT R5, R4, 0xfffffffc, RZ, 0xc0, !PT ;  /* 0xfffffffc04057812 */ /* 0x000fe400078ec0ff */
[----:B------:R-:W-:-:S02]  /*0ba0*/  SHF.R.S32.HI R9, RZ, 0x2, R8 ;  /* 0x00000002ff097819 */ /* 0x000fc40000011408 */
[----:B------:R-:W-:Y:S01]  /*0bb0*/  SHF.R.S32.HI R10, RZ, 0x1f, R8 ;  /* 0x0000001fff0a7819 */ /* 0x000fe20000011408 */
[----:B------:R-:W-:Y:S01]  /*0bc0*/  IMAD.IADD R5, R194, 0x1, -R5 ;  /* 0x00000001c2057824 */ /* 0x000fe200078e0a05 */
[----:B------:R-:W-:Y:S02]  /*0bd0*/  LEA.HI R3, R3, R194, RZ, 0x3 ;  /* 0x000000c203037211 */ /* 0x000fe400078f18ff */
[----:B------:R-:W-:Y:S02]  /*0be0*/  LEA.HI R10, R10, R9, RZ, 0x3 ;  /* 0x000000090a0a7211 */ /* 0x000fe400078f18ff */
[----:B------:R-:W-:Y:S02]  /*0bf0*/  LEA.HI R2, R5, R5, RZ, 0x1 ;  /* 0x0000000505027211 */ /* 0x000fe400078f08ff */
[----:B------:R-:W-:Y:S02]  /*0c00*/  LOP3.LUT R17, R3, 0xfffffff8, RZ, 0xc0, !PT ;  /* 0xfffffff803117812 */ /* 0x000fe400078ec0ff */
[----:B------:R-:W-:-:S02]  /*0c10*/  LOP3.LUT R10, R10, 0xfffffff8, RZ, 0xc0, !PT ;  /* 0xfffffff80a0a7812 */ /* 0x000fc400078ec0ff */
[----:B------:R-:W-:Y:S01]  /*0c20*/  LEA.HI R6, R6, R19, RZ, 0x5 ;  /* 0x0000001306067211 */ /* 0x000fe200078f28ff */
[----:B------:R-:W-:Y:S01]  /*0c30*/  IMAD.IADD R17, R194, 0x1, -R17 ;  /* 0x00000001c2117824 */ /* 0x000fe200078e0a11 */
[----:B------:R-:W-:Y:S01]  /*0c40*/  LEA.HI R0, R0, R23, RZ, 0x1 ;  /* 0x0000001700007211 */ /* 0x000fe200078f08ff */
[----:B------:R-:W-:Y:S01]  /*0c50*/  IMAD.IADD R9, R9, 0x1, -R10 ;  /* 0x0000000109097824 */ /* 0x000fe200078e0a0a */
[----:B------:R-:W-:Y:S02]  /*0c60*/  LOP3.LUT R2, R2, 0x1ffffffe, RZ, 0xc0, !PT ;  /* 0x1ffffffe02027812 */ /* 0x000fe400078ec0ff */
[----:B------:R-:W-:Y:S02]  /*0c70*/  SHF.R.S32.HI R6, RZ, 0x5, R6 ;  /* 0x00000005ff067819 */ /* 0x000fe40000011406 */
[----:B------:R-:W-:Y:S01]  /*0c80*/  LOP3.LUT R0, R0, 0x3fffffe, RZ, 0xc0, !PT ;  /* 0x03fffffe00007812 */ /* 0x000fe200078ec0ff */
[----:B------:R-:W-:Y:S01]  /*0c90*/  IMAD.IADD R5, R5, 0x1, -R2 ;  /* 0x0000000105057824 */ /* 0x000fe200078e0a02 */
[----:B------:R-:W-:Y:S01]  /*0ca0*/  LOP3.LUT R8, R8, 0x7ffffffc, RZ, 0xc0, !PT ;  /* 0x7ffffffc08087812 */ /* 0x000fe200078ec0ff */
[----:B------:R-:W-:Y:S01]  /*0cb0*/  IMAD.SHL.U32 R2, R17, 0x8, RZ ;  /* 0x0000000811027824 */ /* 0x000fe200078e00ff */
[----:B------:R-:W-:Y:S01]  /*0cc0*/  SHF.R.S32.HI R18, RZ, 0x3, R3 ;  /* 0x00000003ff127819 */ /* 0x000fe20000011403 */
[----:B------:R-:W-:-:S02]  /*0cd0*/  IMAD R9, R6, 0x10, R9 ;  /* 0x0000001006097824 */ /* 0x000fc400078e0209 */
[----:B------:R-:W-:Y:S01]  /*0ce0*/  IMAD.IADD R0, R23, 0x1, -R0 ;  /* 0x0000000117007824 */ /* 0x000fe200078e0a00 */
[----:B------:R-:W-:Y:S01]  /*0cf0*/  SHF.R.S32.HI R193, RZ, 0x1f, R2 ;  /* 0x0000001fffc17819 */ /* 0x000fe20000011402 */
[----:B------:R-:W-:Y:S02]  /*0d00*/  VIADD R16, R2, 0x40 ;  /* 0x0000004002107836 */ /* 0x000fe40000000000 */
[----:B------:R-:W-:Y:S02]  /*0d10*/  IMAD.IADD R8, R19, 0x1, -R8 ;  /* 0x0000000113087824 */ /* 0x000fe400078e0a08 */
[----:B------:R-:W-:Y:S01]  /*0d20*/  IMAD R168, R0, 0x40, R9 ;  /* 0x0000004000a87824 */ /* 0x000fe200078e0209 */
[----:B------:R-:W-:Y:S01]  /*0d30*/  SHF.R.S32.HI R192, RZ, 0x1f, R16 ;  /* 0x0000001fffc07819 */ /* 0x000fe20000011410 */
[----:B------:R-:W-:Y:S02]  /*0d40*/  IMAD R169, R8, R169, 0xa0 ;  /* 0x000000a008a97424 */ /* 0x000fe400078e02a9 */
[----:B------:R-:W-:-:S07]  /*0d50*/  IMAD R170, R5, 0x8, R168 ;  /* 0x0000000805aa7824 */ /* 0x000fce00078e02a8 */
.L_x_235:
[----:B01-34-:R-:W0:Y:S01]  /*0d60*/  LDC.64 R4, c[0x0][0xc88] ;  /* 0x00032200ff047b82 */ /* 0x01be220000000a00 */
[----:B------:R-:W-:Y:S01]  /*0d70*/  ULDC.64 UR6, c[0x0][0x990] ;  /* 0x0002640000067ab9 */ /* 0x000fe20000000a00 */
[----:B------:R-:W-:Y:S01]  /*0d80*/  ULDC.64 UR8, c[0x0][0x998] ;  /* 0x0002660000087ab9 */ /* 0x000fe20000000a00 */
[----:B0-----:R-:W-:-:S06]  /*0d90*/  IMAD.WIDE R4, R51, 0x4, R4 ;  /* 0x0000000433047825 */ /* 0x001fcc00078e0204 */
[----:B--2---:R-:W2:Y:S01]  /*0da0*/  LDG.E R4, desc[UR50][R4.64] ;  /* 0x0000003204047981 */ /* 0x004ea2000c1e1900 */
[----:B------:R-:W-:Y:S01]  /*0db0*/  UISETP.NE.U32.AND UP0, UPT, UR6, URZ, UPT ;  /* 0x0000003f0600728c */ /* 0x000fe2000bf05070 */
[----:B------:R-:W-:Y:S01]  /*0dc0*/  IMAD.MOV.U32 R3, RZ, RZ, 0x3f800000 ;  /* 0x3f800000ff037424 */ /* 0x000fe200078e00ff */
[----:B------:R-:W-:Y:S01]  /*0dd0*/  UISETP.NE.U32.AND UP3, UPT, UR8, URZ, UPT ;  /* 0x0000003f0800728c */ /* 0x000fe2000bf65070 */
[----:B------:R-:W-:Y:S01]  /*0de0*/  IMAD.MOV.U32 R0, RZ, RZ, 0x3f800000 ;  /* 0x3f800000ff007424 */ /* 0x000fe200078e00ff */
[----:B------:R-:W-:Y:S02]  /*0df0*/  UISETP.NE.AND.EX UP0, UPT, UR7, URZ, UPT, UP0 ;  /* 0x0000003f0700728c */ /* 0x000fe4000bf05300 */
[----:B------:R-:W-:-:S04]  /*0e00*/  UISETP.NE.AND.EX UP3, UPT, UR9, URZ, UPT, UP3 ;  /* 0x0000003f0900728c */ /* 0x000fc8000bf65330 */
[----:B------:R-:W-:Y:S02]  /*0e10*/  PLOP3.LUT P2, PT, PT, PT, UP0, 0x80, 0x0 ;  /* 0x000000000000781c */ /* 0x000fe40003f4f008 */
[----:B------:R-:W-:-:S03]  /*0e20*/  PLOP3.LUT P3, PT, PT, PT, UP3, 0x80, 0x0 ;  /* 0x000000000000781c */ /* 0x000fc60003f6f038 */
[----:B------:R-:W-:Y:S01]  /*0e30*/  @UP0 ULDC.64 UR12, c[0x0][0x9a8] ;  /* 0x00026a00000c0ab9 */ /* 0x000fe20000000a00 */
[----:B------:R-:W-:Y:S01]  /*0e40*/  @UP0 ULDC.64 UR14, c[0x0][0x9b0] ;  /* 0x00026c00000e0ab9 */ /* 0x000fe20000000a00 */
[----:B------:R-:W-:Y:S01]  /*0e50*/  @UP3 ULDC.64 UR18, c[0x0][0x9b8] ;  /* 0x00026e0000123ab9 */ /* 0x000fe20000000a00 */
[----:B------:R-:W-:Y:S01]  /*0e60*/  @UP3 ULDC.64 UR20, c[0x0][0x9c0] ;  /* 0x0002700000143ab9 */ /* 0x000fe20000000a00 */
[----:B--2---:R-:W-:-:S13]  /*0e70*/  R2UR UR37, R4 ;  /* 0x00000000042572ca */ /* 0x004fda00000e0000 */
[----:B------:R-:W-:Y:S02]  /*0e80*/  USHF.R.S32.HI UR38, URZ, 0x1f, UR37 ;  /* 0x0000001f3f267899 */ /* 0x000fe40008011425 */
[----:B------:R-:W-:Y:S02]  /*0e90*/  @UP0 UIMAD.WIDE.U32 UR10, UR37, UR12, URZ ;  /* 0x0000000c250a02a5 */ /* 0x000fe4000f8e003f */
[----:B------:R-:W-:Y:S02]  /*0ea0*/  @UP0 UIMAD UR4, UR38, UR12, URZ ;  /* 0x0000000c260402a4 */ /* 0x000fe4000f8e023f */
[----:B------:R-:W-:Y:S02]  /*0eb0*/  @UP3 UIMAD.WIDE.U32 UR16, UR37, UR18, URZ ;  /* 0x00000012251032a5 */ /* 0x000fe4000f8e003f */
[----:B------:R-:W-:Y:S02]  /*0ec0*/  @UP0 UIMAD UR12, UR37, UR13, UR4 ;  /* 0x0000000d250c02a4 */ /* 0x000fe4000f8e0204 */
[----:B------:R-:W-:-:S02]  /*0ed0*/  @UP0 USHF.R.S32.HI UR4, URZ, 0x1f, UR47 ;  /* 0x0000001f3f040899 */ /* 0x000fc4000801142f */
[----:B------:R-:W-:Y:S02]  /*0ee0*/  @UP3 UIMAD UR13, UR38, UR18, URZ ;  /* 0x00000012260d32a4 */ /* 0x000fe4000f8e023f */
[----:B------:R-:W-:Y:S02]  /*0ef0*/  @UP0 UIADD3 UR11, UR11, UR12, URZ ;  /* 0x0000000c0b0b0290 */ /* 0x000fe4000fffe03f */
[----:B------:R-:W-:Y:S02]  /*0f00*/  @UP0 UIMAD UR4, UR4, UR14, URZ ;  /* 0x0000000e040402a4 */ /* 0x000fe4000f8e023f */
[----:B------:R-:W-:Y:S02]  /*0f10*/  @UP3 UIMAD UR18, UR37, UR19, UR13 ;  /* 0x00000013251232a4 */ /* 0x000fe4000f8e020d */
[----:B------:R-:W-:Y:S02]  /*0f20*/  @UP3 USHF.R.S32.HI UR19, URZ, 0x1f, UR47 ;  /* 0x0000001f3f133899 */ /* 0x000fe4000801142f */
[----:B------:R-:W-:-:S02]  /*0f30*/  @UP0 UIMAD UR4, UR47, UR15, UR4 ;  /* 0x0000000f2f0402a4 */ /* 0x000fc4000f8e0204 */
[----:B------:R-:W-:Y:S02]  /*0f40*/  @UP0 UIMAD.WIDE.U32 UR14, UR47, UR14, UR10 ;  /* 0x0000000e2f0e02a5 */ /* 0x000fe4000f8e000a */
[----:B------:R-:W-:Y:S01]  /*0f50*/  @UP3 UIADD3 UR17, UR17, UR18, URZ ;  /* 0x0000001211113290 */ /* 0x000fe2000fffe03f */
[----:B------:R-:W-:Y:S01]  /*0f60*/  ULDC.64 UR10, c[0x0][0xa28] ;  /* 0x00028a00000a7ab9 */ /* 0x000fe20000000a00 */
[----:B------:R-:W-:Y:S01]  /*0f70*/  ULDC.64 UR12, c[0x0][0xa20] ;  /* 0x00028800000c7ab9 */ /* 0x000fe20000000a00 */
[----:B------:R-:W-:Y:S02]  /*0f80*/  @UP3 UIMAD UR18, UR19, UR20, URZ ;  /* 0x00000014131232a4 */ /* 0x000fe4000f8e023f */
[----:B------:R-:W-:Y:S02]  /*0f90*/  UISETP.NE.U32.AND UP1, UPT, UR10, URZ, UPT ;  /* 0x0000003f0a00728c */ /* 0x000fe4000bf25070 */
[----:B------:R-:W-:Y:S02]  /*0fa0*/  UISETP.NE.U32.AND UP2, UPT, UR12, URZ, UPT ;  /* 0x0000003f0c00728c */ /* 0x000fe4000bf45070 */
[----:B------:R-:W-:-:S02]  /*0fb0*/  @UP3 UIMAD UR18, UR47, UR21, UR18 ;  /* 0x000000152f1232a4 */ /* 0x000fc4000f8e0212 */
[----:B------:R-:W-:Y:S02]  /*0fc0*/  @UP3 UIMAD.WIDE.U32 UR16, UR47, UR20, UR16 ;  /* 0x000000142f1032a5 */ /* 0x000fe4000f8e0010 */
[----:B------:R-:W-:Y:S02]  /*0fd0*/  UISETP.NE.AND.EX UP1, UPT, UR11, URZ, UPT, UP1 ;  /* 0x0000003f0b00728c */ /* 0x000fe4000bf25310 */
[----:B------:R-:W-:Y:S02]  /*0fe0*/  UISETP.NE.AND.EX UP2, UPT, UR13, URZ, UPT, UP2 ;  /* 0x0000003f0d00728c */ /* 0x000fe4000bf45320 */
[----:B------:R-:W-:Y:S02]  /*0ff0*/  @UP0 UIADD3 UR15, UR15, UR4, URZ ;  /* 0x000000040f0f0290 */ /* 0x000fe4000fffe03f */
[----:B------:R-:W-:Y:S01]  /*1000*/  @UP0 ULEA UR6, UP4, UR14, UR6, 0x2 ;  /* 0x000000060e060291 */ /* 0x000fe2000f88103f */
[----:B------:R-:W-:Y:S01]  /*1010*/  PLOP3.LUT P0, PT, PT, PT, UP1, 0x80, 0x0 ;  /* 0x000000000000781c */ /* 0x000fe20003f0f018 */
[----:B------:R-:W-:Y:S01]  /*1020*/  @UP3 UIADD3 UR4, UR17, UR18, URZ ;  /* 0x0000001211043290 */ /* 0x000fe2000fffe03f */
[----:B------:R-:W-:Y:S01]  /*1030*/  PLOP3.LUT P1, PT, PT, PT, UP2, 0x80, 0x0 ;  /* 0x000000000000781c */ /* 0x000fe20003f2f028 */
[----:B------:R-:W-:-:S02]  /*1040*/  @UP3 ULEA UR8, UP5, UR16, UR8, 0x2 ;  /* 0x0000000810083291 */ /* 0x000fc4000f8a103f */
[----:B------:R-:W-:Y:S01]  /*1050*/  @UP0 ULEA.HI.X UR7, UR14, UR7, UR15, 0x2, UP4 ;  /* 0x000000070e070291 */ /* 0x000fe2000a0f140f */
[----:B-----5:R-:W-:Y:S01]  /*1060*/  IMAD.U32 R8, RZ, RZ, UR6 ;  /* 0x00000006ff087e24 */ /* 0x020fe2000f8e00ff */
[----:B------:R-:W-:Y:S02]  /*1070*/  @UP3 ULEA.HI.X UR9, UR16, UR9, UR4, 0x2, UP5 ;  /* 0x0000000910093291 */ /* 0x000fe4000a8f1404 */
[----:B------:R-:W-:Y:S01]  /*1080*/  @UP1 ULEA UR10, UP0, UR37, UR10, 0x2 ;  /* 0x0000000a250a1291 */ /* 0x000fe2000f80103f */
[----:B------:R-:W-:Y:S01]  /*1090*/  IMAD.U32 R10, RZ, RZ, UR8 ;  /* 0x00000008ff0a7e24 */ /* 0x000fe2000f8e00ff */
[----:B------:R-:W-:Y:S01]  /*10a0*/  @UP2 ULEA UR12, UP3, UR37, UR12, 0x2 ;  /* 0x0000000c250c2291 */ /* 0x000fe2000f86103f */
[----:B------:R-:W-:Y:S01]  /*10b0*/  IMAD.U32 R9, RZ, RZ, UR7 ;  /* 0x00000007ff097e24 */ /* 0x000fe2000f8e00ff */
[----:B------:R-:W-:Y:S01]  /*10c0*/  @UP1 ULEA.HI.X UR11, UR37, UR11, UR38, 0x2, UP0 ;  /* 0x0000000b250b1291 */ /* 0x000fe200080f1426 */
[----:B------:R-:W-:Y:S01]  /*10d0*/  IMAD.U32 R11, RZ, RZ, UR9 ;  /* 0x00000009ff0b7e24 */ /* 0x000fe2000f8e00ff */
[----:B------:R-:W-:-:S02]  /*10e0*/  @UP2 ULEA.HI.X UR13, UR37, UR13, UR38, 0x2, UP3 ;  /* 0x0000000d250d2291 */ /* 0x000fc400098f1426 */
[----:B------:R0:W2:Y:S01]  /*10f0*/  @P2 LDG.E R3, desc[UR50][R8.64] ;  /* 0x0000003208032981 */ /* 0x0000a2000c1e1900 */
[----:B------:R-:W-:Y:S01]  /*1100*/  IMAD.U32 R4, RZ, RZ, UR10 ;  /* 0x0000000aff047e24 */ /* 0x000fe2000f8e00ff */
[----:B------:R-:W-:Y:S01]  /*1110*/  ULDC.64 UR6, c[0x0][0x418] ;  /* 0x0001060000067ab9 */ /* 0x000fe20000000a00 */
[----:B------:R-:W-:Y:S01]  /*1120*/  ULDC UR4, c[0x0][0x424] ;  /* 0x0001090000047ab9 */ /* 0x000fe20000000800 */
[----:B------:R1:W2:Y:S01]  /*1130*/  @P3 LDG.E R0, desc[UR50][R10.64] ;  /* 0x000000320a003981 */ /* 0x0002a2000c1e1900 */
[----:B------:R-:W-:Y:S02]  /*1140*/  IMAD.U32 R6, RZ, RZ, UR12 ;  /* 0x0000000cff067e24 */ /* 0x000fe4000f8e00ff */
[----:B------:R-:W-:Y:S02]  /*1150*/  IMAD.U32 R5, RZ, RZ, UR11 ;  /* 0x0000000bff057e24 */ /* 0x000fe4000f8e00ff */
[----:B------:R-:W-:-:S03]  /*1160*/  IMAD.U32 R7, RZ, RZ, UR13 ;  /* 0x0000000dff077e24 */ /* 0x000fc6000f8e00ff */
[----:B------:R-:W3:Y:S04]  /*1170*/  @P0 LDG.E R4, desc[UR50][R4.64] ;  /* 0x0000003204040981 */ /* 0x000ee8000c1e1900 */
[----:B------:R-:W4:Y:S01]  /*1180*/  @P1 LDG.E R6, desc[UR50][R6.64] ;  /* 0x0000003206061981 */ /* 0x000f22000c1e1900 */
[----:B------:R-:W-:Y:S01]  /*1190*/  UISETP.NE.U32.AND UP0, UPT, UR6, URZ, UPT ;  /* 0x0000003f0600728c */ /* 0x000fe2000bf05070 */
[----:B------:R-:W-:Y:S01]  /*11a0*/  IMAD.MOV.U32 R87, RZ, RZ, RZ ;  /* 0x000000ffff577224 */ /* 0x000fe200078e00ff */
[----:B------:R-:W-:Y:S01]  /*11b0*/  UMOV UR53, URZ ;  /* 0x0000003f00357c82 */ /* 0x000fe20008000000 */
[----:B------:R-:W-:Y:S01]  /*11c0*/  ULDC UR6, c[0x0][0x2f0] ;  /* 0x0000bc0000067ab9 */ /* 0x000fe20000000800 */
[----:B------:R-:W-:Y:S01]  /*11d0*/  UISETP.NE.AND.EX UP0, UPT, UR7, URZ, UPT, UP0 ;  /* 0x0000003f0700728c */ /* 0x000fe2000bf05300 */
[----:B0-----:R-:W-:Y:S01]  /*11e0*/  CS2R R8, SRZ ;  /* 0x0000000000087805 */ /* 0x001fe2000001ff00 */
[----:B------:R-:W-:Y:S01]  /*11f0*/  UMOV UR40, UR5 ;  /* 0x0000000500287c82 */ /* 0x000fe20008000000 */
[----:B------:R-:W-:Y:S01]  /*1200*/  ULDC UR7, c[0x0][0x988] ;  /* 0x0002620000077ab9 */ /* 0x000fe20000000800 */
[----:B------:R-:W-:Y:S01]  /*1210*/  USEL UR4, UR4, 0x1, UP0 ;  /* 0x0000000104047887 */ /* 0x000fe20008000000 */
[----:B-1----:R-:W-:-:S02]  /*1220*/  CS2R R10, SRZ ;  /* 0x00000000000a7805 */ /* 0x002fc4000001ff00 */
[----:B------:R-:W-:Y:S02]  /*1230*/  CS2R R12, SRZ ;  /* 0x00000000000c7805 */ /* 0x000fe4000001ff00 */
[----:B------:R-:W-:Y:S01]  /*1240*/  CS2R R14, SRZ ;  /* 0x00000000000e7805 */ /* 0x000fe2000001ff00 */
[----:B------:R-:W-:Y:S01]  /*1250*/  UIMAD UR4, UR4, UR6, URZ ;  /* 0x00000006040472a4 */ /* 0x000fe2000f8e023f */
        /* <DEDUP_REMOVED lines=18> */
[----:B------:R-:W-:Y:S02]  /*1380*/  IMAD.MOV.U32 R60, RZ, RZ, RZ ;  /* 0x000000ffff3c7224 */ /* 0x000fe400078e00ff */
[----:B--2---:R-:W-:Y:S01]  /*1390*/  FMUL.FTZ R0, R3, R0 ;  /* 0x0000000003007220 */ /* 0x004fe20000410000 */
[----:B------:R-:W-:-:S03]  /*13a0*/  IMAD.MOV.U32 R3, RZ, RZ, RZ ;  /* 0x000000ffff037224 */ /* 0x000fc600078e00ff */
[----:B------:R-:W-:Y:S01]  /*13b0*/  FMUL.FTZ R0, R0, UR7 ;  /* 0x0000000700007c20 */ /* 0x000fe20008410000 */
[----:B---3--:R-:W-:Y:S02]  /*13c0*/  @P0 R2UR UR53, R4 ;  /* 0x00000000043502ca */ /* 0x008fe400000e0000 */
[----:B------:R-:W-:Y:S02]  /*13d0*/  CS2R R4, SRZ ;  /* 0x0000000000047805 */ /* 0x000fe4000001ff00 */
[----:B------:R-:W-:Y:S02]  /*13e0*/  R2UR UR39, R0 ;  /* 0x00000000002772ca */ /* 0x000fe400000e0000 */
[----:B----4-:R-:W-:Y:S02]  /*13f0*/  @P1 R2UR UR4, R6 ;  /* 0x00000000060412ca */ /* 0x010fe400000e0000 */
[----:B------:R-:W-:Y:S01]  /*1400*/  PLOP3.LUT P0, PT, PT, PT, PT, 0x80, 0x0 ;  /* 0x000000000000781c */ /* 0x000fe20003f0f070 */
[----:B------:R-:W-:-:S12]  /*1410*/  @P1 BRA `(.L_x_190) ;  /* 0x0000000000341947 */ /* 0x000fd80003800000 */
[----:B------:R-:W-:Y:S02]  /*1420*/  ULDC.64 UR6, c[0x0][0xa08] ;  /* 0x0002820000067ab9 */ /* 0x000fe40000000a00 */
[----:B------:R-:W-:-:S04]  /*1430*/  ISETP.NE.U32.AND P1, PT, RZ, UR6, PT ;  /* 0x00000006ff007c0c */ /* 0x000fc8000bf25070 */
[----:B------:R-:W-:-:S13]  /*1440*/  ISETP.NE.AND.EX P1, PT, RZ, UR7, PT, P1 ;  /* 0x00000007ff007c0c */ /* 0x000fda000bf25310 */
[----:B------:R-:W-:Y:S05]  /*1450*/  @!P1 BRA `(.L_x_190) ;  /* 0x0000000000249947 */ /* 0x000fea0003800000 */
[----:B------:R-:W-:Y:S02]  /*1460*/  ULDC.64 UR4, c[0x0][0xa08] ;  /* 0x0002820000047ab9 */ /* 0x000fe40000000a00 */
[----:B------:R-:W-:-:S06]  /*1470*/  UIMAD.WIDE UR4, UR37, 0x4, UR4 ;  /* 0x00000004250478a5 */ /* 0x000fcc000f8e0204 */
[----:B------:R-:W-:Y:S02]  /*1480*/  IMAD.U32 R6, RZ, RZ, UR4 ;  /* 0x00000004ff067e24 */ /* 0x000fe4000f8e00ff */
[----:B------:R-:W-:-:S05]  /*1490*/  IMAD.U32 R7, RZ, RZ, UR5 ;  /* 0x00000005ff077e24 */ /* 0x000fca000f8e00ff */
[----:B------:R-:W2:Y:S04]  /*14a0*/  LDG.E R48, desc[UR50][R6.64] ;  /* 0x0000003206307981 */ /* 0x000ea8000c1e1900 */
[----:B------:R-:W3:Y:S01]  /*14b0*/  LDG.E R0, desc[UR50][R6.64+0x4] ;  /* 0x0000043206007981 */ /* 0x000ee2000c1e1900 */
[----:B--2---:R-:W-:Y:S02]  /*14c0*/  R2UR UR4, R48 ;  /* 0x00000000300472ca */ /* 0x004fe400000e0000 */
[----:B---3--:R-:W-:-:S13]  /*14d0*/  R2UR UR5, R0 ;  /* 0x00000000000572ca */ /* 0x008fda00000e0000 */
[----:B------:R-:W-:-:S12]  /*14e0*/  UIADD3 UR4, -UR4, UR5, URZ ;  /* 0x0000000504047290 */ /* 0x000fd8000fffe13f */
.L_x_190:
[----:B------:R-:W-:Y:S01]  /*14f0*/  UIADD3 UR53, -UR53, UR4, URZ ;  /* 0x0000000435357290 */ /* 0x000fe2000fffe13f */
[----:B------:R-:W-:Y:S01]  /*1500*/  CS2R R94, SRZ ;  /* 0x00000000005e7805 */ /* 0x000fe2000001ff00 */
[----:B------:R-:W-:Y:S01]  /*1510*/  UMOV UR41, UR47 ;  /* 0x0000002f00297c82 */ /* 0x000fe20008000000 */
[----:B------:R-:W-:Y:S01]  /*1520*/  IMAD.MOV.U32 R61, RZ, RZ, RZ ;  /* 0x000000ffff3d7224 */ /* 0x000fe200078e00ff */
[----:B------:R-:W-:Y:S01]  /*1530*/  UISETP.GE.AND UP0, UPT, UR53, 0x1, UPT ;  /* 0x000000013500788c */ /* 0x000fe2000bf06270 */
[----:B------:R-:W-:Y:S01]  /*1540*/  CS2R R64, SRZ ;  /* 0x0000000000407805 */ /* 0x000fe2000001ff00 */
[----:B------:R-:W-:Y:S01]  /*1550*/  UIADD3 UR4, UR53, 0x9f, URZ ;  /* 0x0000009f35047890 */ /* 0x000fe2000fffe03f */
[----:B------:R-:W-:Y:S02]  /*1560*/  CS2R R96, SRZ ;  /* 0x0000000000607805 */ /* 0x000fe4000001ff00 */
[----:B------:R-:W-:Y:S02]  /*1570*/  CS2R R68, SRZ ;  /* 0x0000000000447805 */ /* 0x000fe4000001ff00 */
[----:B------:R-:W-:-:S02]  /*1580*/  CS2R R98, SRZ ;  /* 0x0000000000627805 */ /* 0x000fc4000001ff00 */
[----:B------:R-:W-:Y:S01]  /*1590*/  PLOP3.LUT P1, PT, PT, PT, UP0, 0x80, 0x0 ;  /* 0x000000000000781c */ /* 0x000fe20003f2f008 */
[----:B------:R-:W-:Y:S01]  /*15a0*/  UIMAD.WIDE UR4, UR4, 0x66666667, URZ ;  /* 0x66666667040478a5 */ /* 0x000fe2000f8e023f */
[----:B------:R-:W-:Y:S02]  /*15b0*/  CS2R R72, SRZ ;  /* 0x0000000000487805 */ /* 0x000fe4000001ff00 */
[----:B------:R-:W-:Y:S01]  /*15c0*/  CS2R R100, SRZ ;  /* 0x0000000000647805 */ /* 0x000fe2000001ff00 */
[----:B------:R-:W-:Y:S01]  /*15d0*/  IMAD.MOV.U32 R76, RZ, RZ, RZ ;  /* 0x000000ffff4c7224 */ /* 0x000fe200078e00ff */
[----:B------:R-:W-:Y:S01]  /*15e0*/  USHF.R.U32.HI UR52, URZ, 0x1f, UR5 ;  /* 0x0000001f3f347899 */ /* 0x000fe20008011605 */
[----:B------:R-:W-:-:S03]  /*15f0*/  IMAD.MOV.U32 R102, RZ, RZ, RZ ;  /* 0x000000ffff667224 */ /* 0x000fc600078e00ff */
[----:B------:R-:W-:-:S03]  /*1600*/  ULEA.HI.SX32 UR52, UR5, UR52, 0x1a ;  /* 0x0000003405347291 */ /* 0x000fc6000f8fd23f */
[----:B------:R-:W-:Y:S09]  /*1610*/  @!P1 BRA `(.L_x_191) ;  /* 0x0000006c00a89947 */ /* 0x000ff20003800000 */
[----:B------:R-:W0:Y:S01]  /*1620*/  SHFL.IDX PT, R0, R23, RZ, 0x1f ;  /* 0x00001fff17007589 */ /* 0x000e2200000e0000 */
[----:B------:R-:W1:Y:S01]  /*1630*/  S2UR UR49, SR_CgaCtaId ;  /* 0x00000000003179c3 */ /* 0x000e620000008800 */
[----:B------:R-:W-:Y:S01]  /*1640*/  UMOV UR48, 0x400 ;  /* 0x0000040000307882 */ /* 0x000fe20000000000 */
[----:B0-----:R-:W-:Y:S01]  /*1650*/  R2UR UR42, R0 ;  /* 0x00000000002a72ca */ /* 0x001fe200000e0000 */
[----:B-1----:R-:W-:-:S04]  /*1660*/  ULEA UR48, UR49, UR48, 0x18 ;  /* 0x0000003031307291 */ /* 0x002fc8000f8ec03f */
[----:B------:R-:W-:-:S04]  /*1670*/  UIADD3 UR5, UR48, 0x14400, URZ ;  /* 0x0001440030057890 */ /* 0x000fc8000fffe03f */
[----:B------:R-:W-:-:S04]  /*1680*/  ULOP3.LUT UP0, URZ, UR5, 0x9f, URZ, 0xc0, !UPT ;  /* 0x0000009f053f7892 */ /* 0x000fc8000f80c03f */
[----:B------:R-:W-:Y:S02]  /*1690*/  ULEA.HI UR4, UR42, UR42, URZ, 0x1 ;  /* 0x0000002a2a047291 */ /* 0x000fe4000f8f083f */
[----:B------:R-:W-:Y:S02]  /*16a0*/  PLOP3.LUT P0, PT, PT, PT, UP0, 0x80, 0x0 ;  /* 0x000000000000781c */ /* 0x000fe40003f0f008 */
[----:B------:R-:W-:-:S04]  /*16b0*/  ULOP3.LUT UR4, UR4, 0x3e, URZ, 0xc0, !UPT ;  /* 0x0000003e04047892 */ /* 0x000fc8000f8ec03f */
[----:B------:R-:W-:-:S04]  /*16c0*/  UIADD3 UR4, UR42, -UR4, URZ ;  /* 0x800000042a047290 */ /* 0x000fc8000fffe03f */
[----:B------:R-:W-:-:S04]  /*16d0*/  ULEA UR4, UR4, UR5, 0xc ;  /* 0x0000000504047291 */ /* 0x000fc8000f8e603f */
[----:B------:R-:W-:-:S04]  /*16e0*/  USHF.R.U32.HI UR4, URZ, 0x4, UR4 ;  /* 0x000000043f047899 */ /* 0x000fc80008011604 */
[----:B------:R-:W-:Y:S01]  /*16f0*/  ULOP3.LUT UR54, UR4, 0x3fff, URZ, 0xc0, !UPT ;  /* 0x00003fff04367892 */ /* 0x000fe2000f8ec03f */
[----:B------:R-:W-:Y:S11]  /*1700*/  @!P0 BRA `(.L_x_192) ;  /* 0x0000000000408947 */ /* 0x000ff60003800000 */
        /* <DEDUP_REMOVED lines=16> */
.L_x_192:
[----:B------:R-:W-:Y:S01]  /*1810*/  ULEA.HI UR4, UR45, UR45, URZ, 0x1 ;  /* 0x0000002d2d047291 */ /* 0x000fe2000f8f083f */
[----:B------:R-:W-:-:S03]  /*1820*/  IMAD.U32 R3, RZ, RZ, UR46 ;  /* 0x0000002eff037e24 */ /* 0x000fc6000f8e00ff */
[----:B------:R-:W-:Y:S02]  /*1830*/  ULOP3.LUT UR4, UR4, 0xfffffffe, URZ, 0xc0, !UPT ;  /* 0xfffffffe04047892 */ /* 0x000fe4000f8ec03f */
[----:B------:R-:W-:Y:S02]  /*1840*/  ISETP.NE.AND P0, PT, R3, 0x3, PT ;  /* 0x000000030300780c */ /* 0x000fe40003f05270 */
[----:B------:R-:W-:-:S06]  /*1850*/  UIADD3 UR4, UR45, -UR4, URZ ;  /* 0x800000042d047290 */ /* 0x000fcc000fffe03f */
[----:B------:R-:W-:-:S05]  /*1860*/  IMAD.U32 R0, RZ, RZ, UR4 ;  /* 0x00000004ff007e24 */ /* 0x000fca000f8e00ff */
[----:B------:R-:W-:-:S04]  /*1870*/  SHF.L.U32 R0, R0, 0x1f, RZ ;  /* 0x0000001f00007819 */ /* 0x000fc800000006ff */
[----:B------:R-:W0:Y:S02]  /*1880*/  SYNCS.PHASECHK.TRANS64.TRYWAIT P1, [UR48+0x29800], R0 ;  /* 0x02980000ff0075a7 */ /* 0x000e240008020170 */
[----:B0-----:R-:W-:Y:S05]  /*1890*/  @!P1 BRA `(.L_x_193) ;  /* 0x000000f800609947 */ /* 0x001fea0003800000 */
.L_x_339:
[----:B------:R-:W-:Y:S05]  /*18a0*/  @!P0 BRA `(.L_x_194) ;  /* 0x0000000000048947 */ /* 0x000fea0003800000 */
[----:B------:R-:W-:Y:S01]  /*18b0*/  BPT.TRAP 0x1 ;  /* 0x000000040000795c */ /* 0x000fe20000300000 */
.L_x_194:
[----:B------:R-:W-:Y:S02]  /*18c0*/  IMAD.U32 R4, RZ, RZ, UR43 ;  /* 0x0000002bff047e24 */ /* 0x000fe4000f8e00ff */
[----:B0-----:R-:W-:-:S03]  /*18d0*/  IMAD.U32 R3, RZ, RZ, UR44 ;  /* 0x0000002cff037e24 */ /* 0x001fc6000f8e00ff */
[----:B------:R-:W-:Y:S02]  /*18e0*/  LEA R4, R4, UR48, 0x3 ;  /* 0x0000003004047c11 */ /* 0x000fe4000f8e18ff */
[----:B------:R-:W-:-:S04]  /*18f0*/  SHF.L.U32 R3, R3, 0x1f, RZ ;  /* 0x0000001f03037819 */ /* 0x000fc800000006ff */
[----:B------:R0:W1:Y:S01]  /*1900*/  SYNCS.PHASECHK.TRANS64.TRYWAIT P1, [R4+URZ+0x29830], R3 ;  /* 0x02983003040075a7 */ /* 0x000062000802017f */
[----:B------:R-:W-:Y:S05]  /*1910*/  @!P0 BRA `(.L_x_195) ;  /* 0x0000000000048947 */ /* 0x000fea0003800000 */
[----:B------:R-:W-:Y:S01]  /*1920*/  BPT.TRAP 0x1 ;  /* 0x000000040000795c */ /* 0x000fe20000300000 */
.L_x_195:
[----:B------:R-:W-:Y:S01]  /*1930*/  IMAD.MOV.U32 R87, RZ, RZ, RZ ;  /* 0x000000ffff577224 */ /* 0x000fe200078e00ff */
[----:B-1----:R-:W-:Y:S06]  /*1940*/  @P1 BRA `(.L_x_196) ;  /* 0x0000000000081947 */ /* 0x002fec0003800000 */
[----:B------:R-:W1:Y:S02]  /*1950*/  SYNCS.PHASECHK.TRANS64.TRYWAIT P1, [R4+URZ+0x29830], R3 ;  /* 0x02983003040075a7 */ /* 0x000e64000802017f */
[----:B-1----:R-:W-:Y:S05]  /*1960*/  @!P1 BRA `(.L_x_197) ;  /* 0x000000f800449947 */ /* 0x002fea0003800000 */
.L_x_196:
        /* <DEDUP_REMOVED lines=11> */
[----:B------:R-:W-:Y:S01]  /*1a20*/  UMOV UR4, UR24 ;  /* 0x0000001800047c82 */ /* 0x000fe20008000000 */
[----:B------:R-:W-:Y:S02]  /*1a30*/  UMOV UR7, 0x80000020 ;  /* 0x8000002000077882 */ /* 0x000fe40000000000 */
        /* <DEDUP_REMOVED lines=191> */
.L_x_198:
        /* <DEDUP_REMOVED lines=172> */
[----:B------:R-:W-:-:S02]  /*30f0*/  FSEL R25, R25, -INF , P0 ;  /* 0xff80000019197808 */ /* 0x000fc40000000000 */
[----:B------:R-:W-:Y:S02]  /*3100*/  ISETP.NE.AND P2, PT, R12, RZ, PT ;  /* 0x000000ff0c00720c */ /* 0x000fe40003f45270 */
[----:B------:R-:W-:Y:S02]  /*3110*/  FSEL R62, R36, -INF , P5 ;  /* 0xff800000243e7808 */ /* 0x000fe40002800000 */
[----:B0-----:R-:W-:Y:S02]  /*3120*/  FMNMX.FTZ R27, R8, R27, !PT ;  /* 0x0000001b081b7209 */ /* 0x001fe40007810000 */
[----:B------:R-:W-:Y:S02]  /*3130*/  FSEL R37, R37, -INF , P6 ;  /* 0xff80000025257808 */ /* 0x000fe40003000000 */
[----:B------:R-:W-:Y:S01]  /*3140*/  ISETP.NE.AND P0, PT, R72, RZ, PT ;  /* 0x000000ff4800720c */ /* 0x000fe20003f05270 */
[----:B------:R-:W0:Y:S02]  /*3150*/  SHFL.BFLY PT, R0, R27, 0x1, 0x1f ;  /* 0x0c201f001b007f89 */ /* 0x000e2400000e0000 */
        /* <DEDUP_REMOVED lines=19> */
[--C-:B------:R-:W-:Y:S01]  /*3290*/  FFMA.FTZ R51, R81, UR39, -R6.reuse ;  /* 0x0000002751337c23 */ /* 0x100fe20008010806 */
[----:B------:R-:W-:Y:S01]  /*32a0*/  FMNMX.FTZ R20, R112, R13, !PT ;  /* 0x0000000d70147209 */ /* 0x000fe20007810000 */
[----:B------:R-:W-:Y:S01]  /*32b0*/  MUFU.EX2 R5, R5 ;  /* 0x0000000500057308 */ /* 0x000fe20000000800 */
[----:B------:R-:W-:-:S01]  /*32c0*/  FFMA.FTZ R12, R123, UR39, -R6 ;  /* 0x000000277b0c7c23 */ /* 0x000fc20008010806 */
[--C-:B------:R-:W-:Y:S01]  /*32d0*/  FFMA.FTZ R74, R85, UR39, -R6.reuse ;  /* 0x00000027554a7c23 */ /* 0x100fe20008010806 */
[----:B------:R-:W-:Y:S01]  /*32e0*/  FMNMX.FTZ R13, R113, R20, !PT ;  /* 0x00000014710d7209 */ /* 0x000fe20007810000 */
[--C-:B------:R-:W-:Y:S01]  /*32f0*/  FFMA.FTZ R125, R125, UR39, -R6.reuse ;  /* 0x000000277d7d7c23 */ /* 0x100fe20008010806 */
[----:B------:R-:W-:-:S01]  /*3300*/  FFMA.FTZ R14, R127, UR39, -R6 ;  /* 0x000000277f0e7c23 */ /* 0x000fc20008010806 */
[--C-:B------:R-:W-:Y:S01]  /*3310*/  FFMA.FTZ R129, R129, UR39, -R6.reuse ;  /* 0x0000002781817c23 */ /* 0x100fe20008010806 */
[----:B------:R-:W-:Y:S01]  /*3320*/  FMNMX.FTZ R20, R116, R13, !PT ;  /* 0x0000000d74147209 */ /* 0x000fe20007810000 */
[----:B------:R-:W0:Y:S01]  /*3330*/  MUFU.EX2 R8, R8 ;  /* 0x0000000800087308 */ /* 0x000e220000000800 */
[----:B------:R-:W-:-:S01]  /*3340*/  FFMA.FTZ R133, R133, UR39, -R6 ;  /* 0x0000002785857c23 */ /* 0x000fc20008010806 */
        /* <DEDUP_REMOVED lines=8> */
[----:B------:R-:W-:Y:S01]  /*33d0*/  FFMA.FTZ R35, R35, UR39, -R6 ;  /* 0x0000002723237c23 */ /* 0x000fe20008010806 */
[----:B------:R-:W-:-:S04]  /*33e0*/  FMNMX.FTZ R15, R89, R26, !PT ;  /* 0x0000001a590f7209 */ /* 0x000fc80007810000 */
[----:B------:R-:W-:Y:S01]  /*33f0*/  FMNMX.FTZ R26, R92, R15, !PT ;  /* 0x0000000f5c1a7209 */ /* 0x000fe20007810000 */
[----:B------:R-:W-:Y:S03]  /*3400*/  MUFU.EX2 R10, R10 ;  /* 0x0000000a000a7308 */ /* 0x000fe60000000800 */
[----:B------:R-:W-:Y:S01]  /*3410*/  FMNMX.FTZ R27, R93, R26, !PT ;  /* 0x0000001a5d1b7209 */ /* 0x000fe20007810000 */
[----:B------:R-:W-:-:S03]  /*3420*/  FFMA.FTZ R26, R135, UR39, -R6 ;  /* 0x00000027871a7c23 */ /* 0x000fc60008010806 */
[----:B------:R-:W-:Y:S01]  /*3430*/  FMNMX.FTZ R30, R96, R27, !PT ;  /* 0x0000001b601e7209 */ /* 0x000fe20007810000 */
[----:B------:R-:W-:Y:S03]  /*3440*/  MUFU.EX2 R9, R9 ;  /* 0x0000000900097308 */ /* 0x000fe60000000800 */
        /* <DEDUP_REMOVED lines=20> */
[----:B------:R1:W-:Y:S03]  /*3590*/  MUFU.EX2 R31, R50 ;  /* 0x00000032001f7308 */ /* 0x0003e60000000800 */
        /* <DEDUP_REMOVED lines=9> */
[----:B-1----:R-:W-:Y:S01]  /*3630*/  FMNMX.FTZ R50, R52, R79, !PT ;  /* 0x0000004f34327209 */ /* 0x002fe20007810000 */
[----:B------:R1:W-:Y:S03]  /*3640*/  MUFU.EX2 R75, R58 ;  /* 0x0000003a004b7308 */ /* 0x0003e60000000800 */
[----:B------:R-:W-:Y:S02]  /*3650*/  FMNMX.FTZ R77, R53, R50, !PT ;  /* 0x00000032354d7209 */ /* 0x000fe40007810000 */
[----:B------:R-:W-:Y:S01]  /*3660*/  FSEL R50, R28, -INF , P1 ;  /* 0xff8000001c327808 */ /* 0x000fe20000800000 */
[----:B------:R-:W-:-:S01]  /*3670*/  FFMA.FTZ R28, R63, UR39, -R6 ;  /* 0x000000273f1c7c23 */ /* 0x000fc20008010806 */
[----:B------:R-:W-:Y:S01]  /*3680*/  FMNMX.FTZ R54, R24, R77, !PT ;  /* 0x0000004d18367209 */ /* 0x000fe20007810000 */
[----:B------:R-:W-:Y:S01]  /*3690*/  MUFU.EX2 R21, R21 ;  /* 0x0000001500157308 */ /* 0x000fe20000000800 */
[----:B-1----:R-:W-:Y:S01]  /*36a0*/  FSEL R58, R33, -INF , P4 ;  /* 0xff800000213a7808 */ /* 0x002fe20002000000 */
[----:B------:R-:W-:Y:S01]  /*36b0*/  FFMA.FTZ R33, R3, UR39, -R6 ;  /* 0x0000002703217c23 */ /* 0x000fe20008010806 */
[----:B------:R-:W-:-:S02]  /*36c0*/  FMNMX.FTZ R77, R25, R54, !PT ;  /* 0x00000036194d7209 */ /* 0x000fc40007810000 */
        /* <DEDUP_REMOVED lines=196> */
[--C-:B------:R-:W-:Y:S01]  /*4310*/  IMAD.MOV.U32 R29, RZ, RZ, R87.reuse ;  /* 0x000000ffff1d7224 */ /* 0x100fe200078e0057 */
[----:B------:R-:W2:Y:S01]  /*4320*/  MUFU.EX2 R41, R41 ;  /* 0x0000002900297308 */ /* 0x000ea20000000800 */
[C---:B-1----:R-:W-:Y:S01]  /*4330*/  F2FP.SATFINITE.E4M3.F32.PACK_AB_MERGE_C R68, R69.reuse, R68, RZ ;  /* 0x000000444544723e */ /* 0x042fe200048070ff */
[----:B------:R-:W-:Y:S01]  /*4340*/  FADD.FTZ R69, R69, R4 ;  /* 0x0000000445457221 */ /* 0x000fe20000010000 */
[----:B------:R-:W-:-:S02]  /*4350*/  IMAD.MOV.U32 R28, RZ, RZ, R87 ;  /* 0x000000ffff1c7224 */ /* 0x000fc400078e0057 */
        /* <DEDUP_REMOVED lines=146> */
[----:B------:R-:W-:Y:S01]  /*4c80*/  UMOV UR53, UR44 ;  /* 0x0000002c00357c82 */ /* 0x000fe20008000000 */
[----:B------:R-:W-:-:S10]  /*4c90*/  UMOV UR49, UR43 ;  /* 0x0000002b00317c82 */ /* 0x000fd40008000000 */
.L_x_210:
[----:B------:R-:W-:Y:S01]  /*4ca0*/  ISETP.NE.AND P2, PT, RZ, UR42, PT ;  /* 0x0000002aff007c0c */ /* 0x000fe2000bf45270 */
[----:B------:R-:W-:-:S04]  /*4cb0*/  UISETP.NE.AND UP0, UPT, UR49, 0x1, UPT ;  /* 0x000000013100788c */ /* 0x000fc8000bf05270 */
[----:B------:R-:W-:-:S04]  /*4cc0*/  USEL UR44, URZ, 0x1, UP0 ;  /* 0x000000013f2c7887 */ /* 0x000fc80008000000 */
[----:B------:R-:W-:-:S04]  /*4cd0*/  ULOP3.LUT UR44, UR53, UR44, URZ, 0x3c, !UPT ;  /* 0x0000002c352c7292 */ /* 0x000fc8000f8e3c3f */
[----:B------:R-:W-:Y:S08]  /*4ce0*/  @P2 BRA `(.L_x_200) ;  /* 0x0000000000442947 */ /* 0x000ff00003800000 */
[----:B------:R-:W-:Y:S05]  /*4cf0*/  @!P0 BRA `(.L_x_201) ;  /* 0x0000000000048947 */ /* 0x000fea0003800000 */
[----:B------:R-:W-:Y:S01]  /*4d00*/  BPT.TRAP 0x1 ;  /* 0x000000040000795c */ /* 0x000fe20000300000 */
.L_x_201:
[----:B------:R-:W0:Y:S01]  /*4d10*/  S2UR UR10, SR_CgaCtaId ;  /* 0x00000000000a79c3 */ /* 0x000e220000008800 */
[----:B------:R-:W-:Y:S01]  /*4d20*/  UIADD3 UR6, UR49, 0x1, URZ ;  /* 0x0000000131067890 */ /* 0x000fe2000fffe03f */
[----:B------:R-:W-:Y:S01]  /*4d30*/  IMAD.U32 R0, RZ, RZ, UR44 ;  /* 0x0000002cff007e24 */ /* 0x000fe2000f8e00ff */
[----:B------:R-:W-:Y:S02]  /*4d40*/  UMOV UR7, 0x400 ;  /* 0x0000040000077882 */ /* 0x000fe40000000000 */
[----:B------:R-:W-:Y:S02]  /*4d50*/  UISETP.NE.AND UP0, UPT, UR6, 0x2, UPT ;  /* 0x000000020600788c */ /* 0x000fe4000bf05270 */
[----:B------:R-:W-:Y:S02]  /*4d60*/  SHF.L.U32 R0, R0, 0x1f, RZ ;  /* 0x0000001f00007819 */ /* 0x000fe400000006ff */
[----:B------:R-:W-:Y:S02]  /*4d70*/  USEL UR6, UR6, URZ, UP0 ;  /* 0x0000003f06067287 */ /* 0x000fe40008000000 */
[----:B0-----:R-:W-:-:S04]  /*4d80*/  ULEA UR7, UR10, UR7, 0x18 ;  /* 0x000000070a077291 */ /* 0x001fc8000f8ec03f */
[----:B------:R-:W-:-:S09]  /*4d90*/  ULEA UR6, UR6, UR7, 0x3 ;  /* 0x0000000706067291 */ /* 0x000fd2000f8e183f */
[----:B------:R0:W1:Y:S01]  /*4da0*/  SYNCS.PHASECHK.TRANS64.TRYWAIT P1, [UR6+0x29830], R0 ;  /* 0x02983000ff0075a7 */ /* 0x0000620008020146 */
[----:B------:R-:W-:Y:S05]  /*4db0*/  @!P0 BRA `(.L_x_202) ;  /* 0x0000000000048947 */ /* 0x000fea0003800000 */
[----:B------:R-:W-:Y:S01]  /*4dc0*/  BPT.TRAP 0x1 ;  /* 0x000000040000795c */ /* 0x000fe20000300000 */
.L_x_202:
[----:B-1----:R-:W-:Y:S05]  /*4dd0*/  @P1 BRA `(.L_x_200) ;  /* 0x0000000000081947 */ /* 0x002fea0003800000 */
[----:B------:R-:W1:Y:S02]  /*4de0*/  SYNCS.PHASECHK.TRANS64.TRYWAIT P1, [UR6+0x29830], R0 ;  /* 0x02983000ff0075a7 */ /* 0x000e640008020146 */
[----:B-1----:R-:W-:Y:S05]  /*4df0*/  @!P1 BRA `(.L_x_203) ;  /* 0x000000c400349947 */ /* 0x002fea0003800000 */
.L_x_200:
        /* <DEDUP_REMOVED lines=189> */
.L_x_205:
[----:B------:R-:W0:Y:S01]  /*59d0*/  S2UR UR7, SR_CgaCtaId ;  /* 0x00000000000779c3 */ /* 0x000e220000008800 */
[----:B------:R-:W-:Y:S01]  /*59e0*/  UMOV UR6, 0x400 ;  /* 0x0000040000067882 */ /* 0x000fe20000000000 */
[----:B------:R-:W-:-:S05]  /*59f0*/  IMAD.U32 R0, RZ, RZ, UR53 ;  /* 0x00000035ff007e24 */ /* 0x000fca000f8e00ff */
[----:B------:R-:W-:Y:S01]  /*5a00*/  SHF.L.U32 R0, R0, 0x1f, RZ ;  /* 0x0000001f00007819 */ /* 0x000fe200000006ff */
[----:B0-----:R-:W-:-:S04]  /*5a10*/  ULEA UR6, UR7, UR6, 0x18 ;  /* 0x0000000607067291 */ /* 0x001fc8000f8ec03f */
[----:B------:R-:W-:-:S09]  /*5a20*/  ULEA UR6, UR49, UR6, 0x3 ;  /* 0x0000000631067291 */ /* 0x000fd2000f8e183f */
[----:B------:R0:W1:Y:S01]  /*5a30*/  SYNCS.PHASECHK.TRANS64.TRYWAIT P1, [UR6+0x29850], R0 ;  /* 0x02985000ff0075a7 */ /* 0x0000620008020146 */
[----:B------:R-:W-:Y:S05]  /*5a40*/  @!P0 BRA `(.L_x_206) ;  /* 0x0000000000048947 */ /* 0x000fea0003800000 */
[----:B------:R-:W-:Y:S01]  /*5a50*/  BPT.TRAP 0x1 ;  /* 0x000000040000795c */ /* 0x000fe20000300000 */
.L_x_206:
[----:B-1----:R-:W-:Y:S05]  /*5a60*/  @P1 BRA `(.L_x_204) ;  /* 0x0000000000081947 */ /* 0x002fea0003800000 */
[----:B------:R-:W1:Y:S02]  /*5a70*/  SYNCS.PHASECHK.TRANS64.TRYWAIT P1, [UR6+0x29850], R0 ;  /* 0x02985000ff0075a7 */ /* 0x000e640008020146 */
[----:B-1----:R-:W-:Y:S05]  /*5a80*/  @!P1 BRA `(.L_x_207) ;  /* 0x000000b800289947 */ /* 0x002fea0003800000 */
.L_x_204:
[----:B------:R-:W2:Y:S01]  /*5a90*/  S2UR UR11, SR_CgaCtaId ;  /* 0x00000000000b79c3 */ /* 0x000ea20000008800 */
[----:B------:R-:W-:Y:S01]  /*5aa0*/  UMOV UR6, 0x400 ;  /* 0x0000040000067882 */ /* 0x000fe20000000000 */
[----:B------:R-:W-:Y:S01]  /*5ab0*/  WARPGROUP.ARRIVE ;  /* 0x00000000000079c5 */ /* 0x000fe20000000000 */
[----:B------:R-:W-:Y:S01]  /*5ac0*/  UMOV UR7, 0xc0000010 ;  /* 0xc000001000077882 */ /* 0x000fe20000000000 */
[----:B01----:R-:W-:Y:S01]  /*5ad0*/  IADD3 R0, -R22, 0xb, RZ ;  /* 0x0000000b16007810 */ /* 0x003fe20007ffe1ff */
[----:B--2---:R-:W-:-:S04]  /*5ae0*/  ULEA UR14, UR11, UR6, 0x18 ;  /* 0x000000060b0e7291 */ /* 0x004fc8000f8ec03f */
[----:B------:R-:W-:-:S04]  /*5af0*/  UIADD3 UR6, UR14, 0x400, URZ ;  /* 0x000004000e067890 */ /* 0x000fc8000fffe03f */
        /* <DEDUP_REMOVED lines=30> */
.L_x_208:
        /* <DEDUP_REMOVED lines=344> */
.L_x_209:
        /* <DEDUP_REMOVED lines=116> */
.L_x_199:
[----:B------:R-:W-:Y:S06]  /*79a0*/  BAR.ARV 0x8, 0x180 ;  /* 0x0206000000007b1d */ /* 0x000fec0000002000 */
[----:B------:R-:W-:Y:S05]  /*79b0*/  @!P0 BRA `(.L_x_211) ;  /* 0x0000000000048947 */ /* 0x000fea0003800000 */
[----:B------:R-:W-:Y:S01]  /*79c0*/  BPT.TRAP 0x1 ;  /* 0x000000040000795c */ /* 0x000fe20000300000 */
.L_x_211:
        /* <DEDUP_REMOVED lines=9> */
.L_x_212:
[----:B-1----:R-:W-:Y:S05]  /*7a60*/  @P1 BRA `(.L_x_213) ;  /* 0x0000000000081947 */ /* 0x002fea0003800000 */
[----:B------:R-:W1:Y:S02]  /*7a70*/  SYNCS.PHASECHK.TRANS64.TRYWAIT P1, [UR9+0x29850], R6 ;  /* 0x02985006ff0075a7 */ /* 0x000e640008020149 */
[----:B-1----:R-:W-:Y:S05]  /*7a80*/  @!P1 BRA `(.L_x_214) ;  /* 0x0000009800409947 */ /* 0x002fea0003800000 */
.L_x_213:
[----:B------:R-:W-:Y:S01]  /*7a90*/  UIADD3 UR4, UR4, 0x400, URZ ;  /* 0x0000040004047890 */ /* 0x000fe2000fffe03f */
[----:B------:R-:W-:Y:S01]  /*7aa0*/  WARPGROUP.ARRIVE ;  /* 0x00000000000079c5 */ /* 0x000fe20000000000 */
[----:B------:R-:W-:Y:S01]  /*7ab0*/  UMOV UR7, 0xc0000010 ;  /* 0xc000001000077882 */ /* 0x000fe20000000000 */
[----:B------:R-:W-:Y:S01]  /*7ac0*/  ULDC.64 UR10, c[0x0][0x9a0] ;  /* 0x00026800000a7ab9 */ /* 0x000fe20000000a00 */
[----:B------:R-:W-:Y:S01]  /*7ad0*/  USHF.R.U32.HI UR4, URZ, 0x4, UR4 ;  /* 0x000000043f047899 */ /* 0x000fe20008011604 */
[----:B------:R-:W-:Y:S01]  /*7ae0*/  IMAD.MOV.U32 R8, RZ, RZ, 0x3f800000 ;  /* 0x3f800000ff087424 */ /* 0x000fe200078e00ff */
[----:B------:R-:W-:Y:S02]  /*7af0*/  UISETP.NE.U32.AND UP0, UPT, UR10, URZ, UPT ;  /* 0x0000003f0a00728c */ /* 0x000fe4000bf05070 */
[----:B------:R-:W-:Y:S02]  /*7b00*/  ULOP3.LUT UR4, UR4, 0x3fff, URZ, 0xc0, !UPT ;  /* 0x00003fff04047892 */ /* 0x000fe4000f8ec03f */
[----:B------:R-:W-:-:S02]  /*7b10*/  UISETP.NE.AND.EX UP0, UPT, UR11, URZ, UPT, UP0 ;  /* 0x0000003f0b00728c */ /* 0x000fc4000bf05300 */
[----:B------:R-:W-:-:S04]  /*7b20*/  ULOP3.LUT UR4, UR4, 0x10000, URZ, 0xfc, !UPT ;  /* 0x0001000004047892 */ /* 0x000fc8000f8efc3f */
[----:B------:R-:W-:Y:S01]  /*7b30*/  UIMAD UR8, UR43, 0x500, UR4 ;  /* 0x000005002b0878a4 */ /* 0x000fe2000f8e0204 */
[----:B------:R-:W-:-:S03]  /*7b40*/  PLOP3.LUT P1, PT, PT, PT, UP0, 0x80, 0x0 ;  /* 0x000000000000781c */ /* 0x000fc60003f2f008 */
[----:B------:R-:W-:Y:S01]  /*7b50*/  UIADD3 UR4, UR8, 0x100, URZ ;  /* 0x0000010008047890 */ /* 0x000fe2000fffe03f */
[----:B------:R-:W-:Y:S02]  /*7b60*/  @UP0 ULDC.64 UR12, c[0x0][0x9c8] ;  /* 0x00027200000c0ab9 */ /* 0x000fe40000000a00 */
[----:B------:R-:W-:-:S06]  /*7b70*/  UMOV UR6, UR8 ;  /* 0x0000000800067c82 */ /* 0x000fcc0008000000 */
[----:B------:R-:W-:Y:S01]  /*7b80*/  QGMMA.64x128x32.F32.E4M3.E4M3 R24, R172, gdesc[UR4], R24, gsb0 ;  /* 0x01e00004ac187df3 */ /* 0x000fe20008000818 */
[----:B------:R-:W-:Y:S01]  /*7b90*/  UMOV UR7, 0xc0000010 ;  /* 0xc000001000077882 */ /* 0x000fe20000000000 */
[----:B------:R-:W-:Y:S01]  /*7ba0*/  UMOV UR6, UR4 ;  /* 0x0000000400067c82 */ /* 0x000fe20008000000 */
[----:B------:R-:W-:Y:S01]  /*7bb0*/  @UP0 UIMAD.WIDE.U32 UR4, UR37, UR12, URZ ;  /* 0x0000000c250402a5 */ /* 0x000fe2000f8e003f */
[----:B------:R-:W-:Y:S02]  /*7bc0*/  WARPGROUP.DEPBAR.LE gsb0, 0x0 ;  /* 0x00008000000079c5 */ /* 0x000fe40000010000 */
[----:B------:R-:W-:-:S06]  /*7bd0*/  WARPGROUP.ARRIVE ;  /* 0x00000000000079c5 */ /* 0x000fcc0000000000 */
[----:B------:R-:W-:Y:S01]  /*7be0*/  QGMMA.64x128x32.F32.E4M3.E4M3 R24, R176, gdesc[UR4], R24, gsb0 ;  /* 0x01e00004b0187df3 */ /* 0x000fe20008000818 */
[----:B------:R-:W-:Y:S02]  /*7bf0*/  @UP0 UIMAD UR6, UR38, UR12, URZ ;  /* 0x0000000c260602a4 */ /* 0x000fe4000f8e023f */
[----:B------:R-:W-:Y:S02]  /*7c00*/  @UP0 USHF.R.S32.HI UR7, URZ, 0x1f, UR47 ;  /* 0x0000001f3f070899 */ /* 0x000fe4000801142f */
[----:B------:R-:W-:-:S03]  /*7c10*/  @UP0 UIMAD UR6, UR37, UR13, UR6 ;  /* 0x0000000d250602a4 */ /* 0x000fc6000f8e0206 */
[----:B------:R-:W-:Y:S01]  /*7c20*/  @UP0 ULDC.64 UR12, c[0x0][0x9d0] ;  /* 0x00027400000c0ab9 */ /* 0x000fe20000000a00 */
[----:B------:R-:W-:Y:S02]  /*7c30*/  @UP0 UIADD3 UR5, UR5, UR6, URZ ;  /* 0x0000000605050290 */ /* 0x000fe4000fffe03f */
[----:B------:R-:W-:Y:S02]  /*7c40*/  @UP0 UIMAD UR6, UR7, UR12, URZ ;  /* 0x0000000c070602a4 */ /* 0x000fe4000f8e023f */
[----:B------:R-:W-:Y:S02]  /*7c50*/  @UP0 UIMAD.WIDE.U32 UR4, UR47, UR12, UR4 ;  /* 0x0000000c2f0402a5 */ /* 0x000fe4000f8e0004 */
[----:B------:R-:W-:-:S04]  /*7c60*/  @UP0 UIMAD UR6, UR47, UR13, UR6 ;  /* 0x0000000d2f0602a4 */ /* 0x000fc8000f8e0206 */
[----:B------:R-:W-:Y:S02]  /*7c70*/  @UP0 UIADD3 UR5, UR5, UR6, URZ ;  /* 0x0000000605050290 */ /* 0x000fe4000fffe03f */
[----:B------:R-:W-:-:S04]  /*7c80*/  @UP0 ULEA UR6, UP1, UR4, UR10, 0x2 ;  /* 0x0000000a04060291 */ /* 0x000fc8000f82103f */
[----:B------:R-:W-:Y:S02]  /*7c90*/  @UP0 ULEA.HI.X UR7, UR4, UR11, UR5, 0x2, UP1 ;  /* 0x0000000b04070291 */ /* 0x000fe400088f1405 */
[----:B------:R-:W-:Y:S01]  /*7ca0*/  UIADD3 UR4, UR8, 0x200, URZ ;  /* 0x0000020008047890 */ /* 0x000fe2000fffe03f */
[----:B01----:R-:W-:-:S03]  /*7cb0*/  IMAD.U32 R6, RZ, RZ, UR6 ;  /* 0x00000006ff067e24 */ /* 0x003fc6000f8e00ff */
[----:B------:R-:W-:Y:S01]  /*7cc0*/  IMAD.U32 R7, RZ, RZ, UR7 ;  /* 0x00000007ff077e24 */ /* 0x000fe2000f8e00ff */
[----:B------:R-:W-:Y:S02]  /*7cd0*/  UMOV UR7, 0xc0000010 ;  /* 0xc000001000077882 */ /* 0x000fe40000000000 */
[----:B------:R-:W-:Y:S02]  /*7ce0*/  UMOV UR6, UR4 ;  /* 0x0000000400067c82 */ /* 0x000fe40008000000 */
[----:B------:R0:W2:Y:S01]  /*7cf0*/  @P1 LDG.E R8, desc[UR50][R6.64] ;  /* 0x0000003206081981 */ /* 0x0000a2000c1e1900 */
[----:B------:R-:W-:Y:S01]  /*7d00*/  UIADD3 UR4, UR8, 0x300, URZ ;  /* 0x0000030008047890 */ /* 0x000fe2000fffe03f */
[----:B------:R-:W-:Y:S02]  /*7d10*/  WARPGROUP.DEPBAR.LE gsb0, 0x0 ;  /* 0x00008000000079c5 */ /* 0x000fe40000010000 */
[----:B------:R-:W-:-:S06]  /*7d20*/  WARPGROUP.ARRIVE ;  /* 0x00000000000079c5 */ /* 0x000fcc0000000000 */
[----:B------:R-:W-:Y:S01]  /*7d30*/  QGMMA.64x128x32.F32.E4M3.E4M3 R24, R180, gdesc[UR4], R24, gsb0 ;  /* 0x01e00004b4187df3 */ /* 0x000fe20008000818 */
[----:B------:R-:W-:Y:S01]  /*7d40*/  UMOV UR6, UR4 ;  /* 0x0000000400067c82 */ /* 0x000fe20008000000 */
[----:B------:R-:W-:Y:S01]  /*7d50*/  UMOV UR7, 0xc0000010 ;  /* 0xc000001000077882 */ /* 0x000fe20000000000 */
[----:B------:R-:W-:Y:S01]  /*7d60*/  UIADD3 UR8, UR8, 0x400, URZ ;  /* 0x0000040008087890 */ /* 0x000fe2000fffe03f */
[----:B------:R-:W1:Y:S04]  /*7d70*/  SHFL.BFLY PT, R9, R4, 0x2, 0x1f ;  /* 0x0c401f0004097f89 */ /* 0x000e6800000e0000 */
[----:B------:R-:W3:Y:S01]  /*7d80*/  SHFL.BFLY PT, R10, R5, 0x2, 0x1f ;  /* 0x0c401f00050a7f89 */ /* 0x000ee200000e0000 */
[----:B------:R-:W-:Y:S02]  /*7d90*/  WARPGROUP.DEPBAR.LE gsb0, 0x0 ;  /* 0x00008000000079c5 */ /* 0x000fe40000010000 */
[----:B------:R-:W-:-:S06]  /*7da0*/  WARPGROUP.ARRIVE ;  /* 0x00000000000079c5 */ /* 0x000fcc0000000000 */
[----:B------:R-:W-:Y:S01]  /*7db0*/  QGMMA.64x128x32.F32.E4M3.E4M3 R24, R184, gdesc[UR4], R24, gsb0 ;  /* 0x01e00004b8187df3 */ /* 0x000fe20008000818 */
[----:B------:R-:W-:Y:S01]  /*7dc0*/  UMOV UR6, UR8 ;  /* 0x0000000800067c82 */ /* 0x000fe20008000000 */
        /* <DEDUP_REMOVED lines=20> */
[----:B------:R0:W1:Y:S08]  /*7f10*/  @P2 MUFU.LG2 R9, R13 ;  /* 0x0000000d00092308 */ /* 0x0000700000000c00 */
[----:B------:R-:W3:Y:S01]  /*7f20*/  @P1 MUFU.RCP R11, R12 ;  /* 0x0000000c000b1308 */ /* 0x000ee20000001000 */
        /* <DEDUP_REMOVED lines=15> */
.L_x_215:
[----:B------:R-:W-:Y:S01]  /*8020*/  UIADD3 UR4, UR9, 0x29860, URZ ;  /* 0x0002986009047890 */ /* 0x000fe2000fffe03f */
[-C--:B------:R-:W-:Y:S01]  /*8030*/  FMUL.FTZ R102, R24, R7.reuse ;  /* 0x0000000718667220 */ /* 0x080fe20000410000 */
[----:B------:R-:W-:Y:S01]  /*8040*/  UIADD3 UR43, UR43, 0x1, URZ ;  /* 0x000000012b2b7890 */ /* 0x000fe2000fffe03f */
[-C--:B------:R-:W-:Y:S01]  /*8050*/  FMUL.FTZ R100, R25, R7.reuse ;  /* 0x0000000719647220 */ /* 0x080fe20000410000 */
[----:B------:R-:W-:Y:S01]  /*8060*/  UPRMT UR4, UR14, 0x654, UR4 ;  /* 0x000006540e047896 */ /* 0x000fe20008000004 */
[-C--:B------:R-:W-:Y:S01]  /*8070*/  FMUL.FTZ R101, R28, R7.reuse ;  /* 0x000000071c657220 */ /* 0x080fe20000410000 */
[----:B------:R-:W-:Y:S01]  /*8080*/  UISETP.NE.AND UP0, UPT, UR43, 0x2, UPT ;  /* 0x000000022b00788c */ /* 0x000fe2000bf05270 */
        /* <DEDUP_REMOVED lines=21> */
[----:B------:R-:W-:Y:S01]  /*81e0*/  SYNCS.ARRIVE.TRANS64.RED.A1T0 RZ, [UR4], RZ ;  /* 0x000000ffffff79a7 */ /* 0x000fe20008100404 */
        /* <DEDUP_REMOVED lines=13> */
[----:B------:R-:W-:Y:S01]  /*82c0*/  USEL UR4, URZ, 0x1, UP0 ;  /* 0x000000013f047887 */ /* 0x000fe20008000000 */
        /* <DEDUP_REMOVED lines=22> */
[----:B------:R-:W-:Y:S01]  /*8430*/  PLOP3.LUT P0, PT, PT, PT, PT, 0x8, 0x0 ;  /* 0x000000000000781c */ /* 0x000fe20003f0e170 */
[-C--:B------:R-:W-:Y:S01]  /*8440*/  FMUL.FTZ R13, R79, R0.reuse ;  /* 0x000000004f0d7220 */ /* 0x080fe20000410000 */
[-C--:B------:R-:W-:Y:S01]  /*8450*/  FMUL.FTZ R12, R82, R0.reuse ;  /* 0x00000000520c7220 */ /* 0x080fe20000410000 */
[-C--:B------:R-:W-:Y:S01]  /*8460*/  FMUL.FTZ R8, R83, R0.reuse ;  /* 0x0000000053087220 */ /* 0x080fe20000410000 */
[-C--:B------:R-:W-:Y:S01]  /*8470*/  FMUL.FTZ R9, R86, R0.reuse ;  /* 0x0000000056097220 */ /* 0x080fe20000410000 */
[----:B------:R-:W-:Y:S01]  /*8480*/  FMUL.FTZ R87, R87, R0 ;  /* 0x0000000057577220 */ /* 0x000fe20000410000 */
[----:B------:R-:W-:-:S02]  /*8490*/  UIADD3 UR45, UR45, 0x1, URZ ;  /* 0x000000012d2d7890 */ /* 0x000fc4000fffe03f */
[----:B------:R-:W-:Y:S02]  /*84a0*/  USEL UR43, UR43, URZ, UP0 ;  /* 0x0000003f2b2b7287 */ /* 0x000fe40008000000 */
[----:B------:R-:W-:-:S12]  /*84b0*/  ULOP3.LUT UR44, UR44, UR4, URZ, 0x3c, !UPT ;  /* 0x000000042c2c7292 */ /* 0x000fd8000f8e3c3f */
.L_x_191:
[----:B------:R-:W0:Y:S01]  /*84c0*/  S2R R7, SR_CgaCtaId ;  /* 0x0000000000077919 */ /* 0x000e220000008800 */
[----:B------:R-:W-:Y:S01]  /*84d0*/  MOV R0, 0x400 ;  /* 0x0000040000007802 */ /* 0x000fe20000000f00 */
[----:B------:R-:W-:Y:S01]  /*84e0*/  BSSY B0, `(.L_x_216) ;  /* 0x000027d000007945 */ /* 0x000fe20003800000 */
[----:B------:R-:W-:Y:S02]  /*84f0*/  BAR.SYNC.DEFER_BLOCKING 0x5, 0x180 ;  /* 0x0146000000007b1d */ /* 0x000fe40000010000 */
[----:B0-----:R-:W-:-:S05]  /*8500*/  LEA R0, R7, R0, 0x18 ;  /* 0x0000000007007211 */ /* 0x001fca00078ec0ff */
[----:B------:R-:W0:Y:S02]  /*8510*/  LDS.128 R48, [R0+0x298d0] ;  /* 0x0298d00000307984 */ /* 0x000e240000000c00 */
[----:B0-----:R-:W-:Y:S02]  /*8520*/  R2UR UR5, R49 ;  /* 0x00000000310572ca */ /* 0x001fe400000e0000 */
[----:B------:R-:W-:Y:S01]  /*8530*/  R2UR UR47, R50 ;  /* 0x00000000322f72ca */ /* 0x000fe200000e0000 */
[----:B------:R-:W-:Y:S06]  /*8540*/  BAR.ARV 0x4, 0x180 ;  /* 0x0106000000007b1d */ /* 0x000fec0000002000 */
[----:B------:R-:W-:Y:S08]  /*8550*/  @P0 BRA `(.L_x_217) ;  /* 0x0000001800ec0947 */ /* 0x000ff00003800000 */
[----:B------:R-:W0:Y:S01]  /*8560*/  S2R R54, SR_TID.X ;  /* 0x0000000000367919 */ /* 0x000e220000002100 */
[----:B------:R-:W-:Y:S01]  /*8570*/  ULDC.64 UR6, c[0x4][0x40] ;  /* 0x0100100000067ab9 */ /* 0x000fe20000000a00 */
[----:B0-----:R-:W-:-:S05]  /*8580*/  IMAD.SHL.U32 R6, R54, 0x4, RZ ;  /* 0x0000000436067824 */ /* 0x001fca00078e00ff */
[----:B------:R-:W-:-:S04]  /*8590*/  LOP3.LUT R6, R6, 0xc, RZ, 0xc0, !PT ;  /* 0x0000000c06067812 */ /* 0x000fc800078ec0ff */
[----:B------:R-:W-:-:S05]  /*85a0*/  IADD3 R6, P0, R6, UR6, RZ ;  /* 0x0000000606067c10 */ /* 0x000fca000ff1e0ff */
[----:B------:R-:W-:Y:S01]  /*85b0*/  IMAD.X R7, RZ, RZ, UR7, P0 ;  /* 0x00000007ff077e24 */ /* 0x000fe200080e06ff */
[----:B------:R-:W-:Y:S01]  /*85c0*/  F2FP.BF16.F32.PACK_AB R30, R27, R30 ;  /* 0x0000001e1b1e723e */ /* 0x000fe200000010ff */
[----:B------:R-:W-:-:S03]  /*85d0*/  ULDC.64 UR6, c[0x0][0xc00] ;  /* 0x0003000000067ab9 */ /* 0x000fc60000000a00 */
[----:B------:R0:W2:Y:S01]  /*85e0*/  LDG.E.CONSTANT R48, desc[UR50][R6.64] ;  /* 0x0000003206307981 */ /* 0x0000a2000c1e9900 */
[----:B------:R-:W-:Y:S01]  /*85f0*/  F2FP.BF16.F32.PACK_AB R12, R9, R12 ;  /* 0x0000000c090c723e */ /* 0x000fe200000010ff */
[----:B------:R-:W-:Y:S01]  /*8600*/  UISETP.NE.U32.AND UP0, UPT, UR6, URZ, UPT ;  /* 0x0000003f0600728c */ /* 0x000fe2000bf05070 */
[----:B------:R-:W-:Y:S01]  /*8610*/  F2FP.BF16.F32.PACK_AB R87, R87, R8 ;  /* 0x000000085757723e */ /* 0x000fe200000010ff */
[----:B------:R-:W1:Y:S01]  /*8620*/  S2R R27, SR_SWINHI ;  /* 0x00000000001b7919 */ /* 0x000e620000002f00 */
[----:B------:R-:W-:Y:S01]  /*8630*/  F2FP.BF16.F32.PACK_AB R57, R57, R60 ;  /* 0x0000003c3939723e */ /* 0x000fe200000010ff */
[----:B------:R-:W-:Y:S01]  /*8640*/  USHF.L.U32 UR8, UR37, 0x2, URZ ;  /* 0x0000000225087899 */ /* 0x000fe2000800063f */
[----:B------:R-:W-:Y:S01]  /*8650*/  F2FP.BF16.F32.PACK_AB R56, R53, R56 ;  /* 0x000000383538723e */ /* 0x000fe200000010ff */
[----:B------:R-:W-:Y:S01]  /*8660*/  UISETP.NE.AND.EX UP0, UPT, UR7, URZ, UPT, UP0 ;  /* 0x0000003f0700728c */ /* 0x000fe2000bf05300 */
[----:B------:R-:W-:Y:S01]  /*8670*/  F2FP.BF16.F32.PACK_AB R47, R47, R52 ;  /* 0x000000342f2f723e */ /* 0x000fe200000010ff */
[----:B------:R-:W-:Y:S01]  /*8680*/  USHF.L.U64.HI UR9, UR37, 0x2, UR38 ;  /* 0x0000000225097899 */ /* 0x000fe20008010226 */
[----:B0-----:R-:W-:Y:S01]  /*8690*/  LOP3.LUT P0, R6, R54, 0x3, RZ, 0xc0, !PT ;  /* 0x0000000336067812 */ /* 0x001fe2000780c0ff */
[----:B------:R-:W-:Y:S01]  /*86a0*/  UIADD3 UR4, UP1, UR8, UR6, URZ ;  /* 0x0000000608047290 */ /* 0x000fe2000ff3e03f */
[----:B------:R-:W-:-:S02]  /*86b0*/  F2FP.BF16.F32.PACK_AB R46, R43, R46 ;  /* 0x0000002e2b2e723e */ /* 0x000fc400000010ff */
[----:B------:R-:W-:Y:S01]  /*86c0*/  ISETP.EQ.OR P0, PT, R6, 0x3, !P0 ;  /* 0x000000030600780c */ /* 0x000fe20004702670 */
[----:B------:R-:W-:Y:S01]  /*86d0*/  UIADD3.X UR6, UR9, UR7, URZ, UP1, !UPT ;  /* 0x0000000709067290 */ /* 0x000fe20008ffe43f */
[----:B------:R-:W-:Y:S02]  /*86e0*/  F2FP.BF16.F32.PACK_AB R64, R61, R64 ;  /* 0x000000403d40723e */ /* 0x000fe400000010ff */
[----:B------:R-:W-:Y:S02]  /*86f0*/  F2FP.BF16.F32.PACK_AB R10, R3, R10 ;  /* 0x0000000a030a723e */ /* 0x000fe400000010ff */
[----:B------:R-:W-:Y:S02]  /*8700*/  F2FP.BF16.F32.PACK_AB R39, R39, R42 ;  /* 0x0000002a2727723e */ /* 0x000fe400000010ff */
[----:B------:R-:W-:Y:S02]  /*8710*/  F2FP.BF16.F32.PACK_AB R38, R35, R38 ;  /* 0x000000262326723e */ /* 0x000fe400000010ff */
[----:B------:R-:W-:-:S02]  /*8720*/  F2FP.BF16.F32.PACK_AB R11, R11, R14 ;  /* 0x0000000e0b0b723e */ /* 0x000fc400000010ff */
[----:B------:R-:W-:Y:S02]  /*8730*/  SEL R61, R57, R56, P0 ;  /* 0x00000038393d7207 */ /* 0x000fe40000000000 */
[----:B------:R-:W-:Y:S02]  /*8740*/  SEL R63, R12, R87, P0 ;  /* 0x000000570c3f7207 */ /* 0x000fe40000000000 */
[----:B------:R-:W-:Y:S02]  /*8750*/  SEL R54, R87, R12, P0 ;  /* 0x0000000c57367207 */ /* 0x000fe40000000000 */
[----:B------:R-:W-:Y:S02]  /*8760*/  F2FP.BF16.F32.PACK_AB R73, R73, R76 ;  /* 0x0000004c4949723e */ /* 0x000fe400000010ff */
[----:B------:R-:W-:Y:S02]  /*8770*/  F2FP.BF16.F32.PACK_AB R72, R69, R72 ;  /* 0x000000484548723e */ /* 0x000fe400000010ff */
[----:B------:R-:W-:-:S02]  /*8780*/  MOV R6, R0 ;  /* 0x0000000000067202 */ /* 0x000fc40000000f00 */
[----:B-1----:R-:W-:Y:S02]  /*8790*/  MOV R7, R27 ;  /* 0x0000001b00077202 */ /* 0x002fe40000000f00 */
[----:B------:R-:W-:Y:S02]  /*87a0*/  F2FP.BF16.F32.PACK_AB R65, R65, R68 ;  /* 0x000000444141723e */ /* 0x000fe400000010ff */
[----:B------:R-:W-:Y:S01]  /*87b0*/  SEL R56, R56, R57, P0 ;  /* 0x0000003938387207 */ /* 0x000fe20000000000 */
[----:B------:R-:W-:Y:S01]  /*87c0*/  IMAD.WIDE R8, R171, 0x2, R6 ;  /* 0x00000002ab087825 */ /* 0x000fe200078e0206 */
[----:B------:R-:W-:Y:S02]  /*87d0*/  F2FP.BF16.F32.PACK_AB R31, R31, R34 ;  /* 0x000000221f1f723e */ /* 0x000fe400000010ff */
[----:B------:R-:W-:Y:S02]  /*87e0*/  SEL R57, R47, R46, P0 ;  /* 0x0000002e2f397207 */ /* 0x000fe40000000000 */
[----:B------:R-:W-:-:S02]  /*87f0*/  LOP3.LUT R3, R8, 0x380, RZ, 0xc0, !PT ;  /* 0x0000038008037812 */ /* 0x000fc400078ec0ff */
[----:B------:R-:W-:Y:S02]  /*8800*/  IADD3 R12, P6, R8, 0x20, RZ ;  /* 0x00000020080c7810 */ /* 0x000fe40007fde0ff */
[----:B------:R-:W-:Y:S02]  /*8810*/  F2FP.BF16.F32.PACK_AB R33, R33, R36 ;  /* 0x000000242121723e */ /* 0x000fe400000010ff */
[----:B------:R-:W-:Y:S02]  /*8820*/  SEL R46, R46, R47, P0 ;  /* 0x0000002f2e2e7207 */ /* 0x000fe40000000000 */
[----:B------:R-:W-:Y:S02]  /*8830*/  SEL R53, R11, R10, P0 ;  /* 0x0000000a0b357207 */ /* 0x000fe40000000000 */
[----:B------:R-:W-:Y:S02]  /*8840*/  SEL R36, R10, R11, P0 ;  /* 0x0000000b0a247207 */ /* 0x000fe40000000000 */
[----:B------:R-:W-:-:S02]  /*8850*/  SEL R47, R39, R38, P0 ;  /* 0x00000026272f7207 */ /* 0x000fc40000000000 */
[----:B------:R-:W-:Y:S02]  /*8860*/  SHF.R.U64 R3, R3, 0x3, RZ ;  /* 0x0000000303037819 */ /* 0x000fe400000012ff */
[----:B------:R-:W-:Y:S01]  /*8870*/  F2FP.BF16.F32.PACK_AB R32, R29, R32 ;  /* 0x000000201d20723e */ /* 0x000fe200000010ff */
[----:B------:R-:W-:Y:S01]  /*8880*/  IMAD.X R29, RZ, RZ, R9, P6 ;  /* 0x000000ffff1d7224 */ /* 0x000fe200030e0609 */
[----:B------:R-:W-:Y:S02]  /*8890*/  SEL R55, R73, R72, P0 ;  /* 0x0000004849377207 */ /* 0x000fe40000000000 */
[----:B------:R-:W-:Y:S02]  /*88a0*/  SEL R59, R65, R64, P0 ;  /* 0x00000040413b7207 */ /* 0x000fe40000000000 */
[----:B------:R-:W-:Y:S02]  /*88b0*/  SEL R38, R38, R39, P0 ;  /* 0x0000002726267207 */ /* 0x000fe40000000000 */
[----:B------:R-:W-:-:S02]  /*88c0*/  LOP3.LUT R10, R12, 0x380, RZ, 0xc0, !PT ;  /* 0x000003800c0a7812 */ /* 0x000fc400078ec0ff */
[----:B------:R-:W-:Y:S02]  /*88d0*/  SEL R72, R72, R73, P0 ;  /* 0x0000004948487207 */ /* 0x000fe40000000000 */
[----:B------:R-:W-:Y:S02]  /*88e0*/  SEL R64, R64, R65, P0 ;  /* 0x0000004140407207 */ /* 0x000fe40000000000 */
[----:B------:R-:W-:Y:S02]  /*88f0*/  SEL R39, R31, R30, P0 ;  /* 0x0000001e1f277207 */ /* 0x000fe40000000000 */
[----:B------:R-:W-:Y:S02]  /*8900*/  SEL R50, R30, R31, P0 ;  /* 0x0000001f1e327207 */ /* 0x000fe40000000000 */
[C---:B------:R-:W-:Y:S02]  /*8910*/  IADD3 R65, P1, R8.reuse, 0x40, RZ ;  /* 0x0000004008417810 */ /* 0x040fe40007f3e0ff */
[----:B------:R-:W-:-:S02]  /*8920*/  IADD3 R67, P2, R8, 0x60, RZ ;  /* 0x0000006008437810 */ /* 0x000fc40007f5e0ff */
[C---:B------:R-:W-:Y:S01]  /*8930*/  IADD3 R30, P3, R8.reuse, 0x4000, RZ ;  /* 0x00004000081e7810 */ /* 0x040fe20007f7e0ff */
[--C-:B------:R-:W-:Y:S01]  /*8940*/  IMAD.X R27, RZ, RZ, R9.reuse, P1 ;  /* 0x000000ffff1b7224 */ /* 0x100fe200008e0609 */
[C---:B------:R-:W-:Y:S02]  /*8950*/  IADD3 R69, P4, R8.reuse, 0x4020, RZ ;  /* 0x0000402008457810 */ /* 0x040fe40007f9e0ff */
[C---:B------:R-:W-:Y:S02]  /*8960*/  IADD3 R71, P5, R8.reuse, 0x4040, RZ ;  /* 0x0000404008477810 */ /* 0x040fe40007fbe0ff */
[----:B------:R-:W-:Y:S02]  /*8970*/  IADD3 R73, P6, R8, 0x4060, RZ ;  /* 0x0000406008497810 */ /* 0x000fe40007fde0ff */
[----:B------:R-:W-:Y:S02]  /*8980*/  LOP3.LUT R8, R3, R8, RZ, 0x3c, !PT ;  /* 0x0000000803087212 */ /* 0x000fe400078e3cff */
[----:B------:R-:W-:Y:S01]  /*8990*/  SHF.R.U64 R3, R10, 0x3, RZ ;  /* 0x000000030a037819 */ /* 0x000fe200000012ff */
[----:B------:R-:W-:Y:S01]  /*89a0*/  IMAD.X R11, RZ, RZ, R9, P6 ;  /* 0x000000ffff0b7224 */ /* 0x000fe200030e0609 */
[----:B------:R-:W-:-:S02]  /*89b0*/  LOP3.LUT R14, R65, 0x380, RZ, 0xc0, !PT ;  /* 0x00000380410e7812 */ /* 0x000fc400078ec0ff */
[----:B------:R-:W-:Y:S02]  /*89c0*/  F2FP.BF16.F32.PACK_AB R25, R25, R28 ;  /* 0x0000001c1919723e */ /* 0x000fe400000010ff */
[----:B------:R-:W-:Y:S02]  /*89d0*/  F2FP.BF16.F32.PACK_AB R21, R21, R26 ;  /* 0x0000001a1515723e */ /* 0x000fe400000010ff */
[----:B------:R-:W-:Y:S01]  /*89e0*/  F2FP.BF16.F32.PACK_AB R20, R13, R20 ;  /* 0x000000140d14723e */ /* 0x000fe200000010ff */
[----:B------:R-:W-:Y:S01]  /*89f0*/  IMAD.X R13, RZ, RZ, R9, P5 ;  /* 0x000000ffff0d7224 */ /* 0x000fe200028e0609 */
[----:B------:R-:W-:Y:S02]  /*8a00*/  LOP3.LUT R28, R3, R12, RZ, 0x3c, !PT ;  /* 0x0000000c031c7212 */ /* 0x000fe400078e3cff */
[----:B------:R-:W-:Y:S02]  /*8a10*/  LOP3.LUT R3, R30, 0x380, RZ, 0xc0, !PT ;  /* 0x000003801e037812 */ /* 0x000fe400078ec0ff */
[----:B------:R-:W-:-:S02]  /*8a20*/  SHF.R.U64 R10, R14, 0x3, RZ ;  /* 0x000000030e0a7819 */ /* 0x000fc400000012ff */
[----:B------:R-:W-:Y:S02]  /*8a30*/  F2FP.BF16.F32.PACK_AB R41, R41, R44 ;  /* 0x0000002c2929723e */ /* 0x000fe400000010ff */
[----:B------:R-:W-:Y:S02]  /*8a40*/  F2FP.BF16.F32.PACK_AB R40, R37, R40 ;  /* 0x000000282528723e */ /* 0x000fe400000010ff */
[----:B------:R-:W-:Y:S02]  /*8a50*/  SEL R31, R21, R20, P0 ;  /* 0x00000014151f7207 */ /* 0x000fe40000000000 */
[----:B------:R-:W-:Y:S01]  /*8a60*/  SEL R52, R20, R21, P0 ;  /* 0x0000001514347207 */ /* 0x000fe20000000000 */
[----:B------:R-:W-:Y:S01]  /*8a70*/  IMAD.X R21, RZ, RZ, R9, P3 ;  /* 0x000000ffff157224 */ /* 0x000fe200018e0609 */
[----:B------:R-:W-:Y:S02]  /*8a80*/  F2FP.BF16.F32.PACK_AB R101, R101, R102 ;  /* 0x000000666565723e */ /* 0x000fe400000010ff */
[----:B------:R-:W-:-:S02]  /*8a90*/  F2FP.BF16.F32.PACK_AB R100, R99, R100 ;  /* 0x000000646364723e */ /* 0x000fc400000010ff */
[----:B------:R-:W-:Y:S02]  /*8aa0*/  LOP3.LUT R20, R67, 0x380, RZ, 0xc0, !PT ;  /* 0x0000038043147812 */ /* 0x000fe400078ec0ff */
[----:B------:R-:W-:Y:S02]  /*8ab0*/  F2FP.BF16.F32.PACK_AB R97, R97, R98 ;  /* 0x000000626161723e */ /* 0x000fe400000010ff */
[----:B------:R-:W-:Y:S02]  /*8ac0*/  F2FP.BF16.F32.PACK_AB R96, R95, R96 ;  /* 0x000000605f60723e */ /* 0x000fe400000010ff */
[----:B------:R-:W-:Y:S02]  /*8ad0*/  SHF.R.U64 R3, R3, 0x3, RZ ;  /* 0x0000000303037819 */ /* 0x000fe400000012ff */
[----:B------:R-:W-:Y:S02]  /*8ae0*/  F2FP.BF16.F32.PACK_AB R93, R93, R94 ;  /* 0x0000005e5d5d723e */ /* 0x000fe400000010ff */
[----:B------:R-:W-:-:S02]  /*8af0*/  F2FP.BF16.F32.PACK_AB R92, R91, R92 ;  /* 0x0000005c5b5c723e */ /* 0x000fc400000010ff */
[----:B------:R-:W-:Y:S02]  /*8b00*/  LOP3.LUT R26, R10, R65, RZ, 0x3c, !PT ;  /* 0x000000410a1a7212 */ /* 0x000fe400078e3cff */
[----:B------:R-:W-:Y:S02]  /*8b10*/  F2FP.BF16.F32.PACK_AB R89, R89, R90 ;  /* 0x0000005a5959723e */ /* 0x000fe400000010ff */
[----:B------:R-:W-:Y:S02]  /*8b20*/  F2FP.BF16.F32.PACK_AB R88, R45, R88 ;  /* 0x000000582d58723e */ /* 0x000fe400000010ff */
[----:B------:R-:W-:Y:S01]  /*8b30*/  F2FP.BF16.F32.PACK_AB R24, R15, R24 ;  /* 0x000000180f18723e */ /* 0x000fe200000010ff */
[----:B------:R-:W-:Y:S01]  /*8b40*/  IMAD.X R15, RZ, RZ, R9, P4 ;  /* 0x000000ffff0f7224 */ /* 0x000fe200020e0609 */
[----:B------:R-:W-:Y:S02]  /*8b50*/  SEL R49, R41, R40, P0 ;  /* 0x0000002829317207 */ /* 0x000fe40000000000 */
[----:B------:R-:W-:-:S02]  /*8b60*/  LOP3.LUT R10, R69, 0x380, RZ, 0xc0, !PT ;  /* 0x00000380450a7812 */ /* 0x000fc400078ec0ff */
[----:B------:R-:W-:Y:S02]  /*8b70*/  LOP3.LUT R42, R73, 0x380, RZ, 0xc0, !PT ;  /* 0x00000380492a7812 */ /* 0x000fe400078ec0ff */
[----:B------:R-:W-:Y:S02]  /*8b80*/  SEL R35, R101, R100, P0 ;  /* 0x0000006465237207 */ /* 0x000fe40000000000 */
[----:B------:R-:W-:Y:S02]  /*8b90*/  SEL R40, R40, R41, P0 ;  /* 0x0000002928287207 */ /* 0x000fe40000000000 */
[----:B------:R-:W-:Y:S02]  /*8ba0*/  SHF.R.U64 R14, R20, 0x3, RZ ;  /* 0x00000003140e7819 */ /* 0x000fe400000012ff */
[----:B------:R-:W-:Y:S02]  /*8bb0*/  SEL R100, R100, R101, P0 ;  /* 0x0000006564647207 */ /* 0x000fe40000000000 */
[----:B------:R-:W-:-:S02]  /*8bc0*/  SEL R37, R97, R96, P0 ;  /* 0x0000006061257207 */ /* 0x000fc40000000000 */
[----:B------:R-:W-:Y:S02]  /*8bd0*/  SEL R41, R33, R32, P0 ;  /* 0x0000002021297207 */ /* 0x000fe40000000000 */
[----:B------:R-:W-:Y:S02]  /*8be0*/  LOP3.LUT R20, R3, R30, RZ, 0x3c, !PT ;  /* 0x0000001e03147212 */ /* 0x000fe400078e3cff */
[----:B------:R-:W-:Y:S02]  /*8bf0*/  SEL R96, R96, R97, P0 ;  /* 0x0000006160607207 */ /* 0x000fe40000000000 */
[----:B------:R-:W-:Y:S02]  /*8c00*/  SEL R43, R93, R92, P0 ;  /* 0x0000005c5d2b7207 */ /* 0x000fe40000000000 */
[----:B------:R-:W-:Y:S02]  /*8c10*/  SEL R32, R32, R33, P0 ;  /* 0x0000002120207207 */ /* 0x000fe40000000000 */
[----:B------:R-:W-:-:S02]  /*8c20*/  SEL R92, R92, R93, P0 ;  /* 0x0000005d5c5c7207 */ /* 0x000fc40000000000 */
[----:B------:R-:W-:Y:S02]  /*8c30*/  SEL R45, R89, R88, P0 ;  /* 0x00000058592d7207 */ /* 0x000fe40000000000 */
[----:B------:R-:W-:Y:S02]  /*8c40*/  SEL R33, R25, R24, P0 ;  /* 0x0000001819217207 */ /* 0x000fe40000000000 */
[----:B------:R-:W-:Y:S02]  /*8c50*/  SHF.R.U64 R10, R10, 0x3, RZ ;  /* 0x000000030a0a7819 */ /* 0x000fe400000012ff */
[----:B------:R-:W-:Y:S02]  /*8c60*/  SHF.R.U64 R42, R42, 0x3, RZ ;  /* 0x000000032a2a7819 */ /* 0x000fe400000012ff */
[----:B------:R-:W-:Y:S02]  /*8c70*/  SEL R88, R88, R89, P0 ;  /* 0x0000005958587207 */ /* 0x000fe40000000000 */
[----:B------:R-:W-:Y:S01]  /*8c80*/  SEL R34, R24, R25, P0 ;  /* 0x0000001918227207 */ /* 0x000fe20000000000 */
[----:B------:R-:W-:Y:S01]  /*8c90*/  IMAD.X R25, RZ, RZ, R9, P2 ;  /* 0x000000ffff197224 */ /* 0x000fe200010e0609 */
[----:B------:R-:W-:-:S02]  /*8ca0*/  LOP3.LUT R24, R14, R67, RZ, 0x3c, !PT ;  /* 0x000000430e187212 */ /* 0x000fc400078e3cff */
[----:B------:R-:W-:Y:S02]  /*8cb0*/  LOP3.LUT R14, R10, R69, RZ, 0x3c, !PT ;  /* 0x000000450a0e7212 */ /* 0x000fe400078e3cff */
[----:B------:R-:W-:Y:S02]  /*8cc0*/  LOP3.LUT R10, R42, R73, RZ, 0x3c, !PT ;  /* 0x000000492a0a7212 */ /* 0x000fe400078e3cff */
[----:B------:R-:W-:Y:S02]  /*8cd0*/  MOV R65, R20 ;  /* 0x0000001400417202 */ /* 0x000fe40000000f00 */
[----:B------:R-:W-:Y:S02]  /*8ce0*/  LOP3.LUT R12, R71, 0x380, RZ, 0xc0, !PT ;  /* 0x00000380470c7812 */ /* 0x000fe400078ec0ff */
[----:B------:R-:W-:Y:S02]  /*8cf0*/  MOV R69, R8 ;  /* 0x0000000800457202 */ /* 0x000fe40000000f00 */
[----:B------:R-:W-:-:S02]  /*8d00*/  SHF.R.U64 R12, R12, 0x3, RZ ;  /* 0x000000030c0c7819 */ /* 0x000fc400000012ff */
[----:B------:R-:W-:Y:S02]  /*8d10*/  MOV R58, R10 ;  /* 0x0000000a003a7202 */ /* 0x000fe40000000f00 */
[----:B------:R-:W-:Y:S02]  /*8d20*/  LOP3.LUT R12, R12, R71, RZ, 0x3c, !PT ;  /* 0x000000470c0c7212 */ /* 0x000fe400078e3cff */
[----:B------:R-:W-:Y:S02]  /*8d30*/  MOV R62, R14 ;  /* 0x0000000e003e7202 */ /* 0x000fe40000000f00 */
[----:B------:R-:W-:Y:S02]  /*8d40*/  MOV R60, R12 ;  /* 0x0000000c003c7202 */ /* 0x000fe40000000f00 */
[----:B------:R-:W-:Y:S02]  /*8d50*/  MOV R68, R28 ;  /* 0x0000001c00447202 */ /* 0x000fe40000000f00 */
[----:B------:R-:W-:-:S02]  /*8d60*/  MOV R67, R26 ;  /* 0x0000001a00437202 */ /* 0x000fc40000000f00 */
[----:B------:R-:W-:Y:S02]  /*8d70*/  MOV R66, R24 ;  /* 0x0000001800427202 */ /* 0x000fe40000000f00 */
[----:B------:R-:W-:Y:S02]  /*8d80*/  PLOP3.LUT P2, PT, PT, PT, UP0, 0x80, 0x0 ;  /* 0x000000000000781c */ /* 0x000fe40003f4f008 */
[----:B--2---:R-:W-:Y:S01]  /*8d90*/  LOP3.LUT R3, R48, 0x2, RZ, 0x3c, !PT ;  /* 0x0000000230037812 */ /* 0x004fe200078e3cff */
[----:B------:R-:W-:Y:S04]  /*8da0*/  SHFL.IDX PT, R35, R35, R48, 0x1c1f ;  /* 0x001c1f3023237589 */ /* 0x000fe800000e0000 */
[----:B------:R-:W0:Y:S04]  /*8db0*/  SHFL.IDX PT, R100, R100, R3, 0x1c1f ;  /* 0x001c1f0364647589 */ /* 0x000e2800000e0000 */
[----:B------:R-:W-:Y:S04]  /*8dc0*/  SHFL.IDX PT, R55, R55, R48, 0x1c1f ;  /* 0x001c1f3037377589 */ /* 0x000fe800000e0000 */
[----:B------:R-:W1:Y:S04]  /*8dd0*/  SHFL.IDX PT, R72, R72, R3, 0x1c1f ;  /* 0x001c1f0348487589 */ /* 0x000e6800000e0000 */
[----:B------:R-:W-:Y:S04]  /*8de0*/  SHFL.IDX PT, R37, R37, R48, 0x1c1f ;  /* 0x001c1f3025257589 */ /* 0x000fe800000e0000 */
[----:B------:R-:W-:Y:S04]  /*8df0*/  SHFL.IDX PT, R49, R49, R48, 0x1c1f ;  /* 0x001c1f3031317589 */ /* 0x000fe800000e0000 */
[----:B------:R-:W-:Y:S04]  /*8e00*/  SHFL.IDX PT, R59, R59, R48, 0x1c1f ;  /* 0x001c1f303b3b7589 */ /* 0x000fe800000e0000 */
[----:B------:R-:W2:Y:S01]  /*8e10*/  SHFL.IDX PT, R96, R96, R3, 0x1c1f ;  /* 0x001c1f0360607589 */ /* 0x000ea200000e0000 */
[----:B0-----:R-:W-:-:S02]  /*8e20*/  SEL R8, R35, R100, P0 ;  /* 0x0000006423087207 */ /* 0x001fc40000000000 */
[----:B------:R-:W-:Y:S01]  /*8e30*/  SEL R10, R100, R35, P0 ;  /* 0x00000023640a7207 */ /* 0x000fe20000000000 */
[----:B------:R-:W0:Y:S04]  /*8e40*/  SHFL.IDX PT, R64, R64, R3, 0x1c1f ;  /* 0x001c1f0340407589 */ /* 0x000e2800000e0000 */
[----:B------:R-:W3:Y:S01]  /*8e50*/  SHFL.IDX PT, R40, R40, R3, 0x1c1f ;  /* 0x001c1f0328287589 */ /* 0x000ee200000e0000 */
[----:B-1----:R-:W-:Y:S02]  /*8e60*/  SEL R9, R55, R72, P0 ;  /* 0x0000004837097207 */ /* 0x002fe40000000000 */
[----:B------:R-:W-:Y:S01]  /*8e70*/  SEL R11, R72, R55, P0 ;  /* 0x00000037480b7207 */ /* 0x000fe20000000000 */
[----:B------:R-:W-:Y:S04]  /*8e80*/  SHFL.IDX PT, R43, R43, R48, 0x1c1f ;  /* 0x001c1f302b2b7589 */ /* 0x000fe800000e0000 */
[----:B------:R-:W-:Y:S04]  /*8e90*/  SHFL.IDX PT, R33, R33, R48, 0x1c1f ;  /* 0x001c1f3021217589 */ /* 0x000fe800000e0000 */
[----:B------:R-:W-:Y:S04]  /*8ea0*/  SHFL.IDX PT, R61, R61, R48, 0x1c1f ;  /* 0x001c1f303d3d7589 */ /* 0x000fe800000e0000 */
[----:B------:R-:W1:Y:S01]  /*8eb0*/  SHFL.IDX PT, R92, R92, R3, 0x1c1f ;  /* 0x001c1f035c5c7589 */ /* 0x000e6200000e0000 */
[----:B--2---:R-:W-:-:S02]  /*8ec0*/  SEL R12, R37, R96, P0 ;  /* 0x00000060250c7207 */ /* 0x004fc40000000000 */
[----:B------:R-:W-:Y:S01]  /*8ed0*/  SEL R14, R96, R37, P0 ;  /* 0x00000025600e7207 */ /* 0x000fe20000000000 */
[----:B------:R-:W2:Y:S01]  /*8ee0*/  SHFL.IDX PT, R56, R56, R3, 0x1c1f ;  /* 0x001c1f0338387589 */ /* 0x000ea200000e0000 */
[----:B0-----:R-:W-:Y:S02]  /*8ef0*/  SEL R13, R59, R64, P0 ;  /* 0x000000403b0d7207 */ /* 0x001fe40000000000 */
[----:B------:R-:W-:Y:S01]  /*8f00*/  SEL R15, R64, R59, P0 ;  /* 0x0000003b400f7207 */ /* 0x000fe20000000000 */
[----:B------:R3:W-:Y:S04]  /*8f10*/  SHFL.IDX PT, R42, R34, R3, 0x1c1f ;  /* 0x001c1f03222a7589 */ /* 0x0007e800000e0000 */
[----:B------:R-:W-:Y:S04]  /*8f20*/  SHFL.IDX PT, R45, R45, R48, 0x1c1f ;  /* 0x001c1f302d2d7589 */ /* 0x000fe800000e0000 */
[----:B------:R-:W-:Y:S01]  /*8f30*/  SHFL.IDX PT, R41, R41, R48, 0x1c1f ;  /* 0x001c1f3029297589 */ /* 0x000fe200000e0000 */
[----:B---3--:R-:W-:-:S03]  /*8f40*/  SEL R34, R40, R49, P0 ;  /* 0x0000003128227207 */ /* 0x008fc60000000000 */
[----:B------:R-:W-:Y:S04]  /*8f50*/  SHFL.IDX PT, R53, R53, R48, 0x1c1f ;  /* 0x001c1f3035357589 */ /* 0x000fe800000e0000 */
[----:B------:R-:W-:Y:S01]  /*8f60*/  SHFL.IDX PT, R57, R57, R48, 0x1c1f ;  /* 0x001c1f3039397589 */ /* 0x000fe200000e0000 */
[----:B-1----:R-:W-:Y:S02]  /*8f70*/  SEL R24, R43, R92, P0 ;  /* 0x0000005c2b187207 */ /* 0x002fe40000000000 */
[----:B------:R-:W-:Y:S01]  /*8f80*/  SEL R26, R92, R43, P0 ;  /* 0x0000002b5c1a7207 */ /* 0x000fe20000000000 */
[----:B------:R-:W-:Y:S01]  /*8f90*/  SHFL.IDX PT, R47, R47, R48, 0x1c1f ;  /* 0x001c1f302f2f7589 */ /* 0x000fe200000e0000 */
[----:B--2---:R-:W-:Y:S02]  /*8fa0*/  SEL R25, R61, R56, P0 ;  /* 0x000000383d197207 */ /* 0x004fe40000000000 */
[----:B------:R-:W-:Y:S01]  /*8fb0*/  SEL R27, R56, R61, P0 ;  /* 0x0000003d381b7207 */ /* 0x000fe20000000000 */
[----:B------:R-:W-:Y:S04]  /*8fc0*/  SHFL.IDX PT, R39, R39, R48, 0x1c1f ;  /* 0x001c1f3027277589 */ /* 0x000fe800000e0000 */
[----:B------:R-:W0:Y:S04]  /*8fd0*/  SHFL.IDX PT, R88, R88, R3, 0x1c1f ;  /* 0x001c1f0358587589 */ /* 0x000e2800000e0000 */
[----:B------:R-:W-:Y:S04]  /*8fe0*/  SHFL.IDX PT, R21, R31, R48, 0x1c1f ;  /* 0x001c1f301f157589 */ /* 0x000fe800000e0000 */
[----:B------:R-:W-:Y:S04]  /*8ff0*/  SHFL.IDX PT, R63, R63, R48, 0x1c1f ;  /* 0x001c1f303f3f7589 */ /* 0x000fe800000e0000 */
[----:B------:R-:W1:Y:S04]  /*9000*/  SHFL.IDX PT, R46, R46, R3, 0x1c1f ;  /* 0x001c1f032e2e7589 */ /* 0x000e6800000e0000 */
[----:B------:R-:W2:Y:S04]  /*9010*/  SHFL.IDX PT, R48, R38, R3, 0x1c1f ;  /* 0x001c1f0326307589 */ /* 0x000ea800000e0000 */
[----:B------:R-:W3:Y:S04]  /*9020*/  SHFL.IDX PT, R50, R50, R3, 0x1c1f ;  /* 0x001c1f0332327589 */ /* 0x000ee800000e0000 */
[----:B------:R4:W3:Y:S01]  /*9030*/  SHFL.IDX PT, R20, R32, R3, 0x1c1f ;  /* 0x001c1f0320147589 */ /* 0x0008e200000e0000 */
[----:B0-----:R-:W-:-:S02]  /*9040*/  SEL R28, R45, R88, P0 ;  /* 0x000000582d1c7207 */ /* 0x001fc40000000000 */
[----:B------:R-:W-:Y:S01]  /*9050*/  SEL R30, R88, R45, P0 ;  /* 0x0000002d581e7207 */ /* 0x000fe20000000000 */
[----:B------:R-:W-:Y:S01]  /*9060*/  BAR.SYNC.DEFER_BLOCKING 0x1, 0x100 ;  /* 0x0044000000007b1d */ /* 0x000fe20000010000 */
[----:B----4-:R-:W-:-:S05]  /*9070*/  SEL R32, R49, R40, P0 ;  /* 0x0000002831207207 */ /* 0x010fca0000000000 */
[----:B------:R-:W0:Y:S01]  /*9080*/  SHFL.IDX PT, R52, R52, R3, 0x1c1f ;  /* 0x001c1f0334347589 */ /* 0x000e2200000e0000 */
[----:B------:R-:W-:Y:S02]  /*9090*/  SEL R40, R33, R42, P0 ;  /* 0x0000002a21287207 */ /* 0x000fe40000000000 */
[----:B-1----:R-:W-:Y:S01]  /*90a0*/  SEL R29, R57, R46, P0 ;  /* 0x0000002e391d7207 */ /* 0x002fe20000000000 */
[----:B------:R1:W4:Y:S01]  /*90b0*/  SHFL.IDX PT, R44, R36, R3, 0x1c1f ;  /* 0x001c1f03242c7589 */ /* 0x00032200000e0000 */
[----:B------:R-:W-:Y:S02]  /*90c0*/  SEL R31, R46, R57, P0 ;  /* 0x000000392e1f7207 */ /* 0x000fe40000000000 */
[----:B------:R-:W-:Y:S01]  /*90d0*/  SEL R42, R42, R33, P0 ;  /* 0x000000212a2a7207 */ /* 0x000fe20000000000 */
[----:B------:R-:W4:Y:S01]  /*90e0*/  SHFL.IDX PT, R54, R54, R3, 0x1c1f ;  /* 0x001c1f0336367589 */ /* 0x000f2200000e0000 */
[----:B--2---:R-:W-:Y:S02]  /*90f0*/  SEL R33, R47, R48, P0 ;  /* 0x000000302f217207 */ /* 0x004fe40000000000 */
[----:B------:R-:W-:-:S02]  /*9100*/  SEL R35, R48, R47, P0 ;  /* 0x0000002f30237207 */ /* 0x000fc40000000000 */
[----:B---3--:R-:W-:Y:S02]  /*9110*/  SEL R37, R39, R50, P0 ;  /* 0x0000003227257207 */ /* 0x008fe40000000000 */
[----:B-1----:R-:W-:Y:S01]  /*9120*/  SEL R36, R41, R20, P0 ;  /* 0x0000001429247207 */ /* 0x002fe20000000000 */
[----:B------:R1:W-:Y:S01]  /*9130*/  STSM.16.M88.4 [R69], R8 ;  /* 0x0000000845007844 */ /* 0x0003e20000000200 */
[----:B------:R-:W-:Y:S02]  /*9140*/  SEL R38, R20, R41, P0 ;  /* 0x0000002914267207 */ /* 0x000fe40000000000 */
[----:B------:R-:W-:Y:S01]  /*9150*/  SEL R39, R50, R39, P0 ;  /* 0x0000002732277207 */ /* 0x000fe20000000000 */
[----:B------:R4:W-:Y:S01]  /*9160*/  STSM.16.M88.4 [R68], R12 ;  /* 0x0000000c44007844 */ /* 0x0009e20000000200 */
[----:B------:R-:W2:Y:S01]  /*9170*/  LDC R50, c[0x0][0xbe8] ;  /* 0x0002fa00ff327b82 */ /* 0x000ea20000000800 */
[----:B0-----:R-:W-:Y:S02]  /*9180*/  SEL R41, R21, R52, P0 ;  /* 0x0000003415297207 */ /* 0x001fe40000000000 */
[----:B------:R-:W-:Y:S01]  /*9190*/  STSM.16.M88.4 [R67], R24 ;  /* 0x0000001843007844 */ /* 0x000fe20000000200 */
[----:B------:R-:W-:-:S03]  /*91a0*/  SEL R43, R52, R21, P0 ;  /* 0x00000015342b7207 */ /* 0x000fc60000000000 */
[----:B------:R-:W-:Y:S01]  /*91b0*/  STSM.16.M88.4 [R66], R28 ;  /* 0x0000001c42007844 */ /* 0x000fe20000000200 */
[----:B-1----:R-:W-:-:S03]  /*91c0*/  IMAD.U32 R8, RZ, RZ, UR4 ;  /* 0x00000004ff087e24 */ /* 0x002fc6000f8e00ff */
[----:B------:R-:W-:Y:S01]  /*91d0*/  STSM.16.M88.4 [R65], R32 ;  /* 0x0000002041007844 */ /* 0x000fe20000000200 */
[----:B------:R-:W-:Y:S01]  /*91e0*/  IMAD.U32 R9, RZ, RZ, UR6 ;  /* 0x00000006ff097e24 */ /* 0x000fe2000f8e00ff */
[----:B------:R-:W-:Y:S01]  /*91f0*/  ULDC.64 UR6, c[0x0][0xc08] ;  /* 0x0003020000067ab9 */ /* 0x000fe20000000a00 */
[----:B----4-:R-:W-:Y:S01]  /*9200*/  SEL R12, R53, R44, P0 ;  /* 0x0000002c350c7207 */ /* 0x010fe20000000000 */
[----:B------:R-:W-:Y:S01]  /*9210*/  STSM.16.M88.4 [R62], R36 ;  /* 0x000000243e007844 */ /* 0x000fe20000000200 */
[----:B------:R-:W-:Y:S02]  /*9220*/  SEL R14, R44, R53, P0 ;  /* 0x000000352c0e7207 */ /* 0x000fe40000000000 */
[----:B------:R-:W-:Y:S01]  /*9230*/  SEL R13, R63, R54, P0 ;  /* 0x000000363f0d7207 */ /* 0x000fe20000000000 */
[----:B------:R-:W-:Y:S01]  /*9240*/  STSM.16.M88.4 [R60], R40 ;  /* 0x000000283c007844 */ /* 0x000fe20000000200 */
[----:B------:R-:W-:-:S05]  /*9250*/  SEL R15, R54, R63, P0 ;  /* 0x0000003f360f7207 */ /* 0x000fca0000000000 */
[----:B------:R0:W-:Y:S01]  /*9260*/  STSM.16.M88.4 [R58], R12 ;  /* 0x0000000c3a007844 */ /* 0x0001e20000000200 */
[----:B------:R-:W-:Y:S06]  /*9270*/  BAR.SYNC.DEFER_BLOCKING 0x1, 0x100 ;  /* 0x0044000000007b1d */ /* 0x000fec0000010000 */
[----:B------:R-:W3:Y:S01]  /*9280*/  @P2 LDG.E R3, desc[UR50][R8.64] ;  /* 0x0000003208032981 */ /* 0x000ee2000c1e1900 */
[----:B------:R-:W-:Y:S01]  /*9290*/  UISETP.NE.U32.AND UP1, UPT, UR6, URZ, UPT ;  /* 0x0000003f0600728c */ /* 0x000fe2000bf25070 */
[----:B--2---:R-:W-:Y:S01]  /*92a0*/  ISETP.NE.AND P1, PT, R50, 0x1, PT ;  /* 0x000000013200780c */ /* 0x004fe20003f25270 */
[----:B------:R-:W-:Y:S01]  /*92b0*/  UMOV UR4, URZ ;  /* 0x0000003f00047c82 */ /* 0x000fe20008000000 */
[----:B0-----:R-:W-:Y:S01]  /*92c0*/  IMAD.U32 R13, RZ, RZ, UR40 ;  /* 0x00000028ff0d7e24 */ /* 0x001fe2000f8e00ff */
[----:B------:R-:W-:-:S06]  /*92d0*/  UISETP.NE.AND.EX UP1, UPT, UR7, URZ, UPT, UP1 ;  /* 0x0000003f0700728c */ /* 0x000fcc000bf25310 */
[----:B------:R-:W-:-:S04]  /*92e0*/  PLOP3.LUT P0, PT, PT, PT, UP1, 0x80, 0x0 ;  /* 0x000000000000781c */ /* 0x000fc80003f0f018 */
[----:B------:R-:W0:Y:S01]  /*92f0*/  @P1 LDC R10, c[0x0][0xbec] ;  /* 0x0002fb00ff0a1b82 */ /* 0x000e220000000800 */
[----:B------:R-:W-:-:S03]  /*9300*/  @UP1 UIADD3 UR6, UP2, UR8, UR6, URZ ;  /* 0x0000000608061290 */ /* 0x000fc6000ff5e03f */
[----:B------:R-:W-:Y:S01]  /*9310*/  ULDC UR8, c[0x0][0xa88] ;  /* 0x0002a20000087ab9 */ /* 0x000fe20000000800 */
[----:B------:R-:W-:Y:S02]  /*9320*/  @UP1 UIADD3.X UR7, UR9, UR7, URZ, UP2, !UPT ;  /* 0x0000000709071290 */ /* 0x000fe400097fe43f */
[----:B------:R-:W-:Y:S01]  /*9330*/  IMAD.U32 R14, RZ, RZ, UR6 ;  /* 0x00000006ff0e7e24 */ /* 0x000fe2000f8e00ff */
[----:B------:R-:W1:Y:S03]  /*9340*/  @P1 LDC R20, c[0x0][0xbf0] ;  /* 0x0002fc00ff141b82 */ /* 0x000e660000000800 */
[----:B------:R-:W-:Y:S01]  /*9350*/  IMAD.U32 R15, RZ, RZ, UR7 ;  /* 0x00000007ff0f7e24 */ /* 0x000fe2000f8e00ff */
[----:B---3--:R-:W-:Y:S01]  /*9360*/  @P2 R2UR UR4, R3 ;  /* 0x00000000030422ca */ /* 0x008fe200000e0000 */
[----:B------:R-:W-:-:S06]  /*9370*/  IMAD.U32 R3, RZ, RZ, UR8 ;  /* 0x00000008ff037e24 */ /* 0x000fcc000f8e00ff */
[----:B------:R2:W5:Y:S01]  /*9380*/  @P0 LDG.E R3, desc[UR50][R14.64] ;  /* 0x000000320e030981 */ /* 0x000562000c1e1900 */
[----:B01----:R-:W-:Y:S07]  /*9390*/  @P0 BRA `(.L_x_218) ;  /* 0x0000000000100947 */ /* 0x003fee0003800000 */
[----:B------:R-:W-:Y:S05]  /*93a0*/  @!P2 BRA `(.L_x_218) ;  /* 0x00000000000ca947 */ /* 0x000fea0003800000 */
[----:B------:R-:W3:Y:S04]  /*93b0*/  LDG.E R12, desc[UR50][R8.64] ;  /* 0x00000032080c7981 */ /* 0x000ee8000c1e1900 */
[----:B-----5:R-:W3:Y:S02]  /*93c0*/  LDG.E R3, desc[UR50][R8.64+0x4] ;  /* 0x0000043208037981 */ /* 0x020ee4000c1e1900 */
[----:B---3--:R-:W-:-:S07]  /*93d0*/  IMAD.IADD R3, R3, 0x1, -R12 ;  /* 0x0000000103037824 */ /* 0x008fce00078e0a0c */
.L_x_218:
[----:B------:R-:W-:Y:S01]  /*93e0*/  USHF.R.S32.HI UR14, URZ, 0x1f, UR41 ;  /* 0x0000001f3f0e7899 */ /* 0x000fe20008011429 */
[----:B------:R-:W-:Y:S01]  /*93f0*/  IMAD R13, R13, 0x80, R170 ;  /* 0x000000800d0d7824 */ /* 0x000fe200078e02aa */
[----:B------:R-:W-:Y:S01]  /*9400*/  ULDC.64 UR12, c[0x0][0xb90] ;  /* 0x0002e400000c7ab9 */ /* 0x000fe20000000a00 */
[----:B------:R-:W-:Y:S01]  /*9410*/  USHF.R.S32.HI UR9, URZ, 0x1f, UR4 ;  /* 0x0000001f3f097899 */ /* 0x000fe20008011404 */
[----:B------:R-:W-:Y:S01]  /*9420*/  IMAD.U32 R27, RZ, RZ, UR40 ;  /* 0x00000028ff1b7e24 */ /* 0x000fe2000f8e00ff */
[----:B------:R-:W-:Y:S01]  /*9430*/  UIMAD UR10, UR14, UR12, URZ ;  /* 0x0000000c0e0a72a4 */ /* 0x000fe2000f8e023f */
[----:B------:R-:W-:Y:S01]  /*9440*/  @P1 IMAD.HI.U32 R9, R13, R10, RZ ;  /* 0x0000000a0d091227 */ /* 0x000fe200078e00ff */
[----:B------:R-:W-:Y:S01]  /*9450*/  UMOV UR8, UR4 ;  /* 0x0000000400087c82 */ /* 0x000fe20008000000 */
[----:B------:R-:W-:Y:S02]  /*9460*/  USEL UR38, UR38, URZ, !UP0 ;  /* 0x0000003f26267287 */ /* 0x000fe4000c000000 */
[----:B------:R-:W-:Y:S01]  /*9470*/  UIMAD.WIDE.U32 UR6, UR41, UR12, UR8 ;  /* 0x0000000c290672a5 */ /* 0x000fe2000f8e0008 */
[----:B------:R-:W-:Y:S01]  /*9480*/  IMAD.MOV.U32 R8, RZ, RZ, R13 ;  /* 0x000000ffff087224 */ /* 0x000fe200078e000d */
[----:B------:R-:W-:Y:S01]  /*9490*/  UIMAD UR10, UR41, UR13, UR10 ;  /* 0x0000000d290a72a4 */ /* 0x000fe2000f8e020a */
[----:B------:R-:W-:Y:S01]  /*94a0*/  @P1 SHF.R.U32.HI R8, RZ, R20, R9 ;  /* 0x00000014ff081219 */ /* 0x000fe20000011609 */
[----:B------:R-:W-:Y:S01]  /*94b0*/  USEL UR37, UR37, URZ, !UP0 ;  /* 0x0000003f25257287 */ /* 0x000fe2000c000000 */
[----:B------:R-:W-:Y:S01]  /*94c0*/  IMAD R9, R18, 0x40, R2 ;  /* 0x0000004012097824 */ /* 0x000fe200078e0202 */
[----:B------:R-:W-:Y:S01]  /*94d0*/  ULDC.64 UR12, c[0x0][0xb98] ;  /* 0x0002e600000c7ab9 */ /* 0x000fe20000000a00 */
[----:B------:R-:W-:Y:S01]  /*94e0*/  UIADD3 UR7, UR7, UR10, URZ ;  /* 0x0000000a07077290 */ /* 0x000fe2000fffe03f */
[----:B------:R-:W-:Y:S01]  /*94f0*/  IMAD.MOV R11, RZ, RZ, -R8 ;  /* 0x000000ffff0b7224 */ /* 0x000fe200078e0a08 */
[----:B------:R-:W-:Y:S01]  /*9500*/  UIMAD UR8, UR38, UR12, URZ ;  /* 0x0000000c260872a4 */ /* 0x000fe2000f8e023f */
[----:B------:R-:W-:Y:S01]  /*9510*/  IMAD.WIDE R6, R9, 0x2, R6 ;  /* 0x0000000209067825 */ /* 0x000fe200078e0206 */
[----:B------:R-:W-:Y:S01]  /*9520*/  UIMAD.WIDE.U32 UR6, UR37, UR12, UR6 ;  /* 0x0000000c250672a5 */ /* 0x000fe2000f8e0006 */
[----:B------:R-:W-:Y:S01]  /*9530*/  SHF.R.S32.HI R9, RZ, 0x1f, R8 ;  /* 0x0000001fff097819 */ /* 0x000fe20000011408 */
[----:B------:R-:W-:Y:S01]  /*9540*/  UIMAD UR8, UR37, UR13, UR8 ;  /* 0x0000000d250872a4 */ /* 0x000fe2000f8e0208 */
[----:B------:R-:W-:Y:S01]  /*9550*/  IMAD R11, R50, R11, R13 ;  /* 0x0000000b320b7224 */ /* 0x000fe200078e020d */
[----:B--2---:R-:W-:Y:S01]  /*9560*/  IADD3 R15, P3, R6, 0x2000, RZ ;  /* 0x00002000060f7810 */ /* 0x004fe20007f7e0ff */
[----:B------:R-:W-:Y:S01]  /*9570*/  IMAD R27, R27, 0x80, R168 ;  /* 0x000000801b1b7824 */ /* 0x000fe200078e02a8 */
[----:B------:R-:W-:Y:S01]  /*9580*/  IADD3 R8, P2, R8, UR6, RZ ;  /* 0x0000000608087c10 */ /* 0x000fe2000ff5e0ff */
[----:B-----5:R-:W-:Y:S01]  /*9590*/  IMAD R52, R3, R50, RZ ;  /* 0x0000003203347224 */ /* 0x020fe200078e02ff */
[----:B------:R-:W-:Y:S01]  /*95a0*/  LOP3.LUT R12, R15, 0x380, RZ, 0xc0, !PT ;  /* 0x000003800f0c7812 */ /* 0x000fe200078ec0ff */
[----:B------:R-:W-:Y:S01]  /*95b0*/  IMAD.U32 R10, RZ, RZ, UR8 ;  /* 0x00000008ff0a7e24 */ /* 0x000fe2000f8e00ff */
[----:B------:R-:W-:Y:S01]  /*95c0*/  IADD3 R25, P0, R6, 0x1000, RZ ;  /* 0x0000100006197810 */ /* 0x000fe20007f1e0ff */
[----:B------:R-:W-:Y:S01]  /*95d0*/  ULDC.64 UR10, c[0x0][0xaa0] ;  /* 0x0002a800000a7ab9 */ /* 0x000fe20000000a00 */
[----:B------:R-:W-:-:S02]  /*95e0*/  SHF.R.U64 R12, R12, 0x3, RZ ;  /* 0x000000030c0c7819 */ /* 0x000fc400000012ff */
[----:B------:R-:W-:Y:S01]  /*95f0*/  IADD3.X R9, R9, UR7, R10, P2, !PT ;  /* 0x0000000709097c10 */ /* 0x000fe200097fe40a */
[----:B------:R-:W-:Y:S01]  /*9600*/  ULDC.64 UR6, c[0x0][0xb88] ;  /* 0x0002e20000067ab9 */ /* 0x000fe20000000a00 */
[----:B------:R-:W-:Y:S02]  /*9610*/  SHF.R.S32.HI R10, RZ, 0x1f, R11 ;  /* 0x0000001fff0a7819 */ /* 0x000fe4000001140b */
[----:B------:R-:W-:Y:S01]  /*9620*/  LOP3.LUT R12, R12, R15, RZ, 0x3c, !PT ;  /* 0x0000000f0c0c7212 */ /* 0x000fe200078e3cff */
[----:B------:R-:W-:Y:S01]  /*9630*/  IMAD.WIDE.U32 R8, R11, UR6, R8 ;  /* 0x000000060b087c25 */ /* 0x000fe2000f8e0008 */
[----:B------:R-:W-:Y:S02]  /*9640*/  LOP3.LUT R24, R25, 0x380, RZ, 0xc0, !PT ;  /* 0x0000038019187812 */ /* 0x000fe400078ec0ff */
[----:B------:R-:W-:Y:S01]  /*9650*/  IADD3 R13, P2, R6, 0x3000, RZ ;  /* 0x00003000060d7810 */ /* 0x000fe20007f5e0ff */
[----:B------:R-:W-:Y:S01]  /*9660*/  IMAD R14, R10, UR6, RZ ;  /* 0x000000060a0e7c24 */ /* 0x000fe2000f8e02ff */
[----:B------:R-:W-:-:S02]  /*9670*/  SHF.R.U64 R24, R24, 0x3, RZ ;  /* 0x0000000318187819 */ /* 0x000fc400000012ff */
[----:B------:R-:W-:Y:S01]  /*9680*/  LOP3.LUT R10, R13, 0x380, RZ, 0xc0, !PT ;  /* 0x000003800d0a7812 */ /* 0x000fe200078ec0ff */
[----:B------:R-:W-:Y:S01]  /*9690*/  IMAD R15, R11, UR7, R14 ;  /* 0x000000070b0f7c24 */ /* 0x000fe2000f8e020e */
[----:B------:R-:W-:Y:S01]  /*96a0*/  ULDC.64 UR6, c[0x0][0xb50] ;  /* 0x0002d40000067ab9 */ /* 0x000fe20000000a00 */
[----:B------:R-:W-:Y:S01]  /*96b0*/  LOP3.LUT R24, R24, R25, RZ, 0x3c, !PT ;  /* 0x0000001918187212 */ /* 0x000fe200078e3cff */
[----:B------:R-:W-:Y:S01]  /*96c0*/  IMAD.X R25, RZ, RZ, R7, P0 ;  /* 0x000000ffff197224 */ /* 0x000fe200000e0607 */
[----:B------:R-:W-:Y:S01]  /*96d0*/  LOP3.LUT P0, RZ, R19, 0x3, RZ, 0xc0, !PT ;  /* 0x0000000313ff7812 */ /* 0x000fe2000780c0ff */
[----:B------:R-:W-:Y:S01]  /*96e0*/  IMAD.IADD R9, R9, 0x1, R15 ;  /* 0x0000000109097824 */ /* 0x000fe200078e020f */
[C---:B------:R-:W-:Y:S01]  /*96f0*/  LEA R15, P4, R8.reuse, UR6, 0x2 ;  /* 0x00000006080f7c11 */ /* 0x040fe2000f8810ff */
[----:B------:R-:W-:Y:S01]  /*9700*/  IMAD.X R11, RZ, RZ, R7, P2 ;  /* 0x000000ffff0b7224 */ /* 0x000fe200010e0607 */
[C---:B------:R-:W-:Y:S02]  /*9710*/  ISETP.GE.OR P2, PT, R27.reuse, R52, P0 ;  /* 0x000000341b00720c */ /* 0x040fe40000746670 */
[----:B------:R-:W-:Y:S01]  /*9720*/  LEA.HI.X R26, R8, UR7, R9, 0x2, P4 ;  /* 0x00000007081a7c11 */ /* 0x000fe2000a0f1409 */
[----:B------:R-:W-:Y:S01]  /*9730*/  SHFL.IDX PT, R20, R15, RZ, 0x1c1f ;  /* 0x001c1fff0f147589 */ /* 0x000fe200000e0000 */
[----:B------:R-:W-:Y:S01]  /*9740*/  VIADD R8, R27, 0x8 ;  /* 0x000000081b087836 */ /* 0x000fe20000000000 */
[----:B------:R-:W-:-:S02]  /*9750*/  IADD3 R45, P6, R6, 0x4000, RZ ;  /* 0x00004000062d7810 */ /* 0x000fc40007fde0ff */
[----:B------:R-:W0:Y:S01]  /*9760*/  SHFL.IDX PT, R21, R26, RZ, 0x1c1f ;  /* 0x001c1fff1a157589 */ /* 0x000e2200000e0000 */
[----:B------:R-:W-:Y:S02]  /*9770*/  IADD3 R41, P5, R6, 0x5000, RZ ;  /* 0x0000500006297810 */ /* 0x000fe40007fbe0ff */
[----:B------:R-:W-:Y:S01]  /*9780*/  ISETP.GE.OR P0, PT, R8, R52, P0 ;  /* 0x000000340800720c */ /* 0x000fe20000706670 */
[----:B------:R-:W-:Y:S01]  /*9790*/  SHFL.IDX PT, R48, R15, 0x1, 0x1c1f ;  /* 0x003c1f000f307f89 */ /* 0x000fe200000e0000 */
[C---:B------:R-:W-:Y:S02]  /*97a0*/  IADD3 R37, P4, R6.reuse, 0x6000, RZ ;  /* 0x0000600006257810 */ /* 0x040fe40007f9e0ff */
[----:B------:R-:W-:Y:S01]  /*97b0*/  LOP3.LUT R9, R6, 0x380, RZ, 0xc0, !PT ;  /* 0x0000038006097812 */ /* 0x000fe200078ec0ff */
[----:B------:R-:W1:Y:S01]  /*97c0*/  SHFL.IDX PT, R49, R26, 0x1, 0x1c1f ;  /* 0x003c1f001a317f89 */ /* 0x000e6200000e0000 */
[----:B------:R-:W-:Y:S02]  /*97d0*/  SHF.R.U64 R10, R10, 0x3, RZ ;  /* 0x000000030a0a7819 */ /* 0x000fe400000012ff */
[----:B------:R-:W-:-:S02]  /*97e0*/  LOP3.LUT R44, R45, 0x380, RZ, 0xc0, !PT ;  /* 0x000003802d2c7812 */ /* 0x000fc400078ec0ff */
[----:B------:R-:W-:Y:S02]  /*97f0*/  LOP3.LUT R40, R41, 0x380, RZ, 0xc0, !PT ;  /* 0x0000038029287812 */ /* 0x000fe400078ec0ff */
[----:B------:R-:W-:Y:S02]  /*9800*/  LOP3.LUT R36, R37, 0x380, RZ, 0xc0, !PT ;  /* 0x0000038025247812 */ /* 0x000fe400078ec0ff */
[----:B------:R-:W-:Y:S02]  /*9810*/  SHF.R.U64 R9, R9, 0x3, RZ ;  /* 0x0000000309097819 */ /* 0x000fe400000012ff */
[----:B------:R-:W-:Y:S01]  /*9820*/  LOP3.LUT R10, R10, R13, RZ, 0x3c, !PT ;  /* 0x0000000d0a0a7212 */ /* 0x000fe200078e3cff */
[--C-:B------:R-:W-:Y:S01]  /*9830*/  IMAD.X R13, RZ, RZ, R7.reuse, P3 ;  /* 0x000000ffff0d7224 */ /* 0x100fe200018e0607 */
[----:B------:R-:W-:Y:S02]  /*9840*/  IADD3 R14, P3, R6, 0x7000, RZ ;  /* 0x00007000060e7810 */ /* 0x000fe40007f7e0ff */
[----:B------:R-:W-:Y:S01]  /*9850*/  SHF.R.U64 R44, R44, 0x3, RZ ;  /* 0x000000032c2c7819 */ /* 0x000fe200000012ff */
[----:B0-----:R0:W-:Y:S01]  /*9860*/  @!P2 ST.E desc[UR50][R20.64], R5 ;  /* 0x000000051400a985 */ /* 0x0011e2000c101932 */
[----:B------:R-:W-:Y:S01]  /*9870*/  SHF.R.U64 R40, R40, 0x3, RZ ;  /* 0x0000000328287819 */ /* 0x000fe200000012ff */
[----:B------:R-:W-:Y:S01]  /*9880*/  IMAD.X R33, RZ, RZ, R7, P3 ;  /* 0x000000ffff217224 */ /* 0x000fe200018e0607 */
[----:B------:R-:W-:-:S02]  /*9890*/  SHF.R.U64 R36, R36, 0x3, RZ ;  /* 0x0000000324247819 */ /* 0x000fc400000012ff */
[----:B------:R-:W-:Y:S02]  /*98a0*/  LOP3.LUT R6, R9, R6, RZ, 0x3c, !PT ;  /* 0x0000000609067212 */ /* 0x000fe400078e3cff */
[----:B------:R-:W-:Y:S01]  /*98b0*/  LOP3.LUT R44, R44, R45, RZ, 0x3c, !PT ;  /* 0x0000002d2c2c7212 */ /* 0x000fe200078e3cff */
[----:B-1----:R1:W-:Y:S01]  /*98c0*/  @!P0 ST.E desc[UR50][R48.64], R4 ;  /* 0x0000000430008985 */ /* 0x0023e2000c101932 */
[----:B------:R-:W-:Y:S01]  /*98d0*/  LOP3.LUT R40, R40, R41, RZ, 0x3c, !PT ;  /* 0x0000002928287212 */ /* 0x000fe200078e3cff */
[--C-:B------:R-:W-:Y:S01]  /*98e0*/  IMAD.X R45, RZ, RZ, R7.reuse, P6 ;  /* 0x000000ffff2d7224 */ /* 0x100fe200030e0607 */
[----:B------:R-:W-:Y:S01]  /*98f0*/  LOP3.LUT R36, R36, R37, RZ, 0x3c, !PT ;  /* 0x0000002524247212 */ /* 0x000fe200078e3cff */
[----:B0-----:R-:W1:Y:S01]  /*9900*/  @P1 LDC R5, c[0x0][0xbec] ;  /* 0x0002fb00ff051b82 */ /* 0x001e620000000800 */
[--C-:B------:R-:W-:Y:S01]  /*9910*/  IMAD.X R41, RZ, RZ, R7.reuse, P5 ;  /* 0x000000ffff297224 */ /* 0x100fe200028e0607 */
[----:B------:R0:W5:Y:S01]  /*9920*/  LD.E.128 R28, desc[UR50][R6.64] ;  /* 0x00000032061c7980 */ /* 0x000162000c101d00 */
[----:B------:R-:W-:Y:S01]  /*9930*/  IMAD.X R37, RZ, RZ, R7, P4 ;  /* 0x000000ffff257224 */ /* 0x000fe200020e0607 */
[----:B------:R-:W-:Y:S01]  /*9940*/  LOP3.LUT R3, R14, 0x380, RZ, 0xc0, !PT ;  /* 0x000003800e037812 */ /* 0x000fe200078ec0ff */
[----:B------:R-:W-:-:S02]  /*9950*/  UIMAD UR8, UR9, UR10, URZ ;  /* 0x0000000a090872a4 */ /* 0x000fc4000f8e023f */
[----:B------:R-:W-:Y:S01]  /*9960*/  UIMAD.WIDE.U32 UR6, UR4, UR10, URZ ;  /* 0x0000000a040672a5 */ /* 0x000fe2000f8e003f */
[----:B------:R-:W-:Y:S01]  /*9970*/  SHF.R.U64 R3, R3, 0x3, RZ ;  /* 0x0000000303037819 */ /* 0x000fe200000012ff */
[----:B------:R-:W-:Y:S01]  /*9980*/  IMAD.U32 R20, RZ, RZ, UR40 ;  /* 0x00000028ff147e24 */ /* 0x000fe2000f8e00ff */
[----:B------:R-:W5:Y:S01]  /*9990*/  LD.E.128 R24, desc[UR50][R24.64] ;  /* 0x0000003218187980 */ /* 0x000f62000c101d00 */
[----:B0-----:R-:W0:Y:S01]  /*99a0*/  @P1 LDC R7, c[0x0][0xbf0] ;  /* 0x0002fc00ff071b82 */ /* 0x001e220000000800 */
[----:B------:R-:W-:Y:S01]  /*99b0*/  UIMAD UR8, UR4, UR11, UR8 ;  /* 0x0000000b040872a4 */ /* 0x000fe2000f8e0208 */
[----:B------:R-:W-:Y:S01]  /*99c0*/  LOP3.LUT R32, R3, R14, RZ, 0x3c, !PT ;  /* 0x0000000e03207212 */ /* 0x000fe200078e3cff */
[----:B------:R-:W5:Y:S01]  /*99d0*/  LD.E.128 R8, desc[UR50][R10.64] ;  /* 0x000000320a087980 */ /* 0x000f62000c101d00 */
[----:B------:R-:W-:Y:S01]  /*99e0*/  ULDC.64 UR10, c[0x0][0xae8] ;  /* 0x0002ba00000a7ab9 */ /* 0x000fe20000000a00 */
[----:B------:R-:W-:Y:S01]  /*99f0*/  UIADD3 UR7, UR7, UR8, URZ ;  /* 0x0000000807077290 */ /* 0x000fe2000fffe03f */
[----:B------:R-:W-:Y:S01]  /*9a00*/  IMAD R3, R17, 0x20, R18 ;  /* 0x0000002011037824 */ /* 0x000fe200078e0212 */
[----:B------:R-:W-:Y:S01]  /*9a10*/  UIMAD UR4, UR14, UR10, URZ ;  /* 0x0000000a0e0472a4 */ /* 0x000fe2000f8e023f */
[----:B------:R-:W5:Y:S01]  /*9a20*/  LD.E.128 R12, desc[UR50][R12.64] ;  /* 0x000000320c0c7980 */ /* 0x000f62000c101d00 */
[----:B------:R-:W-:Y:S01]  /*9a30*/  UIMAD.WIDE.U32 UR6, UR41, UR10, UR6 ;  /* 0x0000000a290672a5 */ /* 0x000fe2000f8e0006 */
[----:B------:R-:W-:Y:S01]  /*9a40*/  IMAD R20, R20, 0x80, R3 ;  /* 0x0000008014147824 */ /* 0x000fe200078e0203 */
[----:B------:R-:W-:Y:S01]  /*9a50*/  UIMAD UR4, UR41, UR11, UR4 ;  /* 0x0000000b290472a4 */ /* 0x000fe2000f8e0204 */
[----:B------:R-:W5:Y:S01]  /*9a60*/  LD.E.128 R44, desc[UR50][R44.64] ;  /* 0x000000322c2c7980 */ /* 0x000f62000c101d00 */
[----:B------:R-:W-:Y:S01]  /*9a70*/  ULDC.64 UR8, c[0x0][0xaf0] ;  /* 0x0002bc0000087ab9 */ /* 0x000fe20000000a00 */
[----:B-1----:R-:W-:Y:S01]  /*9a80*/  @P1 IMAD.HI.U32 R4, R20, R5, RZ ;  /* 0x0000000514041227 */ /* 0x002fe200078e00ff */
[----:B------:R-:W-:Y:S01]  /*9a90*/  UIADD3 UR7, UR7, UR4, URZ ;  /* 0x0000000407077290 */ /* 0x000fe2000fffe03f */
[----:B------:R-:W5:Y:S01]  /*9aa0*/  LD.E.128 R40, desc[UR50][R40.64] ;  /* 0x0000003228287980 */ /* 0x000f62000c101d00 */
[----:B------:R-:W-:Y:S01]  /*9ab0*/  UIMAD UR4, UR38, UR8, URZ ;  /* 0x00000008260472a4 */ /* 0x000fe2000f8e023f */
[----:B------:R-:W-:Y:S01]  /*9ac0*/  IMAD.MOV.U32 R3, RZ, RZ, R20 ;  /* 0x000000ffff037224 */ /* 0x000fe200078e0014 */
[----:B------:R-:W-:Y:S01]  /*9ad0*/  UIMAD.WIDE.U32 UR6, UR37, UR8, UR6 ;  /* 0x00000008250672a5 */ /* 0x000fe2000f8e0006 */
[----:B------:R-:W5:Y:S01]  /*9ae0*/  LD.E.128 R36, desc[UR50][R36.64] ;  /* 0x0000003224247980 */ /* 0x000f62000c101d00 */
[----:B------:R-:W-:Y:S01]  /*9af0*/  UIMAD UR4, UR37, UR9, UR4 ;  /* 0x00000009250472a4 */ /* 0x000fe2000f8e0204 */
[----:B0-----:R-:W-:-:S03]  /*9b00*/  @P1 SHF.R.U32.HI R3, RZ, R7, R4 ;  /* 0x00000007ff031219 */ /* 0x001fc60000011604 */
[----:B------:R-:W-:Y:S01]  /*9b10*/  UIADD3 UR4, UR7, UR4, URZ ;  /* 0x0000000407047290 */ /* 0x000fe2000fffe03f */
[----:B------:R-:W-:Y:S01]  /*9b20*/  IMAD.U32 R4, RZ, RZ, UR6 ;  /* 0x00000006ff047e24 */ /* 0x000fe2000f8e00ff */
[----:B------:R-:W5:Y:S01]  /*9b30*/  LD.E.128 R32, desc[UR50][R32.64] ;  /* 0x0000003220207980 */ /* 0x000f62000c101d00 */
[--C-:B------:R-:W-:Y:S01]  /*9b40*/  SHF.R.S32.HI R6, RZ, 0x1f, R3.reuse ;  /* 0x0000001fff067819 */ /* 0x100fe20000011403 */
[----:B------:R-:W-:Y:S02]  /*9b50*/  IMAD.MOV R7, RZ, RZ, -R3 ;  /* 0x000000ffff077224 */ /* 0x000fe400078e0a03 */
[----:B------:R-:W-:Y:S01]  /*9b60*/  IMAD.U32 R5, RZ, RZ, UR7 ;  /* 0x00000007ff057e24 */ /* 0x000fe2000f8e00ff */
[----:B------:R-:W-:Y:S01]  /*9b70*/  ULDC.64 UR6, c[0x0][0xae0] ;  /* 0x0002b80000067ab9 */ /* 0x000fe20000000a00 */
[----:B------:R-:W-:Y:S01]  /*9b80*/  IMAD.U32 R5, RZ, RZ, UR4 ;  /* 0x00000004ff057e24 */ /* 0x000fe2000f8e00ff */
[----:B------:R-:W-:Y:S01]  /*9b90*/  @!PT LDS RZ, [RZ] ;  /* 0x00000000fffff984 */ /* 0x000fe20000000800 */
[----:B------:R-:W-:Y:S01]  /*9ba0*/  @!PT LDS RZ, [RZ] ;  /* 0x00000000fffff984 */ /* 0x000fe20000000800 */
[----:B------:R-:W-:Y:S01]  /*9bb0*/  @!PT LDS RZ, [RZ] ;  /* 0x00000000fffff984 */ /* 0x000fe20000000800 */
[----:B------:R-:W-:Y:S01]  /*9bc0*/  @!PT LDS RZ, [RZ] ;  /* 0x00000000fffff984 */ /* 0x000fe20000000800 */
[----:B------:R0:W-:Y:S06]  /*9bd0*/  MEMBAR.ALL.CTA ;  /* 0x0000000000007992 */ /* 0x0001ec0000008000 */
[----:B0-----:R-:W0:Y:S01]  /*9be0*/  FENCE.VIEW.ASYNC.S ;  /* 0x00000000000073c6 */ /* 0x001e220000000000 */
[----:B------:R-:W-:-:S02]  /*9bf0*/  IMAD R6, R6, UR6, RZ ;  /* 0x0000000606067c24 */ /* 0x000fc4000f8e02ff */
[----:B------:R-:W-:Y:S02]  /*9c00*/  IMAD R7, R50, R7, R20 ;  /* 0x0000000732077224 */ /* 0x000fe400078e0214 */
[----:B------:R-:W-:Y:S02]  /*9c10*/  IMAD.U32 R49, RZ, RZ, UR40 ;  /* 0x00000028ff317e24 */ /* 0x000fe4000f8e00ff */
[C---:B------:R-:W-:Y:S02]  /*9c20*/  IMAD R21, R3.reuse, UR7, R6 ;  /* 0x0000000703157c24 */ /* 0x040fe4000f8e0206 */
[----:B------:R-:W-:Y:S01]  /*9c30*/  IMAD.WIDE.U32 R4, R3, UR6, R4 ;  /* 0x0000000603047c25 */ /* 0x000fe2000f8e0004 */
[----:B------:R-:W-:Y:S01]  /*9c40*/  SHF.R.S32.HI R3, RZ, 0x1f, R7 ;  /* 0x0000001fff037819 */ /* 0x000fe20000011407 */
[----:B------:R-:W-:Y:S02]  /*9c50*/  ULDC.64 UR6, c[0x0][0xad8] ;  /* 0x0002b60000067ab9 */ /* 0x000fe40000000a00 */
[----:B------:R-:W-:-:S02]  /*9c60*/  IMAD R49, R49, 0x80, R18 ;  /* 0x0000008031317824 */ /* 0x000fc400078e0212 */
[----:B------:R-:W-:Y:S02]  /*9c70*/  IMAD.IADD R5, R5, 0x1, R21 ;  /* 0x0000000105057824 */ /* 0x000fe400078e0215 */
[----:B------:R-:W-:Y:S02]  /*9c80*/  IMAD R6, R3, UR6, RZ ;  /* 0x0000000603067c24 */ /* 0x000fe4000f8e02ff */
[----:B------:R-:W-:Y:S02]  /*9c90*/  VIADD R3, R49, 0x20 ;  /* 0x0000002031037836 */ /* 0x000fe40000000000 */
[C---:B------:R-:W-:Y:S02]  /*9ca0*/  IMAD R21, R7.reuse, UR7, R6 ;  /* 0x0000000707157c24 */ /* 0x040fe4000f8e0206 */
[----:B------:R-:W-:Y:S01]  /*9cb0*/  IMAD.WIDE.U32 R4, R7, UR6, R4 ;  /* 0x0000000607047c25 */ /* 0x000fe2000f8e0004 */
[-C--:B------:R-:W-:Y:S01]  /*9cc0*/  ISETP.GE.AND P0, PT, R3, R52.reuse, PT ;  /* 0x000000340300720c */ /* 0x080fe20003f06270 */
[----:B------:R-:W-:Y:S01]  /*9cd0*/  ULDC.64 UR6, c[0x0][0xa80] ;  /* 0x0002a00000067ab9 */ /* 0x000fe20000000a00 */
[C---:B------:R-:W-:Y:S01]  /*9ce0*/  ISETP.GE.AND P2, PT, R49.reuse, R52, PT ;  /* 0x000000343100720c */ /* 0x040fe20003f46270 */
[----:B------:R-:W-:Y:S01]  /*9cf0*/  VIADD R3, R49, 0x40 ;  /* 0x0000004031037836 */ /* 0x000fe20000000000 */
[----:B------:R-:W-:Y:S01]  /*9d00*/  LEA R20, P3, R4, UR6, 0x1 ;  /* 0x0000000604147c11 */ /* 0x000fe2000f8608ff */
[----:B------:R-:W-:-:S02]  /*9d10*/  IMAD.IADD R5, R5, 0x1, R21 ;  /* 0x0000000105057824 */ /* 0x000fc400078e0215 */
[----:B------:R-:W-:Y:S01]  /*9d20*/  VIADD R0, R0, 0x29820 ;  /* 0x0002982000007836 */ /* 0x000fe20000000000 */
[----:B------:R-:W-:Y:S02]  /*9d30*/  ISETP.GE.AND P1, PT, R3, R52, PT ;  /* 0x000000340300720c */ /* 0x000fe40003f26270 */
[----:B------:R-:W-:Y:S02]  /*9d40*/  LEA.HI.X R3, R4, UR7, R5, 0x1, P3 ;  /* 0x0000000704037c11 */ /* 0x000fe400098f0c05 */
[----:B------:R-:W-:Y:S01]  /*9d50*/  PRMT R0, RZ, 0x654, R0 ;  /* 0x00000654ff007816 */ /* 0x000fe20000000000 */
[----:B0-----:R0:W1:Y:S01]  /*9d60*/  SHFL.IDX PT, R5, R20, RZ, 0x181f ;  /* 0x00181fff14057589 */ /* 0x00106200000e0000 */
[----:B------:R-:W-:Y:S02]  /*9d70*/  BSSY B1, `(.L_x_219) ;  /* 0x000000d000017945 */ /* 0x000fe40003800000 */
[----:B------:R0:W-:Y:S01]  /*9d80*/  SYNCS.ARRIVE.TRANS64.RED.A1T0 RZ, [R0+URZ], RZ ;  /* 0x000000ff00ff79a7 */ /* 0x0001e2000810043f */
[----:B------:R0:W2:Y:S01]  /*9d90*/  SHFL.IDX PT, R7, R3, RZ, 0x181f ;  /* 0x00181fff03077589 */ /* 0x0000a200000e0000 */
[----:B------:R-:W-:Y:S05]  /*9da0*/  @P2 BRA `(.L_x_220) ;  /* 0x0000000000242947 */ /* 0x000fea0003800000 */
[----:B------:R-:W-:Y:S02]  /*9db0*/  ULDC UR4, c[0x0][0xac8] ;  /* 0x0002b20000047ab9 */ /* 0x000fe40000000800 */
[----:B------:R-:W-:Y:S02]  /*9dc0*/  ISETP.GE.AND P2, PT, R2, UR4, PT ;  /* 0x0000000402007c0c */ /* 0x000fe4000bf46270 */
[----:B------:R-:W-:-:S11]  /*9dd0*/  ISETP.GE.AND P3, PT, R16, UR4, PT ;  /* 0x0000000410007c0c */ /* 0x000fd6000bf66270 */
[-C--:B-1----:R-:W-:Y:S02]  /*9de0*/  @!P2 LEA R4, P4, R2, R5.reuse, 0x1 ;  /* 0x000000050204a211 */ /* 0x082fe400078808ff */
[----:B------:R-:W-:Y:S02]  /*9df0*/  @!P3 LEA R6, P5, R16, R5, 0x1 ;  /* 0x000000051006b211 */ /* 0x000fe400078a08ff */
[-C--:B--2---:R-:W-:Y:S02]  /*9e00*/  @!P2 LEA.HI.X R5, R2, R7.reuse, R193, 0x1, P4 ;  /* 0x000000070205a211 */ /* 0x084fe400020f0cc1 */
[----:B------:R-:W-:-:S03]  /*9e10*/  @!P3 LEA.HI.X R7, R16, R7, R192, 0x1, P5 ;  /* 0x000000071007b211 */ /* 0x000fc600028f0cc0 */
[----:B-----5:R3:W-:Y:S04]  /*9e20*/  @!P2 ST.E.128 desc[UR50][R4.64], R28 ;  /* 0x0000001c0400a985 */ /* 0x0207e8000c101d32 */
[----:B------:R3:W-:Y:S02]  /*9e30*/  @!P3 ST.E.128 desc[UR50][R6.64], R44 ;  /* 0x0000002c0600b985 */ /* 0x0007e4000c101d32 */
.L_x_220:
[----:B------:R-:W-:Y:S05]  /*9e40*/  BSYNC B1 ;  /* 0x0000000000017941 */ /* 0x000fea0003800000 */
.L_x_219:
[----:B--23--:R2:W3:Y:S01]  /*9e50*/  SHFL.IDX PT, R7, R3, 0x1, 0x181f ;  /* 0x00381f0003077f89 */ /* 0x00c4e200000e0000 */
[----:B------:R-:W-:Y:S03]  /*9e60*/  BSSY B1, `(.L_x_221) ;  /* 0x000000c000017945 */ /* 0x000fe60003800000 */
[----:B-1----:R2:W1:Y:S01]  /*9e70*/  SHFL.IDX PT, R5, R20, 0x1, 0x181f ;  /* 0x00381f0014057f89 */ /* 0x00246200000e0000 */
[----:B------:R-:W-:Y:S05]  /*9e80*/  @P0 BRA `(.L_x_222) ;  /* 0x0000000000240947 */ /* 0x000fea0003800000 */
[----:B------:R-:W-:Y:S02]  /*9e90*/  ULDC UR4, c[0x0][0xac8] ;  /* 0x0002b20000047ab9 */ /* 0x000fe40000000800 */
[----:B------:R-:W-:Y:S02]  /*9ea0*/  ISETP.GE.AND P3, PT, R2, UR4, PT ;  /* 0x0000000402007c0c */ /* 0x000fe4000bf66270 */
[----:B------:R-:W-:-:S11]  /*9eb0*/  ISETP.GE.AND P4, PT, R16, UR4, PT ;  /* 0x0000000410007c0c */ /* 0x000fd6000bf86270 */
[-C--:B-1----:R-:W-:Y:S02]  /*9ec0*/  @!P3 LEA R4, P0, R2, R5.reuse, 0x1 ;  /* 0x000000050204b211 */ /* 0x082fe400078008ff */
[----:B------:R-:W-:Y:S02]  /*9ed0*/  @!P4 LEA R6, P2, R16, R5, 0x1 ;  /* 0x000000051006c211 */ /* 0x000fe400078408ff */
[-C--:B---3--:R-:W-:Y:S02]  /*9ee0*/  @!P3 LEA.HI.X R5, R2, R7.reuse, R193, 0x1, P0 ;  /* 0x000000070205b211 */ /* 0x088fe400000f0cc1 */
[----:B------:R-:W-:-:S03]  /*9ef0*/  @!P4 LEA.HI.X R7, R16, R7, R192, 0x1, P2 ;  /* 0x000000071007c211 */ /* 0x000fc600010f0cc0 */
[----:B-----5:R4:W-:Y:S04]  /*9f00*/  @!P3 ST.E.128 desc[UR50][R4.64], R24 ;  /* 0x000000180400b985 */ /* 0x0209e8000c101d32 */
[----:B------:R4:W-:Y:S02]  /*9f10*/  @!P4 ST.E.128 desc[UR50][R6.64], R40 ;  /* 0x000000280600c985 */ /* 0x0009e4000c101d32 */
.L_x_222:
[----:B------:R-:W-:Y:S05]  /*9f20*/  BSYNC B1 ;  /* 0x0000000000017941 */ /* 0x000fea0003800000 */
.L_x_221:
[----:B---34-:R3:W4:Y:S01]  /*9f30*/  SHFL.IDX PT, R7, R3, 0x2, 0x181f ;  /* 0x00581f0003077f89 */ /* 0x01872200000e0000 */
        /* <DEDUP_REMOVED lines=8> */
[-C--:B----4-:R-:W-:Y:S02]  /*9fc0*/  @!P2 LEA.HI.X R5, R2, R7.reuse, R193, 0x1, P0 ;  /* 0x000000070205a211 */ /* 0x090fe400000f0cc1 */
[----:B------:R-:W-:-:S03]  /*9fd0*/  @!P3 LEA.HI.X R7, R16, R7, R192, 0x1, P1 ;  /* 0x000000071007b211 */ /* 0x000fc600008f0cc0 */
[----:B-----5:R1:W-:Y:S04]  /*9fe0*/  @!P2 ST.E.128 desc[UR50][R4.64], R12 ;  /* 0x0000000c0400a985 */ /* 0x0203e8000c101d32 */
[----:B------:R1:W-:Y:S02]  /*9ff0*/  @!P3 ST.E.128 desc[UR50][R6.64], R36 ;  /* 0x000000240600b985 */ /* 0x0003e4000c101d32 */
.L_x_224:
[----:B------:R-:W-:Y:S05]  /*a000*/  BSYNC B1 ;  /* 0x0000000000017941 */ /* 0x000fea0003800000 */
.L_x_223:
[----:B0-----:R-:W-:Y:S01]  /*a010*/  VIADD R0, R49, 0x60 ;  /* 0x0000006031007836 */ /* 0x001fe20000000000 */
[----:B--23--:R-:W0:Y:S04]  /*a020*/  SHFL.IDX PT, R3, R3, 0x3, 0x181f ;  /* 0x00781f0003037f89 */ /* 0x00ce2800000e0000 */
[----:B------:R-:W-:Y:S01]  /*a030*/  ISETP.GE.AND P0, PT, R0, R52, PT ;  /* 0x000000340000720c */ /* 0x000fe20003f06270 */
[----:B-1--4-:R1:W2:-:S12]  /*a040*/  SHFL.IDX PT, R7, R20, 0x3, 0x181f ;  /* 0x00781f0014077f89 */ /* 0x01229800000e0000 */
[----:B-1----:R-:W-:Y:S05]  /*a050*/  @P0 BRA `(.L_x_225) ;  /* 0x0000000c00140947 */ /* 0x002fea0003800000 */
[----:B------:R-:W-:Y:S02]  /*a060*/  ULDC UR4, c[0x0][0xac8] ;  /* 0x0002b20000047ab9 */ /* 0x000fe40000000800 */
[----:B------:R-:W-:-:S13]  /*a070*/  ISETP.GE.AND P1, PT, R2, UR4, PT ;  /* 0x0000000402007c0c */ /* 0x000fda000bf26270 */
[----:B--2---:R-:W-:-:S04]  /*a080*/  @!P1 LEA R4, P0, R2, R7, 0x1 ;  /* 0x0000000702049211 */ /* 0x004fc800078008ff */
[----:B0-----:R-:W-:Y:S02]  /*a090*/  @!P1 LEA.HI.X R5, R2, R3, R193, 0x1, P0 ;  /* 0x0000000302059211 */ /* 0x001fe400000f0cc1 */
[----:B------:R-:W-:-:S03]  /*a0a0*/  ISETP.GE.AND P0, PT, R16, UR4, PT ;  /* 0x0000000410007c0c */ /* 0x000fc6000bf06270 */
[----:B-----5:R1:W-:Y:S10]  /*a0b0*/  @!P1 ST.E.128 desc[UR50][R4.64], R8 ;  /* 0x0000000804009985 */ /* 0x0203f4000c101d32 */
[----:B------:R-:W-:Y:S05]  /*a0c0*/  @P0 BRA `(.L_x_225) ;  /* 0x0000000800f80947 */ /* 0x000fea0003800000 */
[----:B-1----:R-:W-:-:S04]  /*a0d0*/  LEA R4, P0, R16, R7, 0x1 ;  /* 0x0000000710047211 */ /* 0x002fc800078008ff */
[----:B------:R-:W-:-:S05]  /*a0e0*/  LEA.HI.X R5, R16, R3, R192, 0x1, P0 ;  /* 0x0000000310057211 */ /* 0x000fca00000f0cc0 */
[----:B------:R3:W-:Y:S01]  /*a0f0*/  ST.E.128 desc[UR50][R4.64], R32 ;  /* 0x0000002004007985 */ /* 0x0007e2000c101d32 */
[----:B------:R-:W-:Y:S05]  /*a100*/  BRA `(.L_x_225) ;  /* 0x0000000800e87947 */ /* 0x000fea0003800000 */
.L_x_217:
[----:B------:R-:W-:Y:S01]  /*a110*/  ULDC.64 UR6, c[0x0][0xc00] ;  /* 0x0003000000067ab9 */ /* 0x000fe20000000a00 */
[----:B------:R-:W-:Y:S01]  /*a120*/  ULDC UR4, c[0x0][0xa88] ;  /* 0x0002a20000047ab9 */ /* 0x000fe20000000800 */
[----:B------:R-:W-:Y:S01]  /*a130*/  UISETP.NE.U32.AND UP0, UPT, UR6, URZ, UPT ;  /* 0x0000003f0600728c */ /* 0x000fe2000bf05070 */
[----:B------:R-:W0:Y:S03]  /*a140*/  LDC R11, c[0x0][0xbe8] ;  /* 0x0002fa00ff0b7b82 */ /* 0x000e260000000800 */
[----:B------:R-:W-:-:S03]  /*a150*/  UISETP.NE.AND.EX UP0, UPT, UR7, URZ, UPT, UP0 ;  /* 0x0000003f0700728c */ /* 0x000fc6000bf05300 */
[----:B------:R-:W-:Y:S02]  /*a160*/  ULDC.64 UR6, c[0x0][0xc00] ;  /* 0x0003000000067ab9 */ /* 0x000fe40000000a00 */
[----:B------:R-:W-:Y:S01]  /*a170*/  UIMAD.WIDE UR6, UR37, 0x4, UR6 ;  /* 0x00000004250678a5 */ /* 0x000fe2000f8e0206 */
[----:B------:R-:W-:-:S05]  /*a180*/  PLOP3.LUT P2, PT, PT, PT, UP0, 0x80, 0x0 ;  /* 0x000000000000781c */ /* 0x000fca0003f4f008 */
[----:B------:R-:W-:Y:S02]  /*a190*/  IMAD.U32 R4, RZ, RZ, UR6 ;  /* 0x00000006ff047e24 */ /* 0x000fe4000f8e00ff */
[----:B------:R-:W-:Y:S01]  /*a1a0*/  IMAD.U32 R5, RZ, RZ, UR7 ;  /* 0x00000007ff057e24 */ /* 0x000fe2000f8e00ff */
[----:B------:R-:W-:Y:S02]  /*a1b0*/  ULDC.64 UR6, c[0x0][0xc08] ;  /* 0x0003020000067ab9 */ /* 0x000fe40000000a00 */
[----:B------:R-:W-:-:S03]  /*a1c0*/  UISETP.NE.U32.AND UP1, UPT, UR6, URZ, UPT ;  /* 0x0000003f0600728c */ /* 0x000fc6000bf25070 */
[----:B------:R-:W2:Y:S01]  /*a1d0*/  @P2 LDG.E R3, desc[UR50][R4.64] ;  /* 0x0000003204032981 */ /* 0x000ea2000c1e1900 */
[----:B------:R-:W-:Y:S01]  /*a1e0*/  UISETP.NE.AND.EX UP1, UPT, UR7, URZ, UPT, UP1 ;  /* 0x0000003f0700728c */ /* 0x000fe2000bf25310 */
[----:B------:R-:W-:-:S05]  /*a1f0*/  IMAD.U32 R0, RZ, RZ, UR4 ;  /* 0x00000004ff007e24 */ /* 0x000fca000f8e00ff */
[----:B------:R-:W-:-:S05]  /*a200*/  PLOP3.LUT P3, PT, PT, PT, UP1, 0x80, 0x0 ;  /* 0x000000000000781c */ /* 0x000fca0003f6f018 */
[----:B------:R-:W-:Y:S02]  /*a210*/  @UP1 ULDC.64 UR6, c[0x0][0xc08] ;  /* 0x0003020000061ab9 */ /* 0x000fe40000000a00 */
[----:B------:R-:W-:-:S06]  /*a220*/  @UP1 UIMAD.WIDE UR6, UR37, 0x4, UR6 ;  /* 0x00000004250618a5 */ /* 0x000fcc000f8e0206 */
[----:B------:R-:W-:Y:S02]  /*a230*/  IMAD.U32 R6, RZ, RZ, UR6 ;  /* 0x00000006ff067e24 */ /* 0x000fe4000f8e00ff */
[----:B------:R-:W-:-:S05]  /*a240*/  IMAD.U32 R7, RZ, RZ, UR7 ;  /* 0x00000007ff077e24 */ /* 0x000fca000f8e00ff */
[----:B------:R1:W5:Y:S01]  /*a250*/  @P3 LDG.E R0, desc[UR50][R6.64] ;  /* 0x0000003206003981 */ /* 0x000362000c1e1900 */
[----:B0-----:R-:W-:Y:S01]  /*a260*/  ISETP.NE.AND P0, PT, R11, 0x1, PT ;  /* 0x000000010b00780c */ /* 0x001fe20003f05270 */
[----:B------:R-:W-:Y:S01]  /*a270*/  UMOV UR4, URZ ;  /* 0x0000003f00047c82 */ /* 0x000fe20008000000 */
[----:B------:R-:W-:Y:S01]  /*a280*/  USHF.R.S32.HI UR10, URZ, 0x1f, UR41 ;  /* 0x0000001f3f0a7899 */ /* 0x000fe20008011429 */
[----:B------:R-:W-:-:S10]  /*a290*/  ISETP.GE.AND P1, PT, R194, 0x80, PT ;  /* 0x00000080c200780c */ /* 0x000fd40003f26270 */
[----:B------:R-:W0:Y:S01]  /*a2a0*/  @P0 LDC R9, c[0x0][0xbec] ;  /* 0x0002fb00ff090b82 */ /* 0x000e220000000800 */
[----:B--2---:R-:W-:-:S13]  /*a2b0*/  @P2 R2UR UR4, R3 ;  /* 0x00000000030422ca */ /* 0x004fda00000e0000 */
[----:B------:R-:W-:Y:S01]  /*a2c0*/  USHF.R.S32.HI UR9, URZ, 0x1f, UR4 ;  /* 0x0000001f3f097899 */ /* 0x000fe20008011404 */
[----:B01----:R-:W-:Y:S11]  /*a2d0*/  @P3 BRA `(.L_x_226) ;  /* 0x0000000000103947 */ /* 0x003ff60003800000 */
[----:B------:R-:W-:Y:S05]  /*a2e0*/  @!P2 BRA `(.L_x_226) ;  /* 0x00000000000ca947 */ /* 0x000fea0003800000 */
[----:B------:R-:W2:Y:S04]  /*a2f0*/  LDG.E R3, desc[UR50][R4.64] ;  /* 0x0000003204037981 */ /* 0x000ea8000c1e1900 */
[----:B-----5:R-:W2:Y:S02]  /*a300*/  LDG.E R0, desc[UR50][R4.64+0x4] ;  /* 0x0000043204007981 */ /* 0x020ea4000c1e1900 */
[----:B--2---:R-:W-:-:S07]  /*a310*/  IMAD.IADD R0, R0, 0x1, -R3 ;  /* 0x0000000100007824 */ /* 0x004fce00078e0a03 */
.L_x_226:
[----:B------:R-:W-:Y:S01]  /*a320*/  USEL UR37, UR37, URZ, !UP0 ;  /* 0x0000003f25257287 */ /* 0x000fe2000c000000 */
[----:B------:R-:W-:Y:S01]  /*a330*/  BSSY B1, `(.L_x_227) ;  /* 0x000002d000017945 */ /* 0x000fe20003800000 */
[----:B------:R-:W-:-:S03]  /*a340*/  USEL UR38, UR38, URZ, !UP0 ;  /* 0x0000003f26267287 */ /* 0x000fc6000c000000 */
[----:B------:R-:W-:Y:S09]  /*a350*/  @P1 BRA `(.L_x_228) ;  /* 0x0000000000a81947 */ /* 0x000ff20003800000 */
[----:B------:R-:W0:Y:S01]  /*a360*/  S2R R4, SR_TID.X ;  /* 0x0000000000047919 */ /* 0x000e220000002100 */
[----:B------:R-:W1:Y:S01]  /*a370*/  LDC R6, c[0x0][0xbe8] ;  /* 0x0002fa00ff067b82 */ /* 0x000e620000000800 */
[----:B------:R-:W-:-:S04]  /*a380*/  IMAD.U32 R3, RZ, RZ, UR40 ;  /* 0x00000028ff037e24 */ /* 0x000fc8000f8e00ff */
[----:B0-----:R-:W-:Y:S02]  /*a390*/  IMAD R3, R3, 0x80, R4 ;  /* 0x0000008003037824 */ /* 0x001fe400078e0204 */
[----:B-1---5:R-:W-:Y:S02]  /*a3a0*/  IMAD R4, R0, R6, RZ ;  /* 0x0000000600047224 */ /* 0x022fe400078e02ff */
[----:B------:R-:W-:-:S05]  /*a3b0*/  VIADD R5, R3, 0xffffff80 ;  /* 0xffffff8003057836 */ /* 0x000fca0000000000 */
[----:B------:R-:W-:-:S13]  /*a3c0*/  ISETP.GE.AND P1, PT, R5, R4, PT ;  /* 0x000000040500720c */ /* 0x000fda0003f26270 */
[----:B------:R-:W-:Y:S05]  /*a3d0*/  @P1 BRA `(.L_x_228) ;  /* 0x0000000000881947 */ /* 0x000fea0003800000 */
[----:B------:R-:W-:Y:S01]  /*a3e0*/  ISETP.NE.AND P1, PT, R6, 0x1, PT ;  /* 0x000000010600780c */ /* 0x000fe20003f25270 */
[----:B------:R-:W-:Y:S01]  /*a3f0*/  ULDC.64 UR12, c[0x0][0xb90] ;  /* 0x0002e400000c7ab9 */ /* 0x000fe20000000a00 */
[----:B------:R-:W-:Y:S01]  /*a400*/  UMOV UR6, UR4 ;  /* 0x0000000400067c82 */ /* 0x000fe20008000000 */
[----:B------:R-:W-:Y:S01]  /*a410*/  UIMAD UR8, UR10, UR12, URZ ;  /* 0x0000000c0a0872a4 */ /* 0x000fe2000f8e023f */
[----:B------:R-:W-:Y:S02]  /*a420*/  UMOV UR7, UR9 ;  /* 0x0000000900077c82 */ /* 0x000fe40008000000 */
[----:B------:R-:W-:Y:S02]  /*a430*/  UIMAD.WIDE.U32 UR6, UR41, UR12, UR6 ;  /* 0x0000000c290672a5 */ /* 0x000fe4000f8e0006 */
[----:B------:R-:W-:-:S03]  /*a440*/  UIMAD UR8, UR41, UR13, UR8 ;  /* 0x0000000d290872a4 */ /* 0x000fc6000f8e0208 */
[----:B------:R-:W-:Y:S02]  /*a450*/  ULDC.64 UR12, c[0x0][0xb98] ;  /* 0x0002e600000c7ab9 */ /* 0x000fe40000000a00 */
[----:B------:R-:W0:Y:S01]  /*a460*/  @P1 LDC R4, c[0x0][0xbec] ;  /* 0x0002fb00ff041b82 */ /* 0x000e220000000800 */
[----:B------:R-:W-:Y:S02]  /*a470*/  UIADD3 UR7, UR7, UR8, URZ ;  /* 0x0000000807077290 */ /* 0x000fe4000fffe03f */
[----:B------:R-:W-:Y:S02]  /*a480*/  UIMAD UR8, UR38, UR12, URZ ;  /* 0x0000000c260872a4 */ /* 0x000fe4000f8e023f */
[----:B------:R-:W-:Y:S02]  /*a490*/  UIMAD.WIDE.U32 UR6, UR37, UR12, UR6 ;  /* 0x0000000c250672a5 */ /* 0x000fe4000f8e0006 */
[----:B------:R-:W-:Y:S01]  /*a4a0*/  UIMAD UR8, UR37, UR13, UR8 ;  /* 0x0000000d250872a4 */ /* 0x000fe2000f8e0208 */
[----:B------:R-:W1:Y:S02]  /*a4b0*/  @P1 LDC R8, c[0x0][0xbf0] ;  /* 0x0002fc00ff081b82 */ /* 0x000e640000000800 */
[----:B------:R-:W-:Y:S01]  /*a4c0*/  ULDC.64 UR12, c[0x0][0xb88] ;  /* 0x0002e200000c7ab9 */ /* 0x000fe20000000a00 */
[----:B0-----:R-:W-:-:S04]  /*a4d0*/  @P1 IMAD.HI.U32 R3, R5, R4, RZ ;  /* 0x0000000405031227 */ /* 0x001fc800078e00ff */
[----:B------:R-:W-:Y:S01]  /*a4e0*/  IMAD.MOV.U32 R4, RZ, RZ, R5 ;  /* 0x000000ffff047224 */ /* 0x000fe200078e0005 */
[----:B-1----:R-:W-:Y:S01]  /*a4f0*/  @P1 SHF.R.U32.HI R4, RZ, R8, R3 ;  /* 0x00000008ff041219 */ /* 0x002fe20000011603 */
[----:B------:R-:W-:-:S04]  /*a500*/  IMAD.U32 R8, RZ, RZ, UR8 ;  /* 0x00000008ff087e24 */ /* 0x000fc8000f8e00ff */
[----:B------:R-:W-:-:S04]  /*a510*/  IMAD.MOV R3, RZ, RZ, -R4 ;  /* 0x000000ffff037224 */ /* 0x000fc800078e0a04 */
[----:B------:R-:W-:Y:S01]  /*a520*/  IMAD R3, R6, R3, R5 ;  /* 0x0000000306037224 */ /* 0x000fe200078e0205 */
[----:B------:R-:W-:Y:S02]  /*a530*/  SHF.R.S32.HI R5, RZ, 0x1f, R4 ;  /* 0x0000001fff057819 */ /* 0x000fe40000011404 */
[----:B------:R-:W-:Y:S02]  /*a540*/  IADD3 R4, P1, R4, UR6, RZ ;  /* 0x0000000604047c10 */ /* 0x000fe4000ff3e0ff */
[----:B------:R-:W-:Y:S02]  /*a550*/  SHF.R.S32.HI R6, RZ, 0x1f, R3 ;  /* 0x0000001fff067819 */ /* 0x000fe40000011403 */
[----:B------:R-:W-:Y:S01]  /*a560*/  IADD3.X R5, R5, UR7, R8, P1, !PT ;  /* 0x0000000705057c10 */ /* 0x000fe20008ffe408 */
[----:B------:R-:W-:Y:S02]  /*a570*/  ULDC.64 UR6, c[0x0][0xb50] ;  /* 0x0002d40000067ab9 */ /* 0x000fe40000000a00 */
[----:B------:R-:W-:-:S02]  /*a580*/  IMAD R6, R6, UR12, RZ ;  /* 0x0000000c06067c24 */ /* 0x000fc4000f8e02ff */
[----:B------:R-:W-:-:S04]  /*a590*/  IMAD.WIDE.U32 R4, R3, UR12, R4 ;  /* 0x0000000c03047c25 */ /* 0x000fc8000f8e0004 */
[----:B------:R-:W-:Y:S01]  /*a5a0*/  IMAD R7, R3, UR13, R6 ;  /* 0x0000000d03077c24 */ /* 0x000fe2000f8e0206 */
[----:B------:R-:W-:-:S03]  /*a5b0*/  LEA R6, P1, R4, UR6, 0x2 ;  /* 0x0000000604067c11 */ /* 0x000fc6000f8210ff */
[----:B------:R-:W-:-:S05]  /*a5c0*/  IMAD.IADD R3, R5, 0x1, R7 ;  /* 0x0000000105037824 */ /* 0x000fca00078e0207 */
[----:B------:R-:W-:Y:S01]  /*a5d0*/  LEA.HI.X R7, R4, UR7, R3, 0x2, P1 ;  /* 0x0000000704077c11 */ /* 0x000fe200088f1403 */
[----:B------:R-:W-:-:S05]  /*a5e0*/  IMAD.MOV.U32 R3, RZ, RZ, -0x800000 ;  /* 0xff800000ff037424 */ /* 0x000fca00078e00ff */
[----:B------:R0:W-:Y:S02]  /*a5f0*/  STG.E desc[UR50][R6.64], R3 ;  /* 0x0000000306007986 */ /* 0x0001e4000c101932 */
.L_x_228:
[----:B------:R-:W-:Y:S05]  /*a600*/  BSYNC B1 ;  /* 0x0000000000017941 */ /* 0x000fea0003800000 */
.L_x_227:
[----:B------:R-:W1:Y:S01]  /*a610*/  @P0 LDC R5, c[0x0][0xbf0] ;  /* 0x0002fc00ff050b82 */ /* 0x000e620000000800 */
[----:B------:R-:W-:Y:S01]  /*a620*/  ULDC.64 UR12, c[0x0][0xaa0] ;  /* 0x0002a800000c7ab9 */ /* 0x000fe20000000a00 */
[----:B0-----:R-:W-:Y:S01]  /*a630*/  IMAD R3, R17, 0x20, R18 ;  /* 0x0000002011037824 */ /* 0x001fe200078e0212 */
[----:B------:R-:W-:Y:S01]  /*a640*/  UIMAD UR8, UR9, UR12, URZ ;  /* 0x0000000c090872a4 */ /* 0x000fe2000f8e023f */
[----:B------:R-:W-:Y:S01]  /*a650*/  IMAD.U32 R8, RZ, RZ, UR40 ;  /* 0x00000028ff087e24 */ /* 0x000fe2000f8e00ff */
[----:B------:R-:W-:Y:S01]  /*a660*/  UIMAD.WIDE.U32 UR6, UR4, UR12, URZ ;  /* 0x0000000c040672a5 */ /* 0x000fe2000f8e003f */
[----:B------:R-:W-:Y:S01]  /*a670*/  IMAD.U32 R13, RZ, RZ, UR40 ;  /* 0x00000028ff0d7e24 */ /* 0x000fe2000f8e00ff */
[----:B------:R-:W-:Y:S01]  /*a680*/  UIMAD UR8, UR4, UR13, UR8 ;  /* 0x0000000d040872a4 */ /* 0x000fe2000f8e0208 */
[----:B------:R-:W-:Y:S01]  /*a690*/  IMAD R8, R8, 0x80, R3 ;  /* 0x0000008008087824 */ /* 0x000fe200078e0203 */
[----:B------:R-:W-:Y:S01]  /*a6a0*/  BSSY B1, `(.L_x_229) ;  /* 0x0000036000017945 */ /* 0x000fe20003800000 */
[----:B------:R-:W-:Y:S01]  /*a6b0*/  ULDC.64 UR12, c[0x0][0xae8] ;  /* 0x0002ba00000c7ab9 */ /* 0x000fe20000000a00 */
[----:B------:R-:W-:Y:S01]  /*a6c0*/  UIADD3 UR7, UR7, UR8, URZ ;  /* 0x0000000807077290 */ /* 0x000fe2000fffe03f */
[----:B------:R-:W-:Y:S01]  /*a6d0*/  @P0 IMAD.HI.U32 R4, R8, R9, RZ ;  /* 0x0000000908040227 */ /* 0x000fe200078e00ff */
[----:B------:R-:W-:-:S02]  /*a6e0*/  UIMAD UR4, UR10, UR12, URZ ;  /* 0x0000000c0a0472a4 */ /* 0x000fc4000f8e023f */
[----:B------:R-:W-:Y:S01]  /*a6f0*/  UIMAD.WIDE.U32 UR6, UR41, UR12, UR6 ;  /* 0x0000000c290672a5 */ /* 0x000fe2000f8e0006 */
[----:B------:R-:W-:Y:S01]  /*a700*/  IMAD.MOV.U32 R3, RZ, RZ, R8 ;  /* 0x000000ffff037224 */ /* 0x000fe200078e0008 */
[----:B------:R-:W-:Y:S01]  /*a710*/  UIMAD UR4, UR41, UR13, UR4 ;  /* 0x0000000d290472a4 */ /* 0x000fe2000f8e0204 */
[----:B------:R-:W-:-:S03]  /*a720*/  ULDC.64 UR8, c[0x0][0xaf0] ;  /* 0x0002bc0000087ab9 */ /* 0x000fc60000000a00 */
[----:B------:R-:W-:Y:S02]  /*a730*/  UIADD3 UR7, UR7, UR4, URZ ;  /* 0x0000000407077290 */ /* 0x000fe4000fffe03f */
[----:B------:R-:W-:Y:S01]  /*a740*/  UIMAD UR4, UR38, UR8, URZ ;  /* 0x00000008260472a4 */ /* 0x000fe2000f8e023f */
[----:B-1----:R-:W-:Y:S01]  /*a750*/  @P0 SHF.R.U32.HI R3, RZ, R5, R4 ;  /* 0x00000005ff030219 */ /* 0x002fe20000011604 */
[----:B------:R-:W-:Y:S02]  /*a760*/  UIMAD.WIDE.U32 UR6, UR37, UR8, UR6 ;  /* 0x00000008250672a5 */ /* 0x000fe4000f8e0006 */
[----:B------:R-:W-:Y:S01]  /*a770*/  UIMAD UR4, UR37, UR9, UR4 ;  /* 0x00000009250472a4 */ /* 0x000fe2000f8e0204 */
[--C-:B------:R-:W-:Y:S01]  /*a780*/  SHF.R.S32.HI R4, RZ, 0x1f, R3.reuse ;  /* 0x0000001fff047819 */ /* 0x100fe20000011403 */
[----:B------:R-:W-:Y:S01]  /*a790*/  IMAD.MOV R7, RZ, RZ, -R3 ;  /* 0x000000ffff077224 */ /* 0x000fe200078e0a03 */
[----:B------:R-:W-:Y:S01]  /*a7a0*/  ULDC.64 UR8, c[0x0][0xae0] ;  /* 0x0002b80000087ab9 */ /* 0x000fe20000000a00 */
[----:B------:R-:W-:-:S02]  /*a7b0*/  UIADD3 UR4, UR7, UR4, URZ ;  /* 0x0000000407047290 */ /* 0x000fc4000fffe03f */
[----:B------:R-:W-:Y:S02]  /*a7c0*/  IMAD.U32 R5, RZ, RZ, UR7 ;  /* 0x00000007ff057e24 */ /* 0x000fe4000f8e00ff */
[----:B------:R-:W-:Y:S02]  /*a7d0*/  IMAD R6, R4, UR8, RZ ;  /* 0x0000000804067c24 */ /* 0x000fe4000f8e02ff */
[----:B------:R-:W-:Y:S01]  /*a7e0*/  IMAD.U32 R4, RZ, RZ, UR6 ;  /* 0x00000006ff047e24 */ /* 0x000fe2000f8e00ff */
[----:B------:R-:W-:Y:S01]  /*a7f0*/  ULDC.64 UR6, c[0x0][0xad8] ;  /* 0x0002b60000067ab9 */ /* 0x000fe20000000a00 */
[----:B------:R-:W-:Y:S02]  /*a800*/  IMAD.U32 R5, RZ, RZ, UR4 ;  /* 0x00000004ff057e24 */ /* 0x000fe4000f8e00ff */
[----:B------:R-:W-:Y:S02]  /*a810*/  IMAD R7, R11, R7, R8 ;  /* 0x000000070b077224 */ /* 0x000fe400078e0208 */
[----:B------:R-:W-:-:S02]  /*a820*/  IMAD R9, R3, UR9, R6 ;  /* 0x0000000903097c24 */ /* 0x000fc4000f8e0206 */
[----:B------:R-:W-:Y:S01]  /*a830*/  IMAD.WIDE.U32 R4, R3, UR8, R4 ;  /* 0x0000000803047c25 */ /* 0x000fe2000f8e0004 */
[----:B------:R-:W-:-:S03]  /*a840*/  SHF.R.S32.HI R3, RZ, 0x1f, R7 ;  /* 0x0000001fff037819 */ /* 0x000fc60000011407 */
[----:B------:R-:W-:Y:S02]  /*a850*/  IMAD.IADD R5, R5, 0x1, R9 ;  /* 0x0000000105057824 */ /* 0x000fe400078e0209 */
[----:B------:R-:W-:Y:S02]  /*a860*/  IMAD R6, R3, UR6, RZ ;  /* 0x0000000603067c24 */ /* 0x000fe4000f8e02ff */
[----:B------:R-:W-:Y:S02]  /*a870*/  IMAD R8, R13, 0x80, R18 ;  /* 0x000000800d087824 */ /* 0x000fe400078e0212 */
[----:B-----5:R-:W-:Y:S02]  /*a880*/  IMAD R11, R0, R11, RZ ;  /* 0x0000000b000b7224 */ /* 0x020fe400078e02ff */
[C---:B------:R-:W-:Y:S02]  /*a890*/  IMAD R3, R7.reuse, UR7, R6 ;  /* 0x0000000707037c24 */ /* 0x040fe4000f8e0206 */
[----:B------:R-:W-:Y:S01]  /*a8a0*/  IMAD.WIDE.U32 R4, R7, UR6, R4 ;  /* 0x0000000607047c25 */ /* 0x000fe2000f8e0004 */
[----:B------:R-:W-:Y:S01]  /*a8b0*/  ISETP.GE.AND P2, PT, R8, R11, PT ;  /* 0x0000000b0800720c */ /* 0x000fe20003f46270 */
[----:B------:R-:W-:-:S02]  /*a8c0*/  ULDC.64 UR6, c[0x0][0xa80] ;  /* 0x0002a00000067ab9 */ /* 0x000fc40000000a00 */
[----:B------:R-:W-:Y:S01]  /*a8d0*/  IMAD.IADD R3, R5, 0x1, R3 ;  /* 0x0000000105037824 */ /* 0x000fe200078e0203 */
[----:B------:R-:W-:Y:S01]  /*a8e0*/  LEA R6, P3, R4, UR6, 0x1 ;  /* 0x0000000604067c11 */ /* 0x000fe2000f8608ff */
[----:B------:R-:W-:-:S03]  /*a8f0*/  VIADD R0, R8, 0x20 ;  /* 0x0000002008007836 */ /* 0x000fc60000000000 */
[----:B------:R-:W-:Y:S01]  /*a900*/  LEA.HI.X R3, R4, UR7, R3, 0x1, P3 ;  /* 0x0000000704037c11 */ /* 0x000fe200098f0c03 */
[----:B------:R0:W1:Y:S01]  /*a910*/  SHFL.IDX PT, R7, R6, RZ, 0x181f ;  /* 0x00181fff06077589 */ /* 0x00006200000e0000 */
[-C--:B------:R-:W-:Y:S01]  /*a920*/  ISETP.GE.AND P1, PT, R0, R11.reuse, PT ;  /* 0x0000000b0000720c */ /* 0x080fe20003f26270 */
[----:B------:R-:W-:Y:S02]  /*a930*/  VIADD R0, R8, 0x40 ;  /* 0x0000004008007836 */ /* 0x000fe40000000000 */
[----:B------:R0:W2:Y:S03]  /*a940*/  SHFL.IDX PT, R5, R3, RZ, 0x181f ;  /* 0x00181fff03057589 */ /* 0x0000a600000e0000 */
[----:B------:R-:W-:Y:S01]  /*a950*/  ISETP.GE.AND P0, PT, R0, R11, PT ;  /* 0x0000000b0000720c */ /* 0x000fe20003f06270 */
[----:B------:R-:W-:-:S12]  /*a960*/  @P2 BRA `(.L_x_230) ;  /* 0x0000000000242947 */ /* 0x000fd80003800000 */
[----:B------:R-:W-:Y:S02]  /*a970*/  ULDC UR4, c[0x0][0xac8] ;  /* 0x0002b20000047ab9 */ /* 0x000fe40000000800 */
[----:B------:R-:W-:Y:S02]  /*a980*/  ISETP.GE.AND P4, PT, R2, UR4, PT ;  /* 0x0000000402007c0c */ /* 0x000fe4000bf86270 */
[----:B------:R-:W-:-:S11]  /*a990*/  ISETP.GE.AND P5, PT, R16, UR4, PT ;  /* 0x0000000410007c0c */ /* 0x000fd6000bfa6270 */
[-C--:B-1----:R-:W-:Y:S02]  /*a9a0*/  @!P4 LEA R12, P2, R2, R7.reuse, 0x1 ;  /* 0x00000007020cc211 */ /* 0x082fe400078408ff */
[----:B------:R-:W-:Y:S02]  /*a9b0*/  @!P5 LEA R4, P3, R16, R7, 0x1 ;  /* 0x000000071004d211 */ /* 0x000fe400078608ff */
[-C--:B--2---:R-:W-:Y:S02]  /*a9c0*/  @!P4 LEA.HI.X R13, R2, R5.reuse, R193, 0x1, P2 ;  /* 0x00000005020dc211 */ /* 0x084fe400010f0cc1 */
[----:B------:R-:W-:-:S03]  /*a9d0*/  @!P5 LEA.HI.X R5, R16, R5, R192, 0x1, P3 ;  /* 0x000000051005d211 */ /* 0x000fc600018f0cc0 */
[----:B------:R3:W-:Y:S04]  /*a9e0*/  @!P4 ST.E.128 desc[UR50][R12.64], RZ ;  /* 0x000000ff0c00c985 */ /* 0x0007e8000c101d32 */
[----:B------:R3:W-:Y:S02]  /*a9f0*/  @!P5 ST.E.128 desc[UR50][R4.64], RZ ;  /* 0x000000ff0400d985 */ /* 0x0007e4000c101d32 */
.L_x_230:
[----:B------:R-:W-:Y:S05]  /*aa00*/  BSYNC B1 ;  /* 0x0000000000017941 */ /* 0x000fea0003800000 */
.L_x_229:
        /* <DEDUP_REMOVED lines=11> */
[----:B------:R4:W-:Y:S04]  /*aac0*/  @!P3 ST.E.128 desc[UR50][R12.64], RZ ;  /* 0x000000ff0c00b985 */ /* 0x0009e8000c101d32 */
[----:B------:R4:W-:Y:S02]  /*aad0*/  @!P4 ST.E.128 desc[UR50][R4.64], RZ ;  /* 0x000000ff0400c985 */ /* 0x0009e4000c101d32 */
.L_x_232:
[----:B------:R-:W-:Y:S05]  /*aae0*/  BSYNC B1 ;  /* 0x0000000000017941 */ /* 0x000fea0003800000 */
.L_x_231:
        /* <DEDUP_REMOVED lines=11> */
[----:B------:R1:W-:Y:S04]  /*aba0*/  @!P2 ST.E.128 desc[UR50][R12.64], RZ ;  /* 0x000000ff0c00a985 */ /* 0x0003e8000c101d32 */
[----:B------:R1:W-:Y:S02]  /*abb0*/  @!P3 ST.E.128 desc[UR50][R4.64], RZ ;  /* 0x000000ff0400b985 */ /* 0x0003e4000c101d32 */
.L_x_234:
[----:B------:R-:W-:Y:S05]  /*abc0*/  BSYNC B1 ;  /* 0x0000000000017941 */ /* 0x000fea0003800000 */
.L_x_233:
[----:B------:R-:W-:Y:S01]  /*abd0*/  VIADD R0, R8, 0x60 ;  /* 0x0000006008007836 */ /* 0x000fe20000000000 */
[----:B0-23--:R-:W0:Y:S04]  /*abe0*/  SHFL.IDX PT, R3, R3, 0x3, 0x181f ;  /* 0x00781f0003037f89 */ /* 0x00de2800000e0000 */
[----:B------:R-:W-:Y:S01]  /*abf0*/  ISETP.GE.AND P0, PT, R0, R11, PT ;  /* 0x0000000b0000720c */ /* 0x000fe20003f06270 */
[----:B-1--4-:R4:W1:-:S12]  /*ac00*/  SHFL.IDX PT, R5, R6, 0x3, 0x181f ;  /* 0x00781f0006057f89 */ /* 0x01285800000e0000 */
[----:B----4-:R-:W-:Y:S05]  /*ac10*/  @P0 BRA `(.L_x_225) ;  /* 0x0000000000240947 */ /* 0x010fea0003800000 */
[----:B------:R-:W-:Y:S02]  /*ac20*/  ULDC UR4, c[0x0][0xac8] ;  /* 0x0002b20000047ab9 */ /* 0x000fe40000000800 */
[----:B------:R-:W-:Y:S02]  /*ac30*/  ISETP.GE.AND P2, PT, R2, UR4, PT ;  /* 0x0000000402007c0c */ /* 0x000fe4000bf46270 */
[----:B------:R-:W-:-:S11]  /*ac40*/  ISETP.GE.AND P3, PT, R16, UR4, PT ;  /* 0x0000000410007c0c */ /* 0x000fd6000bf66270 */
[-C--:B-1----:R-:W-:Y:S02]  /*ac50*/  @!P2 LEA R6, P0, R2, R5.reuse, 0x1 ;  /* 0x000000050206a211 */ /* 0x082fe400078008ff */
[----:B------:R-:W-:Y:S02]  /*ac60*/  @!P3 LEA R4, P1, R16, R5, 0x1 ;  /* 0x000000051004b211 */ /* 0x000fe400078208ff */
[-C--:B0-----:R-:W-:Y:S02]  /*ac70*/  @!P2 LEA.HI.X R7, R2, R3.reuse, R193, 0x1, P0 ;  /* 0x000000030207a211 */ /* 0x081fe400000f0cc1 */
[----:B------:R-:W-:-:S03]  /*ac80*/  @!P3 LEA.HI.X R5, R16, R3, R192, 0x1, P1 ;  /* 0x000000031005b211 */ /* 0x000fc600008f0cc0 */
[----:B------:R4:W-:Y:S04]  /*ac90*/  @!P2 ST.E.128 desc[UR50][R6.64], RZ ;  /* 0x000000ff0600a985 */ /* 0x0009e8000c101d32 */
[----:B------:R4:W-:Y:S02]  /*aca0*/  @!P3 ST.E.128 desc[UR50][R4.64], RZ ;  /* 0x000000ff0400b985 */ /* 0x0009e4000c101d32 */
.L_x_225:
[----:B------:R-:W-:Y:S05]  /*acb0*/  BSYNC B0 ;  /* 0x0000000000007941 */ /* 0x000fea0003800000 */
.L_x_216:
[----:B------:R-:W-:Y:S02]  /*acc0*/  ULDC UR4, c[0x0][0xc3c] ;  /* 0x00030f0000047ab9 */ /* 0x000fe40000000800 */
[----:B------:R-:W-:-:S13]  /*acd0*/  ISETP.GE.AND P0, PT, R51, UR4, PT ;  /* 0x0000000433007c0c */ /* 0x000fda000bf06270 */
[----:B------:R-:W-:Y:S05]  /*ace0*/  @!P0 BRA `(.L_x_235) ;  /* 0xffffff60001c8947 */ /* 0x000fea000383ffff */
[----:B------:R-:W-:Y:S05]  /*acf0*/  EXIT ;  /* 0x000000000000794d */ /* 0x000fea0003800000 */
.L_x_188:
[----:B------:R-:W-:-:S08]  /*ad00*/  NOP ;  /* 0x0000000000007918 */ /* 0x000fd00000000000 */
[----:B------:R-:W0:-:S00]  /*ad10*/  USETMAXREG.DEALLOC.CTAPOOL 0x28 ;  /* 0x00000028000079c8 */ /* 0x000e0000080e0500 */
[----:B0-----:R-:W-:Y:S02]  /*ad20*/  LOP3.LUT R0, R0, 0x3, RZ, 0xc0, !PT ;  /* 0x0000000300007812 */ /* 0x001fe400078ec0ff */
[----:B------:R-:W-:-:S04]  /*ad30*/  LOP3.LUT R23, R23, 0xfffffdff, RZ, 0xc0, !PT ;  /* 0xfffffdff17177812 */ /* 0x000fc800078ec0ff */
[----:B------:R-:W0:Y:S02]  /*ad40*/  SHFL.IDX PT, R0, R0, RZ, 0x1f ;  /* 0x00001fff00007589 */ /* 0x000e2400000e0000 */
[----:B0-----:R-:W-:-:S13]  /*ad50*/  ISETP.NE.AND P0, PT, R0, RZ, PT ;  /* 0x000000ff0000720c */ /* 0x001fda0003f05270 */
[----:B------:R-:W-:Y:S01]  /*ad60*/  @P0 BAR.SYNC.DEFER_BLOCKING 0x5, 0x180 ;  /* 0x0146000000000b1d */ /* 0x000fe20000010000 */
[----:B------:R-:W-:Y:S02]  /*ad70*/  @P0 MOV R3, 0x400 ;  /* 0x0000040000030802 */ /* 0x000fe40000000f00 */
[----:B------:R-:W-:Y:S02]  /*ad80*/  @P0 LOP3.LUT R23, R23, 0x200, RZ, 0xfc, !PT ;  /* 0x0000020017170812 */ /* 0x000fe400078efcff */
[----:B------:R-:W-:-:S05]  /*ad90*/  @P0 LEA R2, R2, R3, 0x18 ;  /* 0x0000000302020211 */ /* 0x000fca00078ec0ff */
[----:B------:R-:W0:Y:S02]  /*ada0*/  @P0 LDS.128 R16, [R2+0x298d0] ;  /* 0x0298d00002100984 */ /* 0x000e240000000c00 */
[----:B0-----:R-:W-:Y:S01]  /*adb0*/  @P0 R2UR UR40, R19 ;  /* 0x00000000132802ca */ /* 0x001fe200000e0000 */
[----:B------:R-:W-:Y:S06]  /*adc0*/  @P0 BAR.ARV 0x4, 0x180 ;  /* 0x0106000000000b1d */ /* 0x000fec0000002000 */
[----:B------:R-:W-:Y:S08]  /*add0*/  @P0 BRA `(.L_x_236) ;  /* 0x00000008000c0947 */ /* 0x000ff00003800000 */
[----:B------:R-:W0:Y:S01]  /*ade0*/  S2R R4, SR_TID.X ;  /* 0x0000000000047919 */ /* 0x000e220000002100 */
[----:B------:R-:W-:Y:S01]  /*adf0*/  ULDC UR4, c[0x0][0xc3c] ;  /* 0x00030f0000047ab9 */ /* 0x000fe20000000800 */
[----:B------:R-:W-:Y:S01]  /*ae00*/  IMAD.MOV.U32 R0, RZ, RZ, RZ ;  /* 0x000000ffff007224 */ /* 0x000fe200078e00ff */
[----:B------:R-:W1:Y:S01]  /*ae10*/  LDC R11, c[0x0][0xc38] ;  /* 0x00030e00ff0b7b82 */ /* 0x000e620000000800 */
[----:B0-----:R-:W-:-:S04]  /*ae20*/  LOP3.LUT R5, R4, 0x1f, RZ, 0xc0, !PT ;  /* 0x0000001f04057812 */ /* 0x001fc800078ec0ff */
[----:B------:R-:W-:-:S04]  /*ae30*/  ISETP.NE.AND P0, PT, R5, 0x1f, PT ;  /* 0x0000001f0500780c */ /* 0x000fc80003f05270 */
[----:B------:R-:W-:-:S13]  /*ae40*/  ISETP.GE.OR P1, PT, R5, UR4, !P0 ;  /* 0x0000000405007c0c */ /* 0x000fda000c726670 */
[----:B------:R-:W0:Y:S02]  /*ae50*/  @!P1 LDC.64 R2, c[0x0][0xc80] ;  /* 0x00032000ff029b82 */ /* 0x000e240000000a00 */
[----:B0-----:R-:W-:-:S05]  /*ae60*/  @!P1 IMAD.WIDE.U32 R2, R5, 0x4, R2 ;  /* 0x0000000405029825 */ /* 0x001fca00078e0002 */
[----:B------:R-:W2:Y:S01]  /*ae70*/  @!P1 LDG.E R0, desc[UR50][R2.64] ;  /* 0x0000003202009981 */ /* 0x000ea2000c1e1900 */
[C---:B------:R-:W-:Y:S01]  /*ae80*/  ISETP.NE.AND P1, PT, R5.reuse, RZ, PT ;  /* 0x000000ff0500720c */ /* 0x040fe20003f25270 */
[----:B------:R-:W-:Y:S01]  /*ae90*/  UMOV UR4, URZ ;  /* 0x0000003f00047c82 */ /* 0x000fe20008000000 */
[C---:B------:R-:W-:Y:S01]  /*aea0*/  ISETP.GE.U32.AND P2, PT, R5.reuse, 0x2, PT ;  /* 0x000000020500780c */ /* 0x040fe20003f46070 */
[----:B------:R-:W-:Y:S01]  /*aeb0*/  IMAD.MOV.U32 R16, RZ, RZ, RZ ;  /* 0x000000ffff107224 */ /* 0x000fe200078e00ff */
[C---:B------:R-:W-:Y:S02]  /*aec0*/  ISETP.GE.U32.AND P3, PT, R5.reuse, 0x4, PT ;  /* 0x000000040500780c */ /* 0x040fe40003f66070 */
[C---:B------:R-:W-:Y:S02]  /*aed0*/  ISETP.GE.U32.AND P4, PT, R5.reuse, 0x8, PT ;  /* 0x000000080500780c */ /* 0x040fe40003f86070 */
[----:B------:R-:W-:Y:S01]  /*aee0*/  ISETP.GE.U32.AND P5, PT, R5, 0x10, PT ;  /* 0x000000100500780c */ /* 0x000fe20003fa6070 */
[----:B--2---:R-:W0:Y:S02]  /*aef0*/  SHFL.UP PT, R4, R0, 0x1, RZ ;  /* 0x0420000000047989 */ /* 0x004e2400000e00ff */
[----:B0-----:R-:W-:-:S05]  /*af00*/  SEL R7, R4, RZ, P1 ;  /* 0x000000ff04077207 */ /* 0x001fca0000800000 */
[----:B------:R-:W-:-:S05]  /*af10*/  IMAD.IADD R7, R0, 0x1, R7 ;  /* 0x0000000100077824 */ /* 0x000fca00078e0207 */
[----:B------:R-:W0:Y:S02]  /*af20*/  SHFL.UP PT, R4, R7, 0x2, RZ ;  /* 0x0440000007047989 */ /* 0x000e2400000e00ff */
        /* <DEDUP_REMOVED lines=10> */
[----:B------:R-:W-:Y:S02]  /*afd0*/  IMAD.IADD R6, R2, 0x1, R7 ;  /* 0x0000000102067824 */ /* 0x000fe400078e0207 */
[----:B------:R-:W0:Y:S03]  /*afe0*/  S2R R7, SR_CTAID.X ;  /* 0x0000000000077919 */ /* 0x000e260000002500 */
[----:B------:R-:W1:Y:S02]  /*aff0*/  SHFL.IDX PT, R4, R6, 0x1f, 0x1f ;  /* 0x03e01f0006047f89 */ /* 0x000e6400000e0000 */
[----:B-1----:R-:W-:-:S04]  /*b000*/  IMAD R4, R4, R11, RZ ;  /* 0x0000000b04047224 */ /* 0x002fc800078e02ff */
[----:B------:R-:W-:Y:S01]  /*b010*/  IMAD.MOV.U32 R3, RZ, RZ, R4 ;  /* 0x000000ffff037224 */ /* 0x000fe200078e0004 */
[----:B0-----:R-:W-:-:S13]  /*b020*/  ISETP.GT.AND P6, PT, R4, R7, PT ;  /* 0x000000070400720c */ /* 0x001fda0003fc4270 */
[----:B------:R-:W-:Y:S05]  /*b030*/  @P6 BRA `(.L_x_237) ;  /* 0x0000000000946947 */ /* 0x000fea0003800000 */
[----:B------:R-:W-:Y:S01]  /*b040*/  IMAD.MOV.U32 R4, RZ, RZ, R3 ;  /* 0x000000ffff047224 */ /* 0x000fe200078e0003 */
[----:B------:R-:W-:Y:S01]  /*b050*/  UMOV UR4, URZ ;  /* 0x0000003f00047c82 */ /* 0x000fe20008000000 */
[----:B------:R-:W-:-:S05]  /*b060*/  ULDC UR5, c[0x0][0xc3c] ;  /* 0x00030f0000057ab9 */ /* 0x000fca0000000800 */
.L_x_241:
[----:B------:R-:W-:-:S04]  /*b070*/  UIADD3 UR4, UR4, 0x1f, URZ ;  /* 0x0000001f04047890 */ /* 0x000fc8000fffe03f */
[----:B------:R-:W-:-:S06]  /*b080*/  UISETP.GE.AND UP0, UPT, UR4, UR5, UPT ;  /* 0x000000050400728c */ /* 0x000fcc000bf06270 */
[----:B------:R-:W-:-:S13]  /*b090*/  PLOP3.LUT P6, PT, PT, PT, UP0, 0x40, 0x0 ;  /* 0x000000000000781c */ /* 0x000fda0003fce808 */
[----:B------:R-:W-:Y:S05]  /*b0a0*/  @!P6 BRA `(.L_x_238) ;  /* 0x00000004002ce947 */ /* 0x000fea0003800000 */
[----:B------:R-:W-:Y:S01]  /*b0b0*/  VIADD R9, R5, UR4 ;  /* 0x0000000405097c36 */ /* 0x000fe20008000000 */
[----:B------:R-:W-:Y:S01]  /*b0c0*/  BSSY B0, `(.L_x_239) ;  /* 0x0000007000007945 */ /* 0x000fe20003800000 */
[----:B------:R-:W-:-:S03]  /*b0d0*/  IMAD.MOV.U32 R0, RZ, RZ, RZ ;  /* 0x000000ffff007224 */ /* 0x000fc600078e00ff */
[----:B------:R-:W-:-:S13]  /*b0e0*/  ISETP.GE.OR P6, PT, R9, UR5, !P0 ;  /* 0x0000000509007c0c */ /* 0x000fda000c7c6670 */
[----:B------:R-:W-:Y:S05]  /*b0f0*/  @P6 BRA `(.L_x_240) ;  /* 0x00000000000c6947 */ /* 0x000fea0003800000 */
[----:B------:R-:W0:Y:S02]  /*b100*/  LDC.64 R2, c[0x0][0xc80] ;  /* 0x00032000ff027b82 */ /* 0x000e240000000a00 */
[----:B0-----:R-:W-:-:S05]  /*b110*/  IMAD.WIDE R2, R9, 0x4, R2 ;  /* 0x0000000409027825 */ /* 0x001fca00078e0202 */
[----:B------:R0:W5:Y:S02]  /*b120*/  LDG.E R0, desc[UR50][R2.64] ;  /* 0x0000003202007981 */ /* 0x000164000c1e1900 */
.L_x_240:
[----:B------:R-:W-:Y:S05]  /*b130*/  BSYNC B0 ;  /* 0x0000000000007941 */ /* 0x000fea0003800000 */
.L_x_239:
[----:B0----5:R-:W0:Y:S02]  /*b140*/  SHFL.UP PT, R2, R0, 0x1, RZ ;  /* 0x0420000000027989 */ /* 0x021e2400000e00ff */
        /* <DEDUP_REMOVED lines=14> */
[----:B------:R-:W0:Y:S03]  /*b230*/  LDC R11, c[0x0][0xc38] ;  /* 0x00030e00ff0b7b82 */ /* 0x000e260000000800 */
[----:B------:R-:W0:Y:S02]  /*b240*/  SHFL.IDX PT, R3, R6, 0x1f, 0x1f ;  /* 0x03e01f0006037f89 */ /* 0x000e2400000e0000 */
[----:B0-----:R-:W-:-:S04]  /*b250*/  IMAD R3, R3, R11, RZ ;  /* 0x0000000b03037224 */ /* 0x001fc800078e02ff */
[----:B------:R-:W-:-:S05]  /*b260*/  IMAD.IADD R4, R3, 0x1, R4 ;  /* 0x0000000103047824 */ /* 0x000fca00078e0204 */
[----:B------:R-:W-:-:S13]  /*b270*/  ISETP.GT.AND P6, PT, R4, R7, PT ;  /* 0x000000070400720c */ /* 0x000fda0003fc4270 */
[----:B------:R-:W-:Y:S05]  /*b280*/  @!P6 BRA `(.L_x_241) ;  /* 0xfffffffc0078e947 */ /* 0x000fea000383ffff */
.L_x_237:
[----:B------:R-:W-:-:S04]  /*b290*/  IMAD.IADD R8, R4, 0x1, -R3 ;  /* 0x0000000104087824 */ /* 0x000fc800078e0a03 */
[----:B------:R-:W-:-:S05]  /*b2a0*/  IMAD R2, R6, R11, R8 ;  /* 0x0000000b06027224 */ /* 0x000fca00078e0208 */
[----:B------:R-:W-:-:S13]  /*b2b0*/  ISETP.GT.AND P0, PT, R2, R7, PT ;  /* 0x000000070200720c */ /* 0x000fda0003f04270 */
[----:B------:R-:W-:Y:S02]  /*b2c0*/  VOTEU.ANY UR5, UPT, !P0 ;  /* 0x0000000000057886 */ /* 0x000fe400040e0100 */
[----:B------:R-:W-:Y:S02]  /*b2d0*/  UPOPC UR40, UR5 ;  /* 0x00000005002872bf */ /* 0x000fe40008000000 */
[----:B------:R-:W-:-:S04]  /*b2e0*/  ISETP.NE.AND P0, PT, RZ, UR5, PT ;  /* 0x00000005ff007c0c */ /* 0x000fc8000bf05270 */
[----:B------:R-:W-:-:S05]  /*b2f0*/  IMAD.U32 R13, RZ, RZ, UR40 ;  /* 0x00000028ff0d7e24 */ /* 0x000fca000f8e00ff */
[----:B------:R-:W0:Y:S02]  /*b300*/  SHFL.IDX PT, R10, R0, R13, 0x1f ;  /* 0x00001f0d000a7589 */ /* 0x000e2400000e0000 */
[----:B0-----:R-:W-:-:S04]  /*b310*/  IABS R9, R10 ;  /* 0x0000000a00097213 */ /* 0x001fc80000000000 */
[----:B------:R-:W0:Y:S08]  /*b320*/  I2F.RP R4, R9 ;  /* 0x0000000900047306 */ /* 0x000e300000209400 */
[----:B0-----:R-:W0:Y:S02]  /*b330*/  MUFU.RCP R4, R4 ;  /* 0x0000000400047308 */ /* 0x001e240000001000 */
[----:B0-----:R-:W-:-:S06]  /*b340*/  VIADD R2, R4, 0xffffffe ;  /* 0x0ffffffe04027836 */ /* 0x001fcc0000000000 */
[----:B------:R0:W1:Y:S01]  /*b350*/  F2I.FTZ.U32.TRUNC.NTZ R3, R2 ;  /* 0x0000000200037305 */ /* 0x000062000021f000 */
[----:B------:R-:W-:Y:S05]  /*b360*/  @!P0 BRA `(.L_x_242) ;  /* 0x00000000000c8947 */ /* 0x000fea0003800000 */
[----:B------:R-:W-:-:S06]  /*b370*/  UIADD3 UR5, UR40, -0x1, URZ ;  /* 0xffffffff28057890 */ /* 0x000fcc000fffe03f */
[----:B------:R-:W-:-:S05]  /*b380*/  IMAD.U32 R13, RZ, RZ, UR5 ;  /* 0x00000005ff0d7e24 */ /* 0x000fca000f8e00ff */
[----:B------:R2:W3:Y:S02]  /*b390*/  SHFL.IDX PT, R16, R6, R13, 0x1f ;  /* 0x00001f0d06107589 */ /* 0x0004e400000e0000 */
.L_x_242:
[----:B---3--:R-:W-:Y:S01]  /*b3a0*/  IMAD R16, R16, R11, R8 ;  /* 0x0000000b10107224 */ /* 0x008fe200078e0208 */
[----:B0-----:R-:W-:Y:S01]  /*b3b0*/  IABS R2, R10 ;  /* 0x0000000a00027213 */ /* 0x001fe20000000000 */
[----:B-1----:R-:W-:Y:S01]  /*b3c0*/  IMAD.MOV R0, RZ, RZ, -R3 ;  /* 0x000000ffff007224 */ /* 0x002fe200078e0a03 */
[----:B------:R-:W-:Y:S01]  /*b3d0*/  UIADD3 UR40, UR40, UR4, URZ ;  /* 0x0000000428287290 */ /* 0x000fe2000fffe03f */
[----:B------:R-:W-:Y:S02]  /*b3e0*/  IMAD.IADD R11, R7, 0x1, -R16 ;  /* 0x00000001070b7824 */ /* 0x000fe400078e0a10 */
[----:B------:R-:W-:Y:S02]  /*b3f0*/  IMAD.MOV R4, RZ, RZ, -R2 ;  /* 0x000000ffff047224 */ /* 0x000fe400078e0a02 */
[----:B------:R-:W-:Y:S01]  /*b400*/  IMAD R7, R0, R9, RZ ;  /* 0x0000000900077224 */ /* 0x000fe200078e02ff */
[----:B------:R-:W-:Y:S01]  /*b410*/  IABS R0, R11 ;  /* 0x0000000b00007213 */ /* 0x000fe20000000000 */
[----:B------:R-:W-:-:S04]  /*b420*/  IMAD.MOV.U32 R2, RZ, RZ, RZ ;  /* 0x000000ffff027224 */ /* 0x000fc800078e00ff */
[----:B------:R-:W-:-:S04]  /*b430*/  IMAD.HI.U32 R2, R3, R7, R2 ;  /* 0x0000000703027227 */ /* 0x000fc800078e0002 */
[----:B------:R-:W-:Y:S02]  /*b440*/  IMAD.MOV.U32 R3, RZ, RZ, R0 ;  /* 0x000000ffff037224 */ /* 0x000fe400078e0000 */
[----:B------:R-:W-:Y:S02]  /*b450*/  IMAD.MOV.U32 R0, RZ, RZ, R4 ;  /* 0x000000ffff007224 */ /* 0x000fe400078e0004 */
[----:B------:R-:W-:-:S04]  /*b460*/  IMAD.HI.U32 R2, R2, R3, RZ ;  /* 0x0000000302027227 */ /* 0x000fc800078e00ff */
[----:B------:R-:W-:-:S05]  /*b470*/  IMAD R0, R2, R0, R3 ;  /* 0x0000000002007224 */ /* 0x000fca00078e0203 */
[----:B------:R-:W-:-:S13]  /*b480*/  ISETP.GT.U32.AND P1, PT, R9, R0, PT ;  /* 0x000000000900720c */ /* 0x000fda0003f24070 */
[----:B------:R-:W-:Y:S02]  /*b490*/  @!P1 IMAD.IADD R0, R0, 0x1, -R9 ;  /* 0x0000000100009824 */ /* 0x000fe400078e0a09 */
[----:B------:R-:W-:Y:S01]  /*b4a0*/  @!P1 VIADD R2, R2, 0x1 ;  /* 0x0000000102029836 */ /* 0x000fe20000000000 */
[----:B------:R-:W-:Y:S02]  /*b4b0*/  ISETP.NE.AND P1, PT, R10, RZ, PT ;  /* 0x000000ff0a00720c */ /* 0x000fe40003f25270 */
[----:B------:R-:W-:Y:S02]  /*b4c0*/  ISETP.GE.U32.AND P0, PT, R0, R9, PT ;  /* 0x000000090000720c */ /* 0x000fe40003f06070 */
[----:B------:R-:W-:-:S04]  /*b4d0*/  LOP3.LUT R0, R11, R10, RZ, 0x3c, !PT ;  /* 0x0000000a0b007212 */ /* 0x000fc800078e3cff */
[----:B------:R-:W-:-:S07]  /*b4e0*/  ISETP.GE.AND P2, PT, R0, RZ, PT ;  /* 0x000000ff0000720c */ /* 0x000fce0003f46270 */
[----:B------:R-:W-:-:S06]  /*b4f0*/  @P0 VIADD R2, R2, 0x1 ;  /* 0x0000000102020836 */ /* 0x000fcc0000000000 */
[----:B------:R-:W-:Y:S01]  /*b500*/  @!P2 IMAD.MOV R2, RZ, RZ, -R2 ;  /* 0x000000ffff02a224 */ /* 0x000fe200078e0a02 */
[----:B------:R-:W-:-:S05]  /*b510*/  @!P1 LOP3.LUT R2, RZ, R10, RZ, 0x33, !PT ;  /* 0x0000000aff029212 */ /* 0x000fca00078e33ff */
[--C-:B------:R-:W-:Y:S02]  /*b520*/  IMAD.MOV R17, RZ, RZ, -R2.reuse ;  /* 0x000000ffff117224 */ /* 0x100fe400078e0a02 */
[----:B------:R-:W-:Y:S02]  /*b530*/  IMAD.MOV.U32 R18, RZ, RZ, R2 ;  /* 0x000000ffff127224 */ /* 0x000fe400078e0002 */
[----:B------:R-:W-:Y:S01]  /*b540*/  IMAD R17, R10, R17, R11 ;  /* 0x000000110a117224 */ /* 0x000fe200078e020b */
[----:B------:R-:W-:Y:S06]  /*b550*/  BRA `(.L_x_243) ;  /* 0x0000000000107947 */ /* 0x000fec0003800000 */
.L_x_238:
[----:B------:R-:W-:Y:S01]  /*b560*/  IMAD.MOV.U32 R16, RZ, RZ, R7 ;  /* 0x000000ffff107224 */ /* 0x000fe200078e0007 */
[----:B------:R-:W-:Y:S01]  /*b570*/  ULDC UR40, c[0x0][0xc3c] ;  /* 0x00030f0000287ab9 */ /* 0x000fe20000000800 */
[----:B------:R-:W-:Y:S02]  /*b580*/  IMAD.MOV.U32 R17, RZ, RZ, RZ ;  /* 0x000000ffff117224 */ /* 0x000fe400078e00ff */
[----:B------:R-:W-:-:S07]  /*b590*/  IMAD.MOV.U32 R18, RZ, RZ, RZ ;  /* 0x000000ffff127224 */ /* 0x000fce00078e00ff */
.L_x_243:
[----:B------:R-:W-:Y:S01]  /*b5a0*/  ISETP.NE.AND P0, PT, R5, RZ, PT ;  /* 0x000000ff0500720c */ /* 0x000fe20003f05270 */
[----:B------:R-:W-:-:S12]  /*b5b0*/  IMAD.U32 R19, RZ, RZ, UR40 ;  /* 0x00000028ff137e24 */ /* 0x000fd8000f8e00ff */
[----:B------:R-:W0:Y:S01]  /*b5c0*/  @!P0 S2R R3, SR_CgaCtaId ;  /* 0x0000000000038919 */ /* 0x000e220000008800 */
[----:B------:R-:W-:-:S04]  /*b5d0*/  @!P0 MOV R0, 0x400 ;  /* 0x0000040000008802 */ /* 0x000fc80000000f00 */
[----:B0-----:R-:W-:-:S05]  /*b5e0*/  @!P0 LEA R0, R3, R0, 0x18 ;  /* 0x0000000003008211 */ /* 0x001fca00078ec0ff */
[----:B------:R0:W-:Y:S01]  /*b5f0*/  @!P0 STS.128 [R0+0x298d0], R16 ;  /* 0x0298d01000008388 */ /* 0x0001e20000000c00 */
[----:B------:R-:W-:Y:S06]  /*b600*/  BAR.ARV 0x5, 0x180 ;  /* 0x0146000000007b1d */ /* 0x000fec0000002000 */
.L_x_236:
[----:B------:R-:W-:Y:S01]  /*b610*/  ULDC UR4, c[0x0][0xc3c] ;  /* 0x00030f0000047ab9 */ /* 0x000fe20000000800 */
[----:B------:R1:W-:Y:S01]  /*b620*/  STL [R1+0x1c], RZ ;  /* 0x00001cff01007387 */ /* 0x0003e20000100800 */
[----:B------:R-:W-:Y:S01]  /*b630*/  UISETP.GE.AND UP0, UPT, UR40, UR4, UPT ;  /* 0x000000042800728c */ /* 0x000fe2000bf06270 */
[----:B------:R-:W-:Y:S02]  /*b640*/  IMAD.MOV.U32 R33, RZ, RZ, 0x1 ;  /* 0x00000001ff217424 */ /* 0x000fe400078e00ff */
[----:B------:R-:W-:-:S03]  /*b650*/  IMAD.MOV.U32 R28, RZ, RZ, RZ ;  /* 0x000000ffff1c7224 */ /* 0x000fc600078e00ff */
[----:B------:R-:W-:-:S13]  /*b660*/  PLOP3.LUT P0, PT, PT, PT, UP0, 0x80, 0x0 ;  /* 0x000000000000781c */ /* 0x000fda0003f0f008 */
[----:B-1----:R-:W-:Y:S05]  /*b670*/  @P0 BRA `(.L_x_244) ;  /* 0x0000005400e00947 */ /* 0x002fea0003800000 */
[----:B------:R-:W1:Y:S01]  /*b680*/  S2R R14, SR_TID.X ;  /* 0x00000000000e7919 */ /* 0x000e620000002100 */
[----:B------:R-:W3:Y:S01]  /*b690*/  S2UR UR4, SR_CgaCtaId ;  /* 0x00000000000479c3 */ /* 0x000ee20000008800 */
[----:B------:R-:W-:Y:S01]  /*b6a0*/  MOV R22, 0x400 ;  /* 0x0000040000167802 */ /* 0x000fe20000000f00 */
[----:B------:R-:W-:Y:S01]  /*b6b0*/  IMAD.MOV.U32 R36, RZ, RZ, 0x40 ;  /* 0x00000040ff247424 */ /* 0x000fe200078e00ff */
[----:B------:R-:W-:Y:S01]  /*b6c0*/  ULOP3.LUT UR46, UR36, 0x2, URZ, 0xfc, !UPT ;  /* 0x00000002242e7892 */ /* 0x000fe2000f8efc3f */
[----:B------:R-:W-:Y:S01]  /*b6d0*/  IMAD.MOV.U32 R33, RZ, RZ, 0x1 ;  /* 0x00000001ff217424 */ /* 0x000fe200078e00ff */
[----:B------:R-:W-:Y:S01]  /*b6e0*/  ULOP3.LUT UR48, UR36, 0x1, URZ, 0xfc, !UPT ;  /* 0x0000000124307892 */ /* 0x000fe2000f8efc3f */
[----:B------:R-:W-:Y:S01]  /*b6f0*/  IMAD.MOV.U32 R28, RZ, RZ, RZ ;  /* 0x000000ffff1c7224 */ /* 0x000fe200078e00ff */
[----:B------:R-:W-:Y:S01]  /*b700*/  ULDC UR49, c[0x0][0xc] ;  /* 0x0000030000317ab9 */ /* 0x000fe20000000800 */
[C---:B-1----:R-:W-:Y:S01]  /*b710*/  IMAD.SHL.U32 R4, R14.reuse, 0x10, RZ ;  /* 0x000000100e047824 */ /* 0x042fe200078e00ff */
[C---:B--2---:R-:W-:Y:S01]  /*b720*/  LOP3.LUT R13, R14.reuse, 0x7f, RZ, 0xc0, !PT ;  /* 0x0000007f0e0d7812 */ /* 0x044fe200078ec0ff */
[C---:B------:R-:W-:Y:S01]  /*b730*/  IMAD.SHL.U32 R3, R14.reuse, 0x2, RZ ;  /* 0x000000020e037824 */ /* 0x040fe200078e00ff */
[C---:B------:R-:W-:Y:S01]  /*b740*/  R2P PR, R14.reuse, 0x14 ;  /* 0x000000140e007804 */ /* 0x040fe20000000000 */
[----:B------:R-:W-:Y:S01]  /*b750*/  IMAD.SHL.U32 R11, R14, 0x4, RZ ;  /* 0x000000040e0b7824 */ /* 0x000fe200078e00ff */
[----:B0-----:R-:W-:-:S02]  /*b760*/  LOP3.LUT R0, R4, 0x1b0, RZ, 0xc0, !PT ;  /* 0x000001b004007812 */ /* 0x001fc400078ec0ff */
[----:B------:R-:W-:Y:S02]  /*b770*/  SHF.R.U32.HI R2, RZ, 0x5, R13 ;  /* 0x00000005ff027819 */ /* 0x000fe4000001160d */
[----:B------:R-:W-:Y:S01]  /*b780*/  LOP3.LUT R10, R0, 0x30, R3, 0x78, !PT ;  /* 0x00000030000a7812 */ /* 0x000fe200078e7803 */
[----:B------:R-:W-:Y:S01]  /*b790*/  IMAD.SHL.U32 R3, R14, 0x80, RZ ;  /* 0x000000800e037824 */ /* 0x000fe200078e00ff */
[----:B------:R-:W-:Y:S01]  /*b7a0*/  LOP3.LUT R37, R4, 0x30, RZ, 0xc0, !PT ;  /* 0x0000003004257812 */ /* 0x000fe200078ec0ff */
[----:B------:R-:W-:Y:S02]  /*b7b0*/  IMAD.SHL.U32 R0, R14, 0x20, RZ ;  /* 0x000000200e007824 */ /* 0x000fe400078e00ff */
[----:B------:R-:W-:Y:S01]  /*b7c0*/  IMAD.SHL.U32 R7, R2, 0x200, RZ ;  /* 0x0000020002077824 */ /* 0x000fe200078e00ff */
[----:B------:R-:W-:Y:S02]  /*b7d0*/  LOP3.LUT R5, R3, 0x380, RZ, 0xc0, !PT ;  /* 0x0000038003057812 */ /* 0x000fe400078ec0ff */
[----:B------:R-:W-:-:S02]  /*b7e0*/  LOP3.LUT R6, R0, 0x80, RZ, 0xc0, !PT ;  /* 0x0000008000067812 */ /* 0x000fc400078ec0ff */
[----:B------:R-:W-:Y:S01]  /*b7f0*/  LOP3.LUT R9, R0, 0x380, RZ, 0xc0, !PT ;  /* 0x0000038000097812 */ /* 0x000fe200078ec0ff */
[----:B------:R-:W-:Y:S01]  /*b800*/  IMAD R5, R2, 0x10, R5 ;  /* 0x0000001002057824 */ /* 0x000fe200078e0205 */
[----:B------:R-:W-:Y:S01]  /*b810*/  LOP3.LUT R6, R6, 0x10, R14, 0xf8, !PT ;  /* 0x0000001006067812 */ /* 0x000fe200078ef80e */
[----:B------:R-:W-:Y:S01]  /*b820*/  IMAD.SHL.U32 R2, R2, 0x400, RZ ;  /* 0x0000040002027824 */ /* 0x000fe200078e00ff */
[----:B------:R-:W-:Y:S02]  /*b830*/  LOP3.LUT R35, R9, 0x30, R4, 0xf8, !PT ;  /* 0x0000003009237812 */ /* 0x000fe400078ef804 */
[----:B------:R-:W-:Y:S02]  /*b840*/  LOP3.LUT R9, R7, 0x60, R0, 0xf8, !PT ;  /* 0x0000006007097812 */ /* 0x000fe400078ef800 */
[----:B------:R-:W-:Y:S02]  /*b850*/  LOP3.LUT R8, R6, 0x10, R11, 0x78, !PT ;  /* 0x0000001006087812 */ /* 0x000fe400078e780b */
[----:B------:R-:W-:-:S02]  /*b860*/  LOP3.LUT R6, R5, 0x70, R4, 0x78, !PT ;  /* 0x0000007005067812 */ /* 0x000fc400078e7804 */
[----:B------:R-:W-:Y:S02]  /*b870*/  LOP3.LUT R7, R7, 0x40, R4, 0xf8, !PT ;  /* 0x0000004007077812 */ /* 0x000fe400078ef804 */
[----:B------:R-:W-:Y:S02]  /*b880*/  LOP3.LUT R9, R9, 0x100, R0, 0xf8, !PT ;  /* 0x0000010009097812 */ /* 0x000fe400078ef800 */
[----:B------:R-:W-:Y:S02]  /*b890*/  LOP3.LUT R5, R6, 0xc00, R3, 0xf8, !PT ;  /* 0x00000c0006057812 */ /* 0x000fe400078ef803 */
[----:B------:R-:W-:Y:S02]  /*b8a0*/  LOP3.LUT R12, R7, R10, RZ, 0xfc, !PT ;  /* 0x0000000a070c7212 */ /* 0x000fe400078efcff */
[----:B------:R-:W-:Y:S01]  /*b8b0*/  LOP3.LUT R3, R9, R8, RZ, 0xfc, !PT ;  /* 0x0000000809037212 */ /* 0x000fe200078efcff */
[----:B------:R0:W-:Y:S01]  /*b8c0*/  STL [R1+0x10], R5 ;  /* 0x0000100501007387 */ /* 0x0001e20000100800 */
[----:B------:R-:W-:-:S02]  /*b8d0*/  SHF.R.U32.HI R4, RZ, 0x2, R13 ;  /* 0x00000002ff047819 */ /* 0x000fc4000001160d */
[----:B------:R-:W-:Y:S01]  /*b8e0*/  LOP3.LUT R35, R35, 0x70, R11, 0x78, !PT ;  /* 0x0000007023237812 */ /* 0x000fe200078e780b */
[----:B------:R-:W-:Y:S01]  /*b8f0*/  STL [R1+0x8], R12 ;  /* 0x0000080c01007387 */ /* 0x000fe20000100800 */
[----:B------:R-:W-:Y:S02]  /*b900*/  LOP3.LUT R0, R4, 0x60, R0, 0xf8, !PT ;  /* 0x0000006004007812 */ /* 0x000fe400078ef800 */
[----:B------:R-:W-:Y:S01]  /*b910*/  LOP3.LUT R4, R37, 0x40, RZ, 0xfc, !PT ;  /* 0x0000004025047812 */ /* 0x000fe200078efcff */
[----:B------:R3:W-:Y:S01]  /*b920*/  STL [R1+0xc], R3 ;  /* 0x00000c0301007387 */ /* 0x0007e20000100800 */
[----:B------:R-:W-:Y:S02]  /*b930*/  LOP3.LUT R2, R0, 0x80, RZ, 0xfc, !PT ;  /* 0x0000008000027812 */ /* 0x000fe400078efcff */
[C---:B0-----:R-:W-:Y:S02]  /*b940*/  SEL R5, R36.reuse, 0xffffffc0, !P2 ;  /* 0xffffffc024057807 */ /* 0x041fe40005000000 */
[----:B------:R-:W-:-:S03]  /*b950*/  SEL R36, R36, 0xffffffc0, !P4 ;  /* 0xffffffc024247807 */ /* 0x000fc60006000000 */
[----:B------:R-:W-:Y:S01]  /*b960*/  STL [R1+0x14], R5 ;  /* 0x0000140501007387 */ /* 0x000fe20000100800 */
[----:B---3--:R-:W-:-:S05]  /*b970*/  IMAD.U32 R3, RZ, RZ, UR4 ;  /* 0x00000004ff037e24 */ /* 0x008fca000f8e00ff */
[----:B------:R-:W-:Y:S01]  /*b980*/  LEA R22, R3, R22, 0x18 ;  /* 0x0000001603167211 */ /* 0x000fe200078ec0ff */
[----:B------:R0:W-:Y:S04]  /*b990*/  STL [R1+0x4], R3 ;  /* 0x0000040301007387 */ /* 0x0001e80000100800 */
[----:B------:R-:W-:Y:S01]  /*b9a0*/  IMAD.IADD R0, R22, 0x1, R12 ;  /* 0x0000000116007824 */ /* 0x000fe200078e020c */
[----:B------:R1:W-:Y:S04]  /*b9b0*/  STL [R1+0x1c], RZ ;  /* 0x00001cff01007387 */ /* 0x0003e80000100800 */
[----:B------:R1:W-:Y:S01]  /*b9c0*/  STL [R1+0x18], R0 ;  /* 0x0000180001007387 */ /* 0x0003e20000100800 */
[----:B0-----:R-:W-:-:S07]  /*b9d0*/  LOP3.LUT R3, R37, 0x80, RZ, 0xfc, !PT ;  /* 0x0000008025037812 */ /* 0x001fce00078efcff */
.L_x_321:
[----:B------:R-:W-:Y:S01]  /*b9e0*/  ULDC.64 UR4, c[0x0][0xc88] ;  /* 0x0003220000047ab9 */ /* 0x000fe20000000a00 */
[----:B------:R-:W-:Y:S01]  /*b9f0*/  ULDC.64 UR6, c[0x0][0xa18] ;  /* 0x0002860000067ab9 */ /* 0x000fe20000000a00 */
[----:B------:R-:W-:Y:S01]  /*ba00*/  UIMAD.WIDE UR4, UR40, 0x4, UR4 ;  /* 0x00000004280478a5 */ /* 0x000fe2000f8e0204 */
[----:B------:R-:W-:-:S05]  /*ba10*/  ULDC.64 UR8, c[0x0][0xa00] ;  /* 0x0002800000087ab9 */ /* 0x000fca0000000a00 */
[----:B0-----:R-:W-:Y:S02]  /*ba20*/  IMAD.U32 R2, RZ, RZ, UR4 ;  /* 0x00000004ff027e24 */ /* 0x001fe4000f8e00ff */
[----:B------:R-:W-:Y:S01]  /*ba30*/  IMAD.U32 R3, RZ, RZ, UR5 ;  /* 0x00000005ff037e24 */ /* 0x000fe2000f8e00ff */
[----:B------:R-:W-:-:S04]  /*ba40*/  ULDC.64 UR4, c[0x0][0xa28] ;  /* 0x00028a0000047ab9 */ /* 0x000fc80000000a00 */
[----:B------:R-:W2:Y:S01]  /*ba50*/  LDG.E R2, desc[UR50][R2.64] ;  /* 0x0000003202027981 */ /* 0x000ea2000c1e1900 */
[----:B------:R-:W-:Y:S02]  /*ba60*/  UISETP.NE.U32.AND UP1, UPT, UR4, URZ, UPT ;  /* 0x0000003f0400728c */ /* 0x000fe4000bf25070 */
[----:B------:R-:W-:Y:S02]  /*ba70*/  UISETP.NE.U32.AND UP0, UPT, UR6, URZ, UPT ;  /* 0x0000003f0600728c */ /* 0x000fe4000bf05070 */
[----:B------:R-:W-:Y:S02]  /*ba80*/  UISETP.NE.AND.EX UP2, UPT, UR5, URZ, UPT, UP1 ;  /* 0x0000003f0500728c */ /* 0x000fe4000bf45310 */
[----:B------:R-:W-:Y:S02]  /*ba90*/  UISETP.NE.AND.EX UP0, UPT, UR7, URZ, UPT, UP0 ;  /* 0x0000003f0700728c */ /* 0x000fe4000bf05300 */
[----:B------:R-:W-:Y:S02]  /*baa0*/  UISETP.NE.U32.AND UP1, UPT, UR8, URZ, UPT ;  /* 0x0000003f0800728c */ /* 0x000fe4000bf25070 */
[----:B------:R-:W-:-:S02]  /*bab0*/  PLOP3.LUT P0, PT, PT, PT, UP2, 0x80, 0x0 ;  /* 0x000000000000781c */ /* 0x000fc40003f0f028 */
[----:B------:R-:W-:Y:S01]  /*bac0*/  PLOP3.LUT P1, PT, PT, PT, UP0, 0x80, 0x0 ;  /* 0x000000000000781c */ /* 0x000fe20003f2f008 */
[----:B------:R-:W-:Y:S01]  /*bad0*/  UISETP.NE.AND.EX UP5, UPT, UR9, URZ, UPT, UP1 ;  /* 0x0000003f0900728c */ /* 0x000fe2000bfa5310 */
[----:B------:R-:W-:-:S03]  /*bae0*/  IMAD.MOV.U32 R26, RZ, RZ, RZ ;  /* 0x000000ffff1a7224 */ /* 0x000fc600078e00ff */
[----:B------:R-:W-:Y:S02]  /*baf0*/  UP2UR UR47, UPR, URZ, 0x20 ;  /* 0x000000203f2f7883 */ /* 0x000fe40008000000 */
[----:B------:R-:W-:Y:S02]  /*bb00*/  PLOP3.LUT P2, PT, PT, PT, UP5, 0x80, 0x0 ;  /* 0x000000000000781c */ /* 0x000fe40003f4f058 */
[----:B--2---:R-:W-:-:S13]  /*bb10*/  R2UR UR44, R2 ;  /* 0x00000000022c72ca */ /* 0x004fda00000e0000 */
[----:B------:R-:W-:Y:S02]  /*bb20*/  USHF.R.S32.HI UR45, URZ, 0x1f, UR44 ;  /* 0x0000001f3f2d7899 */ /* 0x000fe4000801142c */
[----:B------:R-:W-:Y:S02]  /*bb30*/  @UP2 ULEA UR4, UP3, UR44, UR4, 0x2 ;  /* 0x000000042c042291 */ /* 0x000fe4000f86103f */
[----:B------:R-:W-:Y:S02]  /*bb40*/  USHF.L.U32 UR38, UR44, 0x2, URZ ;  /* 0x000000022c267899 */ /* 0x000fe4000800063f */
[----:B------:R-:W-:Y:S02]  /*bb50*/  @UP2 ULEA.HI.X UR5, UR44, UR5, UR45, 0x2, UP3 ;  /* 0x000000052c052291 */ /* 0x000fe400098f142d */
[----:B------:R-:W-:Y:S01]  /*bb60*/  USHF.L.U64.HI UR39, UR44, 0x2, UR45 ;  /* 0x000000022c277899 */ /* 0x000fe2000801022d */
[----:B------:R-:W-:Y:S01]  /*bb70*/  IMAD.U32 R2, RZ, RZ, UR4 ;  /* 0x00000004ff027e24 */ /* 0x000fe2000f8e00ff */
[----:B------:R-:W-:-:S02]  /*bb80*/  @UP0 UIADD3 UR6, UP4, UR38, UR6, URZ ;  /* 0x0000000626060290 */ /* 0x000fc4000ff9e03f */
[----:B------:R-:W-:Y:S02]  /*bb90*/  IMAD.U32 R3, RZ, RZ, UR5 ;  /* 0x00000005ff037e24 */ /* 0x000fe4000f8e00ff */
[----:B------:R-:W-:Y:S02]  /*bba0*/  @UP0 UIADD3.X UR7, UR39, UR7, URZ, UP4, !UPT ;  /* 0x0000000727070290 */ /* 0x000fe4000a7fe43f */
[----:B------:R-:W-:Y:S01]  /*bbb0*/  UIADD3 UR8, UP0, UR38, UR8, URZ ;  /* 0x0000000826087290 */ /* 0x000fe2000ff1e03f */
[----:B-1----:R0:W5:Y:S03]  /*bbc0*/  @P0 LDG.E R0, desc[UR50][R2.64] ;  /* 0x0000003202000981 */ /* 0x002166000c1e1900 */
[----:B------:R-:W-:Y:S01]  /*bbd0*/  UIADD3.X UR4, UR39, UR9, URZ, UP0, !UPT ;  /* 0x0000000927047290 */ /* 0x000fe200087fe43f */
[----:B0-----:R-:W-:Y:S02]  /*bbe0*/  IMAD.U32 R2, RZ, RZ, UR6 ;  /* 0x00000006ff027e24 */ /* 0x001fe4000f8e00ff */
[----:B------:R-:W-:-:S05]  /*bbf0*/  IMAD.U32 R3, RZ, RZ, UR7 ;  /* 0x00000007ff037e24 */ /* 0x000fca000f8e00ff */
[----:B------:R0:W2:Y:S02]  /*bc00*/  @P1 LDG.E R4, desc[UR50][R2.64] ;  /* 0x0000003202041981 */ /* 0x0000a4000c1e1900 */
[----:B0-----:R-:W-:Y:S02]  /*bc10*/  IMAD.U32 R2, RZ, RZ, UR8 ;  /* 0x00000008ff027e24 */ /* 0x001fe4000f8e00ff */
[----:B------:R-:W-:-:S05]  /*bc20*/  IMAD.U32 R3, RZ, RZ, UR4 ;  /* 0x00000004ff037e24 */ /* 0x000fca000f8e00ff */
[----:B------:R0:W5:Y:S01]  /*bc30*/  @P2 LDG.E R26, desc[UR50][R2.64] ;  /* 0x00000032021a2981 */ /* 0x000162000c1e1900 */
[----:B--2---:R-:W-:Y:S01]  /*bc40*/  @P1 R2UR UR41, R4 ;  /* 0x00000000042912ca */ /* 0x004fe200000e0000 */
[----:B0-----:R-:W-:-:S14]  /*bc50*/  @P1 BRA `(.L_x_245) ;  /* 0x0000000000241947 */ /* 0x001fdc0003800000 */
[----:B------:R-:W-:Y:S01]  /*bc60*/  UISETP.NE.AND UP0, UPT, UR47, URZ, UPT ;  /* 0x0000003f2f00728c */ /* 0x000fe2000bf05270 */
[----:B------:R-:W-:-:S05]  /*bc70*/  ULDC UR41, c[0x0][0x288] ;  /* 0x0000a20000297ab9 */ /* 0x000fca0000000800 */
[----:B------:R-:W-:-:S13]  /*bc80*/  PLOP3.LUT P1, PT, PT, PT, UP0, 0x40, 0x0 ;  /* 0x000000000000781c */ /* 0x000fda0003f2e808 */
[----:B------:R-:W-:Y:S05]  /*bc90*/  @P1 BRA `(.L_x_245) ;  /* 0x0000000000141947 */ /* 0x000fea0003800000 */
[----:B------:R-:W2:Y:S04]  /*bca0*/  LDG.E R5, desc[UR50][R2.64] ;  /* 0x0000003202057981 */ /* 0x000ea8000c1e1900 */
[----:B------:R-:W3:Y:S01]  /*bcb0*/  LDG.E R4, desc[UR50][R2.64+0x4] ;  /* 0x0000043202047981 */ /* 0x000ee2000c1e1900 */
[----:B--2---:R-:W-:Y:S02]  /*bcc0*/  R2UR UR4, R5 ;  /* 0x00000000050472ca */ /* 0x004fe400000e0000 */
[----:B---3--:R-:W-:-:S13]  /*bcd0*/  R2UR UR41, R4 ;  /* 0x00000000042972ca */ /* 0x008fda00000e0000 */
[----:B------:R-:W-:-:S12]  /*bce0*/  UIADD3 UR41, -UR4, UR41, URZ ;  /* 0x0000002904297290 */ /* 0x000fd8000fffe13f */
.L_x_245:
[----:B------:R-:W-:Y:S01]  /*bcf0*/  UMOV UR37, URZ ;  /* 0x0000003f00257c82 */ /* 0x000fe20008000000 */
[----:B------:R-:W-:Y:S01]  /*bd00*/  ULDC.64 UR6, c[0x0][0xa20] ;  /* 0x0002880000067ab9 */ /* 0x000fe20000000a00 */
[----:B-----5:R-:W-:Y:S01]  /*bd10*/  @P0 R2UR UR37, R0 ;  /* 0x00000000002502ca */ /* 0x020fe200000e0000 */
[----:B------:R-:W-:Y:S01]  /*bd20*/  ULDC.64 UR4, c[0x0][0x418] ;  /* 0x0001060000047ab9 */ /* 0x000fe20000000a00 */
[----:B------:R-:W-:Y:S01]  /*bd30*/  ISETP.NE.U32.AND P0, PT, RZ, UR6, PT ;  /* 0x00000006ff007c0c */ /* 0x000fe2000bf05070 */
[----:B------:R-:W-:Y:S01]  /*bd40*/  UISETP.NE.U32.AND UP0, UPT, UR4, URZ, UPT ;  /* 0x0000003f0400728c */ /* 0x000fe2000bf05070 */
[----:B------:R-:W-:Y:S01]  /*bd50*/  IMAD.U32 R32, RZ, RZ, UR44 ;  /* 0x0000002cff207e24 */ /* 0x000fe2000f8e00ff */
[----:B------:R-:W-:Y:S01]  /*bd60*/  ULDC UR42, c[0x0][0x2f0] ;  /* 0x0000bc00002a7ab9 */ /* 0x000fe20000000800 */
[----:B------:R-:W-:Y:S01]  /*bd70*/  ISETP.NE.AND.EX P0, PT, RZ, UR7, PT, P0 ;  /* 0x00000007ff007c0c */ /* 0x000fe2000bf05300 */
[----:B------:R-:W-:Y:S01]  /*bd80*/  UISETP.NE.AND.EX UP0, UPT, UR5, URZ, UPT, UP0 ;  /* 0x0000003f0500728c */ /* 0x000fe2000bf05300 */
[----:B------:R-:W-:-:S03]  /*bd90*/  ULDC UR4, c[0x0][0x424] ;  /* 0x0001090000047ab9 */ /* 0x000fc60000000800 */
[----:B------:R-:W-:-:S04]  /*bda0*/  USEL UR4, UR4, 0x1, UP0 ;  /* 0x0000000104047887 */ /* 0x000fc80008000000 */
[----:B------:R-:W-:-:S04]  /*bdb0*/  UIMAD UR42, UR4, UR42, URZ ;  /* 0x0000002a042a72a4 */ /* 0x000fc8000f8e023f */
[----:B------:R-:W-:Y:S08]  /*bdc0*/  @!P0 BRA `(.L_x_246) ;  /* 0x00000000001c8947 */ /* 0x000ff00003800000 */
[----:B------:R-:W-:-:S04]  /*bdd0*/  UIADD3 UR4, UP0, UR38, UR6, URZ ;  /* 0x0000000626047290 */ /* 0x000fc8000ff1e03f */
[----:B------:R-:W-:Y:S02]  /*bde0*/  UIADD3.X UR5, UR39, UR7, URZ, UP0, !UPT ;  /* 0x0000000727057290 */ /* 0x000fe400087fe43f */
[----:B------:R-:W-:-:S04]  /*bdf0*/  IMAD.U32 R2, RZ, RZ, UR4 ;  /* 0x00000004ff027e24 */ /* 0x000fc8000f8e00ff */
[----:B------:R-:W-:-:S05]  /*be00*/  IMAD.U32 R3, RZ, RZ, UR5 ;  /* 0x00000005ff037e24 */ /* 0x000fca000f8e00ff */
[----:B------:R-:W2:Y:S02]  /*be10*/  LDG.E R2, desc[UR50][R2.64] ;  /* 0x0000003202027981 */ /* 0x000ea4000c1e1900 */
[----:B--2---:R-:W-:Y:S01]  /*be20*/  R2UR UR42, R2 ;  /* 0x00000000022a72ca */ /* 0x004fe200000e0000 */
[----:B------:R-:W-:-:S14]  /*be30*/  BRA `(.L_x_247) ;  /* 0x00000000002c7947 */ /* 0x000fdc0003800000 */
.L_x_246:
[----:B------:R-:W-:Y:S02]  /*be40*/  ULDC.64 UR4, c[0x0][0xa08] ;  /* 0x0002820000047ab9 */ /* 0x000fe40000000a00 */
[----:B------:R-:W-:-:S04]  /*be50*/  ISETP.NE.U32.AND P0, PT, RZ, UR4, PT ;  /* 0x00000004ff007c0c */ /* 0x000fc8000bf05070 */
[----:B------:R-:W-:-:S13]  /*be60*/  ISETP.NE.AND.EX P0, PT, RZ, UR5, PT, P0 ;  /* 0x00000005ff007c0c */ /* 0x000fda000bf05300 */
[----:B------:R-:W-:Y:S05]  /*be70*/  @!P0 BRA `(.L_x_247) ;  /* 0x00000000001c8947 */ /* 0x000fea0003800000 */
[----:B------:R-:W0:Y:S02]  /*be80*/  LDC.64 R2, c[0x0][0xa08] ;  /* 0x00028200ff027b82 */ /* 0x000e240000000a00 */
[----:B0-----:R-:W-:-:S05]  /*be90*/  IMAD.WIDE R2, R32, 0x4, R2 ;  /* 0x0000000420027825 */ /* 0x001fca00078e0202 */
[----:B------:R-:W2:Y:S04]  /*bea0*/  LDG.E R4, desc[UR50][R2.64] ;  /* 0x0000003202047981 */ /* 0x000ea8000c1e1900 */
[----:B------:R-:W3:Y:S01]  /*beb0*/  LDG.E R0, desc[UR50][R2.64+0x4] ;  /* 0x0000043202007981 */ /* 0x000ee2000c1e1900 */
[----:B--2---:R-:W-:Y:S02]  /*bec0*/  R2UR UR42, R4 ;  /* 0x00000000042a72ca */ /* 0x004fe400000e0000 */
[----:B---3--:R-:W-:-:S13]  /*bed0*/  R2UR UR4, R0 ;  /* 0x00000000000472ca */ /* 0x008fda00000e0000 */
[----:B------:R-:W-:-:S12]  /*bee0*/  UIADD3 UR42, -UR42, UR4, URZ ;  /* 0x000000042a2a7290 */ /* 0x000fd8000fffe13f */
.L_x_247:
[----:B------:R-:W-:Y:S01]  /*bef0*/  UIADD3 UR42, -UR37, UR42, URZ ;  /* 0x0000002a252a7290 */ /* 0x000fe2000fffe13f */
[----:B------:R-:W-:Y:S03]  /*bf00*/  BSSY B7, `(.L_x_248) ;  /* 0x0000457000077945 */ /* 0x000fe60003800000 */
[----:B------:R-:W-:Y:S02]  /*bf10*/  UIADD3 UR4, UR42, 0x9f, URZ ;  /* 0x0000009f2a047890 */ /* 0x000fe4000fffe03f */
[----:B------:R-:W-:Y:S02]  /*bf20*/  ISETP.LT.AND P0, PT, RZ, UR42, PT ;  /* 0x0000002aff007c0c */ /* 0x000fe4000bf01270 */
[----:B------:R-:W-:-:S04]  /*bf30*/  UIMAD.WIDE UR4, UR4, 0x66666667, URZ ;  /* 0x66666667040478a5 */ /* 0x000fc8000f8e023f */
[----:B------:R-:W-:-:S04]  /*bf40*/  USHF.R.U32.HI UR43, URZ, 0x1f, UR5 ;  /* 0x0000001f3f2b7899 */ /* 0x000fc80008011605 */
[----:B------:R-:W-:-:S03]  /*bf50*/  ULEA.HI.SX32 UR43, UR5, UR43, 0x1a ;  /* 0x0000002b052b7291 */ /* 0x000fc6000f8fd23f */
[----:B------:R-:W-:Y:S09]  /*bf60*/  @P0 BRA `(.L_x_249) ;  /* 0x0000000000440947 */ /* 0x000ff20003800000 */
[----:B------:R-:W0:Y:S02]  /*bf70*/  S2R R0, SR_TID.X ;  /* 0x0000000000007919 */ /* 0x000e240000002100 */
[----:B0-----:R-:W-:-:S04]  /*bf80*/  LOP3.LUT R0, R0, 0x7f, RZ, 0xc0, !PT ;  /* 0x0000007f00007812 */ /* 0x001fc800078ec0ff */
[----:B------:R-:W-:-:S13]  /*bf90*/  ISETP.NE.AND P0, PT, R0, RZ, PT ;  /* 0x000000ff0000720c */ /* 0x000fda0003f05270 */
[----:B------:R-:W-:Y:S05]  /*bfa0*/  @P0 BRA `(.L_x_250) ;  /* 0x0000004400300947 */ /* 0x000fea0003800000 */
[----:B------:R-:W0:Y:S01]  /*bfb0*/  S2R R5, SR_LANEID ;  /* 0x0000000000057919 */ /* 0x000e220000000000 */
[----:B------:R-:W-:Y:S01]  /*bfc0*/  VOTEU.ANY UR4, UPT, PT ;  /* 0x0000000000047886 */ /* 0x000fe200038e0100 */
[----:B------:R-:W1:Y:S01]  /*bfd0*/  LDC.64 R2, c[0x0][0xc60] ;  /* 0x00031800ff027b82 */ /* 0x000e620000000a00 */
[----:B------:R-:W0:Y:S02]  /*bfe0*/  FLO.U32 R0, UR4 ;  /* 0x0000000400007d00 */ /* 0x000e2400080e0000 */
[----:B0-----:R-:W-:-:S06]  /*bff0*/  ISETP.EQ.U32.AND P0, PT, R0, R5, PT ;  /* 0x000000050000720c */ /* 0x001fcc0003f02070 */
[----:B------:R-:W1:Y:S07]  /*c000*/  POPC R5, UR4 ;  /* 0x0000000400057d09 */ /* 0x000e6e0008000000 */
[----:B-1----:R-:W2:Y:S01]  /*c010*/  @P0 ATOMG.E.ADD.STRONG.GPU PT, R3, desc[UR50][R2.64], R5 ;  /* 0x00000005020309a8 */ /* 0x002ea200081ee1f2 */
[----:B------:R-:W0:Y:S02]  /*c020*/  S2R R4, SR_LTMASK ;  /* 0x0000000000047919 */ /* 0x000e240000003900 */
[----:B0-----:R-:W-:-:S04]  /*c030*/  LOP3.LUT R4, R4, UR4, RZ, 0xc0, !PT ;  /* 0x0000000404047c12 */ /* 0x001fc8000f8ec0ff */
[----:B------:R-:W0:Y:S01]  /*c040*/  POPC R7, R4 ;  /* 0x0000000400077309 */ /* 0x000e220000000000 */
[----:B--2---:R-:W0:Y:S02]  /*c050*/  SHFL.IDX PT, R0, R3, R0, 0x1f ;  /* 0x00001f0003007589 */ /* 0x004e2400000e0000 */
[----:B0-----:R-:W-:Y:S01]  /*c060*/  IADD3 R16, R0, UR49, R7 ;  /* 0x0000003100107c10 */ /* 0x001fe2000fffe007 */
[----:B------:R-:W-:Y:S06]  /*c070*/  BRA `(.L_x_250) ;  /* 0x0000004000fc7947 */ /* 0x000fec0003800000 */
.L_x_249:
[----:B------:R-:W-:Y:S01]  /*c080*/  VIADD R0, R22, 0x1a400 ;  /* 0x0001a40016007836 */ /* 0x000fe20000000000 */
[----:B------:R-:W-:Y:S04]  /*c090*/  BSSY B6, `(.L_x_251) ;  /* 0x0000013000067945 */ /* 0x000fe80003800000 */
[----:B------:R-:W-:-:S13]  /*c0a0*/  LOP3.LUT P0, RZ, R0, 0x1bf, RZ, 0xc0, !PT ;  /* 0x000001bf00ff7812 */ /* 0x000fda000780c0ff */
[----:B------:R-:W-:Y:S05]  /*c0b0*/  @!P0 BRA `(.L_x_252) ;  /* 0x0000000000408947 */ /* 0x000fea0003800000 */
[----:B------:R-:W-:Y:S01]  /*c0c0*/  MOV R2, 0x0 ;  /* 0x0000000000027802 */ /* 0x000fe20000000f00 */
[----:B------:R-:W-:Y:S01]  /*c0d0*/  ULDC.64 UR6, c[0x4][0xc8] ;  /* 0x0100320000067ab9 */ /* 0x000fe20000000a00 */
[----:B------:R-:W-:Y:S01]  /*c0e0*/  ULDC.64 UR8, c[0x4][0xd0] ;  /* 0x0100340000087ab9 */ /* 0x000fe20000000a00 */
[----:B------:R-:W-:Y:S01]  /*c0f0*/  ULDC.64 UR4, c[0x4][0x8] ;  /* 0x0100020000047ab9 */ /* 0x000fe20000000a00 */
[----:B------:R-:W-:Y:S02]  /*c100*/  IMAD.U32 R4, RZ, RZ, UR6 ;  /* 0x00000006ff047e24 */ /* 0x000fe4000f8e00ff */
[----:B------:R-:W0:Y:S01]  /*c110*/  LDC.64 R2, c[0x4][R2] ;  /* 0x0100000002027b82 */ /* 0x000e220000000a00 */
        /* <DEDUP_REMOVED lines=9> */
[----:B0-----:R-:W-:Y:S05]  /*c1b0*/  CALL.ABS.NOINC R2 ;  /* 0x0000000002007343 */ /* 0x001fea0003c00000 */
.L_x_252:
[----:B------:R-:W-:Y:S05]  /*c1c0*/  BSYNC B6 ;  /* 0x0000000000067941 */ /* 0x000fea0003800000 */
.L_x_251:
[----:B------:R-:W-:Y:S01]  /*c1d0*/  VIADD R0, R22, 0xa400 ;  /* 0x0000a40016007836 */ /* 0x000fe20000000000 */
[----:B------:R-:W-:Y:S01]  /*c1e0*/  LOP3.LUT R23, R23, 0xfffffffe, RZ, 0xc0, !PT ;  /* 0xfffffffe17177812 */ /* 0x000fe200078ec0ff */
[----:B------:R-:W-:Y:S03]  /*c1f0*/  BSSY B6, `(.L_x_253) ;  /* 0x0000014000067945 */ /* 0x000fe60003800000 */
        /* <DEDUP_REMOVED lines=19> */
.L_x_254:
[----:B------:R-:W-:Y:S05]  /*c330*/  BSYNC B6 ;  /* 0x0000000000067941 */ /* 0x000fea0003800000 */
.L_x_253:
        /* <DEDUP_REMOVED lines=20> */
.L_x_256:
[----:B------:R-:W-:Y:S05]  /*c480*/  BSYNC B6 ;  /* 0x0000000000067941 */ /* 0x000fea0003800000 */
.L_x_255:
[----:B------:R-:W-:Y:S01]  /*c490*/  LOP3.LUT P6, RZ, R23, 0x1, RZ, 0xc0, !PT ;  /* 0x0000000117ff7812 */ /* 0x000fe200078cc0ff */
[----:B------:R-:W-:-:S12]  /*c4a0*/  BSSY B6, `(.L_x_257) ;  /* 0x0000012000067945 */ /* 0x000fd80003800000 */
        /* <DEDUP_REMOVED lines=17> */
.L_x_258:
[----:B------:R-:W-:Y:S05]  /*c5c0*/  BSYNC B6 ;  /* 0x0000000000067941 */ /* 0x000fea0003800000 */
.L_x_257:
[----:B------:R-:W-:Y:S01]  /*c5d0*/  ULDC.64 UR4, c[0x0][0x9f8] ;  /* 0x00027e0000047ab9 */ /* 0x000fe20000000a00 */
[----:B------:R-:W0:Y:S01]  /*c5e0*/  LDC R19, c[0x0][0x430] ;  /* 0x00010c00ff137b82 */ /* 0x000e220000000800 */
[----:B------:R-:W-:-:S04]  /*c5f0*/  UISETP.NE.U32.AND UP0, UPT, UR4, URZ, UPT ;  /* 0x0000003f0400728c */ /* 0x000fc8000bf05070 */
[----:B------:R-:W-:-:S06]  /*c600*/  UISETP.NE.AND.EX UP0, UPT, UR5, URZ, UPT, UP0 ;  /* 0x0000003f0500728c */ /* 0x000fcc000bf05300 */
[----:B------:R-:W-:-:S05]  /*c610*/  PLOP3.LUT P0, PT, PT, PT, UP0, 0x80, 0x0 ;  /* 0x000000000000781c */ /* 0x000fca0003f0f008 */
[----:B------:R-:W-:-:S04]  /*c620*/  @UP0 UIADD3 UR4, UP1, UR38, UR4, URZ ;  /* 0x0000000426040290 */ /* 0x000fc8000ff3e03f */
[----:B------:R-:W-:Y:S02]  /*c630*/  @UP0 UIADD3.X UR5, UR39, UR5, URZ, UP1, !UPT ;  /* 0x0000000527050290 */ /* 0x000fe40008ffe43f */
[----:B------:R-:W-:Y:S01]  /*c640*/  IMAD.U32 R2, RZ, RZ, UR4 ;  /* 0x00000004ff027e24 */ /* 0x000fe2000f8e00ff */
[----:B------:R-:W-:Y:S01]  /*c650*/  ULDC UR4, c[0x0][0x2f4] ;  /* 0x0000bd0000047ab9 */ /* 0x000fe20000000800 */
[----:B0-----:R-:W-:Y:S02]  /*c660*/  ISETP.NE.AND P2, PT, R19, 0x1, PT ;  /* 0x000000011300780c */ /* 0x001fe40003f45270 */
[----:B------:R-:W-:Y:S01]  /*c670*/  IMAD.U32 R3, RZ, RZ, UR5 ;  /* 0x00000005ff037e24 */ /* 0x000fe2000f8e00ff */
[----:B------:R-:W-:Y:S01]  /*c680*/  LOP3.LUT R23, R23, 0xffffff7f, RZ, 0xc0, !PT ;  /* 0xffffff7f17177812 */ /* 0x000fe200078ec0ff */
[----:B------:R-:W-:-:S03]  /*c690*/  ULDC UR5, c[0x0][0x320] ;  /* 0x0000c80000057ab9 */ /* 0x000fc60000000800 */
[----:B------:R0:W5:Y:S01]  /*c6a0*/  @P0 LDG.E R32, desc[UR50][R2.64] ;  /* 0x0000003202200981 */ /* 0x000162000c1e1900 */
[C---:B------:R-:W-:Y:S01]  /*c6b0*/  ISETP.GE.AND P0, PT, R37.reuse, UR4, PT ;  /* 0x0000000425007c0c */ /* 0x040fe2000bf06270 */
[----:B------:R-:W-:Y:S01]  /*c6c0*/  UMOV UR6, 0xffffffff ;  /* 0xffffffff00067882 */ /* 0x000fe20000000000 */
[C---:B------:R-:W-:Y:S02]  /*c6d0*/  LOP3.LUT R20, R37.reuse, 0x40, RZ, 0xfc, !PT ;  /* 0x0000004025147812 */ /* 0x040fe400078efcff */
[----:B------:R-:W-:Y:S02]  /*c6e0*/  LOP3.LUT R21, R37, 0x80, RZ, 0xfc, !PT ;  /* 0x0000008025157812 */ /* 0x000fe400078efcff */
[----:B------:R-:W-:Y:S02]  /*c6f0*/  @P2 LOP3.LUT R23, R23, 0x80, RZ, 0xfc, !PT ;  /* 0x0000008017172812 */ /* 0x000fe400078efcff */
[----:B------:R-:W-:Y:S02]  /*c700*/  ISETP.GE.AND P3, PT, R21, UR4, PT ;  /* 0x0000000415007c0c */ /* 0x000fe4000bf66270 */
[----:B------:R-:W-:-:S02]  /*c710*/  LOP3.LUT R23, R23, 0xffffffef, RZ, 0xc0, !PT ;  /* 0xffffffef17177812 */ /* 0x000fc400078ec0ff */
[----:B------:R-:W-:Y:S02]  /*c720*/  ISETP.GE.AND P1, PT, R37, UR5, PT ;  /* 0x0000000525007c0c */ /* 0x000fe4000bf26270 */
[----:B------:R-:W-:Y:S02]  /*c730*/  @P0 LOP3.LUT R23, R23, 0x10, RZ, 0xfc, !PT ;  /* 0x0000001017170812 */ /* 0x000fe400078efcff */
[----:B------:R-:W-:Y:S02]  /*c740*/  ISETP.GE.AND P0, PT, R20, UR4, PT ;  /* 0x0000000414007c0c */ /* 0x000fe4000bf06270 */
[----:B------:R-:W-:-:S11]  /*c750*/  LOP3.LUT R23, R23, 0xfffffff7, RZ, 0xc0, !PT ;  /* 0xfffffff717177812 */ /* 0x000fd600078ec0ff */
[----:B------:R-:W-:Y:S02]  /*c760*/  @P0 LOP3.LUT R23, R23, 0x8, RZ, 0xfc, !PT ;  /* 0x0000000817170812 */ /* 0x000fe400078efcff */
[----:B------:R-:W-:Y:S02]  /*c770*/  ISETP.GE.AND P0, PT, R20, UR5, PT ;  /* 0x0000000514007c0c */ /* 0x000fe4000bf06270 */
[----:B------:R-:W-:-:S04]  /*c780*/  LOP3.LUT R23, R23, 0xfffffffb, RZ, 0xc0, !PT ;  /* 0xfffffffb17177812 */ /* 0x000fc800078ec0ff */
[----:B------:R-:W-:-:S04]  /*c790*/  @P3 LOP3.LUT R23, R23, 0x4, RZ, 0xfc, !PT ;  /* 0x0000000417173812 */ /* 0x000fc800078efcff */
[----:B------:R-:W-:-:S04]  /*c7a0*/  LOP3.LUT R23, R23, 0xfffffffe, RZ, 0xc0, !PT ;  /* 0xfffffffe17177812 */ /* 0x000fc800078ec0ff */
[----:B------:R-:W-:-:S04]  /*c7b0*/  LOP3.LUT R23, R23, 0xfffffffd, RZ, 0xc0, !PT ;  /* 0xfffffffd17177812 */ /* 0x000fc800078ec0ff */
[----:B------:R-:W-:-:S04]  /*c7c0*/  @P1 LOP3.LUT R23, R23, 0x2, RZ, 0xfc, !PT ;  /* 0x0000000217171812 */ /* 0x000fc800078efcff */
[----:B------:R-:W-:Y:S01]  /*c7d0*/  @P0 LOP3.LUT R23, R23, 0x1, RZ, 0xfc, !PT ;  /* 0x0000000117170812 */ /* 0x000fe200078efcff */
[----:B0-----:R-:W-:Y:S06]  /*c7e0*/  BRA.DIV UR6, `(.L_x_259) ;  /* 0x0000004e06007947 */ /* 0x001fec000b800000 */
.L_x_341:
[----:B------:R-:W0:Y:S01]  /*c7f0*/  S2R R0, SR_TID.X ;  /* 0x0000000000007919 */ /* 0x000e220000002100 */
[----:B------:R-:W-:Y:S01]  /*c800*/  UMOV UR4, 0xa0 ;  /* 0x000000a000047882 */ /* 0x000fe20000000000 */
[----:B------:R-:W1:Y:S01]  /*c810*/  @P2 LDC R5, c[0x0][0x434] ;  /* 0x00010d00ff052b82 */ /* 0x000e620000000800 */
[----:B------:R-:W-:Y:S01]  /*c820*/  UIMAD UR4, UR43, UR4, -0xa0 ;  /* 0xffffff602b0474a4 */ /* 0x000fe2000f8e0204 */
[----:B------:R-:W2:Y:S01]  /*c830*/  S2R R12, SR_TID.X ;  /* 0x00000000000c7919 */ /* 0x000ea20000002100 */
[----:B-----5:R-:W-:-:S05]  /*c840*/  SHF.R.S32.HI R10, RZ, 0x1f, R32 ;  /* 0x0000001fff0a7819 */ /* 0x020fca0000011420 */
[----:B------:R-:W3:Y:S01]  /*c850*/  @P2 LDC R7, c[0x0][0x438] ;  /* 0x00010e00ff072b82 */ /* 0x000ee20000000800 */
[----:B------:R4:W-:Y:S01]  /*c860*/  STL [R1], R10 ;  /* 0x0000000a01007387 */ /* 0x0009e20000100800 */
[----:B0-----:R-:W-:Y:S01]  /*c870*/  LOP3.LUT R0, R0, 0x7f, RZ, 0xc0, !PT ;  /* 0x0000007f00007812 */ /* 0x001fe200078ec0ff */
[----:B--2---:R-:W-:-:S03]  /*c880*/  IMAD.SHL.U32 R11, R12, 0x20, RZ ;  /* 0x000000200c0b7824 */ /* 0x004fc600078e00ff */
[----:B------:R-:W-:Y:S01]  /*c890*/  SHF.R.U32.HI R13, RZ, 0x2, R0 ;  /* 0x00000002ff0d7819 */ /* 0x000fe20000011600 */
[----:B------:R-:W-:-:S03]  /*c8a0*/  IMAD.SHL.U32 R12, R12, 0x20, RZ ;  /* 0x000000200c0c7824 */ /* 0x000fc600078e00ff */
[C---:B------:R-:W-:Y:S02]  /*c8b0*/  LOP3.LUT R11, R13.reuse, 0x60, R11, 0xf8, !PT ;  /* 0x000000600d0b7812 */ /* 0x040fe400078ef80b */
[----:B------:R-:W-:Y:S02]  /*c8c0*/  LOP3.LUT R12, R13, 0x60, R12, 0xf8, !PT ;  /* 0x000000600d0c7812 */ /* 0x000fe400078ef80c */
[----:B------:R-:W-:-:S05]  /*c8d0*/  LOP3.LUT R11, R11, 0x80, RZ, 0xfc, !PT ;  /* 0x000000800b0b7812 */ /* 0x000fca00078efcff */
[----:B------:R-:W-:-:S05]  /*c8e0*/  VIADD R8, R11, UR4 ;  /* 0x000000040b087c36 */ /* 0x000fca0008000000 */
[C---:B------:R-:W-:Y:S01]  /*c8f0*/  ISETP.GE.AND P0, PT, R8.reuse, UR42, PT ;  /* 0x0000002a08007c0c */ /* 0x040fe2000bf06270 */
[----:B------:R-:W-:-:S03]  /*c900*/  VIADD R8, R8, UR37 ;  /* 0x0000002508087c36 */ /* 0x000fc60008000000 */
[----:B------:R-:W-:Y:S01]  /*c910*/  ISETP.GT.U32.OR P0, PT, R11, 0x9f, P0 ;  /* 0x0000009f0b00780c */ /* 0x000fe20000704470 */
[----:B-1----:R-:W-:-:S04]  /*c920*/  @P2 IMAD.HI.U32 R4, R8, R5, RZ ;  /* 0x0000000508042227 */ /* 0x002fc800078e00ff */
[----:B------:R-:W-:Y:S01]  /*c930*/  IMAD.MOV.U32 R0, RZ, RZ, R8 ;  /* 0x000000ffff007224 */ /* 0x000fe200078e0008 */
[----:B---3--:R-:W-:-:S07]  /*c940*/  @P2 SHF.R.U32.HI R0, RZ, R7, R4 ;  /* 0x00000007ff002219 */ /* 0x008fce0000011604 */
[----:B------:R-:W0:Y:S01]  /*c950*/  @!P0 LDC.64 R2, c[0x0][0x428] ;  /* 0x00010a00ff028b82 */ /* 0x000e220000000a00 */
[--C-:B------:R-:W-:Y:S01]  /*c960*/  @!P0 SHF.R.S32.HI R7, RZ, 0x1f, R0.reuse ;  /* 0x0000001fff078819 */ /* 0x100fe20000011400 */
[----:B------:R-:W-:-:S06]  /*c970*/  @!P0 IMAD.MOV.U32 R6, RZ, RZ, R0 ;  /* 0x000000ffff068224 */ /* 0x000fcc00078e0000 */
[----:B------:R-:W1:Y:S01]  /*c980*/  @!P0 LDC.64 R4, c[0x0][0x418] ;  /* 0x00010600ff048b82 */ /* 0x000e620000000a00 */
[----:B0-----:R-:W-:-:S04]  /*c990*/  @!P0 IMAD R9, R10, R2, RZ ;  /* 0x000000020a098224 */ /* 0x001fc800078e02ff */
[C---:B------:R-:W-:Y:S02]  /*c9a0*/  @!P0 IMAD R9, R32.reuse, R3, R9 ;  /* 0x0000000320098224 */ /* 0x040fe400078e0209 */
[----:B------:R-:W-:-:S04]  /*c9b0*/  @!P0 IMAD.WIDE.U32 R2, R32, R2, R6 ;  /* 0x0000000220028225 */ /* 0x000fc800078e0006 */
[----:B------:R-:W-:Y:S01]  /*c9c0*/  @!P0 IMAD.IADD R9, R9, 0x1, R3 ;  /* 0x0000000109098824 */ /* 0x000fe200078e0203 */
[----:B-1----:R-:W-:Y:S01]  /*c9d0*/  @!P0 LEA R4, P1, R2, R4, 0x2 ;  /* 0x0000000402048211 */ /* 0x002fe200078210ff */
[----:B------:R-:W-:-:S03]  /*c9e0*/  IMAD.MOV.U32 R6, RZ, RZ, RZ ;  /* 0x000000ffff067224 */ /* 0x000fc600078e00ff */
[----:B------:R-:W-:Y:S01]  /*c9f0*/  @!P0 LEA.HI.X R5, R2, R5, R9, 0x2, P1 ;  /* 0x0000000502058211 */ /* 0x000fe200008f1409 */
[----:B------:R-:W-:-:S04]  /*ca00*/  VIADD R9, R12, UR4 ;  /* 0x000000040c097c36 */ /* 0x000fc80008000000 */
[----:B------:R0:W5:Y:S01]  /*ca10*/  @!P0 LDG.E R6, desc[UR50][R4.64] ;  /* 0x0000003204068981 */ /* 0x000162000c1e1900 */
[C---:B------:R-:W-:Y:S01]  /*ca20*/  ISETP.GE.AND P0, PT, R9.reuse, UR42, PT ;  /* 0x0000002a09007c0c */ /* 0x040fe2000bf06270 */
[----:B------:R-:W-:-:S04]  /*ca30*/  VIADD R9, R9, UR37 ;  /* 0x0000002509097c36 */ /* 0x000fc80008000000 */
[----:B------:R-:W-:Y:S01]  /*ca40*/  IMAD.MOV.U32 R7, RZ, RZ, R9 ;  /* 0x000000ffff077224 */ /* 0x000fe200078e0009 */
[----:B0-----:R-:W0:Y:S08]  /*ca50*/  @P2 LDC R5, c[0x0][0x434] ;  /* 0x00010d00ff052b82 */ /* 0x001e300000000800 */
[----:B------:R-:W1:Y:S08]  /*ca60*/  @P2 LDC R4, c[0x0][0x438] ;  /* 0x00010e00ff042b82 */ /* 0x000e700000000800 */
[----:B------:R-:W4:Y:S01]  /*ca70*/  @!P0 LDC.64 R2, c[0x0][0x428] ;  /* 0x00010a00ff028b82 */ /* 0x000f220000000a00 */
[----:B0-----:R-:W-:-:S05]  /*ca80*/  @P2 IMAD.HI.U32 R5, R9, R5, RZ ;  /* 0x0000000509052227 */ /* 0x001fca00078e00ff */
[----:B-1----:R-:W-:-:S04]  /*ca90*/  @P2 SHF.R.U32.HI R7, RZ, R4, R5 ;  /* 0x00000004ff072219 */ /* 0x002fc80000011605 */
[--C-:B------:R-:W-:Y:S01]  /*caa0*/  @!P0 SHF.R.S32.HI R5, RZ, 0x1f, R7.reuse ;  /* 0x0000001fff058819 */ /* 0x100fe20000011407 */
[----:B------:R-:W-:Y:S02]  /*cab0*/  @!P0 IMAD.MOV.U32 R4, RZ, RZ, R7 ;  /* 0x000000ffff048224 */ /* 0x000fe400078e0007 */
[-C--:B----4-:R-:W-:Y:S02]  /*cac0*/  @!P0 IMAD R10, R10, R2.reuse, RZ ;  /* 0x000000020a0a8224 */ /* 0x090fe400078e02ff */
[----:B------:R-:W-:-:S04]  /*cad0*/  @!P0 IMAD.WIDE.U32 R4, R32, R2, R4 ;  /* 0x0000000220048225 */ /* 0x000fc800078e0004 */
[----:B------:R-:W-:Y:S02]  /*cae0*/  @!P0 IMAD R10, R32, R3, R10 ;  /* 0x00000003200a8224 */ /* 0x000fe400078e020a */
[----:B------:R-:W0:Y:S02]  /*caf0*/  @!P0 LDC.64 R2, c[0x0][0x418] ;  /* 0x00010600ff028b82 */ /* 0x000e240000000a00 */
[----:B------:R-:W-:Y:S01]  /*cb00*/  @!P0 IMAD.IADD R10, R5, 0x1, R10 ;  /* 0x00000001050a8824 */ /* 0x000fe200078e020a */
[----:B0-----:R-:W-:-:S04]  /*cb10*/  @!P0 LEA R2, P1, R4, R2, 0x2 ;  /* 0x0000000204028211 */ /* 0x001fc800078210ff */
[----:B------:R-:W-:Y:S01]  /*cb20*/  @!P0 LEA.HI.X R3, R4, R3, R10, 0x2, P1 ;  /* 0x0000000304038211 */ /* 0x000fe200008f140a */
[----:B------:R-:W-:-:S06]  /*cb30*/  IMAD.MOV.U32 R4, RZ, RZ, RZ ;  /* 0x000000ffff047224 */ /* 0x000fcc00078e00ff */
[----:B------:R0:W5:Y:S01]  /*cb40*/  @!P0 LDG.E R4, desc[UR50][R2.64] ;  /* 0x0000003202048981 */ /* 0x000162000c1e1900 */
[----:B------:R-:W-:Y:S01]  /*cb50*/  ISETP.GT.U32.AND P0, PT, R11, 0x9f, PT ;  /* 0x0000009f0b00780c */ /* 0x000fe20003f04070 */
[----:B------:R-:W-:Y:S01]  /*cb60*/  IMAD.MOV R5, RZ, RZ, -R0 ;  /* 0x000000ffff057224 */ /* 0x000fe200078e0a00 */
[----:B------:R-:W-:Y:S01]  /*cb70*/  LOP3.LUT R23, R23, 0xffffffbf, RZ, 0xc0, !PT ;  /* 0xffffffbf17177812 */ /* 0x000fe200078ec0ff */
[----:B------:R-:W-:Y:S01]  /*cb80*/  IMAD.MOV R0, RZ, RZ, -R7 ;  /* 0x000000ffff007224 */ /* 0x000fe200078e0a07 */
[----:B------:R-:W-:Y:S01]  /*cb90*/  SHF.R.S32.HI R34, RZ, 0x1f, R18 ;  /* 0x0000001fff227819 */ /* 0x000fe20000011412 */
[----:B------:R-:W-:Y:S02]  /*cba0*/  IMAD.U32 R12, RZ, RZ, UR43 ;  /* 0x0000002bff0c7e24 */ /* 0x000fe4000f8e00ff */
[----:B------:R-:W-:Y:S02]  /*cbb0*/  IMAD R7, R19, R5, R8 ;  /* 0x0000000513077224 */ /* 0x000fe400078e0208 */
[----:B0-----:R-:W-:-:S02]  /*cbc0*/  IMAD.U32 R2, RZ, RZ, UR46 ;  /* 0x0000002eff027e24 */ /* 0x001fc4000f8e00ff */
[----:B------:R-:W-:Y:S02]  /*cbd0*/  IMAD R5, R19, R0, R9 ;  /* 0x0000000013057224 */ /* 0x000fe400078e0209 */
[----:B------:R-:W-:Y:S01]  /*cbe0*/  VIADD R12, R12, 0xffffffff ;  /* 0xffffffff0c0c7836 */ /* 0x000fe20000000000 */
[----:B------:R-:W-:-:S13]  /*cbf0*/  ISETP.NE.AND P2, PT, R2, 0x3, PT ;  /* 0x000000030200780c */ /* 0x000fda0003f45270 */
[----:B------:R-:W-:-:S04]  /*cc00*/  @P2 LOP3.LUT R23, R23, 0x40, RZ, 0xfc, !PT ;  /* 0x0000004017172812 */ /* 0x000fc800078efcff */
[----:B------:R-:W-:-:S04]  /*cc10*/  LOP3.LUT R23, R23, 0xffffffdf, RZ, 0xc0, !PT ;  /* 0xffffffdf17177812 */ /* 0x000fc800078ec0ff */
[----:B------:R-:W-:Y:S01]  /*cc20*/  @P0 LOP3.LUT R23, R23, 0x20, RZ, 0xfc, !PT ;  /* 0x0000002017170812 */ /* 0x000fe200078efcff */
[----:B------:R-:W-:Y:S06]  /*cc30*/  @!P2 BRA `(.L_x_260) ;  /* 0x000000000004a947 */ /* 0x000fec0003800000 */
[----:B------:R-:W-:Y:S01]  /*cc40*/  BPT.TRAP 0x1 ;  /* 0x000000040000795c */ /* 0x000fe20000300000 */
.L_x_260:
[----:B------:R-:W-:Y:S01]  /*cc50*/  IMAD R0, R28, 0x8, R22 ;  /* 0x000000081c007824 */ /* 0x000fe200078e0216 */
[----:B------:R-:W-:Y:S01]  /*cc60*/  SHF.L.U32 R31, R33, 0x1f, RZ ;  /* 0x0000001f211f7819 */ /* 0x000fe200000006ff */
[----:B------:R-:W-:Y:S01]  /*cc70*/  BSSY B0, `(.L_x_261) ;  /* 0x0000004000007945 */ /* 0x000fe20003800000 */
[----:B------:R-:W-:Y:S02]  /*cc80*/  SHF.R.S32.HI R29, RZ, 0x1f, R5 ;  /* 0x0000001fff1d7819 */ /* 0x000fe40000011405 */
[----:B------:R-:W0:Y:S02]  /*cc90*/  SYNCS.PHASECHK.TRANS64.TRYWAIT P0, [R0+URZ+0x29880], R31 ;  /* 0x0298801f000075a7 */ /* 0x000e24000800017f */
[----:B0-----:R-:W-:Y:S05]  /*cca0*/  @!P0 BRA `(.L_x_262) ;  /* 0x0000004400fc8947 */ /* 0x001fea0003800000 */
.L_x_342:
[----:B------:R-:W-:Y:S05]  /*ccb0*/  BSYNC B0 ;  /* 0x0000000000007941 */ /* 0x000fea0003800000 */
.L_x_261:
[----:B------:R-:W-:Y:S01]  /*ccc0*/  ULDC.64 UR4, c[0x0][0x328] ;  /* 0x0000ca0000047ab9 */ /* 0x000fe20000000a00 */
[----:B-----5:R-:W-:Y:S01]  /*ccd0*/  SHF.R.S32.HI R30, RZ, 0x1f, R4 ;  /* 0x0000001fff1e7819 */ /* 0x020fe20000011404 */
[----:B------:R-:W-:Y:S01]  /*cce0*/  IMAD R8, R29, UR4, RZ ;  /* 0x000000041d087c24 */ /* 0x000fe2000f8e02ff */
[----:B------:R-:W-:Y:S01]  /*ccf0*/  ULDC.64 UR6, c[0x0][0x338] ;  /* 0x0000ce0000067ab9 */ /* 0x000fe20000000a00 */
[C---:B------:R-:W-:Y:S01]  /*cd00*/  IMAD.WIDE.U32 R2, R5.reuse, UR4, RZ ;  /* 0x0000000405027c25 */ /* 0x040fe2000f8e00ff */
[----:B------:R-:W-:Y:S01]  /*cd10*/  ULDC.64 UR8, c[0x0][0x330] ;  /* 0x0000cc0000087ab9 */ /* 0x000fe20000000a00 */
[----:B------:R-:W1:Y:S01]  /*cd20*/  S2R R13, SR_TID.X ;  /* 0x00000000000d7919 */ /* 0x000e620000002100 */
[----:B------:R-:W-:Y:S01]  /*cd30*/  SHF.R.S32.HI R25, RZ, 0x1f, R7 ;  /* 0x0000001fff197819 */ /* 0x000fe20000011407 */
[----:B------:R-:W-:Y:S01]  /*cd40*/  IMAD R8, R5, UR5, R8 ;  /* 0x0000000505087c24 */ /* 0x000fe2000f8e0208 */
[----:B------:R-:W-:Y:S01]  /*cd50*/  ULDC.64 UR10, c[0x0][0x318] ;  /* 0x0000c600000a7ab9 */ /* 0x000fe20000000a00 */
[----:B------:R-:W-:Y:S01]  /*cd60*/  IMAD R10, R34, UR8, RZ ;  /* 0x00000008220a7c24 */ /* 0x000fe2000f8e02ff */
[----:B------:R-:W-:Y:S01]  /*cd70*/  SHF.R.S32.HI R27, RZ, 0x1f, R6 ;  /* 0x0000001fff1b7819 */ /* 0x000fe20000011406 */
[----:B------:R-:W-:Y:S01]  /*cd80*/  IMAD.IADD R3, R3, 0x1, R8 ;  /* 0x0000000103037824 */ /* 0x000fe200078e0208 */
[----:B------:R-:W-:Y:S01]  /*cd90*/  LOP3.LUT P1, RZ, R23, 0x1, RZ, 0xc0, !PT ;  /* 0x0000000117ff7812 */ /* 0x000fe2000782c0ff */
[----:B------:R-:W-:-:S02]  /*cda0*/  IMAD R8, R30, UR6, RZ ;  /* 0x000000061e087c24 */ /* 0x000fc4000f8e02ff */
[----:B------:R-:W-:-:S04]  /*cdb0*/  IMAD.WIDE.U32 R2, R4, UR6, R2 ;  /* 0x0000000604027c25 */ /* 0x000fc8000f8e0002 */
[----:B------:R-:W-:Y:S02]  /*cdc0*/  IMAD R8, R4, UR7, R8 ;  /* 0x0000000704087c24 */ /* 0x000fe4000f8e0208 */
[C---:B------:R-:W-:Y:S02]  /*cdd0*/  IMAD R10, R18.reuse, UR9, R10 ;  /* 0x00000009120a7c24 */ /* 0x040fe4000f8e020a */
[----:B------:R-:W-:Y:S02]  /*cde0*/  IMAD.IADD R3, R3, 0x1, R8 ;  /* 0x0000000103037824 */ /* 0x000fe400078e0208 */
[----:B------:R-:W-:Y:S02]  /*cdf0*/  IMAD R11, R25, UR4, RZ ;  /* 0x00000004190b7c24 */ /* 0x000fe4000f8e02ff */
[----:B------:R-:W-:-:S04]  /*ce00*/  IMAD.WIDE.U32 R2, R18, UR8, R2 ;  /* 0x0000000812027c25 */ /* 0x000fc8000f8e0002 */
[----:B------:R-:W-:Y:S01]  /*ce10*/  IMAD R11, R7, UR5, R11 ;  /* 0x00000005070b7c24 */ /* 0x000fe2000f8e020b */
[----:B------:R-:W-:-:S04]  /*ce20*/  IADD3 R9, P0, R2, UR10, RZ ;  /* 0x0000000a02097c10 */ /* 0x000fc8000ff1e0ff */
[----:B------:R-:W-:Y:S01]  /*ce30*/  IADD3.X R8, R3, UR11, R10, P0, !PT ;  /* 0x0000000b03087c10 */ /* 0x000fe200087fe40a */
[----:B------:R-:W-:Y:S01]  /*ce40*/  IMAD.WIDE.U32 R2, R7, UR4, RZ ;  /* 0x0000000407027c25 */ /* 0x000fe2000f8e00ff */
[----:B-1----:R-:W-:Y:S01]  /*ce50*/  LOP3.LUT R13, R13, 0x7f, RZ, 0xc0, !PT ;  /* 0x0000007f0d0d7812 */ /* 0x002fe200078ec0ff */
[----:B------:R-:W-:Y:S02]  /*ce60*/  UMOV UR4, 0xffffffff ;  /* 0xffffffff00047882 */ /* 0x000fe40000000000 */
[----:B------:R-:W-:Y:S01]  /*ce70*/  IMAD.IADD R3, R3, 0x1, R11 ;  /* 0x0000000103037824 */ /* 0x000fe200078e020b */
[--C-:B------:R-:W-:Y:S01]  /*ce80*/  SHF.R.U32.HI R14, RZ, 0x2, R13.reuse ;  /* 0x00000002ff0e7819 */ /* 0x100fe2000001160d */
[----:B------:R-:W-:Y:S01]  /*ce90*/  IMAD R11, R27, UR6, RZ ;  /* 0x000000061b0b7c24 */ /* 0x000fe2000f8e02ff */
[----:B------:R-:W-:Y:S01]  /*cea0*/  SHF.R.U32.HI R13, RZ, 0x5, R13 ;  /* 0x00000005ff0d7819 */ /* 0x000fe2000001160d */
[----:B------:R-:W-:-:S04]  /*ceb0*/  IMAD.WIDE.U32 R2, R6, UR6, R2 ;  /* 0x0000000606027c25 */ /* 0x000fc8000f8e0002 */
[----:B------:R-:W-:Y:S02]  /*cec0*/  IMAD R11, R6, UR7, R11 ;  /* 0x00000007060b7c24 */ /* 0x000fe4000f8e020b */
[----:B------:R-:W-:Y:S02]  /*ced0*/  IMAD.SHL.U32 R13, R13, 0x400, RZ ;  /* 0x000004000d0d7824 */ /* 0x000fe400078e00ff */
[----:B------:R-:W-:Y:S02]  /*cee0*/  IMAD.IADD R3, R3, 0x1, R11 ;  /* 0x0000000103037824 */ /* 0x000fe400078e020b */
[----:B------:R-:W-:Y:S02]  /*cef0*/  IMAD R19, R28, 0x5000, R13 ;  /* 0x000050001c137824 */ /* 0x000fe400078e020d */
[----:B------:R-:W-:-:S03]  /*cf00*/  IMAD.WIDE.U32 R2, R18, UR8, R2 ;  /* 0x0000000812027c25 */ /* 0x000fc6000f8e0002 */
[----:B------:R-:W-:Y:S01]  /*cf10*/  IADD3 R24, P0, R2, UR10, RZ ;  /* 0x0000000a02187c10 */ /* 0x000fe2000ff1e0ff */
[----:B------:R-:W-:-:S03]  /*cf20*/  IMAD.MOV.U32 R2, RZ, RZ, -0xa0 ;  /* 0xffffff60ff027424 */ /* 0x000fc600078e00ff */
[----:B------:R-:W-:Y:S01]  /*cf30*/  IADD3.X R21, R10, UR11, R3, P0, !PT ;  /* 0x0000000b0a157c10 */ /* 0x000fe200087fe403 */
[----:B------:R-:W-:-:S04]  /*cf40*/  IMAD R12, R12, R2, UR42 ;  /* 0x0000002a0c0c7e24 */ /* 0x000fc8000f8e0202 */
[----:B------:R-:W-:-:S05]  /*cf50*/  IMAD.IADD R20, R12, 0x1, -R14 ;  /* 0x000000010c147824 */ /* 0x000fca00078e0a0e */
[----:B------:R-:W-:Y:S01]  /*cf60*/  ISETP.GE.AND P5, PT, R20, 0x1, PT ;  /* 0x000000011400780c */ /* 0x000fe20003fa6270 */
[----:B------:R-:W-:-:S12]  /*cf70*/  BRA.DIV UR4, `(.L_x_263) ;  /* 0x00000046045c7947 */ /* 0x000fd8000b800000 */
[----:B------:R-:W1:Y:S01]  /*cf80*/  SHFL.IDX PT, R2, R9, RZ, 0x1c1f ;  /* 0x001c1fff09027589 */ /* 0x000e6200000e0000 */
[C---:B------:R-:W-:Y:S02]  /*cf90*/  LOP3.LUT P6, RZ, R23.reuse, 0x2, RZ, 0xc0, !PT ;  /* 0x0000000217ff7812 */ /* 0x040fe400078cc0ff */
[----:B------:R-:W-:Y:S01]  /*cfa0*/  IADD3 R19, R22, R19, R35 ;  /* 0x0000001316137210 */ /* 0x000fe20007ffe023 */
[----:B------:R-:W2:Y:S01]  /*cfb0*/  SHFL.IDX PT, R3, R8, RZ, 0x1c1f ;  /* 0x001c1fff08037589 */ /* 0x000ea200000e0000 */
[----:B------:R-:W-:Y:S02]  /*cfc0*/  LOP3.LUT R23, R23, 0xfffffeff, RZ, 0xc0, !PT ;  /* 0xfffffeff17177812 */ /* 0x000fe400078ec0ff */
[----:B------:R-:W-:Y:S01]  /*cfd0*/  ISETP.GE.AND P4, PT, R20, 0x21, PT ;  /* 0x000000211400780c */ /* 0x000fe20003f86270 */
[----:B------:R-:W-:Y:S01]  /*cfe0*/  IMAD.IADD R10, R36, 0x1, R19 ;  /* 0x00000001240a7824 */ /* 0x000fe200078e0213 */
[----:B------:R-:W-:Y:S01]  /*cff0*/  SHFL.IDX PT, R21, R21, RZ, 0x1c1f ;  /* 0x001c1fff15157589 */ /* 0x000fe200000e0000 */
[----:B------:R-:W-:-:S02]  /*d000*/  ISETP.GE.AND P3, PT, R20, 0x41, PT ;  /* 0x000000411400780c */ /* 0x000fc40003f66270 */
[----:B------:R-:W-:Y:S02]  /*d010*/  ISETP.GE.AND P2, PT, R20, 0x61, PT ;  /* 0x000000611400780c */ /* 0x000fe40003f46270 */
[----:B-1----:R-:W-:-:S05]  /*d020*/  IADD3 R2, P0, R37, R2, RZ ;  /* 0x0000000225027210 */ /* 0x002fca0007f1e0ff */
[----:B--2---:R-:W-:Y:S01]  /*d030*/  IMAD.X R3, RZ, RZ, R3, P0 ;  /* 0x000000ffff037224 */ /* 0x004fe200000e0603 */
[----:B------:R-:W-:-:S13]  /*d040*/  ISETP.LT.OR P0, PT, R20, 0x1, P6 ;  /* 0x000000011400780c */ /* 0x000fda0003701670 */
[----:B------:R-:W-:Y:S01]  /*d050*/  LDGSTS.E.BYPASS.LTC128B.128 [R19+0xa400], desc[UR50][R2.64], !P0 ;  /* 0x0a40000002137fae */ /* 0x000fe2000c101d72 */
[----:B------:R-:W-:-:S13]  /*d060*/  ISETP.LT.OR P0, PT, R20, 0x1, P1 ;  /* 0x000000011400780c */ /* 0x000fda0000f01670 */
[----:B------:R1:W-:Y:S04]  /*d070*/  LDGSTS.E.BYPASS.LTC128B.128 [R10+0xa400], desc[UR50][R2.64+0x40], !P0 ;  /* 0x0a400040020a7fae */ /* 0x0003e8000c101d72 */
[----:B-1----:R-:W1:Y:S04]  /*d080*/  SHFL.IDX PT, R2, R9, 0x1, 0x1c1f ;  /* 0x003c1f0009027f89 */ /* 0x002e6800000e0000 */
[----:B------:R-:W2:Y:S01]  /*d090*/  SHFL.IDX PT, R3, R8, 0x1, 0x1c1f ;  /* 0x003c1f0008037f89 */ /* 0x000ea200000e0000 */
[----:B-1----:R-:W-:-:S05]  /*d0a0*/  IADD3 R2, P0, R37, R2, RZ ;  /* 0x0000000225027210 */ /* 0x002fca0007f1e0ff */
[----:B--2---:R-:W-:Y:S01]  /*d0b0*/  IMAD.X R3, RZ, RZ, R3, P0 ;  /* 0x000000ffff037224 */ /* 0x004fe200000e0603 */
[----:B------:R-:W-:-:S13]  /*d0c0*/  ISETP.LT.OR P0, PT, R20, 0x21, P6 ;  /* 0x000000211400780c */ /* 0x000fda0003701670 */
[----:B------:R-:W-:Y:S01]  /*d0d0*/  LDGSTS.E.BYPASS.LTC128B.128 [R19+0xb400], desc[UR50][R2.64], !P0 ;  /* 0x0b40000002137fae */ /* 0x000fe2000c101d72 */
[----:B------:R-:W-:-:S13]  /*d0e0*/  ISETP.LT.OR P0, PT, R20, 0x21, P1 ;  /* 0x000000211400780c */ /* 0x000fda0000f01670 */
[----:B------:R1:W-:Y:S04]  /*d0f0*/  LDGSTS.E.BYPASS.LTC128B.128 [R10+0xb400], desc[UR50][R2.64+0x40], !P0 ;  /* 0x0b400040020a7fae */ /* 0x0003e8000c101d72 */
[----:B-1----:R-:W1:Y:S04]  /*d100*/  SHFL.IDX PT, R2, R9, 0x2, 0x1c1f ;  /* 0x005c1f0009027f89 */ /* 0x002e6800000e0000 */
[----:B------:R-:W2:Y:S04]  /*d110*/  SHFL.IDX PT, R3, R8, 0x2, 0x1c1f ;  /* 0x005c1f0008037f89 */ /* 0x000ea800000e0000 */
[----:B------:R-:W-:Y:S01]  /*d120*/  SHFL.IDX PT, R8, R8, 0x3, 0x1c1f ;  /* 0x007c1f0008087f89 */ /* 0x000fe200000e0000 */
[----:B-1----:R-:W-:-:S05]  /*d130*/  IADD3 R2, P0, R37, R2, RZ ;  /* 0x0000000225027210 */ /* 0x002fca0007f1e0ff */
[----:B--2---:R-:W-:Y:S01]  /*d140*/  IMAD.X R3, RZ, RZ, R3, P0 ;  /* 0x000000ffff037224 */ /* 0x004fe200000e0603 */
[----:B------:R-:W-:-:S13]  /*d150*/  ISETP.LT.OR P0, PT, R20, 0x41, P6 ;  /* 0x000000411400780c */ /* 0x000fda0003701670 */
[----:B------:R-:W-:Y:S01]  /*d160*/  LDGSTS.E.BYPASS.LTC128B.128 [R19+0xc400], desc[UR50][R2.64], !P0 ;  /* 0x0c40000002137fae */ /* 0x000fe2000c101d72 */
[----:B------:R-:W-:-:S13]  /*d170*/  ISETP.LT.OR P0, PT, R20, 0x41, P1 ;  /* 0x000000411400780c */ /* 0x000fda0000f01670 */
[----:B------:R1:W-:Y:S04]  /*d180*/  LDGSTS.E.BYPASS.LTC128B.128 [R10+0xc400], desc[UR50][R2.64+0x40], !P0 ;  /* 0x0c400040020a7fae */ /* 0x0003e8000c101d72 */
[----:B-1----:R-:W1:Y:S02]  /*d190*/  SHFL.IDX PT, R2, R9, 0x3, 0x1c1f ;  /* 0x007c1f0009027f89 */ /* 0x002e6400000e0000 */
[----:B-1----:R-:W-:-:S05]  /*d1a0*/  IADD3 R2, P0, R37, R2, RZ ;  /* 0x0000000225027210 */ /* 0x002fca0007f1e0ff */
[----:B------:R-:W-:Y:S01]  /*d1b0*/  IMAD.X R3, RZ, RZ, R8, P0 ;  /* 0x000000ffff037224 */ /* 0x000fe200000e0608 */
[----:B------:R-:W-:-:S13]  /*d1c0*/  ISETP.LT.OR P0, PT, R20, 0x61, P6 ;  /* 0x000000611400780c */ /* 0x000fda0003701670 */
[----:B------:R-:W-:Y:S01]  /*d1d0*/  LDGSTS.E.BYPASS.LTC128B.128 [R19+0xd400], desc[UR50][R2.64], !P0 ;  /* 0x0d40000002137fae */ /* 0x000fe2000c101d72 */
[----:B------:R-:W-:-:S13]  /*d1e0*/  ISETP.LT.OR P0, PT, R20, 0x61, P1 ;  /* 0x000000611400780c */ /* 0x000fda0000f01670 */
[----:B------:R1:W-:Y:S01]  /*d1f0*/  LDGSTS.E.BYPASS.LTC128B.128 [R10+0xd400], desc[UR50][R2.64+0x40], !P0 ;  /* 0x0d400040020a7fae */ /* 0x0003e2000c101d72 */
[----:B------:R-:W-:-:S03]  /*d200*/  ISETP.GE.AND P0, PT, R20, 0x81, PT ;  /* 0x000000811400780c */ /* 0x000fc60003f06270 */
[----:B-1----:R1:W2:Y:S10]  /*d210*/  SHFL.IDX PT, R2, R24, RZ, 0x1c1f ;  /* 0x001c1fff18027589 */ /* 0x0022b400000e0000 */
[----:B------:R-:W-:-:S07]  /*d220*/  @P0 LOP3.LUT R23, R23, 0x100, RZ, 0xfc, !PT ;  /* 0x0000010017170812 */ /* 0x000fce00078efcff */
.L_x_354:
[----:B--2---:R-:W-:Y:S02]  /*d230*/  IADD3 R2, P0, R37, R2, RZ ;  /* 0x0000000225027210 */ /* 0x004fe40007f1e0ff */
[----:B------:R-:W-:-:S03]  /*d240*/  LOP3.LUT P6, RZ, R23, 0x2, RZ, 0xc0, !PT ;  /* 0x0000000217ff7812 */ /* 0x000fc600078cc0ff */
[----:B------:R-:W-:Y:S01]  /*d250*/  IMAD.X R3, RZ, RZ, R21, P0 ;  /* 0x000000ffff037224 */ /* 0x000fe200000e0615 */
[----:B------:R-:W-:-:S13]  /*d260*/  ISETP.LT.OR P0, PT, R20, 0x81, P6 ;  /* 0x000000811400780c */ /* 0x000fda0003701670 */
[----:B------:R-:W-:Y:S01]  /*d270*/  @!PT LDS RZ, [RZ] ;  /* 0x00000000fffff984 */ /* 0x000fe20000000800 */
[----:B------:R-:W-:Y:S01]  /*d280*/  @!PT LDS RZ, [RZ] ;  /* 0x00000000fffff984 */ /* 0x000fe20000000800 */
[----:B------:R-:W-:Y:S01]  /*d290*/  @!PT LDS RZ, [RZ] ;  /* 0x00000000fffff984 */ /* 0x000fe20000000800 */
[----:B------:R2:W-:Y:S01]  /*d2a0*/  LDGSTS.E.BYPASS.LTC128B.128 [R19+0xe400], desc[UR50][R2.64], !P0 ;  /* 0x0e40000002137fae */ /* 0x0005e2000c101d72 */
[----:B------:R-:W-:-:S13]  /*d2b0*/  ISETP.LT.OR P0, PT, R20, 0x81, P1 ;  /* 0x000000811400780c */ /* 0x000fda0000f01670 */
[----:B------:R2:W-:Y:S01]  /*d2c0*/  LDGSTS.E.BYPASS.LTC128B.128 [R10+0xe400], desc[UR50][R2.64+0x40], !P0 ;  /* 0x0e400040020a7fae */ /* 0x0005e2000c101d72 */
[----:B------:R-:W-:Y:S01]  /*d2d0*/  PLOP3.LUT P0, PT, PT, PT, PT, 0x80, 0x0 ;  /* 0x000000000000781c */ /* 0x000fe20003f0f070 */
[----:B------:R-:W-:-:S12]  /*d2e0*/  NOP ;  /* 0x0000000000007918 */ /* 0x000fd80000000000 */
.L_x_264:
        /* <DEDUP_REMOVED lines=11> */
.L_x_265:
[----:B------:R2:W-:Y:S01]  /*d3a0*/  SYNCS.ARRIVE.TRANS64.A1T0 RZ, [R0+URZ+0x29870], RZ ;  /* 0x029870ff00ff79a7 */ /* 0x0005e2000810003f */
[----:B------:R-:W-:Y:S05]  /*d3b0*/  @!P6 BRA `(.L_x_266) ;  /* 0x000000000004e947 */ /* 0x000fea0003800000 */
[----:B------:R-:W-:Y:S01]  /*d3c0*/  BPT.TRAP 0x1 ;  /* 0x000000040000795c */ /* 0x000fe20000300000 */
.L_x_266:
[----:B------:R-:W3:Y:S01]  /*d3d0*/  SYNCS.PHASECHK.TRANS64.TRYWAIT P0, [R0+URZ+0x29840], R31 ;  /* 0x0298401f000075a7 */ /* 0x000ee2000800017f */
[----:B------:R-:W-:Y:S04]  /*d3e0*/  BSSY B0, `(.L_x_267) ;  /* 0x0000002000007945 */ /* 0x000fe80003800000 */
[----:B---3--:R-:W-:Y:S05]  /*d3f0*/  @!P0 BRA `(.L_x_268) ;  /* 0x0000004800048947 */ /* 0x008fea0003800000 */
.L_x_355:
[----:B------:R-:W-:Y:S05]  /*d400*/  BSYNC B0 ;  /* 0x0000000000007941 */ /* 0x000fea0003800000 */
.L_x_267:
[----:B------:R-:W4:Y:S01]  /*d410*/  LDL R9, [R1+0x8] ;  /* 0x0000080001097983 */ /* 0x000f220000100800 */
[----:B------:R-:W-:Y:S01]  /*d420*/  ULDC.64 UR4, c[0x0][0x300] ;  /* 0x0000c00000047ab9 */ /* 0x000fe20000000a00 */
[----:B------:R-:W-:Y:S01]  /*d430*/  ULDC.64 UR6, c[0x0][0x310] ;  /* 0x0000c40000067ab9 */ /* 0x000fe20000000a00 */
[----:B------:R-:W-:Y:S02]  /*d440*/  IMAD R8, R29, UR4, RZ ;  /* 0x000000041d087c24 */ /* 0x000fe4000f8e02ff */
[----:B------:R-:W-:-:S04]  /*d450*/  IMAD.WIDE.U32 R2, R5, UR4, RZ ;  /* 0x0000000405027c25 */ /* 0x000fc8000f8e00ff */
[----:B------:R-:W-:Y:S02]  /*d460*/  IMAD R8, R5, UR5, R8 ;  /* 0x0000000505087c24 */ /* 0x000fe4000f8e0208 */
[----:B------:R-:W-:Y:S02]  /*d470*/  IMAD R30, R30, UR6, RZ ;  /* 0x000000061e1e7c24 */ /* 0x000fe4000f8e02ff */
[----:B------:R-:W-:Y:S02]  /*d480*/  IMAD.IADD R3, R3, 0x1, R8 ;  /* 0x0000000103037824 */ /* 0x000fe400078e0208 */
[----:B------:R-:W-:Y:S02]  /*d490*/  IMAD R8, R25, UR4, RZ ;  /* 0x0000000419087c24 */ /* 0x000fe4000f8e02ff */
[----:B------:R-:W-:-:S04]  /*d4a0*/  IMAD.WIDE.U32 R2, R4, UR6, R2 ;  /* 0x0000000604027c25 */ /* 0x000fc8000f8e0002 */
[----:B------:R-:W-:Y:S02]  /*d4b0*/  IMAD R4, R4, UR7, R30 ;  /* 0x0000000704047c24 */ /* 0x000fe4000f8e021e */
[----:B------:R-:W-:Y:S02]  /*d4c0*/  IMAD R8, R7, UR5, R8 ;  /* 0x0000000507087c24 */ /* 0x000fe4000f8e0208 */
[----:B------:R-:W-:Y:S02]  /*d4d0*/  IMAD.IADD R5, R3, 0x1, R4 ;  /* 0x0000000103057824 */ /* 0x000fe400078e0204 */
[----:B------:R-:W-:Y:S02]  /*d4e0*/  IMAD.MOV.U32 R4, RZ, RZ, R2 ;  /* 0x000000ffff047224 */ /* 0x000fe400078e0002 */
[----:B------:R-:W-:Y:S01]  /*d4f0*/  IMAD.WIDE.U32 R2, R7, UR4, RZ ;  /* 0x0000000407027c25 */ /* 0x000fe2000f8e00ff */
[----:B------:R-:W-:-:S03]  /*d500*/  ULDC.64 UR4, c[0x0][0x308] ;  /* 0x0000c20000047ab9 */ /* 0x000fc60000000a00 */
[----:B------:R-:W-:Y:S02]  /*d510*/  IMAD.IADD R3, R3, 0x1, R8 ;  /* 0x0000000103037824 */ /* 0x000fe400078e0208 */
[----:B------:R-:W-:Y:S02]  /*d520*/  IMAD R8, R27, UR6, RZ ;  /* 0x000000061b087c24 */ /* 0x000fe4000f8e02ff */
[----:B------:R-:W-:-:S04]  /*d530*/  IMAD.WIDE.U32 R2, R6, UR6, R2 ;  /* 0x0000000606027c25 */ /* 0x000fc8000f8e0002 */
[----:B------:R-:W-:Y:S01]  /*d540*/  IMAD R8, R6, UR7, R8 ;  /* 0x0000000706087c24 */ /* 0x000fe2000f8e0208 */
[----:B------:R-:W-:Y:S01]  /*d550*/  ULDC.64 UR6, c[0x0][0x2e8] ;  /* 0x0000ba0000067ab9 */ /* 0x000fe20000000a00 */
[----:B------:R-:W-:-:S04]  /*d560*/  IMAD.WIDE.U32 R6, R18, UR4, R4 ;  /* 0x0000000412067c25 */ /* 0x000fc8000f8e0004 */
[----:B------:R-:W-:Y:S01]  /*d570*/  IMAD R4, R34, UR4, RZ ;  /* 0x0000000422047c24 */ /* 0x000fe2000f8e02ff */
[----:B------:R-:W-:Y:S01]  /*d580*/  IADD3 R5, P0, R6, UR6, RZ ;  /* 0x0000000606057c10 */ /* 0x000fe2000ff1e0ff */
[----:B------:R-:W-:Y:S02]  /*d590*/  IMAD.IADD R3, R3, 0x1, R8 ;  /* 0x0000000103037824 */ /* 0x000fe400078e0208 */
[C---:B------:R-:W-:Y:S02]  /*d5a0*/  IMAD R4, R18.reuse, UR5, R4 ;  /* 0x0000000512047c24 */ /* 0x040fe4000f8e0204 */
[----:B------:R-:W-:Y:S01]  /*d5b0*/  IMAD.WIDE.U32 R2, R18, UR4, R2 ;  /* 0x0000000412027c25 */ /* 0x000fe2000f8e0002 */
[----:B------:R-:W-:Y:S02]  /*d5c0*/  UMOV UR4, 0xffffffff ;  /* 0xffffffff00047882 */ /* 0x000fe40000000000 */
[----:B------:R-:W-:Y:S02]  /*d5d0*/  IADD3.X R6, R7, UR7, R4, P0, !PT ;  /* 0x0000000707067c10 */ /* 0x000fe400087fe404 */
[----:B------:R-:W-:-:S04]  /*d5e0*/  IADD3 R8, P0, R2, UR6, RZ ;  /* 0x0000000602087c10 */ /* 0x000fc8000ff1e0ff */
[----:B------:R-:W-:Y:S01]  /*d5f0*/  IADD3.X R7, R4, UR7, R3, P0, !PT ;  /* 0x0000000704077c10 */ /* 0x000fe200087fe403 */
[----:B----4-:R-:W-:Y:S01]  /*d600*/  IMAD R4, R28, 0x7800, R9 ;  /* 0x000078001c047824 */ /* 0x010fe200078e0209 */
[----:B------:R-:W-:Y:S07]  /*d610*/  BRA.DIV UR4, `(.L_x_269) ;  /* 0x0000004604907947 */ /* 0x000fee000b800000 */
[----:B------:R-:W4:Y:S01]  /*d620*/  SHFL.IDX PT, R3, R5, RZ, 0x1c1f ;  /* 0x001c1fff05037589 */ /* 0x000f2200000e0000 */
[C---:B------:R-:W-:Y:S01]  /*d630*/  LOP3.LUT P6, RZ, R23.reuse, 0x8, RZ, 0xc0, !PT ;  /* 0x0000000817ff7812 */ /* 0x040fe200078cc0ff */
[C-C-:B------:R-:W-:Y:S01]  /*d640*/  @P5 IMAD.IADD R9, R22.reuse, 0x1, R4.reuse ;  /* 0x0000000116095824 */ /* 0x140fe200078e0204 */
[----:B------:R-:W-:Y:S01]  /*d650*/  LOP3.LUT P1, RZ, R23, 0x4, RZ, 0xc0, !PT ;  /* 0x0000000417ff7812 */ /* 0x000fe2000782c0ff */
[----:B------:R-:W5:Y:S01]  /*d660*/  SHFL.IDX PT, R2, R6, RZ, 0x1c1f ;  /* 0x001c1fff06027589 */ /* 0x000f6200000e0000 */
[----:B------:R-:W-:-:S03]  /*d670*/  @P4 IMAD.IADD R19, R22, 0x1, R4 ;  /* 0x0000000116134824 */ /* 0x000fc600078e0204 */
[----:B------:R-:W-:Y:S04]  /*d680*/  SHFL.IDX PT, R7, R7, RZ, 0x1c1f ;  /* 0x001c1fff07077589 */ /* 0x000fe800000e0000 */
[----:B------:R-:W-:Y:S01]  /*d690*/  SHFL.IDX PT, R14, R8, RZ, 0x1c1f ;  /* 0x001c1fff080e7589 */ /* 0x000fe200000e0000 */
[----:B----4-:R-:W-:-:S05]  /*d6a0*/  @P5 IADD3 R3, P0, R37, R3, RZ ;  /* 0x0000000325035210 */ /* 0x010fca0007f1e0ff */
[----:B-----5:R-:W-:Y:S01]  /*d6b0*/  @P5 IMAD.X R2, RZ, RZ, R2, P0 ;  /* 0x000000ffff025224 */ /* 0x020fe200000e0602 */
[----:B------:R-:W-:-:S04]  /*d6c0*/  LOP3.LUT P0, RZ, R23, 0x10, RZ, 0xc0, !PT ;  /* 0x0000001017ff7812 */ /* 0x000fc8000780c0ff */
[----:B------:R-:W-:-:S04]  /*d6d0*/  @P5 LOP3.LUT R3, R3, R2, RZ, 0x3c, !PT ;  /* 0x0000000203035212 */ /* 0x000fc800078e3cff */
[----:B------:R-:W-:-:S04]  /*d6e0*/  @P5 LOP3.LUT R2, R3, R2, RZ, 0x3c, !PT ;  /* 0x0000000203025212 */ /* 0x000fc800078e3cff */
[----:B------:R-:W-:-:S05]  /*d6f0*/  @P5 LOP3.LUT R3, R3, R2, RZ, 0x3c, !PT ;  /* 0x0000000203035212 */ /* 0x000fca00078e3cff */
[----:B------:R-:W-:Y:S04]  /*d700*/  @P5 LDGSTS.E.BYPASS.LTC128B.128 [R9+0x1a400], desc[UR50][R2.64], !P0 ;  /* 0x1a40000002095fae */ /* 0x000fe8000c101d72 */
[----:B------:R-:W-:Y:S04]  /*d710*/  @P5 LDGSTS.E.BYPASS.LTC128B.128 [R9+0x1cc00], desc[UR50][R2.64+0x40], !P6 ;  /* 0x1cc0004002095fae */ /* 0x000fe8000f101d72 */
[----:B------:R4:W-:Y:S01]  /*d720*/  @P5 LDGSTS.E.BYPASS.LTC128B.128 [R9+0x1f400], desc[UR50][R2.64+0x80], !P1 ;  /* 0x1f40008002095fae */ /* 0x0009e2000c901d72 */
[----:B------:R-:W-:-:S03]  /*d730*/  LOP3.LUT P5, RZ, R23, 0x10, RZ, 0xc0, !PT ;  /* 0x0000001017ff7812 */ /* 0x000fc600078ac0ff */
[----:B----4-:R-:W4:Y:S01]  /*d740*/  SHFL.IDX PT, R3, R5, 0x1, 0x1c1f ;  /* 0x003c1f0005037f89 */ /* 0x010f2200000e0000 */
[----:B------:R-:W-:-:S03]  /*d750*/  @P3 IMAD.IADD R9, R22, 0x1, R4 ;  /* 0x0000000116093824 */ /* 0x000fc600078e0204 */
[----:B------:R-:W5:Y:S01]  /*d760*/  SHFL.IDX PT, R2, R6, 0x1, 0x1c1f ;  /* 0x003c1f0006027f89 */ /* 0x000f6200000e0000 */
[----:B----4-:R-:W-:-:S05]  /*d770*/  @P4 IADD3 R3, P0, R37, R3, RZ ;  /* 0x0000000325034210 */ /* 0x010fca0007f1e0ff */
[----:B-----5:R-:W-:-:S05]  /*d780*/  @P4 IMAD.X R2, RZ, RZ, R2, P0 ;  /* 0x000000ffff024224 */ /* 0x020fca00000e0602 */
[----:B------:R-:W-:-:S04]  /*d790*/  @P4 LOP3.LUT R3, R3, R2, RZ, 0x3c, !PT ;  /* 0x0000000203034212 */ /* 0x000fc800078e3cff */
[----:B------:R-:W-:-:S04]  /*d7a0*/  @P4 LOP3.LUT R2, R3, R2, RZ, 0x3c, !PT ;  /* 0x0000000203024212 */ /* 0x000fc800078e3cff */
[----:B------:R-:W-:-:S05]  /*d7b0*/  @P4 LOP3.LUT R3, R3, R2, RZ, 0x3c, !PT ;  /* 0x0000000203034212 */ /* 0x000fca00078e3cff */
[----:B------:R-:W-:Y:S04]  /*d7c0*/  @P4 LDGSTS.E.BYPASS.LTC128B.128 [R19+0x1ac00], desc[UR50][R2.64], !P5 ;  /* 0x1ac0000002134fae */ /* 0x000fe8000e901d72 */
[----:B------:R-:W-:Y:S04]  /*d7d0*/  @P4 LDGSTS.E.BYPASS.LTC128B.128 [R19+0x1d400], desc[UR50][R2.64+0x40], !P6 ;  /* 0x1d40004002134fae */ /* 0x000fe8000f101d72 */
[----:B------:R4:W-:Y:S04]  /*d7e0*/  @P4 LDGSTS.E.BYPASS.LTC128B.128 [R19+0x1fc00], desc[UR50][R2.64+0x80], !P1 ;  /* 0x1fc0008002134fae */ /* 0x0009e8000c901d72 */
[----:B----4-:R-:W4:Y:S01]  /*d7f0*/  SHFL.IDX PT, R3, R5, 0x2, 0x1c1f ;  /* 0x005c1f0005037f89 */ /* 0x010f2200000e0000 */
[----:B------:R-:W-:-:S03]  /*d800*/  @P2 IMAD.IADD R19, R22, 0x1, R4 ;  /* 0x0000000116132824 */ /* 0x000fc600078e0204 */
[----:B------:R-:W5:Y:S04]  /*d810*/  SHFL.IDX PT, R2, R6, 0x2, 0x1c1f ;  /* 0x005c1f0006027f89 */ /* 0x000f6800000e0000 */
[----:B------:R-:W-:Y:S01]  /*d820*/  SHFL.IDX PT, R6, R6, 0x3, 0x1c1f ;  /* 0x007c1f0006067f89 */ /* 0x000fe200000e0000 */
        /* <DEDUP_REMOVED lines=8> */
[----:B----4-:R-:W4:Y:S02]  /*d8b0*/  SHFL.IDX PT, R2, R5, 0x3, 0x1c1f ;  /* 0x007c1f0005027f89 */ /* 0x010f2400000e0000 */
[----:B----4-:R-:W-:-:S05]  /*d8c0*/  @P2 IADD3 R2, P0, R37, R2, RZ ;  /* 0x0000000225022210 */ /* 0x010fca0007f1e0ff */
[----:B------:R-:W-:-:S05]  /*d8d0*/  @P2 IMAD.X R3, RZ, RZ, R6, P0 ;  /* 0x000000ffff032224 */ /* 0x000fca00000e0606 */
[----:B------:R4:W-:Y:S04]  /*d8e0*/  @P2 LDGSTS.E.BYPASS.LTC128B.128 [R19+0x1bc00], desc[UR50][R2.64], !P5 ;  /* 0x1bc0000002132fae */ /* 0x0009e8000e901d72 */
[----:B------:R4:W-:Y:S04]  /*d8f0*/  @P2 LDGSTS.E.BYPASS.LTC128B.128 [R19+0x1e400], desc[UR50][R2.64+0x40], !P6 ;  /* 0x1e40004002132fae */ /* 0x0009e8000f101d72 */
[----:B------:R4:W-:Y:S02]  /*d900*/  @P2 LDGSTS.E.BYPASS.LTC128B.128 [R19+0x20c00], desc[UR50][R2.64+0x80], !P1 ;  /* 0x20c0008002132fae */ /* 0x0009e4000c901d72 */
.L_x_367:
[----:B------:R-:W-:Y:S01]  /*d910*/  LOP3.LUT P0, RZ, R23, 0x100, RZ, 0xc0, !PT ;  /* 0x0000010017ff7812 */ /* 0x000fe2000780c0ff */
[----:B------:R-:W-:-:S12]  /*d920*/  BSSY B0, `(.L_x_270) ;  /* 0x000000e000007945 */ /* 0x000fd80003800000 */
[----:B------:R-:W-:Y:S05]  /*d930*/  @!P0 BRA `(.L_x_271) ;  /* 0x0000000000308947 */ /* 0x000fea0003800000 */
[C---:B------:R-:W-:Y:S01]  /*d940*/  LOP3.LUT P3, RZ, R23.reuse, 0x10, RZ, 0xc0, !PT ;  /* 0x0000001017ff7812 */ /* 0x040fe2000786c0ff */
[----:B------:R-:W-:Y:S01]  /*d950*/  IMAD.IADD R5, R22, 0x1, R4 ;  /* 0x0000000116057824 */ /* 0x000fe200078e0204 */
[C---:B------:R-:W-:Y:S02]  /*d960*/  LOP3.LUT P2, RZ, R23.reuse, 0x8, RZ, 0xc0, !PT ;  /* 0x0000000817ff7812 */ /* 0x040fe4000784c0ff */
[----:B------:R-:W-:Y:S02]  /*d970*/  LOP3.LUT P1, RZ, R23, 0x4, RZ, 0xc0, !PT ;  /* 0x0000000417ff7812 */ /* 0x000fe4000782c0ff */
[----:B----4-:R-:W-:-:S05]  /*d980*/  IADD3 R2, P0, R37, R14, RZ ;  /* 0x0000000e25027210 */ /* 0x010fca0007f1e0ff */
[----:B------:R-:W-:-:S05]  /*d990*/  IMAD.X R3, RZ, RZ, R7, P0 ;  /* 0x000000ffff037224 */ /* 0x000fca00000e0607 */
[----:B------:R-:W-:Y:S01]  /*d9a0*/  @!PT LDS RZ, [RZ] ;  /* 0x00000000fffff984 */ /* 0x000fe20000000800 */
[----:B------:R-:W-:Y:S01]  /*d9b0*/  @!PT LDS RZ, [RZ] ;  /* 0x00000000fffff984 */ /* 0x000fe20000000800 */
[----:B------:R-:W-:Y:S01]  /*d9c0*/  @!PT LDS RZ, [RZ] ;  /* 0x00000000fffff984 */ /* 0x000fe20000000800 */
[----:B------:R4:W-:Y:S04]  /*d9d0*/  LDGSTS.E.BYPASS.LTC128B.128 [R5+0x1c400], desc[UR50][R2.64], !P3 ;  /* 0x1c40000002057fae */ /* 0x0009e8000d901d72 */
[----:B------:R4:W-:Y:S04]  /*d9e0*/  LDGSTS.E.BYPASS.LTC128B.128 [R5+0x1ec00], desc[UR50][R2.64+0x40], !P2 ;  /* 0x1ec0004002057fae */ /* 0x0009e8000d101d72 */
[----:B------:R4:W-:Y:S02]  /*d9f0*/  LDGSTS.E.BYPASS.LTC128B.128 [R5+0x21400], desc[UR50][R2.64+0x80], !P1 ;  /* 0x2140008002057fae */ /* 0x0009e4000c901d72 */
.L_x_271:
[----:B------:R-:W-:Y:S05]  /*da00*/  BSYNC B0 ;  /* 0x0000000000007941 */ /* 0x000fea0003800000 */
.L_x_270:
[----:B------:R-:W-:Y:S01]  /*da10*/  NOP ;  /* 0x0000000000007918 */ /* 0x000fe20000000000 */
[----:B------:R-:W-:-:S13]  /*da20*/  PLOP3.LUT P0, PT, PT, PT, PT, 0x80, 0x0 ;  /* 0x000000000000781c */ /* 0x000fda0003f0f070 */
.L_x_272:
[----:B------:R-:W-:Y:S02]  /*da30*/  PLOP3.LUT P1, PT, P1, P0, PT, 0xa2, 0x0 ;  /* 0x000000000000781c */ /* 0x000fe40000f21472 */
[----:B------:R-:W-:-:S08]  /*da40*/  @P0 R2UR P1, UR4, R0 ;  /* 0x00000000000402ca */ /* 0x000fd00000020000 */
[----:B------:R-:W-:-:S05]  /*da50*/  @P0 PLOP3.LUT P0, PT, P1, PT, PT, 0x80, 0x0 ;  /* 0x000000000000081c */ /* 0x000fca0000f0f070 */
[----:B------:R-:W-:Y:S01]  /*da60*/  @!P1 SYNCS.ARRIVE.TRANS64.RED.A0T1 RZ, [UR4+0x29830], RZ ;  /* 0x029830ffffff99a7 */ /* 0x000fe20008200404 */
[----:B------:R-:W-:Y:S07]  /*da70*/  @!P1 ARRIVES.LDGSTSBAR.64.TRANSCNT [UR4+0x29830] ;  /* 0x02983000ff0099b0 */ /* 0x000fee0008000a84 */
[----:B------:R-:W-:Y:S05]  /*da80*/  @P0 BRA.U.ANY `(.L_x_272) ;  /* 0xfffffffd00e80947 */ /* 0x000fea000393ffff */
[----:B------:R-:W-:Y:S01]  /*da90*/  NOP ;  /* 0x0000000000007918 */ /* 0x000fe20000000000 */
[----:B----4-:R-:W-:-:S05]  /*daa0*/  IMAD.U32 R2, RZ, RZ, UR46 ;  /* 0x0000002eff027e24 */ /* 0x010fca000f8e00ff */
[----:B------:R-:W-:-:S13]  /*dab0*/  ISETP.NE.AND P2, PT, R2, 0x3, PT ;  /* 0x000000030200780c */ /* 0x000fda0003f45270 */
[----:B------:R-:W-:Y:S05]  /*dac0*/  @!P2 BRA `(.L_x_273) ;  /* 0x000000000004a947 */ /* 0x000fea0003800000 */
[----:B------:R-:W-:Y:S01]  /*dad0*/  BPT.TRAP 0x1 ;  /* 0x000000040000795c */ /* 0x000fe20000300000 */
.L_x_273:
[----:B------:R4:W-:Y:S02]  /*dae0*/  SYNCS.ARRIVE.TRANS64.A1T0 RZ, [R0+URZ+0x29830], RZ ;  /* 0x029830ff00ff79a7 */ /* 0x0009e4000810003f */
[----:B------:R-:W-:Y:S05]  /*daf0*/  WARPSYNC.ALL ;  /* 0x0000000000007948 */ /* 0x000fea0003800000 */
[----:B------:R-:W-:Y:S01]  /*db00*/  R2UR UR5, R26 ;  /* 0x000000001a0572ca */ /* 0x000fe200000e0000 */
[----:B0-234-:R-:W-:Y:S01]  /*db10*/  VIADD R0, R22, 0x14400 ;  /* 0x0001440016007836 */ /* 0x01dfe20000000000 */
[----:B------:R-:W-:Y:S01]  /*db20*/  R2UR UR38, R26 ;  /* 0x000000001a2672ca */ /* 0x000fe200000e0000 */
[----:B------:R-:W-:Y:S01]  /*db30*/  ULDC.64 UR6, c[0x0][0x298] ;  /* 0x0000a60000067ab9 */ /* 0x000fe20000000a00 */
[----:B------:R-:W-:Y:S01]  /*db40*/  UISETP.NE.AND UP0, UPT, UR47, URZ, UPT ;  /* 0x0000003f2f00728c */ /* 0x000fe2000bf05270 */
[----:B------:R-:W-:Y:S01]  /*db50*/  BSSY B6, `(.L_x_274) ;  /* 0x000001b000067945 */ /* 0x000fe20003800000 */
[----:B------:R-:W-:Y:S01]  /*db60*/  BAR.SYNC.DEFER_BLOCKING 0x8, 0x180 ;  /* 0x0206000000007b1d */ /* 0x000fe20000010000 */
[----:B------:R-:W-:Y:S01]  /*db70*/  LOP3.LUT P0, RZ, R0, 0x1bf, RZ, 0xc0, !PT ;  /* 0x000001bf00ff7812 */ /* 0x000fe2000780c0ff */
[----:B------:R-:W-:-:S02]  /*db80*/  USEL UR44, UR44, URZ, !UP0 ;  /* 0x0000003f2c2c7287 */ /* 0x000fc4000c000000 */
[----:B------:R-:W-:-:S03]  /*db90*/  USEL UR45, UR45, URZ, !UP0 ;  /* 0x0000003f2d2d7287 */ /* 0x000fc6000c000000 */
[----:B------:R-:W-:Y:S02]  /*dba0*/  USHF.R.S32.HI UR4, URZ, 0x1f, UR5 ;  /* 0x0000001f3f047899 */ /* 0x000fe40008011405 */
[----:B------:R-:W-:Y:S02]  /*dbb0*/  UIMAD.WIDE.U32 UR38, UR38, UR6, URZ ;  /* 0x00000006262672a5 */ /* 0x000fe4000f8e003f */
[----:B------:R-:W-:-:S04]  /*dbc0*/  UIMAD UR4, UR4, UR6, URZ ;  /* 0x00000006040472a4 */ /* 0x000fc8000f8e023f */
[----:B------:R-:W-:-:S04]  /*dbd0*/  UIMAD UR4, UR5, UR7, UR4 ;  /* 0x00000007050472a4 */ /* 0x000fc8000f8e0204 */
[----:B------:R-:W-:Y:S01]  /*dbe0*/  UIADD3 UR47, UR39, UR4, URZ ;  /* 0x00000004272f7290 */ /* 0x000fe2000fffe03f */
[----:B------:R-:W-:Y:S11]  /*dbf0*/  @!P0 BRA `(.L_x_275) ;  /* 0x0000000000408947 */ /* 0x000ff60003800000 */
        /* <DEDUP_REMOVED lines=16> */
.L_x_275:
[----:B------:R-:W-:Y:S05]  /*dd00*/  BSYNC B6 ;  /* 0x0000000000067941 */ /* 0x000fea0003800000 */
.L_x_274:
[----:B------:R0:W5:Y:S01]  /*dd10*/  LDL R9, [R1+0x18] ;  /* 0x0000180001097983 */ /* 0x0001620000100800 */
[----:B------:R-:W2:Y:S01]  /*dd20*/  LDC R5, c[0x0][0x448] ;  /* 0x00011200ff057b82 */ /* 0x000ea20000000800 */
[----:B------:R-:W3:Y:S01]  /*dd30*/  S2R R2, SR_TID.X ;  /* 0x0000000000027919 */ /* 0x000ee20000002100 */
[----:B------:R-:W-:Y:S01]  /*dd40*/  R2UR UR6, R34 ;  /* 0x00000000220672ca */ /* 0x000fe200000e0000 */
[----:B------:R-:W-:Y:S01]  /*dd50*/  IMAD.SHL.U32 R6, R17, 0x80, RZ ;  /* 0x0000008011067824 */ /* 0x000fe200078e00ff */
[C---:B------:R-:W-:Y:S01]  /*dd60*/  R2UR UR7, R18.reuse ;  /* 0x00000000120772ca */ /* 0x040fe200000e0000 */
[----:B------:R-:W-:Y:S01]  /*dd70*/  ULDC.64 UR8, c[0x0][0x2d8] ;  /* 0x0000b60000087ab9 */ /* 0x000fe20000000a00 */
[----:B--2---:R-:W-:Y:S02]  /*dd80*/  ISETP.NE.AND P0, PT, R5, 0x1, PT ;  /* 0x000000010500780c */ /* 0x004fe40003f05270 */
[----:B------:R-:W-:Y:S02]  /*dd90*/  R2UR UR10, R18 ;  /* 0x00000000120a72ca */ /* 0x000fe400000e0000 */
[C---:B---3--:R-:W-:Y:S01]  /*dda0*/  LOP3.LUT R19, R2.reuse, 0x7f, RZ, 0xc0, !PT ;  /* 0x0000007f02137812 */ /* 0x048fe200078ec0ff */
[----:B------:R-:W-:-:S08]  /*ddb0*/  IMAD.SHL.U32 R2, R2, 0x20, RZ ;  /* 0x0000002002027824 */ /* 0x000fd000078e00ff */
[----:B------:R-:W2:Y:S01]  /*ddc0*/  @P0 LDC R7, c[0x0][0x44c] ;  /* 0x00011300ff070b82 */ /* 0x000ea20000000800 */
[----:B------:R-:W-:-:S04]  /*ddd0*/  SHF.R.U32.HI R19, RZ, 0x2, R19 ;  /* 0x00000002ff137819 */ /* 0x000fc80000011613 */
[----:B------:R-:W-:-:S03]  /*dde0*/  LOP3.LUT R2, R19, 0x60, R2, 0xf8, !PT ;  /* 0x0000006013027812 */ /* 0x000fc600078ef802 */
[----:B------:R-:W3:Y:S01]  /*ddf0*/  @P0 LDC R3, c[0x0][0x450] ;  /* 0x00011400ff030b82 */ /* 0x000ee20000000800 */
[----:B------:R-:W-:Y:S01]  /*de00*/  UIMAD UR6, UR6, UR8, URZ ;  /* 0x00000008060672a4 */ /* 0x000fe2000f8e023f */
[----:B------:R-:W-:Y:S01]  /*de10*/  LOP3.LUT R0, R2, R6, RZ, 0xfc, !PT ;  /* 0x0000000602007212 */ /* 0x000fe200078efcff */
[----:B------:R-:W-:Y:S01]  /*de20*/  UMOV UR4, UR38 ;  /* 0x0000002600047c82 */ /* 0x000fe20008000000 */
[----:B------:R-:W-:Y:S01]  /*de30*/  UMOV UR5, UR47 ;  /* 0x0000002f00057c82 */ /* 0x000fe20008000000 */
[----:B------:R-:W-:Y:S02]  /*de40*/  UIMAD UR6, UR10, UR9, UR6 ;  /* 0x000000090a0672a4 */ /* 0x000fe4000f8e0206 */
[----:B------:R-:W-:Y:S01]  /*de50*/  UIMAD.WIDE.U32 UR4, UR7, UR8, UR4 ;  /* 0x00000008070472a5 */ /* 0x000fe2000f8e0004 */
[----:B------:R-:W-:Y:S02]  /*de60*/  IMAD.MOV.U32 R2, RZ, RZ, R0 ;  /* 0x000000ffff027224 */ /* 0x000fe400078e0000 */
[----:B------:R-:W-:Y:S01]  /*de70*/  ULDC.64 UR8, c[0x0][0x2e0] ;  /* 0x0000b80000087ab9 */ /* 0x000fe20000000a00 */
[----:B------:R-:W-:Y:S01]  /*de80*/  UIADD3 UR5, UR5, UR6, URZ ;  /* 0x0000000605057290 */ /* 0x000fe2000fffe03f */
[----:B--2---:R-:W-:Y:S01]  /*de90*/  @P0 IMAD.HI.U32 R4, R0, R7, RZ ;  /* 0x0000000700040227 */ /* 0x004fe200078e00ff */
[----:B------:R-:W-:Y:S01]  /*dea0*/  UIMAD UR6, UR45, UR8, URZ ;  /* 0x000000082d0672a4 */ /* 0x000fe2000f8e023f */
[----:B------:R-:W2:Y:S01]  /*deb0*/  S2R R19, SR_TID.X ;  /* 0x0000000000137919 */ /* 0x000ea20000002100 */
[----:B------:R-:W-:-:S02]  /*dec0*/  UIMAD.WIDE.U32 UR4, UR44, UR8, UR4 ;  /* 0x000000082c0472a5 */ /* 0x000fc4000f8e0004 */
[----:B---3--:R-:W-:Y:S01]  /*ded0*/  @P0 SHF.R.U32.HI R2, RZ, R3, R4 ;  /* 0x00000003ff020219 */ /* 0x008fe20000011604 */
[----:B------:R-:W-:-:S03]  /*dee0*/  UIMAD UR6, UR44, UR9, UR6 ;  /* 0x000000092c0672a4 */ /* 0x000fc6000f8e0206 */
[--C-:B------:R-:W-:Y:S01]  /*def0*/  SHF.R.S32.HI R3, RZ, 0x1f, R2.reuse ;  /* 0x0000001fff037819 */ /* 0x100fe20000011402 */
[----:B------:R-:W-:Y:S01]  /*df00*/  IMAD.MOV R4, RZ, RZ, -R2 ;  /* 0x000000ffff047224 */ /* 0x000fe200078e0a02 */
[----:B------:R-:W-:Y:S01]  /*df10*/  ULDC.64 UR8, c[0x0][0x2d0] ;  /* 0x0000b40000087ab9 */ /* 0x000fe20000000a00 */
[----:B------:R-:W-:Y:S02]  /*df20*/  UIADD3 UR5, UR5, UR6, URZ ;  /* 0x0000000605057290 */ /* 0x000fe4000fffe03f */
[----:B------:R-:W-:Y:S02]  /*df30*/  IMAD R7, R3, UR8, RZ ;  /* 0x0000000803077c24 */ /* 0x000fe4000f8e02ff */
[----:B------:R-:W-:Y:S02]  /*df40*/  IMAD.U32 R3, RZ, RZ, UR8 ;  /* 0x00000008ff037e24 */ /* 0x000fe4000f8e00ff */
        /* <DEDUP_REMOVED lines=11> */
[----:B------:R-:W-:Y:S01]  /*e000*/  ULDC UR4, c[0x0][0x2b8] ;  /* 0x0000ae0000047ab9 */ /* 0x000fe20000000800 */
[C---:B------:R-:W-:Y:S02]  /*e010*/  LOP3.LUT R10, R37.reuse, 0x40, RZ, 0xfc, !PT ;  /* 0x00000040250a7812 */ /* 0x040fe400078efcff */
[----:B------:R-:W-:Y:S02]  /*e020*/  LOP3.LUT R8, R37, 0x80, RZ, 0xfc, !PT ;  /* 0x0000008025087812 */ /* 0x000fe400078efcff */
[----:B------:R-:W-:Y:S01]  /*e030*/  IADD3.X R4, R3, UR5, R7, P0, !PT ;  /* 0x0000000503047c10 */ /* 0x000fe200087fe407 */
[----:B------:R-:W-:Y:S01]  /*e040*/  UMOV UR5, 0xffffffff ;  /* 0xffffffff00057882 */ /* 0x000fe20000000000 */
[----:B--2---:R-:W-:-:S02]  /*e050*/  LOP3.LUT R19, R19, 0x7f, RZ, 0xc0, !PT ;  /* 0x0000007f13137812 */ /* 0x004fc400078ec0ff */
[----:B------:R-:W-:Y:S02]  /*e060*/  ISETP.GE.AND P3, PT, R37, UR4, PT ;  /* 0x0000000425007c0c */ /* 0x000fe4000bf66270 */
[----:B------:R-:W-:Y:S02]  /*e070*/  ISETP.GE.AND P2, PT, R10, UR4, PT ;  /* 0x000000040a007c0c */ /* 0x000fe4000bf46270 */
[----:B------:R-:W-:Y:S02]  /*e080*/  ISETP.GE.AND P1, PT, R8, UR4, PT ;  /* 0x0000000408007c0c */ /* 0x000fe4000bf26270 */
[----:B------:R-:W-:Y:S01]  /*e090*/  SHF.R.U32.HI R10, RZ, 0x2, R19 ;  /* 0x00000002ff0a7819 */ /* 0x000fe20000011613 */
[----:B0-----:R-:W-:Y:S10]  /*e0a0*/  BRA.DIV UR5, `(.L_x_276) ;  /* 0x0000004205c87947 */ /* 0x001ff4000b800000 */
[----:B------:R-:W0:Y:S01]  /*e0b0*/  SHFL.IDX PT, R3, R0, RZ, 0x1c1f ;  /* 0x001c1fff00037589 */ /* 0x000e2200000e0000 */
[----:B------:R-:W-:Y:S02]  /*e0c0*/  IMAD R5, R5, UR41, RZ ;  /* 0x0000002905057c24 */ /* 0x000fe4000f8e02ff */
[----:B------:R-:W-:Y:S01]  /*e0d0*/  IMAD.IADD R6, R10, 0x1, R6 ;  /* 0x000000010a067824 */ /* 0x000fe200078e0206 */
[----:B------:R-:W2:Y:S03]  /*e0e0*/  SHFL.IDX PT, R2, R4, RZ, 0x1c1f ;  /* 0x001c1fff04027589 */ /* 0x000ea600000e0000 */
[C---:B------:R-:W-:Y:S01]  /*e0f0*/  VIADD R8, R6.reuse, 0x20 ;  /* 0x0000002006087836 */ /* 0x040fe20000000000 */
[----:B------:R-:W-:Y:S01]  /*e100*/  ISETP.GE.AND P0, PT, R6, R5, PT ;  /* 0x000000050600720c */ /* 0x000fe20003f06270 */
[----:B------:R-:W3:-:S12]  /*e110*/  SHFL.IDX PT, R14, R0, 0x1, 0x1c1f ;  /* 0x003c1f00000e7f89 */ /* 0x000ed800000e0000 */
[----:B0-----:R-:W-:-:S05]  /*e120*/  @!P0 IADD3 R7, P4, R37, R3, RZ ;  /* 0x0000000325078210 */ /* 0x001fca0007f9e0ff */
[----:B--2---:R-:W-:Y:S02]  /*e130*/  @!P0 IMAD.X R3, RZ, RZ, R2, P4 ;  /* 0x000000ffff038224 */ /* 0x004fe400020e0602 */
[----:B------:R-:W-:-:S05]  /*e140*/  @!P0 IMAD.MOV.U32 R2, RZ, RZ, R7 ;  /* 0x000000ffff028224 */ /* 0x000fca00078e0007 */
[----:B-----5:R-:W-:Y:S04]  /*e150*/  @!P0 LDGSTS.E.BYPASS.LTC128B.128 [R9+0x14400], desc[UR50][R2.64], !P3 ;  /* 0x1440000002098fae */ /* 0x020fe8000d901d72 */
[----:B------:R-:W-:Y:S04]  /*e160*/  @!P0 LDGSTS.E.BYPASS.LTC128B.128 [R9+0x16400], desc[UR50][R2.64+0x40], !P2 ;  /* 0x1640004002098fae */ /* 0x000fe8000d101d72 */
[----:B------:R0:W-:Y:S01]  /*e170*/  @!P0 LDGSTS.E.BYPASS.LTC128B.128 [R9+0x18400], desc[UR50][R2.64+0x80], !P1 ;  /* 0x1840008002098fae */ /* 0x0001e2000c901d72 */
[----:B------:R-:W-:Y:S01]  /*e180*/  ISETP.GE.AND P0, PT, R8, R5, PT ;  /* 0x000000050800720c */ /* 0x000fe20003f06270 */
[----:B------:R-:W-:-:S02]  /*e190*/  VIADD R8, R6, 0x40 ;  /* 0x0000004006087836 */ /* 0x000fc40000000000 */
[----:B0-----:R-:W0:Y:S10]  /*e1a0*/  SHFL.IDX PT, R2, R4, 0x1, 0x1c1f ;  /* 0x003c1f0004027f89 */ /* 0x001e3400000e0000 */
[----:B---3--:R-:W-:-:S05]  /*e1b0*/  @!P0 IADD3 R14, P4, R37, R14, RZ ;  /* 0x0000000e250e8210 */ /* 0x008fca0007f9e0ff */
[----:B0-----:R-:W-:Y:S02]  /*e1c0*/  @!P0 IMAD.X R7, RZ, RZ, R2, P4 ;  /* 0x000000ffff078224 */ /* 0x001fe400020e0602 */
[----:B------:R-:W-:Y:S02]  /*e1d0*/  @!P0 IMAD.MOV.U32 R2, RZ, RZ, R14 ;  /* 0x000000ffff028224 */ /* 0x000fe400078e000e */
[----:B------:R-:W-:Y:S01]  /*e1e0*/  @!P0 IMAD.MOV.U32 R3, RZ, RZ, R7 ;  /* 0x000000ffff038224 */ /* 0x000fe200078e0007 */
[----:B------:R-:W0:Y:S04]  /*e1f0*/  SHFL.IDX PT, R14, R0, 0x2, 0x1c1f ;  /* 0x005c1f00000e7f89 */ /* 0x000e2800000e0000 */
[----:B------:R-:W-:Y:S04]  /*e200*/  @!P0 LDGSTS.E.BYPASS.LTC128B.128 [R9+0x14c00], desc[UR50][R2.64], !P3 ;  /* 0x14c0000002098fae */ /* 0x000fe8000d901d72 */
[----:B------:R-:W-:Y:S04]  /*e210*/  @!P0 LDGSTS.E.BYPASS.LTC128B.128 [R9+0x16c00], desc[UR50][R2.64+0x40], !P2 ;  /* 0x16c0004002098fae */ /* 0x000fe8000d101d72 */
[----:B------:R2:W-:Y:S01]  /*e220*/  @!P0 LDGSTS.E.BYPASS.LTC128B.128 [R9+0x18c00], desc[UR50][R2.64+0x80], !P1 ;  /* 0x18c0008002098fae */ /* 0x0005e2000c901d72 */
[----:B------:R-:W-:-:S03]  /*e230*/  ISETP.GE.AND P0, PT, R8, R5, PT ;  /* 0x000000050800720c */ /* 0x000fc60003f06270 */
[----:B--2---:R-:W2:Y:S10]  /*e240*/  SHFL.IDX PT, R2, R4, 0x2, 0x1c1f ;  /* 0x005c1f0004027f89 */ /* 0x004eb400000e0000 */
[----:B0-----:R-:W-:Y:S01]  /*e250*/  @!P0 IADD3 R14, P4, R37, R14, RZ ;  /* 0x0000000e250e8210 */ /* 0x001fe20007f9e0ff */
[----:B------:R-:W0:Y:S04]  /*e260*/  SHFL.IDX PT, R4, R4, 0x3, 0x1c1f ;  /* 0x007c1f0004047f89 */ /* 0x000e2800000e0000 */
[----:B--2---:R-:W-:-:S02]  /*e270*/  @!P0 IMAD.X R7, RZ, RZ, R2, P4 ;  /* 0x000000ffff078224 */ /* 0x004fc400020e0602 */
[----:B------:R-:W-:Y:S02]  /*e280*/  @!P0 IMAD.MOV.U32 R2, RZ, RZ, R14 ;  /* 0x000000ffff028224 */ /* 0x000fe400078e000e */
[----:B------:R-:W-:Y:S01]  /*e290*/  @!P0 IMAD.MOV.U32 R3, RZ, RZ, R7 ;  /* 0x000000ffff038224 */ /* 0x000fe200078e0007 */
[----:B------:R2:W3:Y:S04]  /*e2a0*/  SHFL.IDX PT, R14, R0, 0x3, 0x1c1f ;  /* 0x007c1f00000e7f89 */ /* 0x0004e800000e0000 */
[----:B------:R2:W-:Y:S04]  /*e2b0*/  @!P0 LDGSTS.E.BYPASS.LTC128B.128 [R9+0x15400], desc[UR50][R2.64], !P3 ;  /* 0x1540000002098fae */ /* 0x0005e8000d901d72 */
[----:B------:R2:W-:Y:S04]  /*e2c0*/  @!P0 LDGSTS.E.BYPASS.LTC128B.128 [R9+0x17400], desc[UR50][R2.64+0x40], !P2 ;  /* 0x1740004002098fae */ /* 0x0005e8000d101d72 */
[----:B0-----:R2:W-:Y:S02]  /*e2d0*/  @!P0 LDGSTS.E.BYPASS.LTC128B.128 [R9+0x19400], desc[UR50][R2.64+0x80], !P1 ;  /* 0x1940008002098fae */ /* 0x0015e4000c901d72 */
.L_x_376:
[----:B------:R-:W-:Y:S01]  /*e2e0*/  VIADD R6, R6, 0x60 ;  /* 0x0000006006067836 */ /* 0x000fe20000000000 */
[----:B------:R-:W-:Y:S04]  /*e2f0*/  BSSY B0, `(.L_x_277) ;  /* 0x000000b000007945 */ /* 0x000fe80003800000 */
[----:B------:R-:W-:-:S13]  /*e300*/  ISETP.GE.AND P0, PT, R6, R5, PT ;  /* 0x000000050600720c */ /* 0x000fda0003f06270 */
[----:B------:R-:W-:Y:S05]  /*e310*/  @P0 BRA `(.L_x_278) ;  /* 0x0000000000200947 */ /* 0x000fea0003800000 */
[----:B--23--:R-:W-:-:S05]  /*e320*/  IADD3 R2, P0, R37, R14, RZ ;  /* 0x0000000e25027210 */ /* 0x00cfca0007f1e0ff */
[----:B------:R-:W-:-:S05]  /*e330*/  IMAD.X R3, RZ, RZ, R4, P0 ;  /* 0x000000ffff037224 */ /* 0x000fca00000e0604 */
[----:B------:R-:W-:Y:S01]  /*e340*/  @!PT LDS RZ, [RZ] ;  /* 0x00000000fffff984 */ /* 0x000fe20000000800 */
[----:B------:R-:W-:Y:S01]  /*e350*/  @!PT LDS RZ, [RZ] ;  /* 0x00000000fffff984 */ /* 0x000fe20000000800 */
[----:B------:R-:W-:Y:S01]  /*e360*/  @!PT LDS RZ, [RZ] ;  /* 0x00000000fffff984 */ /* 0x000fe20000000800 */
[----:B------:R0:W-:Y:S04]  /*e370*/  LDGSTS.E.BYPASS.LTC128B.128 [R9+0x15c00], desc[UR50][R2.64], !P3 ;  /* 0x15c0000002097fae */ /* 0x0001e8000d901d72 */
[----:B------:R0:W-:Y:S04]  /*e380*/  LDGSTS.E.BYPASS.LTC128B.128 [R9+0x17c00], desc[UR50][R2.64+0x40], !P2 ;  /* 0x17c0004002097fae */ /* 0x0001e8000d101d72 */
[----:B------:R0:W-:Y:S02]  /*e390*/  LDGSTS.E.BYPASS.LTC128B.128 [R9+0x19c00], desc[UR50][R2.64+0x80], !P1 ;  /* 0x19c0008002097fae */ /* 0x0001e4000c901d72 */
.L_x_278:
[----:B------:R-:W-:Y:S05]  /*e3a0*/  BSYNC B0 ;  /* 0x0000000000007941 */ /* 0x000fea0003800000 */
.L_x_277:
[----:B------:R-:W-:Y:S01]  /*e3b0*/  NOP ;  /* 0x0000000000007918 */ /* 0x000fe20000000000 */
[----:B------:R-:W-:-:S13]  /*e3c0*/  PLOP3.LUT P0, PT, PT, PT, PT, 0x80, 0x0 ;  /* 0x000000000000781c */ /* 0x000fda0003f0f070 */
.L_x_279:
[----:B------:R-:W-:Y:S02]  /*e3d0*/  PLOP3.LUT P1, PT, P1, P0, PT, 0xa2, 0x0 ;  /* 0x000000000000781c */ /* 0x000fe40000f21472 */
[----:B------:R-:W-:-:S08]  /*e3e0*/  @P0 R2UR P1, UR4, R22 ;  /* 0x00000000160402ca */ /* 0x000fd00000020000 */
[----:B------:R-:W-:-:S05]  /*e3f0*/  @P0 PLOP3.LUT P0, PT, P1, PT, PT, 0x80, 0x0 ;  /* 0x000000000000081c */ /* 0x000fca0000f0f070 */
[----:B------:R-:W-:Y:S01]  /*e400*/  @!P1 SYNCS.ARRIVE.TRANS64.RED.A0T1 RZ, [UR4+0x29800], RZ ;  /* 0x029800ffffff99a7 */ /* 0x000fe20008200404 */
[----:B------:R-:W-:Y:S07]  /*e410*/  @!P1 ARRIVES.LDGSTSBAR.64.TRANSCNT [UR4+0x29800] ;  /* 0x02980000ff0099b0 */ /* 0x000fee0008000a84 */
[----:B------:R-:W-:Y:S05]  /*e420*/  @P0 BRA.U.ANY `(.L_x_279) ;  /* 0xfffffffd00e80947 */ /* 0x000fea000393ffff */
[----:B0-2---:R-:W2:Y:S02]  /*e430*/  LDL.LU R2, [R1+0x1c] ;  /* 0x00001c0001027983 */ /* 0x005ea40000300800 */
[----:B--2---:R-:W-:-:S05]  /*e440*/  VIADD R2, R2, 0x1 ;  /* 0x0000000102027836 */ /* 0x004fca0000000000 */
[----:B------:R0:W-:Y:S01]  /*e450*/  STL [R1+0x1c], R2 ;  /* 0x00001c0201007387 */ /* 0x0001e20000100800 */
[----:B------:R-:W-:-:S04]  /*e460*/  LEA.HI R0, R2, R2, RZ, 0x1 ;  /* 0x0000000202007211 */ /* 0x000fc800078f08ff */
[----:B------:R-:W-:-:S05]  /*e470*/  LOP3.LUT R0, R0, 0xfffffffe, RZ, 0xc0, !PT ;  /* 0xfffffffe00007812 */ /* 0x000fca00078ec0ff */
[----:B------:R-:W-:-:S05]  /*e480*/  IMAD.IADD R0, R2, 0x1, -R0 ;  /* 0x0000000102007824 */ /* 0x000fca00078e0a00 */
[----:B------:R-:W-:Y:S01]  /*e490*/  SHF.L.U32 R3, R0, 0x1f, RZ ;  /* 0x0000001f00037819 */ /* 0x000fe200000006ff */
[----:B------:R-:W-:Y:S01]  /*e4a0*/  NOP ;  /* 0x0000000000007918 */ /* 0x000fe20000000000 */
[----:B------:R0:W-:Y:S01]  /*e4b0*/  SYNCS.ARRIVE.TRANS64.A1T0 RZ, [R22+URZ+0x29800], RZ ;  /* 0x029800ff16ff79a7 */ /* 0x0001e2000810003f */
[----:B------:R-:W-:Y:S01]  /*e4c0*/  BSSY B0, `(.L_x_280) ;  /* 0x0000003000007945 */ /* 0x000fe20003800000 */
[----:B------:R-:W2:Y:S03]  /*e4d0*/  SYNCS.PHASECHK.TRANS64.TRYWAIT P0, [R22+URZ+0x29820], R3 ;  /* 0x02982003160075a7 */ /* 0x000ea6000800017f */
[----:B0-2---:R-:W-:Y:S05]  /*e4e0*/  @!P0 BRA `(.L_x_281) ;  /* 0x0000004000f88947 */ /* 0x005fea0003800000 */
.L_x_377:
[----:B------:R-:W-:Y:S05]  /*e4f0*/  BSYNC B0 ;  /* 0x0000000000007941 */ /* 0x000fea0003800000 */
.L_x_280:
[----:B------:R-:W-:-:S06]  /*e500*/  UISETP.GE.AND UP0, UPT, UR42, 0xa1, UPT ;  /* 0x000000a12a00788c */ /* 0x000fcc000bf06270 */
[----:B------:R-:W-:-:S13]  /*e510*/  PLOP3.LUT P0, PT, PT, PT, UP0, 0x40, 0x0 ;  /* 0x000000000000781c */ /* 0x000fda0003f0e808 */
[----:B------:R-:W-:Y:S05]  /*e520*/  @P0 BRA `(.L_x_282) ;  /* 0x0000001400cc0947 */ /* 0x000fea0003800000 */
[----:B------:R-:W-:Y:S01]  /*e530*/  UIADD3 UR4, UR43, -0x2, URZ ;  /* 0xfffffffe2b047890 */ /* 0x000fe2000fffe03f */
[----:B------:R-:W-:Y:S02]  /*e540*/  IMAD.MOV.U32 R20, RZ, RZ, R33 ;  /* 0x000000ffff147224 */ /* 0x000fe400078e0021 */
[----:B------:R-:W-:-:S03]  /*e550*/  IMAD.MOV.U32 R19, RZ, RZ, R28 ;  /* 0x000000ffff137224 */ /* 0x000fc600078e001c */
[----:B------:R-:W-:-:S07]  /*e560*/  IMAD.U32 R31, RZ, RZ, UR4 ;  /* 0x00000004ff1f7e24 */ /* 0x000fce000f8e00ff */
.L_x_302:
[----:B0-2---:R-:W2:Y:S01]  /*e570*/  LDL R11, [R1] ;  /* 0x00000000010b7983 */ /* 0x005ea20000100800 */
[----:B------:R-:W4:Y:S01]  /*e580*/  LDC R0, c[0x0][0x430] ;  /* 0x00010c00ff007b82 */ /* 0x000f220000000800 */
[----:B------:R-:W0:Y:S01]  /*e590*/  S2R R2, SR_TID.X ;  /* 0x0000000000027919 */ /* 0x000e220000002100 */
[----:B------:R-:W1:Y:S01]  /*e5a0*/  S2R R4, SR_TID.X ;  /* 0x0000000000047919 */ /* 0x000e620000002100 */
[----:B------:R-:W3:Y:S01]  /*e5b0*/  S2R R8, SR_TID.X ;  /* 0x0000000000087919 */ /* 0x000ee20000002100 */
[----:B----4-:R-:W-:Y:S02]  /*e5c0*/  ISETP.NE.AND P0, PT, R0, 0x1, PT ;  /* 0x000000010000780c */ /* 0x010fe40003f05270 */
[----:B0-----:R-:W-:-:S11]  /*e5d0*/  LOP3.LUT R3, R2, 0x7f, RZ, 0xc0, !PT ;  /* 0x0000007f02037812 */ /* 0x001fd600078ec0ff */
[----:B------:R-:W0:Y:S01]  /*e5e0*/  @P0 LDC R7, c[0x0][0x434] ;  /* 0x00010d00ff070b82 */ /* 0x000e220000000800 */
[----:B------:R-:W-:Y:S02]  /*e5f0*/  SHF.R.U32.HI R6, RZ, 0x2, R3 ;  /* 0x00000002ff067819 */ /* 0x000fe40000011603 */
[C---:B-1----:R-:W-:Y:S01]  /*e600*/  LOP3.LUT R3, R4.reuse, 0x7f, RZ, 0xc0, !PT ;  /* 0x0000007f04037812 */ /* 0x042fe200078ec0ff */
[----:B------:R-:W-:-:S04]  /*e610*/  IMAD.SHL.U32 R4, R4, 0x20, RZ ;  /* 0x0000002004047824 */ /* 0x000fc800078e00ff */
[----:B------:R-:W1:Y:S01]  /*e620*/  @P0 LDC R0, c[0x0][0x438] ;  /* 0x00010e00ff000b82 */ /* 0x000e620000000800 */
[----:B------:R-:W-:Y:S01]  /*e630*/  IMAD.MOV.U32 R2, RZ, RZ, 0xa0 ;  /* 0x000000a0ff027424 */ /* 0x000fe200078e00ff */
[----:B------:R-:W-:Y:S02]  /*e640*/  LOP3.LUT R4, R6, 0x60, R4, 0xf8, !PT ;  /* 0x0000006006047812 */ /* 0x000fe400078ef804 */
[----:B------:R-:W-:-:S04]  /*e650*/  SHF.R.U32.HI R6, RZ, 0x2, R3 ;  /* 0x00000002ff067819 */ /* 0x000fc80000011603 */
[----:B------:R-:W4:Y:S01]  /*e660*/  @P0 LDC R5, c[0x0][0x434] ;  /* 0x00010d00ff050b82 */ /* 0x000f220000000800 */
[----:B------:R-:W-:Y:S02]  /*e670*/  IMAD R2, R31, R2, UR37 ;  /* 0x000000251f027e24 */ /* 0x000fe4000f8e0202 */
[----:B---3--:R-:W-:-:S05]  /*e680*/  IMAD.SHL.U32 R9, R8, 0x20, RZ ;  /* 0x0000002008097824 */ /* 0x008fca00078e00ff */
[----:B------:R-:W3:Y:S01]  /*e690*/  @P0 LDC R3, c[0x0][0x438] ;  /* 0x00010e00ff030b82 */ /* 0x000ee20000000800 */
[----:B------:R-:W-:Y:S01]  /*e6a0*/  IMAD.IADD R4, R4, 0x1, R2 ;  /* 0x0000000104047824 */ /* 0x000fe200078e0202 */
[----:B------:R-:W-:-:S03]  /*e6b0*/  LOP3.LUT R9, R6, 0x60, R9, 0xf8, !PT ;  /* 0x0000006006097812 */ /* 0x000fc600078ef809 */
[----:B0-----:R-:W-:Y:S01]  /*e6c0*/  @P0 IMAD.HI.U32 R6, R4, R7, RZ ;  /* 0x0000000704060227 */ /* 0x001fe200078e00ff */
[----:B------:R-:W-:-:S03]  /*e6d0*/  LOP3.LUT R9, R9, 0x80, RZ, 0xfc, !PT ;  /* 0x0000008009097812 */ /* 0x000fc600078efcff */
[----:B------:R-:W-:Y:S01]  /*e6e0*/  IMAD.MOV.U32 R8, RZ, RZ, R4 ;  /* 0x000000ffff087224 */ /* 0x000fe200078e0004 */
[----:B-1----:R-:W-:Y:S01]  /*e6f0*/  @P0 SHF.R.U32.HI R8, RZ, R0, R6 ;  /* 0x00000000ff080219 */ /* 0x002fe20000011606 */
[C---:B------:R-:W-:Y:S01]  /*e700*/  IMAD.IADD R0, R9.reuse, 0x1, R2 ;  /* 0x0000000109007824 */ /* 0x040fe200078e0202 */
[----:B------:R-:W-:Y:S05]  /*e710*/  YIELD ;  /* 0x0000000000007946 */ /* 0x000fea0003800000 */
[----:B----4-:R-:W-:Y:S01]  /*e720*/  @P0 IMAD.HI.U32 R2, R0, R5, RZ ;  /* 0x0000000500020227 */ /* 0x010fe200078e00ff */
[----:B------:R-:W-:Y:S01]  /*e730*/  ULDC.64 UR6, c[0x0][0x428] ;  /* 0x00010a0000067ab9 */ /* 0x000fe20000000a00 */
[----:B------:R-:W-:Y:S01]  /*e740*/  ISETP.GT.U32.AND P1, PT, R9, 0x9f, PT ;  /* 0x0000009f0900780c */ /* 0x000fe20003f24070 */
[----:B------:R-:W-:Y:S01]  /*e750*/  ULDC.64 UR8, c[0x0][0x418] ;  /* 0x0001060000087ab9 */ /* 0x000fe20000000a00 */
[----:B------:R-:W-:Y:S01]  /*e760*/  IMAD.MOV.U32 R10, RZ, RZ, R0 ;  /* 0x000000ffff0a7224 */ /* 0x000fe200078e0000 */
[----:B------:R-:W-:Y:S01]  /*e770*/  ULDC UR4, c[0x0][0x430] ;  /* 0x00010c0000047ab9 */ /* 0x000fe20000000800 */
[----:B---3--:R-:W-:Y:S01]  /*e780*/  @P0 SHF.R.U32.HI R10, RZ, R3, R2 ;  /* 0x00000003ff0a0219 */ /* 0x008fe20000011602 */
[--C-:B------:R-:W-:Y:S01]  /*e790*/  IMAD.MOV.U32 R2, RZ, RZ, R8.reuse ;  /* 0x000000ffff027224 */ /* 0x100fe200078e0008 */
[----:B------:R-:W-:-:S03]  /*e7a0*/  SHF.R.S32.HI R3, RZ, 0x1f, R8 ;  /* 0x0000001fff037819 */ /* 0x000fc60000011408 */
[----:B------:R-:W-:-:S03]  /*e7b0*/  IMAD.WIDE.U32 R2, R32, UR6, R2 ;  /* 0x0000000620027c25 */ /* 0x000fc6000f8e0002 */
[----:B------:R-:W-:Y:S01]  /*e7c0*/  LEA R6, P0, R2, UR8, 0x2 ;  /* 0x0000000802067c11 */ /* 0x000fe2000f8010ff */
[----:B--2---:R-:W-:-:S04]  /*e7d0*/  IMAD R5, R11, UR6, RZ ;  /* 0x000000060b057c24 */ /* 0x004fc8000f8e02ff */
[----:B------:R-:W-:-:S04]  /*e7e0*/  IMAD R5, R32, UR7, R5 ;  /* 0x0000000720057c24 */ /* 0x000fc8000f8e0205 */
[----:B------:R-:W-:-:S05]  /*e7f0*/  IMAD.IADD R3, R5, 0x1, R3 ;  /* 0x0000000105037824 */ /* 0x000fca00078e0203 */
[----:B------:R-:W-:Y:S01]  /*e800*/  LEA.HI.X R7, R2, UR9, R3, 0x2, P0 ;  /* 0x0000000902077c11 */ /* 0x000fe200080f1403 */
[----:B------:R-:W-:Y:S01]  /*e810*/  IMAD.MOV R2, RZ, RZ, -R8 ;  /* 0x000000ffff027224 */ /* 0x000fe200078e0a08 */
[----:B------:R-:W-:-:S03]  /*e820*/  @!P1 SHF.R.S32.HI R3, RZ, 0x1f, R10 ;  /* 0x0000001fff039819 */ /* 0x000fc6000001140a */
[----:B------:R-:W-:Y:S02]  /*e830*/  IMAD R4, R2, UR4, R4 ;  /* 0x0000000402047c24 */ /* 0x000fe4000f8e0204 */
[----:B------:R-:W-:-:S04]  /*e840*/  @!P1 IMAD.MOV.U32 R2, RZ, RZ, R10 ;  /* 0x000000ffff029224 */ /* 0x000fc800078e000a */
[----:B------:R-:W-:-:S04]  /*e850*/  @!P1 IMAD.WIDE.U32 R2, R32, UR6, R2 ;  /* 0x0000000620029c25 */ /* 0x000fc8000f8e0002 */
[----:B------:R-:W-:Y:S01]  /*e860*/  @!P1 IMAD.IADD R5, R5, 0x1, R3 ;  /* 0x0000000105059824 */ /* 0x000fe200078e0203 */
[----:B------:R-:W-:-:S04]  /*e870*/  @!P1 LEA R8, P0, R2, UR8, 0x2 ;  /* 0x0000000802089c11 */ /* 0x000fc8000f8010ff */
[----:B------:R-:W-:Y:S02]  /*e880*/  @!P1 LEA.HI.X R9, R2, UR9, R5, 0x2, P0 ;  /* 0x0000000902099c11 */ /* 0x000fe400080f1405 */
[----:B------:R0:W2:Y:S01]  /*e890*/  LDG.E R5, desc[UR50][R6.64] ;  /* 0x0000003206057981 */ /* 0x0000a2000c1e1900 */
[----:B------:R-:W-:Y:S02]  /*e8a0*/  IMAD.U32 R11, RZ, RZ, UR46 ;  /* 0x0000002eff0b7e24 */ /* 0x000fe4000f8e00ff */
[----:B0-----:R-:W-:Y:S02]  /*e8b0*/  IMAD.MOV.U32 R6, RZ, RZ, RZ ;  /* 0x000000ffff067224 */ /* 0x001fe400078e00ff */
[----:B------:R-:W-:-:S04]  /*e8c0*/  VIADD R28, R19, 0x1 ;  /* 0x00000001131c7836 */ /* 0x000fc80000000000 */
[----:B------:R0:W5:Y:S01]  /*e8d0*/  @!P1 LDG.E R6, desc[UR50][R8.64] ;  /* 0x0000003208069981 */ /* 0x000162000c1e1900 */
[----:B------:R-:W-:Y:S01]  /*e8e0*/  ISETP.NE.AND P1, PT, R11, 0x3, PT ;  /* 0x000000030b00780c */ /* 0x000fe20003f25270 */
[----:B------:R-:W-:Y:S01]  /*e8f0*/  IMAD.MOV R7, RZ, RZ, -R10 ;  /* 0x000000ffff077224 */ /* 0x000fe200078e0a0a */
[----:B------:R-:W-:-:S03]  /*e900*/  ISETP.NE.AND P0, PT, R28, 0x2, PT ;  /* 0x000000021c00780c */ /* 0x000fc60003f05270 */
[----:B------:R-:W-:Y:S01]  /*e910*/  IMAD R7, R7, UR4, R0 ;  /* 0x0000000407077c24 */ /* 0x000fe2000f8e0200 */
[----:B------:R-:W-:Y:S01]  /*e920*/  SEL R33, RZ, 0x1, P0 ;  /* 0x00000001ff217807 */ /* 0x000fe20000000000 */
[----:B------:R-:W-:Y:S01]  /*e930*/  IMAD.MOV.U32 R0, RZ, RZ, R31 ;  /* 0x000000ffff007224 */ /* 0x000fe200078e001f */
[----:B------:R-:W-:Y:S01]  /*e940*/  SEL R28, R28, RZ, P0 ;  /* 0x000000ff1c1c7207 */ /* 0x000fe20000000000 */
[----:B------:R-:W-:Y:S01]  /*e950*/  VIADD R31, R31, 0xffffffff ;  /* 0xffffffff1f1f7836 */ /* 0x000fe20000000000 */
[----:B------:R-:W-:Y:S02]  /*e960*/  LOP3.LUT R33, R20, R33, RZ, 0x3c, !PT ;  /* 0x0000002114217212 */ /* 0x000fe400078e3cff */
[----:B------:R-:W-:Y:S02]  /*e970*/  ISETP.GT.AND P2, PT, R0, RZ, PT ;  /* 0x000000ff0000720c */ /* 0x000fe40003f44270 */
[----:B--2---:R-:W-:Y:S01]  /*e980*/  SHF.R.S32.HI R29, RZ, 0x1f, R5 ;  /* 0x0000001fff1d7819 */ /* 0x004fe20000011405 */
[----:B0-----:R-:W-:Y:S10]  /*e990*/  @!P1 BRA `(.L_x_283) ;  /* 0x0000000000049947 */ /* 0x001ff40003800000 */
[----:B------:R-:W-:Y:S01]  /*e9a0*/  BPT.TRAP 0x1 ;  /* 0x000000040000795c */ /* 0x000fe20000300000 */
.L_x_283:
[----:B------:R-:W-:Y:S01]  /*e9b0*/  IMAD R0, R28, 0x8, R22 ;  /* 0x000000081c007824 */ /* 0x000fe200078e0216 */
[----:B------:R-:W-:Y:S01]  /*e9c0*/  SHF.L.U32 R30, R33, 0x1f, RZ ;  /* 0x0000001f211e7819 */ /* 0x000fe200000006ff */
[----:B------:R-:W-:Y:S01]  /*e9d0*/  BSSY B0, `(.L_x_284) ;  /* 0x0000004000007945 */ /* 0x000fe20003800000 */
[----:B------:R-:W-:Y:S02]  /*e9e0*/  SHF.R.S32.HI R27, RZ, 0x1f, R4 ;  /* 0x0000001fff1b7819 */ /* 0x000fe40000011404 */
[----:B------:R-:W0:Y:S02]  /*e9f0*/  SYNCS.PHASECHK.TRANS64.TRYWAIT P0, [R0+URZ+0x29880], R30 ;  /* 0x0298801e000075a7 */ /* 0x000e24000800017f */
[----:B0-----:R-:W-:Y:S05]  /*ea00*/  @!P0 BRA `(.L_x_285) ;  /* 0x0000003c00c48947 */ /* 0x001fea0003800000 */
.L_x_378:
[----:B------:R-:W-:Y:S05]  /*ea10*/  BSYNC B0 ;  /* 0x0000000000007941 */ /* 0x000fea0003800000 */
.L_x_284:
        /* <DEDUP_REMOVED lines=11> */
[----:B------:R-:W-:Y:S01]  /*ead0*/  LOP3.LUT P3, RZ, R23, 0x2, RZ, 0xc0, !PT ;  /* 0x0000000217ff7812 */ /* 0x000fe2000786c0ff */
        /* <DEDUP_REMOVED lines=28> */
[----:B------:R-:W-:-:S03]  /*eca0*/  IADD3 R10, R22, R10, R35 ;  /* 0x0000000a160a7210 */ /* 0x000fc60007ffe023 */
        /* <DEDUP_REMOVED lines=26> */
.L_x_390:
        /* <DEDUP_REMOVED lines=9> */
.L_x_287:
        /* <DEDUP_REMOVED lines=11> */
.L_x_288:
[----:B------:R2:W-:Y:S01]  /*ef90*/  SYNCS.ARRIVE.TRANS64.A1T0 RZ, [R0+URZ+0x29870], RZ ;  /* 0x029870ff00ff79a7 */ /* 0x0005e2000810003f */
[----:B------:R-:W-:Y:S05]  /*efa0*/  @!P3 BRA `(.L_x_289) ;  /* 0x000000000004b947 */ /* 0x000fea0003800000 */
[----:B------:R-:W-:Y:S01]  /*efb0*/  BPT.TRAP 0x1 ;  /* 0x000000040000795c */ /* 0x000fe20000300000 */
.L_x_289:
[----:B------:R-:W3:Y:S01]  /*efc0*/  SYNCS.PHASECHK.TRANS64.TRYWAIT P0, [R0+URZ+0x29840], R30 ;  /* 0x0298401e000075a7 */ /* 0x000ee2000800017f */
[----:B------:R-:W-:Y:S04]  /*efd0*/  BSSY B0, `(.L_x_290) ;  /* 0x0000002000007945 */ /* 0x000fe80003800000 */
[----:B---3--:R-:W-:Y:S05]  /*efe0*/  @!P0 BRA `(.L_x_291) ;  /* 0x0000003c00d48947 */ /* 0x008fea0003800000 */
.L_x_391:
[----:B------:R-:W-:Y:S05]  /*eff0*/  BSYNC B0 ;  /* 0x0000000000007941 */ /* 0x000fea0003800000 */
.L_x_290:
[----:B------:R-:W4:Y:S01]  /*f000*/  LDL R9, [R1+0x8] ;  /* 0x0000080001097983 */ /* 0x000f220000100800 */
[----:B------:R-:W-:Y:S01]  /*f010*/  ULDC.64 UR4, c[0x0][0x300] ;  /* 0x0000c00000047ab9 */ /* 0x000fe20000000a00 */
[----:B------:R-:W-:Y:S01]  /*f020*/  ULDC.64 UR6, c[0x0][0x310] ;  /* 0x0000c40000067ab9 */ /* 0x000fe20000000a00 */
[----:B------:R-:W-:Y:S01]  /*f030*/  IMAD R8, R27, UR4, RZ ;  /* 0x000000041b087c24 */ /* 0x000fe2000f8e02ff */
[C---:B------:R-:W-:Y:S01]  /*f040*/  LOP3.LUT P4, RZ, R23.reuse, 0x10, RZ, 0xc0, !PT ;  /* 0x0000001017ff7812 */ /* 0x040fe2000788c0ff */
[C---:B------:R-:W-:Y:S01]  /*f050*/  IMAD.WIDE.U32 R2, R4.reuse, UR4, RZ ;  /* 0x0000000404027c25 */ /* 0x040fe2000f8e00ff */
[C---:B------:R-:W-:Y:S02]  /*f060*/  LOP3.LUT P3, RZ, R23.reuse, 0x8, RZ, 0xc0, !PT ;  /* 0x0000000817ff7812 */ /* 0x040fe4000786c0ff */
[----:B------:R-:W-:Y:S01]  /*f070*/  LOP3.LUT P1, RZ, R23, 0x4, RZ, 0xc0, !PT ;  /* 0x0000000417ff7812 */ /* 0x000fe2000782c0ff */
[----:B------:R-:W-:Y:S02]  /*f080*/  IMAD R8, R4, UR5, R8 ;  /* 0x0000000504087c24 */ /* 0x000fe4000f8e0208 */
[----:B------:R-:W-:-:S02]  /*f090*/  IMAD R29, R29, UR6, RZ ;  /* 0x000000061d1d7c24 */ /* 0x000fc4000f8e02ff */
[----:B------:R-:W-:Y:S02]  /*f0a0*/  IMAD.IADD R3, R3, 0x1, R8 ;  /* 0x0000000103037824 */ /* 0x000fe400078e0208 */
[----:B------:R-:W-:Y:S02]  /*f0b0*/  IMAD R8, R25, UR4, RZ ;  /* 0x0000000419087c24 */ /* 0x000fe4000f8e02ff */
[----:B------:R-:W-:-:S04]  /*f0c0*/  IMAD.WIDE.U32 R2, R5, UR6, R2 ;  /* 0x0000000605027c25 */ /* 0x000fc8000f8e0002 */
[----:B------:R-:W-:Y:S02]  /*f0d0*/  IMAD R5, R5, UR7, R29 ;  /* 0x0000000705057c24 */ /* 0x000fe4000f8e021d */
[----:B------:R-:W-:Y:S02]  /*f0e0*/  IMAD.MOV.U32 R4, RZ, RZ, R2 ;  /* 0x000000ffff047224 */ /* 0x000fe400078e0002 */
[----:B------:R-:W-:Y:S02]  /*f0f0*/  IMAD.IADD R5, R3, 0x1, R5 ;  /* 0x0000000103057824 */ /* 0x000fe400078e0205 */
[C---:B------:R-:W-:Y:S02]  /*f100*/  IMAD R8, R7.reuse, UR5, R8 ;  /* 0x0000000507087c24 */ /* 0x040fe4000f8e0208 */
        /* <DEDUP_REMOVED lines=20> */
[----:B------:R-:W-:-:S03]  /*f250*/  IMAD.IADD R7, R22, 0x1, R7 ;  /* 0x0000000116077824 */ /* 0x000fc600078e0207 */
[----:B------:R-:W5:Y:S04]  /*f260*/  SHFL.IDX PT, R3, R5, RZ, 0x1c1f ;  /* 0x001c1fff05037589 */ /* 0x000f6800000e0000 */
[----:B------:R-:W-:Y:S04]  /*f270*/  SHFL.IDX PT, R9, R5, 0x2, 0x1c1f ;  /* 0x005c1f0005097f89 */ /* 0x000fe800000e0000 */
[----:B------:R-:W-:Y:S04]  /*f280*/  SHFL.IDX PT, R8, R8, RZ, 0x1c1f ;  /* 0x001c1fff08087589 */ /* 0x000fe800000e0000 */
[----:B------:R-:W-:Y:S01]  /*f290*/  SHFL.IDX PT, R14, R6, RZ, 0x1c1f ;  /* 0x001c1fff060e7589 */ /* 0x000fe200000e0000 */
[----:B----4-:R-:W-:-:S05]  /*f2a0*/  IADD3 R2, P0, R37, R2, RZ ;  /* 0x0000000225027210 */ /* 0x010fca0007f1e0ff */
[----:B-----5:R-:W-:-:S05]  /*f2b0*/  IMAD.X R3, RZ, RZ, R3, P0 ;  /* 0x000000ffff037224 */ /* 0x020fca00000e0603 */
[----:B------:R-:W-:Y:S04]  /*f2c0*/  LDGSTS.E.BYPASS.LTC128B.128 [R7+0x1a400], desc[UR50][R2.64], !P4 ;  /* 0x1a40000002077fae */ /* 0x000fe8000e101d72 */
[----:B------:R-:W-:Y:S04]  /*f2d0*/  LDGSTS.E.BYPASS.LTC128B.128 [R7+0x1cc00], desc[UR50][R2.64+0x40], !P3 ;  /* 0x1cc0004002077fae */ /* 0x000fe8000d901d72 */
[----:B------:R4:W-:Y:S04]  /*f2e0*/  LDGSTS.E.BYPASS.LTC128B.128 [R7+0x1f400], desc[UR50][R2.64+0x80], !P1 ;  /* 0x1f40008002077fae */ /* 0x0009e8000c901d72 */
[----:B----4-:R-:W4:Y:S04]  /*f2f0*/  SHFL.IDX PT, R2, R4, 0x1, 0x1c1f ;  /* 0x003c1f0004027f89 */ /* 0x010f2800000e0000 */
[----:B------:R-:W5:Y:S01]  /*f300*/  SHFL.IDX PT, R3, R5, 0x1, 0x1c1f ;  /* 0x003c1f0005037f89 */ /* 0x000f6200000e0000 */
[----:B----4-:R-:W-:-:S05]  /*f310*/  IADD3 R2, P0, R37, R2, RZ ;  /* 0x0000000225027210 */ /* 0x010fca0007f1e0ff */
[----:B-----5:R-:W-:-:S05]  /*f320*/  IMAD.X R3, RZ, RZ, R3, P0 ;  /* 0x000000ffff037224 */ /* 0x020fca00000e0603 */
[----:B------:R-:W-:Y:S04]  /*f330*/  LDGSTS.E.BYPASS.LTC128B.128 [R7+0x1ac00], desc[UR50][R2.64], !P4 ;  /* 0x1ac0000002077fae */ /* 0x000fe8000e101d72 */
[----:B------:R-:W-:Y:S04]  /*f340*/  LDGSTS.E.BYPASS.LTC128B.128 [R7+0x1d400], desc[UR50][R2.64+0x40], !P3 ;  /* 0x1d40004002077fae */ /* 0x000fe8000d901d72 */
[----:B------:R4:W-:Y:S04]  /*f350*/  LDGSTS.E.BYPASS.LTC128B.128 [R7+0x1fc00], desc[UR50][R2.64+0x80], !P1 ;  /* 0x1fc0008002077fae */ /* 0x0009e8000c901d72 */
[----:B----4-:R-:W4:Y:S02]  /*f360*/  SHFL.IDX PT, R2, R4, 0x2, 0x1c1f ;  /* 0x005c1f0004027f89 */ /* 0x010f2400000e0000 */
[----:B----4-:R-:W-:-:S05]  /*f370*/  IADD3 R2, P0, R37, R2, RZ ;  /* 0x0000000225027210 */ /* 0x010fca0007f1e0ff */
[----:B------:R-:W-:Y:S02]  /*f380*/  IMAD.X R3, RZ, RZ, R9, P0 ;  /* 0x000000ffff037224 */ /* 0x000fe400000e0609 */
[----:B------:R-:W-:Y:S04]  /*f390*/  SHFL.IDX PT, R9, R5, 0x3, 0x1c1f ;  /* 0x007c1f0005097f89 */ /* 0x000fe800000e0000 */
[----:B------:R-:W-:Y:S04]  /*f3a0*/  LDGSTS.E.BYPASS.LTC128B.128 [R7+0x1b400], desc[UR50][R2.64], !P4 ;  /* 0x1b40000002077fae */ /* 0x000fe8000e101d72 */
[----:B------:R-:W-:Y:S04]  /*f3b0*/  LDGSTS.E.BYPASS.LTC128B.128 [R7+0x1dc00], desc[UR50][R2.64+0x40], !P3 ;  /* 0x1dc0004002077fae */ /* 0x000fe8000d901d72 */
[----:B------:R4:W-:Y:S04]  /*f3c0*/  LDGSTS.E.BYPASS.LTC128B.128 [R7+0x20400], desc[UR50][R2.64+0x80], !P1 ;  /* 0x2040008002077fae */ /* 0x0009e8000c901d72 */
[----:B----4-:R-:W4:Y:S02]  /*f3d0*/  SHFL.IDX PT, R2, R4, 0x3, 0x1c1f ;  /* 0x007c1f0004027f89 */ /* 0x010f2400000e0000 */
[----:B----4-:R-:W-:-:S05]  /*f3e0*/  IADD3 R2, P0, R37, R2, RZ ;  /* 0x0000000225027210 */ /* 0x010fca0007f1e0ff */
[----:B------:R-:W-:-:S05]  /*f3f0*/  IMAD.X R3, RZ, RZ, R9, P0 ;  /* 0x000000ffff037224 */ /* 0x000fca00000e0609 */
[----:B------:R4:W-:Y:S04]  /*f400*/  LDGSTS.E.BYPASS.LTC128B.128 [R7+0x1bc00], desc[UR50][R2.64], !P4 ;  /* 0x1bc0000002077fae */ /* 0x0009e8000e101d72 */
[----:B------:R4:W-:Y:S04]  /*f410*/  LDGSTS.E.BYPASS.LTC128B.128 [R7+0x1e400], desc[UR50][R2.64+0x40], !P3 ;  /* 0x1e40004002077fae */ /* 0x0009e8000d901d72 */
[----:B------:R4:W-:Y:S02]  /*f420*/  LDGSTS.E.BYPASS.LTC128B.128 [R7+0x20c00], desc[UR50][R2.64+0x80], !P1 ;  /* 0x20c0008002077fae */ /* 0x0009e4000c901d72 */
.L_x_403:
        /* <DEDUP_REMOVED lines=10> */
.L_x_293:
        /* <DEDUP_REMOVED lines=11> */
.L_x_294:
[----:B------:R0:W-:Y:S02]  /*f580*/  SYNCS.ARRIVE.TRANS64.A1T0 RZ, [R0+URZ+0x29830], RZ ;  /* 0x029830ff00ff79a7 */ /* 0x0001e4000810003f */
[----:B0-23--:R-:W-:-:S05]  /*f590*/  IMAD.U32 R0, RZ, RZ, UR48 ;  /* 0x00000030ff007e24 */ /* 0x00dfca000f8e00ff */
[----:B------:R-:W-:-:S13]  /*f5a0*/  ISETP.NE.AND P0, PT, R0, 0x3, PT ;  /* 0x000000030000780c */ /* 0x000fda0003f05270 */
[----:B------:R-:W-:Y:S05]  /*f5b0*/  @!P0 BRA `(.L_x_295) ;  /* 0x0000000000048947 */ /* 0x000fea0003800000 */
[----:B------:R-:W-:Y:S01]  /*f5c0*/  BPT.TRAP 0x1 ;  /* 0x000000040000795c */ /* 0x000fe20000300000 */
.L_x_295:
[----:B------:R-:W-:Y:S01]  /*f5d0*/  LOP3.LUT R0, R20, 0x1, RZ, 0x3c, !PT ;  /* 0x0000000114007812 */ /* 0x000fe200078e3cff */
[----:B------:R-:W-:Y:S01]  /*f5e0*/  IMAD R3, R19, 0x8, R22 ;  /* 0x0000000813037824 */ /* 0x000fe200078e0216 */
[----:B------:R-:W-:Y:S02]  /*f5f0*/  BSSY B0, `(.L_x_296) ;  /* 0x0000004000007945 */ /* 0x000fe40003800000 */
[----:B------:R-:W-:-:S04]  /*f600*/  SHF.L.U32 R0, R0, 0x1f, RZ ;  /* 0x0000001f00007819 */ /* 0x000fc800000006ff */
[----:B------:R-:W0:Y:S02]  /*f610*/  SYNCS.PHASECHK.TRANS64.TRYWAIT P1, [R3+URZ+0x29870], R0 ;  /* 0x02987000030075a7 */ /* 0x000e24000802017f */
[----:B0-----:R-:W-:Y:S05]  /*f620*/  @!P1 BRA `(.L_x_297) ;  /* 0x0000003c00d49947 */ /* 0x001fea0003800000 */
.L_x_404:
[----:B------:R-:W-:Y:S05]  /*f630*/  BSYNC B0 ;  /* 0x0000000000007941 */ /* 0x000fea0003800000 */
.L_x_296:
[----:B------:R-:W-:-:S05]  /*f640*/  IMAD.U32 R2, RZ, RZ, UR46 ;  /* 0x0000002eff027e24 */ /* 0x000fca000f8e00ff */
[----:B------:R-:W-:-:S13]  /*f650*/  ISETP.NE.AND P1, PT, R2, 0x3, PT ;  /* 0x000000030200780c */ /* 0x000fda0003f25270 */
[----:B------:R-:W-:Y:S05]  /*f660*/  @!P1 BRA `(.L_x_298) ;  /* 0x0000000000049947 */ /* 0x000fea0003800000 */
[----:B------:R-:W-:Y:S01]  /*f670*/  BPT.TRAP 0x1 ;  /* 0x000000040000795c */ /* 0x000fe20000300000 */
.L_x_298:
[----:B0-----:R-:W-:Y:S01]  /*f680*/  SHF.L.U32 R0, R20, 0x1f, RZ ;  /* 0x0000001f14007819 */ /* 0x001fe200000006ff */
[----:B------:R-:W-:-:S03]  /*f690*/  IMAD R12, R19, 0x5000, RZ ;  /* 0x00005000130c7824 */ /* 0x000fc600078e02ff */
[----:B------:R-:W0:Y:S02]  /*f6a0*/  SYNCS.PHASECHK.TRANS64.TRYWAIT P1, [R3+URZ+0x29860], R0 ;  /* 0x02986000030075a7 */ /* 0x000e24000802017f */
[----:B0-----:R-:W-:Y:S05]  /*f6b0*/  @!P1 BRA `(.L_x_299) ;  /* 0x0000003c00c49947 */ /* 0x001fea0003800000 */
.L_x_405:
[----:B------:R-:W2:Y:S04]  /*f6c0*/  LDL R4, [R1+0x10] ;  /* 0x0000100001047983 */ /* 0x000ea80000100800 */
[----:B------:R-:W3:Y:S04]  /*f6d0*/  LDL R2, [R1+0x14] ;  /* 0x0000140001027983 */ /* 0x000ee80000100800 */
[----:B------:R-:W4:Y:S01]  /*f6e0*/  LDL R13, [R1+0xc] ;  /* 0x00000c00010d7983 */ /* 0x000f220000100800 */
[----:B------:R-:W-:Y:S05]  /*f6f0*/  WARPSYNC.ALL ;  /* 0x0000000000007948 */ /* 0x000fea0003800000 */
[----:B------:R-:W-:-:S05]  /*f700*/  IMAD.U32 R19, RZ, RZ, UR46 ;  /* 0x0000002eff137e24 */ /* 0x000fca000f8e00ff */
[----:B------:R-:W-:Y:S02]  /*f710*/  ISETP.NE.AND P1, PT, R19, 0x3, PT ;  /* 0x000000031300780c */ /* 0x000fe40003f25270 */
[----:B--2---:R-:W-:-:S05]  /*f720*/  LOP3.LUT R5, R12, R4, RZ, 0xfc, !PT ;  /* 0x000000040c057212 */ /* 0x004fca00078efcff */
[----:B0-----:R-:W-:Y:S01]  /*f730*/  IMAD.IADD R0, R22, 0x1, R5 ;  /* 0x0000000116007824 */ /* 0x001fe200078e0205 */
[----:B----4-:R-:W-:-:S03]  /*f740*/  LOP3.LUT R17, R12, R13, RZ, 0xfc, !PT ;  /* 0x0000000d0c117212 */ /* 0x010fc600078efcff */
[----:B---3--:R-:W-:Y:S01]  /*f750*/  IMAD.IADD R2, R2, 0x1, R0 ;  /* 0x0000000102027824 */ /* 0x008fe200078e0200 */
[----:B------:R-:W0:Y:S01]  /*f760*/  LDSM.16.MT88.4 R4, [R0+0xa400] ;  /* 0x00a400000004783b */ /* 0x000e220000004200 */
[----:B------:R-:W-:Y:S01]  /*f770*/  IMAD.IADD R17, R22, 0x1, R17 ;  /* 0x0000000116117824 */ /* 0x000fe200078e0211 */
        /* <DEDUP_REMOVED lines=11> */
[----:B------:R-:W0:Y:S02]  /*f830*/  LDSM.16.MT88.4 R8, [R0+0xb400] ;  /* 0x00b400000008783b */ /* 0x000e240000004200 */
[C-C-:B0-----:R-:W-:Y:S02]  /*f840*/  PRMT R4, R8.reuse, 0x6420, R9.reuse ;  /* 0x0000642008047816 */ /* 0x141fe40000000009 */
[----:B------:R-:W-:Y:S02]  /*f850*/  PRMT R5, R8, 0x7531, R9 ;  /* 0x0000753108057816 */ /* 0x000fe40000000009 */
[----:B------:R-:W-:-:S02]  /*f860*/  PRMT R6, R10, 0x6420, R11 ;  /* 0x000064200a067816 */ /* 0x000fc4000000000b */
[----:B------:R-:W-:Y:S02]  /*f870*/  PRMT R7, R10, 0x7531, R11 ;  /* 0x000075310a077816 */ /* 0x000fe4000000000b */
[----:B------:R-:W1:Y:S04]  /*f880*/  LDSM.16.MT88.4 R8, [R2+0xb400] ;  /* 0x00b400000208783b */ /* 0x000e680000004200 */
[----:B------:R-:W-:Y:S01]  /*f890*/  STSM.16.M88.4 [R17+0x1400], R4 ;  /* 0x0014000411007844 */ /* 0x000fe20000000200 */
[C-C-:B-1----:R-:W-:Y:S02]  /*f8a0*/  PRMT R24, R8.reuse, 0x6420, R9.reuse ;  /* 0x0000642008187816 */ /* 0x142fe40000000009 */
[----:B------:R-:W-:Y:S02]  /*f8b0*/  PRMT R25, R8, 0x7531, R9 ;  /* 0x0000753108197816 */ /* 0x000fe40000000009 */
[----:B------:R-:W-:-:S02]  /*f8c0*/  PRMT R26, R10, 0x6420, R11 ;  /* 0x000064200a1a7816 */ /* 0x000fc4000000000b */
[----:B------:R-:W-:-:S05]  /*f8d0*/  PRMT R27, R10, 0x7531, R11 ;  /* 0x000075310a1b7816 */ /* 0x000fca000000000b */
[----:B------:R-:W-:Y:S04]  /*f8e0*/  STSM.16.M88.4 [R17+0x1c00], R24 ;  /* 0x001c001811007844 */ /* 0x000fe80000000200 */
[----:B------:R-:W0:Y:S02]  /*f8f0*/  LDSM.16.MT88.4 R8, [R0+0xc400] ;  /* 0x00c400000008783b */ /* 0x000e240000004200 */
        /* <DEDUP_REMOVED lines=23> */
[----:B------:R-:W0:Y:S04]  /*fa70*/  LDSM.16.MT88.4 R8, [R0+0xe400] ;  /* 0x00e400000008783b */ /* 0x000e280000004200 */
        /* <DEDUP_REMOVED lines=19> */
.L_x_300:
[----:B-1----:R1:W-:Y:S01]  /*fbb0*/  SYNCS.ARRIVE.TRANS64.A1T0 RZ, [R3+URZ+0x29850], RZ ;  /* 0x029850ff03ff79a7 */ /* 0x0023e2000810003f */
[----:B------:R-:W-:Y:S06]  /*fbc0*/  BAR.SYNC.DEFER_BLOCKING 0x2, 0x80 ;  /* 0x0082000000007b1d */ /* 0x000fec0000010000 */
[----:B------:R-:W-:Y:S05]  /*fbd0*/  @!P0 BRA `(.L_x_301) ;  /* 0x0000000000048947 */ /* 0x000fea0003800000 */
[----:B------:R-:W-:Y:S01]  /*fbe0*/  BPT.TRAP 0x1 ;  /* 0x000000040000795c */ /* 0x000fe20000300000 */
.L_x_301:
[----:B------:R-:W2:Y:S01]  /*fbf0*/  LDL R0, [R1+0x4] ;  /* 0x0000040001007983 */ /* 0x000ea20000100800 */
[----:B-1----:R-:W-:Y:S02]  /*fc00*/  VIADD R3, R3, 0x29880 ;  /* 0x0002988003037836 */ /* 0x002fe40000000000 */
[----:B------:R-:W-:Y:S02]  /*fc10*/  IMAD.MOV.U32 R20, RZ, RZ, R33 ;  /* 0x000000ffff147224 */ /* 0x000fe400078e0021 */
[----:B------:R-:W-:Y:S01]  /*fc20*/  IMAD.MOV.U32 R19, RZ, RZ, R28 ;  /* 0x000000ffff137224 */ /* 0x000fe200078e001c */
[----:B--2---:R-:W-:-:S04]  /*fc30*/  PRMT R3, R0, 0x654, R3 ;  /* 0x0000065400037816 */ /* 0x004fc80000000003 */
[----:B------:R2:W-:Y:S01]  /*fc40*/  SYNCS.ARRIVE.TRANS64.RED.A1T0 RZ, [R3+URZ], RZ ;  /* 0x000000ff03ff79a7 */ /* 0x0005e2000810043f */
[----:B------:R-:W-:Y:S05]  /*fc50*/  @P2 BRA `(.L_x_302) ;  /* 0xffffffe800442947 */ /* 0x000fea000383ffff */
.L_x_282:
[----:B------:R-:W4:Y:S01]  /*fc60*/  S2R R0, SR_TID.X ;  /* 0x0000000000007919 */ /* 0x000f220000002100 */
[----:B------:R-:W-:Y:S01]  /*fc70*/  BSSY B0, `(.L_x_303) ;  /* 0x0000012000007945 */ /* 0x000fe20003800000 */
[----:B----4-:R-:W-:Y:S01]  /*fc80*/  LOP3.LUT R2, R0, 0x7f, RZ, 0xc0, !PT ;  /* 0x0000007f00027812 */ /* 0x010fe200078ec0ff */
[----:B------:R-:W-:-:S03]  /*fc90*/  IMAD.U32 R0, RZ, RZ, UR48 ;  /* 0x00000030ff007e24 */ /* 0x000fc6000f8e00ff */
[----:B------:R-:W-:Y:S02]  /*fca0*/  ISETP.NE.AND P1, PT, R2, RZ, PT ;  /* 0x000000ff0200720c */ /* 0x000fe40003f25270 */
[----:B------:R-:W-:-:S11]  /*fcb0*/  ISETP.NE.AND P0, PT, R0, 0x3, PT ;  /* 0x000000030000780c */ /* 0x000fd60003f05270 */
[----:B------:R-:W-:Y:S05]  /*fcc0*/  @P1 BRA `(.L_x_304) ;  /* 0x0000000000301947 */ /* 0x000fea0003800000 */
[----:B------:R-:W4:Y:S01]  /*fcd0*/  S2R R5, SR_LANEID ;  /* 0x0000000000057919 */ /* 0x000f220000000000 */
[----:B------:R-:W-:Y:S01]  /*fce0*/  VOTEU.ANY UR4, UPT, PT ;  /* 0x0000000000047886 */ /* 0x000fe200038e0100 */
[----:B0-2---:R-:W0:Y:S01]  /*fcf0*/  LDC.64 R2, c[0x0][0xc60] ;  /* 0x00031800ff027b82 */ /* 0x005e220000000a00 */
[----:B------:R-:W4:Y:S02]  /*fd00*/  FLO.U32 R0, UR4 ;  /* 0x0000000400007d00 */ /* 0x000f2400080e0000 */
[----:B----4-:R-:W-:-:S06]  /*fd10*/  ISETP.EQ.U32.AND P1, PT, R0, R5, PT ;  /* 0x000000050000720c */ /* 0x010fcc0003f22070 */
[----:B------:R-:W0:Y:S07]  /*fd20*/  POPC R5, UR4 ;  /* 0x0000000400057d09 */ /* 0x000e2e0008000000 */
[----:B0-----:R-:W2:Y:S01]  /*fd30*/  @P1 ATOMG.E.ADD.STRONG.GPU PT, R3, desc[UR50][R2.64], R5 ;  /* 0x00000005020319a8 */ /* 0x001ea200081ee1f2 */
[----:B------:R-:W0:Y:S02]  /*fd40*/  S2R R4, SR_LTMASK ;  /* 0x0000000000047919 */ /* 0x000e240000003900 */
[----:B0-----:R-:W-:-:S04]  /*fd50*/  LOP3.LUT R4, R4, UR4, RZ, 0xc0, !PT ;  /* 0x0000000404047c12 */ /* 0x001fc8000f8ec0ff */
[----:B------:R-:W0:Y:S01]  /*fd60*/  POPC R7, R4 ;  /* 0x0000000400077309 */ /* 0x000e220000000000 */
[----:B--2---:R-:W0:Y:S02]  /*fd70*/  SHFL.IDX PT, R0, R3, R0, 0x1f ;  /* 0x00001f0003007589 */ /* 0x004e2400000e0000 */
[----:B0-----:R-:W-:-:S07]  /*fd80*/  IADD3 R16, R0, UR49, R7 ;  /* 0x0000003100107c10 */ /* 0x001fce000fffe007 */
.L_x_304:
[----:B------:R-:W-:Y:S05]  /*fd90*/  BSYNC B0 ;  /* 0x0000000000007941 */ /* 0x000fea0003800000 */
.L_x_303:
[----:B------:R-:W-:Y:S05]  /*fda0*/  @!P0 BRA `(.L_x_305) ;  /* 0x0000000000048947 */ /* 0x000fea0003800000 */
[----:B------:R-:W-:Y:S01]  /*fdb0*/  BPT.TRAP 0x1 ;  /* 0x000000040000795c */ /* 0x000fe20000300000 */
.L_x_305:
[----:B------:R-:W-:Y:S01]  /*fdc0*/  LOP3.LUT R0, R33, 0x1, RZ, 0x3c, !PT ;  /* 0x0000000121007812 */ /* 0x000fe200078e3cff */
[----:B0-----:R-:W-:Y:S01]  /*fdd0*/  IMAD R17, R28, 0x8, R22 ;  /* 0x000000081c117824 */ /* 0x001fe200078e0216 */
[----:B------:R-:W-:Y:S02]  /*fde0*/  BSSY B0, `(.L_x_306) ;  /* 0x0000004000007945 */ /* 0x000fe40003800000 */
[----:B------:R-:W-:-:S04]  /*fdf0*/  SHF.L.U32 R0, R0, 0x1f, RZ ;  /* 0x0000001f00007819 */ /* 0x000fc800000006ff */
[----:B------:R-:W0:Y:S02]  /*fe00*/  SYNCS.PHASECHK.TRANS64.TRYWAIT P1, [R17+URZ+0x29870], R0 ;  /* 0x02987000110075a7 */ /* 0x000e24000802017f */
[----:B0-----:R-:W-:Y:S05]  /*fe10*/  @!P1 BRA `(.L_x_307) ;  /* 0x0000003800009947 */ /* 0x001fea0003800000 */
.L_x_406:
[----:B------:R-:W-:Y:S05]  /*fe20*/  BSYNC B0 ;  /* 0x0000000000007941 */ /* 0x000fea0003800000 */
.L_x_306:
[----:B------:R-:W-:-:S05]  /*fe30*/  IMAD.U32 R2, RZ, RZ, UR46 ;  /* 0x0000002eff027e24 */ /* 0x000fca000f8e00ff */
[----:B------:R-:W-:-:S13]  /*fe40*/  ISETP.NE.AND P1, PT, R2, 0x3, PT ;  /* 0x000000030200780c */ /* 0x000fda0003f25270 */
[----:B------:R-:W-:Y:S05]  /*fe50*/  @!P1 BRA `(.L_x_308) ;  /* 0x0000000000049947 */ /* 0x000fea0003800000 */
[----:B------:R-:W-:Y:S01]  /*fe60*/  BPT.TRAP 0x1 ;  /* 0x000000040000795c */ /* 0x000fe20000300000 */
.L_x_308:
[----:B0-----:R-:W-:-:S04]  /*fe70*/  SHF.L.U32 R0, R33, 0x1f, RZ ;  /* 0x0000001f21007819 */ /* 0x001fc800000006ff */
[----:B------:R-:W0:Y:S02]  /*fe80*/  SYNCS.PHASECHK.TRANS64.TRYWAIT P1, [R17+URZ+0x29860], R0 ;  /* 0x02986000110075a7 */ /* 0x000e24000802017f */
[----:B0-----:R-:W-:Y:S05]  /*fe90*/  @!P1 BRA `(.L_x_309) ;  /* 0x0000003400f49947 */ /* 0x001fea0003800000 */
.L_x_407:
[----:B------:R-:W2:Y:S04]  /*fea0*/  LDL R2, [R1+0x10] ;  /* 0x0000100001027983 */ /* 0x000ea80000100800 */
[----:B------:R-:W4:Y:S04]  /*feb0*/  LDL R13, [R1+0x14] ;  /* 0x00001400010d7983 */ /* 0x000f280000100800 */
[----:B------:R-:W5:Y:S01]  /*fec0*/  LDL R12, [R1+0xc] ;  /* 0x00000c00010c7983 */ /* 0x000f620000100800 */
[----:B0-----:R-:W-:Y:S01]  /*fed0*/  IMAD R0, R28, 0x5000, RZ ;  /* 0x000050001c007824 */ /* 0x001fe200078e02ff */
[----:B------:R-:W-:Y:S05]  /*fee0*/  WARPSYNC.ALL ;  /* 0x0000000000007948 */ /* 0x000fea0003800000 */
[----:B------:R-:W-:-:S05]  /*fef0*/  IMAD.U32 R18, RZ, RZ, UR46 ;  /* 0x0000002eff127e24 */ /* 0x000fca000f8e00ff */
[----:B------:R-:W-:Y:S02]  /*ff00*/  ISETP.NE.AND P1, PT, R18, 0x3, PT ;  /* 0x000000031200780c */ /* 0x000fe40003f25270 */
[----:B--2---:R-:W-:-:S05]  /*ff10*/  LOP3.LUT R3, R0, R2, RZ, 0xfc, !PT ;  /* 0x0000000200037212 */ /* 0x004fca00078efcff */
[----:B------:R-:W-:-:S04]  /*ff20*/  IMAD.IADD R2, R22, 0x1, R3 ;  /* 0x0000000116027824 */ /* 0x000fc800078e0203 */
[----:B----4-:R-:W-:Y:S01]  /*ff30*/  IMAD.IADD R3, R13, 0x1, R2 ;  /* 0x000000010d037824 */ /* 0x010fe200078e0202 */
[----:B------:R-:W0:Y:S01]  /*ff40*/  LDSM.16.MT88.4 R8, [R2+0xa400] ;  /* 0x00a400000208783b */ /* 0x000e220000004200 */
[----:B-----5:R-:W-:-:S05]  /*ff50*/  LOP3.LUT R13, R0, R12, RZ, 0xfc, !PT ;  /* 0x0000000c000d7212 */ /* 0x020fca00078efcff */
        /* <DEDUP_REMOVED lines=9> */
[C-C-:B---3--:R-:W-:Y:S02]  /*fff0*/  PRMT R14, R10.reuse, 0x6420, R11.reuse ;  /* 0x000064200a0e7816 */ /* 0x148fe4000000000b */
        /* <DEDUP_REMOVED lines=58> */
.L_x_310:
[----:B-1----:R1:W-:Y:S01]  /*103a0*/  SYNCS.ARRIVE.TRANS64.A1T0 RZ, [R17+URZ+0x29850], RZ ;  /* 0x029850ff11ff79a7 */ /* 0x0023e2000810003f */
[----:B------:R-:W-:Y:S06]  /*103b0*/  BAR.SYNC.DEFER_BLOCKING 0x2, 0x80 ;  /* 0x0082000000007b1d */ /* 0x000fec0000010000 */
[----:B------:R-:W-:Y:S05]  /*103c0*/  @!P0 BRA `(.L_x_311) ;  /* 0x0000000000048947 */ /* 0x000fea0003800000 */
[----:B------:R-:W-:Y:S01]  /*103d0*/  BPT.TRAP 0x1 ;  /* 0x000000040000795c */ /* 0x000fe20000300000 */
.L_x_311:
[----:B0-----:R-:W2:Y:S01]  /*103e0*/  LDL R0, [R1+0x4] ;  /* 0x0000040001007983 */ /* 0x001ea20000100800 */
[----:B-1----:R-:W-:Y:S02]  /*103f0*/  VIADD R17, R17, 0x29880 ;  /* 0x0002988011117836 */ /* 0x002fe40000000000 */
[----:B------:R-:W-:-:S05]  /*10400*/  VIADD R28, R28, 0x1 ;  /* 0x000000011c1c7836 */ /* 0x000fca0000000000 */
[----:B------:R-:W-:-:S04]  /*10410*/  ISETP.NE.AND P0, PT, R28, 0x2, PT ;  /* 0x000000021c00780c */ /* 0x000fc80003f05270 */
[----:B------:R-:W-:Y:S02]  /*10420*/  SEL R28, R28, RZ, P0 ;  /* 0x000000ff1c1c7207 */ /* 0x000fe40000000000 */
[----:B--2---:R-:W-:Y:S02]  /*10430*/  PRMT R17, R0, 0x654, R17 ;  /* 0x0000065400117816 */ /* 0x004fe40000000011 */
[----:B------:R-:W-:Y:S02]  /*10440*/  SEL R0, RZ, 0x1, P0 ;  /* 0x00000001ff007807 */ /* 0x000fe40000000000 */
[----:B------:R0:W-:Y:S02]  /*10450*/  SYNCS.ARRIVE.TRANS64.RED.A1T0 RZ, [R17+URZ], RZ ;  /* 0x000000ff11ff79a7 */ /* 0x0001e4000810043f */
[----:B------:R-:W-:-:S07]  /*10460*/  LOP3.LUT R33, R33, R0, RZ, 0x3c, !PT ;  /* 0x0000000021217212 */ /* 0x000fce00078e3cff */
.L_x_250:
[----:B------:R-:W-:Y:S05]  /*10470*/  BSYNC B7 ;  /* 0x0000000000077941 */ /* 0x000fea0003800000 */
.L_x_248:
[----:B------:R-:W-:-:S13]  /*10480*/  LOP3.LUT P0, RZ, R23, 0x200, RZ, 0xc0, !PT ;  /* 0x0000020017ff7812 */ /* 0x000fda000780c0ff */
[----:B------:R-:W-:Y:S05]  /*10490*/  @!P0 BRA `(.L_x_312) ;  /* 0x0000000000288947 */ /* 0x000fea0003800000 */
[----:B------:R-:W1:Y:S08]  /*104a0*/  S2UR UR4, SR_CgaCtaId ;  /* 0x00000000000479c3 */ /* 0x000e700000008800 */
[----:B------:R-:W-:Y:S01]  /*104b0*/  BAR.SYNC.DEFER_BLOCKING 0x5, 0x180 ;  /* 0x0146000000007b1d */ /* 0x000fe20000010000 */
[----:B------:R-:W-:Y:S01]  /*104c0*/  MOV R22, 0x400 ;  /* 0x0000040000167802 */ /* 0x000fe20000000f00 */
[----:B-1----:R-:W-:-:S05]  /*104d0*/  IMAD.U32 R0, RZ, RZ, UR4 ;  /* 0x00000004ff007e24 */ /* 0x002fca000f8e00ff */
[----:B------:R-:W-:Y:S01]  /*104e0*/  LEA R22, R0, R22, 0x18 ;  /* 0x0000001600167211 */ /* 0x000fe200078ec0ff */
[----:B------:R-:W-:Y:S04]  /*104f0*/  STL [R1+0x4], R0 ;  /* 0x0000040001007387 */ /* 0x000fe80000100800 */
[----:B0-----:R-:W0:Y:S02]  /*10500*/  LDS.128 R16, [R22+0x298d0] ;  /* 0x0298d00016107984 */ /* 0x001e240000000c00 */
[----:B0-----:R-:W-:Y:S01]  /*10510*/  R2UR UR40, R19 ;  /* 0x00000000132872ca */ /* 0x001fe200000e0000 */
[----:B------:R-:W-:Y:S06]  /*10520*/  BAR.ARV 0x4, 0x180 ;  /* 0x0106000000007b1d */ /* 0x000fec0000002000 */
[----:B------:R-:W-:Y:S08]  /*10530*/  BRA `(.L_x_313) ;  /* 0x0000000800207947 */ /* 0x000ff00003800000 */
.L_x_312:
[----:B------:R-:W1:Y:S01]  /*10540*/  S2R R0, SR_TID.X ;  /* 0x0000000000007919 */ /* 0x000e620000002100 */
[----:B------:R-:W-:Y:S01]  /*10550*/  ULDC UR4, c[0x0][0xc3c] ;  /* 0x00030f0000047ab9 */ /* 0x000fe20000000800 */
[----:B-1----:R-:W-:Y:S01]  /*10560*/  LOP3.LUT R8, R0, 0x1f, RZ, 0xc0, !PT ;  /* 0x0000001f00087812 */ /* 0x002fe200078ec0ff */
[----:B------:R-:W-:-:S03]  /*10570*/  IMAD.MOV.U32 R0, RZ, RZ, RZ ;  /* 0x000000ffff007224 */ /* 0x000fc600078e00ff */
[C---:B------:R-:W-:Y:S01]  /*10580*/  ISETP.NE.AND P0, PT, R8.reuse, 0x1f, PT ;  /* 0x0000001f0800780c */ /* 0x040fe20003f05270 */
[----:B------:R-:W-:-:S05]  /*10590*/  VIADD R5, R8, UR40 ;  /* 0x0000002808057c36 */ /* 0x000fca0008000000 */
[----:B------:R-:W-:Y:S01]  /*105a0*/  ISETP.GE.OR P1, PT, R5, UR4, !P0 ;  /* 0x0000000405007c0c */ /* 0x000fe2000c726670 */
[----:B------:R-:W-:-:S12]  /*105b0*/  ULDC UR4, c[0x0][0xc3c] ;  /* 0x00030f0000047ab9 */ /* 0x000fd80000000800 */
[----:B------:R-:W1:Y:S02]  /*105c0*/  @!P1 LDC.64 R2, c[0x0][0xc80] ;  /* 0x00032000ff029b82 */ /* 0x000e640000000a00 */
[----:B-1----:R-:W-:-:S05]  /*105d0*/  @!P1 IMAD.WIDE R2, R5, 0x4, R2 ;  /* 0x0000000405029825 */ /* 0x002fca00078e0202 */
[----:B------:R-:W2:Y:S01]  /*105e0*/  @!P1 LDG.E R0, desc[UR50][R2.64] ;  /* 0x0000003202009981 */ /* 0x000ea2000c1e1900 */
[C---:B------:R-:W-:Y:S02]  /*105f0*/  ISETP.NE.AND P1, PT, R8.reuse, RZ, PT ;  /* 0x000000ff0800720c */ /* 0x040fe40003f25270 */
[C---:B------:R-:W-:Y:S02]  /*10600*/  ISETP.GE.U32.AND P2, PT, R8.reuse, 0x2, PT ;  /* 0x000000020800780c */ /* 0x040fe40003f46070 */
[C---:B------:R-:W-:Y:S02]  /*10610*/  ISETP.GE.U32.AND P3, PT, R8.reuse, 0x4, PT ;  /* 0x000000040800780c */ /* 0x040fe40003f66070 */
[C---:B------:R-:W-:Y:S02]  /*10620*/  ISETP.GE.U32.AND P4, PT, R8.reuse, 0x8, PT ;  /* 0x000000080800780c */ /* 0x040fe40003f86070 */
[----:B------:R-:W-:Y:S01]  /*10630*/  ISETP.GE.U32.AND P5, PT, R8, 0x10, PT ;  /* 0x000000100800780c */ /* 0x000fe20003fa6070 */
[----:B--2---:R-:W1:Y:S02]  /*10640*/  SHFL.UP PT, R4, R0, 0x1, RZ ;  /* 0x0420000000047989 */ /* 0x004e6400000e00ff */
[----:B-1----:R-:W-:-:S05]  /*10650*/  SEL R5, R4, RZ, P1 ;  /* 0x000000ff04057207 */ /* 0x002fca0000800000 */
[----:B------:R-:W-:-:S05]  /*10660*/  IMAD.IADD R5, R0, 0x1, R5 ;  /* 0x0000000100057824 */ /* 0x000fca00078e0205 */
[----:B------:R-:W1:Y:S02]  /*10670*/  SHFL.UP PT, R4, R5, 0x2, RZ ;  /* 0x0440000005047989 */ /* 0x000e6400000e00ff */
[----:B-1----:R-:W-:-:S05]  /*10680*/  SEL R4, R4, RZ, P2 ;  /* 0x000000ff04047207 */ /* 0x002fca0001000000 */
[----:B------:R-:W-:Y:S02]  /*10690*/  IMAD.IADD R4, R5, 0x1, R4 ;  /* 0x0000000105047824 */ /* 0x000fe400078e0204 */
[----:B------:R-:W-:Y:S04]  /*106a0*/  SHFL.IDX PT, R5, R16, RZ, 0x1f ;  /* 0x00001fff10057589 */ /* 0x000fe800000e0000 */
[----:B------:R-:W1:Y:S02]  /*106b0*/  SHFL.UP PT, R6, R4, 0x4, RZ ;  /* 0x0480000004067989 */ /* 0x000e6400000e00ff */
[----:B-1----:R-:W-:-:S05]  /*106c0*/  SEL R3, R6, RZ, P3 ;  /* 0x000000ff06037207 */ /* 0x002fca0001800000 */
[----:B------:R-:W-:Y:S02]  /*106d0*/  IMAD.IADD R6, R4, 0x1, R3 ;  /* 0x0000000104067824 */ /* 0x000fe400078e0203 */
[----:B------:R-:W-:Y:S04]  /*106e0*/  SHFL.IDX PT, R4, R16, 0x1, 0x1f ;  /* 0x00201f0010047f89 */ /* 0x000fe800000e0000 */
[----:B------:R-:W1:Y:S02]  /*106f0*/  SHFL.UP PT, R2, R6, 0x8, RZ ;  /* 0x0500000006027989 */ /* 0x000e6400000e00ff */
[----:B-1----:R-:W-:-:S05]  /*10700*/  SEL R3, R2, RZ, P4 ;  /* 0x000000ff02037207 */ /* 0x002fca0002000000 */
[----:B------:R-:W-:-:S05]  /*10710*/  IMAD.IADD R7, R6, 0x1, R3 ;  /* 0x0000000106077824 */ /* 0x000fca00078e0203 */
[----:B------:R-:W1:Y:S02]  /*10720*/  SHFL.UP PT, R2, R7, 0x10, RZ ;  /* 0x0600000007027989 */ /* 0x000e6400000e00ff */
[----:B-1----:R-:W-:-:S05]  /*10730*/  SEL R2, R2, RZ, P5 ;  /* 0x000000ff02027207 */ /* 0x002fca0002800000 */
[----:B------:R-:W-:Y:S02]  /*10740*/  IMAD.IADD R3, R7, 0x1, R2 ;  /* 0x0000000107037824 */ /* 0x000fe400078e0202 */
[----:B------:R-:W1:Y:S03]  /*10750*/  LDC R2, c[0x0][0xc38] ;  /* 0x00030e00ff027b82 */ /* 0x000e660000000800 */
[----:B------:R-:W1:Y:S02]  /*10760*/  SHFL.IDX PT, R9, R3, 0x1f, 0x1f ;  /* 0x03e01f0003097f89 */ /* 0x000e6400000e0000 */
[----:B-1----:R-:W-:-:S04]  /*10770*/  IMAD R9, R9, R2, RZ ;  /* 0x0000000209097224 */ /* 0x002fc800078e02ff */
[----:B------:R-:W-:-:S05]  /*10780*/  IMAD.IADD R4, R4, 0x1, R9 ;  /* 0x0000000104047824 */ /* 0x000fca00078e0209 */
[----:B------:R-:W-:-:S13]  /*10790*/  ISETP.GT.AND P6, PT, R4, R5, PT ;  /* 0x000000050400720c */ /* 0x000fda0003fc4270 */
[----:B------:R-:W-:Y:S05]  /*107a0*/  @P6 BRA `(.L_x_314) ;  /* 0x0000000000906947 */ /* 0x000fea0003800000 */
.L_x_318:
[----:B------:R-:W-:-:S04]  /*107b0*/  UIADD3 UR40, UR40, 0x1f, URZ ;  /* 0x0000001f28287890 */ /* 0x000fc8000fffe03f */
[----:B------:R-:W-:-:S06]  /*107c0*/  UISETP.GE.AND UP0, UPT, UR40, UR4, UPT ;  /* 0x000000042800728c */ /* 0x000fcc000bf06270 */
[----:B------:R-:W-:-:S13]  /*107d0*/  PLOP3.LUT P6, PT, PT, PT, UP0, 0x40, 0x0 ;  /* 0x000000000000781c */ /* 0x000fda0003fce808 */
[----:B------:R-:W-:Y:S05]  /*107e0*/  @!P6 BRA `(.L_x_315) ;  /* 0x000000040034e947 */ /* 0x000fea0003800000 */
[----:B------:R-:W1:Y:S01]  /*107f0*/  S2R R0, SR_TID.X ;  /* 0x0000000000007919 */ /* 0x000e620000002100 */
[----:B------:R-:W-:Y:S01]  /*10800*/  BSSY B0, `(.L_x_316) ;  /* 0x0000009000007945 */ /* 0x000fe20003800000 */
[----:B-1----:R-:W-:-:S05]  /*10810*/  LOP3.LUT R0, R0, 0x1f, RZ, 0xc0, !PT ;  /* 0x0000001f00007812 */ /* 0x002fca00078ec0ff */
[----:B------:R-:W-:Y:S02]  /*10820*/  VIADD R7, R0, UR40 ;  /* 0x0000002800077c36 */ /* 0x000fe40008000000 */
[----:B------:R-:W-:-:S03]  /*10830*/  IMAD.MOV.U32 R0, RZ, RZ, RZ ;  /* 0x000000ffff007224 */ /* 0x000fc600078e00ff */
[----:B------:R-:W-:-:S13]  /*10840*/  ISETP.GE.OR P6, PT, R7, UR4, !P0 ;  /* 0x0000000407007c0c */ /* 0x000fda000c7c6670 */
[----:B------:R-:W-:Y:S05]  /*10850*/  @P6 BRA `(.L_x_317) ;  /* 0x00000000000c6947 */ /* 0x000fea0003800000 */
[----:B------:R-:W1:Y:S02]  /*10860*/  LDC.64 R2, c[0x0][0xc80] ;  /* 0x00032000ff027b82 */ /* 0x000e640000000a00 */
[----:B-1----:R-:W-:-:S05]  /*10870*/  IMAD.WIDE R2, R7, 0x4, R2 ;  /* 0x0000000407027825 */ /* 0x002fca00078e0202 */
[----:B------:R1:W5:Y:S02]  /*10880*/  LDG.E R0, desc[UR50][R2.64] ;  /* 0x0000003202007981 */ /* 0x000364000c1e1900 */
.L_x_317:
[----:B------:R-:W-:Y:S05]  /*10890*/  BSYNC B0 ;  /* 0x0000000000007941 */ /* 0x000fea0003800000 */
.L_x_316:
[----:B-1---5:R-:W1:Y:S02]  /*108a0*/  SHFL.UP PT, R2, R0, 0x1, RZ ;  /* 0x0420000000027989 */ /* 0x022e6400000e00ff */
[----:B-1----:R-:W-:-:S05]  /*108b0*/  SEL R3, R2, RZ, P1 ;  /* 0x000000ff02037207 */ /* 0x002fca0000800000 */
[----:B------:R-:W-:-:S05]  /*108c0*/  IMAD.IADD R3, R0, 0x1, R3 ;  /* 0x0000000100037824 */ /* 0x000fca00078e0203 */
[----:B------:R-:W1:Y:S02]  /*108d0*/  SHFL.UP PT, R2, R3, 0x2, RZ ;  /* 0x0440000003027989 */ /* 0x000e6400000e00ff */
        /* <DEDUP_REMOVED lines=9> */
[----:B-1----:R-:W-:Y:S02]  /*10970*/  SEL R9, R2, RZ, P5 ;  /* 0x000000ff02097207 */ /* 0x002fe40002800000 */
[----:B------:R-:W1:Y:S03]  /*10980*/  LDC R2, c[0x0][0xc38] ;  /* 0x00030e00ff027b82 */ /* 0x000e660000000800 */
[----:B------:R-:W-:-:S05]  /*10990*/  IMAD.IADD R3, R8, 0x1, R9 ;  /* 0x0000000108037824 */ /* 0x000fca00078e0209 */
[----:B------:R-:W1:Y:S02]  /*109a0*/  SHFL.IDX PT, R9, R3, 0x1f, 0x1f ;  /* 0x03e01f0003097f89 */ /* 0x000e6400000e0000 */
[----:B-1----:R-:W-:-:S04]  /*109b0*/  IMAD R9, R9, R2, RZ ;  /* 0x0000000209097224 */ /* 0x002fc800078e02ff */
[----:B------:R-:W-:-:S05]  /*109c0*/  IMAD.IADD R4, R9, 0x1, R4 ;  /* 0x0000000109047824 */ /* 0x000fca00078e0204 */
[----:B------:R-:W-:-:S13]  /*109d0*/  ISETP.GT.AND P6, PT, R4, R5, PT ;  /* 0x000000050400720c */ /* 0x000fda0003fc4270 */
[----:B------:R-:W-:Y:S05]  /*109e0*/  @!P6 BRA `(.L_x_318) ;  /* 0xfffffffc0070e947 */ /* 0x000fea000383ffff */
.L_x_314:
[----:B------:R-:W-:Y:S02]  /*109f0*/  IMAD.IADD R7, R4, 0x1, -R9 ;  /* 0x0000000104077824 */ /* 0x000fe400078e0a09 */
[----:B------:R-:W-:Y:S02]  /*10a00*/  IMAD.MOV.U32 R16, RZ, RZ, RZ ;  /* 0x000000ffff107224 */ /* 0x000fe400078e00ff */
[----:B------:R-:W-:-:S05]  /*10a10*/  IMAD R4, R3, R2, R7 ;  /* 0x0000000203047224 */ /* 0x000fca00078e0207 */
[----:B------:R-:W-:-:S13]  /*10a20*/  ISETP.GT.AND P0, PT, R4, R5, PT ;  /* 0x000000050400720c */ /* 0x000fda0003f04270 */
[----:B------:R-:W-:Y:S02]  /*10a30*/  VOTEU.ANY UR5, UPT, !P0 ;  /* 0x0000000000057886 */ /* 0x000fe400040e0100 */
[----:B------:R-:W-:Y:S02]  /*10a40*/  UPOPC UR4, UR5 ;  /* 0x00000005000472bf */ /* 0x000fe40008000000 */
[----:B------:R-:W-:-:S04]  /*10a50*/  ISETP.NE.AND P0, PT, RZ, UR5, PT ;  /* 0x00000005ff007c0c */ /* 0x000fc8000bf05270 */
[----:B------:R-:W-:-:S05]  /*10a60*/  IMAD.U32 R11, RZ, RZ, UR4 ;  /* 0x00000004ff0b7e24 */ /* 0x000fca000f8e00ff */
[----:B------:R-:W1:Y:S02]  /*10a70*/  SHFL.IDX PT, R0, R0, R11, 0x1f ;  /* 0x00001f0b00007589 */ /* 0x000e6400000e0000 */
[----:B-1----:R-:W-:-:S04]  /*10a80*/  IABS R4, R0 ;  /* 0x0000000000047213 */ /* 0x002fc80000000000 */
[----:B------:R-:W1:Y:S08]  /*10a90*/  I2F.RP R6, R4 ;  /* 0x0000000400067306 */ /* 0x000e700000209400 */
[----:B-1----:R-:W1:Y:S02]  /*10aa0*/  MUFU.RCP R6, R6 ;  /* 0x0000000600067308 */ /* 0x002e640000001000 */
[----:B-1----:R-:W-:-:S06]  /*10ab0*/  VIADD R9, R6, 0xffffffe ;  /* 0x0ffffffe06097836 */ /* 0x002fcc0000000000 */
[----:B------:R-:W1:Y:S01]  /*10ac0*/  F2I.FTZ.U32.TRUNC.NTZ R9, R9 ;  /* 0x0000000900097305 */ /* 0x000e62000021f000 */
[----:B------:R-:W-:Y:S05]  /*10ad0*/  @!P0 BRA `(.L_x_319) ;  /* 0x00000000000c8947 */ /* 0x000fea0003800000 */
[----:B------:R-:W-:-:S06]  /*10ae0*/  UIADD3 UR5, UR4, -0x1, URZ ;  /* 0xffffffff04057890 */ /* 0x000fcc000fffe03f */
[----:B------:R-:W-:-:S06]  /*10af0*/  IMAD.U32 R16, RZ, RZ, UR5 ;  /* 0x00000005ff107e24 */ /* 0x000fcc000f8e00ff */
[----:B------:R2:W3:Y:S02]  /*10b00*/  SHFL.IDX PT, R16, R3, R16, 0x1f ;  /* 0x00001f1003107589 */ /* 0x0004e400000e0000 */
.L_x_319:
[----:B-12---:R-:W-:Y:S01]  /*10b10*/  IMAD.MOV R3, RZ, RZ, -R9 ;  /* 0x000000ffff037224 */ /* 0x006fe200078e0a09 */
[----:B------:R-:W-:Y:S01]  /*10b20*/  UIADD3 UR40, UR4, UR40, URZ ;  /* 0x0000002804287290 */ /* 0x000fe2000fffe03f */
[----:B---3--:R-:W-:Y:S02]  /*10b30*/  IMAD R16, R16, R2, R7 ;  /* 0x0000000210107224 */ /* 0x008fe400078e0207 */
[----:B------:R-:W-:Y:S02]  /*10b40*/  IMAD R6, R3, R4, RZ ;  /* 0x0000000403067224 */ /* 0x000fe400078e02ff */
[----:B------:R-:W-:Y:S02]  /*10b50*/  IMAD.MOV.U32 R2, RZ, RZ, RZ ;  /* 0x000000ffff027224 */ /* 0x000fe400078e00ff */
[----:B------:R-:W-:Y:S02]  /*10b60*/  IMAD.MOV.U32 R3, RZ, RZ, R9 ;  /* 0x000000ffff037224 */ /* 0x000fe400078e0009 */
[----:B0-----:R-:W-:-:S02]  /*10b70*/  IMAD.IADD R17, R5, 0x1, -R16 ;  /* 0x0000000105117824 */ /* 0x001fc400078e0a10 */
[----:B------:R-:W-:Y:S01]  /*10b80*/  IMAD.HI.U32 R9, R9, R6, R2 ;  /* 0x0000000609097227 */ /* 0x000fe200078e0002 */
[----:B------:R-:W-:Y:S02]  /*10b90*/  IABS R3, R0 ;  /* 0x0000000000037213 */ /* 0x000fe40000000000 */
[----:B------:R-:W-:-:S03]  /*10ba0*/  IABS R2, R17 ;  /* 0x0000001100027213 */ /* 0x000fc60000000000 */
[----:B------:R-:W-:Y:S02]  /*10bb0*/  IMAD.MOV R3, RZ, RZ, -R3 ;  /* 0x000000ffff037224 */ /* 0x000fe400078e0a03 */
[----:B------:R-:W-:-:S04]  /*10bc0*/  IMAD.HI.U32 R9, R9, R2, RZ ;  /* 0x0000000209097227 */ /* 0x000fc800078e00ff */
[----:B------:R-:W-:Y:S01]  /*10bd0*/  IMAD R3, R9, R3, R2 ;  /* 0x0000000309037224 */ /* 0x000fe200078e0202 */
[----:B------:R-:W-:-:S04]  /*10be0*/  LOP3.LUT R2, R17, R0, RZ, 0x3c, !PT ;  /* 0x0000000011027212 */ /* 0x000fc800078e3cff */
[----:B------:R-:W-:Y:S02]  /*10bf0*/  ISETP.GT.U32.AND P1, PT, R4, R3, PT ;  /* 0x000000030400720c */ /* 0x000fe40003f24070 */
[----:B------:R-:W-:-:S11]  /*10c00*/  ISETP.GE.AND P2, PT, R2, RZ, PT ;  /* 0x000000ff0200720c */ /* 0x000fd60003f46270 */
[----:B------:R-:W-:Y:S02]  /*10c10*/  @!P1 IMAD.IADD R3, R3, 0x1, -R4 ;  /* 0x0000000103039824 */ /* 0x000fe400078e0a04 */
[----:B------:R-:W-:Y:S01]  /*10c20*/  @!P1 VIADD R9, R9, 0x1 ;  /* 0x0000000109099836 */ /* 0x000fe20000000000 */
[----:B------:R-:W-:Y:S02]  /*10c30*/  ISETP.NE.AND P1, PT, R0, RZ, PT ;  /* 0x000000ff0000720c */ /* 0x000fe40003f25270 */
[----:B------:R-:W-:-:S13]  /*10c40*/  ISETP.GE.U32.AND P0, PT, R3, R4, PT ;  /* 0x000000040300720c */ /* 0x000fda0003f06070 */
[----:B------:R-:W-:-:S04]  /*10c50*/  @P0 VIADD R9, R9, 0x1 ;  /* 0x0000000109090836 */ /* 0x000fc80000000000 */
[----:B------:R-:W-:Y:S01]  /*10c60*/  @!P2 IMAD.MOV R9, RZ, RZ, -R9 ;  /* 0x000000ffff09a224 */ /* 0x000fe200078e0a09 */
[----:B------:R-:W-:-:S05]  /*10c70*/  @!P1 LOP3.LUT R9, RZ, R0, RZ, 0x33, !PT ;  /* 0x00000000ff099212 */ /* 0x000fca00078e33ff */
[--C-:B------:R-:W-:Y:S02]  /*10c80*/  IMAD.MOV R2, RZ, RZ, -R9.reuse ;  /* 0x000000ffff027224 */ /* 0x100fe400078e0a09 */
[----:B------:R-:W-:Y:S02]  /*10c90*/  IMAD.MOV.U32 R18, RZ, RZ, R9 ;  /* 0x000000ffff127224 */ /* 0x000fe400078e0009 */
[----:B------:R-:W-:Y:S01]  /*10ca0*/  IMAD R17, R0, R2, R17 ;  /* 0x0000000200117224 */ /* 0x000fe200078e0211 */
[----:B------:R-:W-:Y:S06]  /*10cb0*/  BRA `(.L_x_320) ;  /* 0x0000000000107947 */ /* 0x000fec0003800000 */
.L_x_315:
[----:B------:R-:W-:Y:S01]  /*10cc0*/  IMAD.MOV.U32 R16, RZ, RZ, R5 ;  /* 0x000000ffff107224 */ /* 0x000fe200078e0005 */
[----:B------:R-:W-:Y:S01]  /*10cd0*/  ULDC UR40, c[0x0][0xc3c] ;  /* 0x00030f0000287ab9 */ /* 0x000fe20000000800 */
[----:B0-----:R-:W-:Y:S02]  /*10ce0*/  IMAD.MOV.U32 R17, RZ, RZ, RZ ;  /* 0x000000ffff117224 */ /* 0x001fe400078e00ff */
[----:B------:R-:W-:-:S07]  /*10cf0*/  IMAD.MOV.U32 R18, RZ, RZ, RZ ;  /* 0x000000ffff127224 */ /* 0x000fce00078e00ff */
.L_x_320:
[----:B------:R0:W2:Y:S01]  /*10d00*/  LDL R2, [R1+0x4] ;  /* 0x0000040001027983 */ /* 0x0000a20000100800 */
[----:B------:R-:W1:Y:S02]  /*10d10*/  S2R R0, SR_TID.X ;  /* 0x0000000000007919 */ /* 0x000e640000002100 */
[----:B-1----:R-:W-:Y:S01]  /*10d20*/  LOP3.LUT R0, R0, 0x1f, RZ, 0xc0, !PT ;  /* 0x0000001f00007812 */ /* 0x002fe200078ec0ff */
[----:B------:R-:W-:Y:S03]  /*10d30*/  BAR.SYNC.DEFER_BLOCKING 0x4, 0x180 ;  /* 0x0106000000007b1d */ /* 0x000fe60000010000 */
[----:B------:R-:W-:Y:S01]  /*10d40*/  ISETP.NE.AND P0, PT, R0, RZ, PT ;  /* 0x000000ff0000720c */ /* 0x000fe20003f05270 */
[----:B------:R-:W-:-:S12]  /*10d50*/  IMAD.U32 R19, RZ, RZ, UR40 ;  /* 0x00000028ff137e24 */ /* 0x000fd8000f8e00ff */
[----:B------:R-:W-:Y:S01]  /*10d60*/  @!P0 MOV R0, 0x400 ;  /* 0x0000040000008802 */ /* 0x000fe20000000f00 */
[----:B--2---:R-:W1:Y:S03]  /*10d70*/  @!P0 S2R R2, SR_CgaCtaId ;  /* 0x0000000000028919 */ /* 0x004e660000008800 */
[----:B-1----:R-:W-:Y:S01]  /*10d80*/  @!P0 LEA R22, R2, R0, 0x18 ;  /* 0x0000000002168211 */ /* 0x002fe200078ec0ff */
[----:B------:R0:W-:Y:S04]  /*10d90*/  @!P0 STL [R1+0x4], R2 ;  /* 0x0000040201008387 */ /* 0x0001e80000100800 */
[----:B------:R0:W-:Y:S01]  /*10da0*/  @!P0 STS.128 [R22+0x298d0], R16 ;  /* 0x0298d01016008388 */ /* 0x0001e20000000c00 */
[----:B------:R-:W-:Y:S06]  /*10db0*/  BAR.ARV 0x5, 0x180 ;  /* 0x0146000000007b1d */ /* 0x000fec0000002000 */
.L_x_313:
[----:B------:R-:W-:Y:S02]  /*10dc0*/  ULDC UR4, c[0x0][0xc3c] ;  /* 0x00030f0000047ab9 */ /* 0x000fe40000000800 */
[----:B------:R-:W-:-:S06]  /*10dd0*/  UISETP.GE.AND UP0, UPT, UR40, UR4, UPT ;  /* 0x000000042800728c */ /* 0x000fcc000bf06270 */
[----:B------:R-:W-:-:S13]  /*10de0*/  PLOP3.LUT P0, PT, PT, PT, UP0, 0x80, 0x0 ;  /* 0x000000000000781c */ /* 0x000fda0003f0f008 */
[----:B------:R-:W-:Y:S05]  /*10df0*/  @!P0 BRA `(.L_x_321) ;  /* 0xffffffa800f88947 */ /* 0x000fea000383ffff */
.L_x_244:
[----:B0-----:R-:W3:Y:S01]  /*10e00*/  LDL.LU R0, [R1+0x1c] ;  /* 0x00001c0001007983 */ /* 0x001ee20000300800 */
[----:B------:R-:W-:Y:S01]  /*10e10*/  BSSY B0, `(.L_x_322) ;  /* 0x000000b000007945 */ /* 0x000fe20003800000 */
[----:B------:R-:W0:Y:S01]  /*10e20*/  S2R R5, SR_CgaCtaId ;  /* 0x0000000000057919 */ /* 0x000e220000008800 */
[----:B---3--:R-:W-:-:S05]  /*10e30*/  VIADD R0, R0, 0x1 ;  /* 0x0000000100007836 */ /* 0x008fca0000000000 */
[----:B------:R-:W-:-:S04]  /*10e40*/  LEA.HI R2, R0, R0, RZ, 0x1 ;  /* 0x0000000000027211 */ /* 0x000fc800078f08ff */
[----:B------:R-:W-:Y:S02]  /*10e50*/  LOP3.LUT R3, R2, 0xfffffffe, RZ, 0xc0, !PT ;  /* 0xfffffffe02037812 */ /* 0x000fe400078ec0ff */
[----:B------:R-:W-:-:S03]  /*10e60*/  MOV R2, 0x400 ;  /* 0x0000040000027802 */ /* 0x000fc60000000f00 */
[----:B------:R-:W-:Y:S01]  /*10e70*/  IMAD.IADD R0, R0, 0x1, -R3 ;  /* 0x0000000100007824 */ /* 0x000fe200078e0a03 */
[----:B0-----:R-:W-:-:S04]  /*10e80*/  LEA R5, R5, R2, 0x18 ;  /* 0x0000000205057211 */ /* 0x001fc800078ec0ff */
[----:B------:R-:W-:-:S04]  /*10e90*/  SHF.L.U32 R0, R0, 0x1f, RZ ;  /* 0x0000001f00007819 */ /* 0x000fc800000006ff */
[----:B------:R-:W0:Y:S02]  /*10ea0*/  SYNCS.PHASECHK.TRANS64.TRYWAIT P0, [R5+URZ+0x29820], R0 ;  /* 0x02982000050075a7 */ /* 0x000e24000800017f */
[----:B0-----:R-:W-:Y:S05]  /*10eb0*/  @!P0 BRA `(.L_x_323) ;  /* 0x0000002800008947 */ /* 0x001fea0003800000 */
.L_x_408:
[----:B------:R-:W-:Y:S05]  /*10ec0*/  BSYNC B0 ;  /* 0x0000000000007941 */ /* 0x000fea0003800000 */
.L_x_322:
[----:B------:R-:W-:-:S03]  /*10ed0*/  UMOV UR4, 0xffffffff ;  /* 0xffffffff00047882 */ /* 0x000fc60000000000 */
[----:B------:R-:W-:Y:S05]  /*10ee0*/  BRA.DIV UR4, `(.L_x_324) ;  /* 0x0000002a04087947 */ /* 0x000fea000b800000 */
[----:B0-----:R-:W0:Y:S02]  /*10ef0*/  S2R R0, SR_TID.X ;  /* 0x0000000000007919 */ /* 0x001e240000002100 */
[----:B0-----:R-:W-:-:S04]  /*10f00*/  SHF.R.U32.HI R0, RZ, 0x5, R0 ;  /* 0x00000005ff007819 */ /* 0x001fc80000011600 */
[----:B------:R-:W-:-:S05]  /*10f10*/  LOP3.LUT R0, R0, 0x3, RZ, 0xc0, !PT ;  /* 0x0000000300007812 */ /* 0x000fca00078ec0ff */
[----:B------:R0:W1:Y:S02]  /*10f20*/  SHFL.IDX PT, R14, R0, RZ, 0x1f ;  /* 0x00001fff000e7589 */ /* 0x00006400000e0000 */
.L_x_411:
[----:B-1----:R-:W-:Y:S01]  /*10f30*/  ISETP.NE.AND P0, PT, R14, RZ, PT ;  /* 0x000000ff0e00720c */ /* 0x002fe20003f05270 */
[----:B------:R-:W-:-:S12]  /*10f40*/  BSSY B0, `(.L_x_325) ;  /* 0x000002c000007945 */ /* 0x000fd80003800000 */
[----:B------:R-:W-:Y:S05]  /*10f50*/  @P0 BRA `(.L_x_326) ;  /* 0x0000000000a80947 */ /* 0x000fea0003800000 */
[----:B------:R-:W-:-:S03]  /*10f60*/  UMOV UR4, 0xffffffff ;  /* 0xffffffff00047882 */ /* 0x000fc60000000000 */
[----:B------:R-:W-:Y:S05]  /*10f70*/  BRA.DIV UR4, `(.L_x_327) ;  /* 0x0000002a04187947 */ /* 0x000fea000b800000 */
[----:B------:R-:W-:-:S13]  /*10f80*/  ELECT P6, URZ, PT ;  /* 0x00000000003f782f */ /* 0x000fda00038c0000 */
.L_x_414:
[----:B------:R-:W-:Y:S05]  /*10f90*/  @!P6 BRA `(.L_x_326) ;  /* 0x000000000098e947 */ /* 0x000fea0003800000 */
[----:B------:R-:W-:-:S06]  /*10fa0*/  ULOP3.LUT UR4, UR36, 0x2, URZ, 0xfc, !UPT ;  /* 0x0000000224047892 */ /* 0x000fcc000f8efc3f */
[----:B0-----:R-:W-:-:S05]  /*10fb0*/  IMAD.U32 R0, RZ, RZ, UR4 ;  /* 0x00000004ff007e24 */ /* 0x001fca000f8e00ff */
[----:B------:R-:W-:-:S13]  /*10fc0*/  ISETP.NE.AND P0, PT, R0, 0x3, PT ;  /* 0x000000030000780c */ /* 0x000fda0003f05270 */
[----:B------:R-:W-:Y:S05]  /*10fd0*/  @!P0 BRA `(.L_x_328) ;  /* 0x0000000000048947 */ /* 0x000fea0003800000 */
[----:B------:R-:W-:Y:S01]  /*10fe0*/  BPT.TRAP 0x1 ;  /* 0x000000040000795c */ /* 0x000fe20000300000 */
.L_x_328:
[C---:B------:R-:W-:Y:S01]  /*10ff0*/  IMAD R3, R28.reuse, 0x8, R5 ;  /* 0x000000081c037824 */ /* 0x040fe200078e0205 */
[----:B------:R-:W-:Y:S01]  /*11000*/  SHF.L.U32 R2, R33, 0x1f, RZ ;  /* 0x0000001f21027819 */ /* 0x000fe200000006ff */
[----:B------:R-:W-:-:S03]  /*11010*/  VIADD R28, R28, 0x1 ;  /* 0x000000011c1c7836 */ /* 0x000fc60000000000 */
[----:B------:R-:W0:Y:S02]  /*11020*/  SYNCS.PHASECHK.TRANS64.TRYWAIT P1, [R3+URZ+0x29840], R2 ;  /* 0x02984002030075a7 */ /* 0x000e24000802017f */
[----:B------:R-:W-:-:S04]  /*11030*/  ISETP.NE.AND P2, PT, R28, 0x2, PT ;  /* 0x000000021c00780c */ /* 0x000fc80003f45270 */
[----:B------:R-:W-:Y:S01]  /*11040*/  SEL R0, RZ, 0x1, P2 ;  /* 0x00000001ff007807 */ /* 0x000fe20001000000 */
[----:B0-----:R-:W-:Y:S08]  /*11050*/  @!P1 BRA `(.L_x_329) ;  /* 0x0000002800009947 */ /* 0x001ff00003800000 */
.L_x_415:
[----:B------:R-:W-:Y:S02]  /*11060*/  SEL R28, R28, RZ, P2 ;  /* 0x000000ff1c1c7207 */ /* 0x000fe40001000000 */
[----:B------:R-:W-:Y:S01]  /*11070*/  LOP3.LUT R0, R33, R0, RZ, 0x3c, !PT ;  /* 0x0000000021007212 */ /* 0x000fe200078e3cff */
[----:B------:R-:W-:Y:S06]  /*11080*/  @!P0 BRA `(.L_x_330) ;  /* 0x0000000000048947 */ /* 0x000fec0003800000 */
[----:B------:R-:W-:Y:S01]  /*11090*/  BPT.TRAP 0x1 ;  /* 0x000000040000795c */ /* 0x000fe20000300000 */
.L_x_330:
[----:B------:R-:W-:Y:S01]  /*110a0*/  IMAD R5, R28, 0x8, R5 ;  /* 0x000000081c057824 */ /* 0x000fe200078e0205 */
[----:B------:R-:W-:-:S04]  /*110b0*/  SHF.L.U32 R0, R0, 0x1f, RZ ;  /* 0x0000001f00007819 */ /* 0x000fc800000006ff */
[----:B------:R-:W1:Y:S02]  /*110c0*/  SYNCS.PHASECHK.TRANS64.TRYWAIT P1, [R5+URZ+0x29840], R0 ;  /* 0x02984000050075a7 */ /* 0x000e64000802017f */
[----:B-1----:R-:W-:Y:S05]  /*110d0*/  @!P1 BRA `(.L_x_331) ;  /* 0x0000002400f49947 */ /* 0x002fea0003800000 */
.L_x_416:
[----:B------:R-:W-:Y:S05]  /*110e0*/  @!P0 BRA `(.L_x_332) ;  /* 0x0000000000048947 */ /* 0x000fea0003800000 */
[----:B------:R-:W-:Y:S01]  /*110f0*/  BPT.TRAP 0x1 ;  /* 0x000000040000795c */ /* 0x000fe20000300000 */
.L_x_332:
[----:B------:R-:W3:Y:S02]  /*11100*/  SYNCS.PHASECHK.TRANS64.TRYWAIT P1, [R3+URZ+0x29860], R2 ;  /* 0x02986002030075a7 */ /* 0x000ee4000802017f */
[----:B---3--:R-:W-:Y:S05]  /*11110*/  @!P1 BRA `(.L_x_333) ;  /* 0x0000002400f89947 */ /* 0x008fea0003800000 */
.L_x_417:
[----:B------:R-:W-:Y:S05]  /*11120*/  @!P0 BRA `(.L_x_334) ;  /* 0x0000000000048947 */ /* 0x000fea0003800000 */
[----:B------:R-:W-:Y:S01]  /*11130*/  BPT.TRAP 0x1 ;  /* 0x000000040000795c */ /* 0x000fe20000300000 */
.L_x_334:
[----:B------:R-:W4:Y:S02]  /*11140*/  SYNCS.PHASECHK.TRANS64.TRYWAIT P1, [R5+URZ+0x29860], R0 ;  /* 0x02986000050075a7 */ /* 0x000f24000802017f */
[----:B----4-:R-:W-:Y:S05]  /*11150*/  @!P1 BRA `(.L_x_335) ;  /* 0x0000002400fc9947 */ /* 0x010fea0003800000 */
.L_x_418:
[----:B------:R-:W-:Y:S05]  /*11160*/  @!P0 BRA `(.L_x_336) ;  /* 0x0000000000048947 */ /* 0x000fea0003800000 */
[----:B------:R-:W-:Y:S01]  /*11170*/  BPT.TRAP 0x1 ;  /* 0x000000040000795c */ /* 0x000fe20000300000 */
.L_x_336:
[----:B------:R-:W5:Y:S02]  /*11180*/  SYNCS.PHASECHK.TRANS64.TRYWAIT P1, [R3+URZ+0x29880], R2 ;  /* 0x02988002030075a7 */ /* 0x000f64000802017f */
[----:B-----5:R-:W-:Y:S05]  /*11190*/  @!P1 BRA `(.L_x_337) ;  /* 0x0000002800009947 */ /* 0x020fea0003800000 */
.L_x_419:
[----:B------:R-:W-:Y:S05]  /*111a0*/  @!P0 BRA `(.L_x_338) ;  /* 0x0000000000048947 */ /* 0x000fea0003800000 */
[----:B------:R-:W-:Y:S01]  /*111b0*/  BPT.TRAP 0x1 ;  /* 0x000000040000795c */ /* 0x000fe20000300000 */
.L_x_338:
[----:B------:R0:W0:Y:S02]  /*111c0*/  SYNCS.PHASECHK.TRANS64.TRYWAIT P0, [R5+URZ+0x29880], R0 ;  /* 0x02988000050075a7 */ /* 0x000024000800017f */
[----:B0-----:R-:W-:Y:S05]  /*111d0*/  @!P0 NANOSLEEP.SYNCS 0x989680 ;  /* 0x009896800000895d */ /* 0x001fea0003900000 */
[----:B------:R-:W0:Y:S02]  /*111e0*/  @!P0 SYNCS.PHASECHK.TRANS64 P0, [R5+URZ+0x29880], R0 ;  /* 0x02988000050085a7 */ /* 0x000e24000800007f */
[----:B0-----:R-:W-:Y:S05]  /*111f0*/  @!P0 BRA `(.L_x_338) ;  /* 0xfffffffc00f08947 */ /* 0x001fea000383ffff */
.L_x_326:
[----:B------:R-:W-:Y:S05]  /*11200*/  BSYNC B0 ;  /* 0x0000000000007941 */ /* 0x000fea0003800000 */
.L_x_325:
[----:B------:R-:W-:Y:S05]  /*11210*/  EXIT ;  /* 0x000000000000794d */ /* 0x000fea0003800000 */
.L_x_193:
[----:B0-----:R-:W-:-:S04]  /*11220*/  IMAD.U32 R3, RZ, RZ, UR48 ;  /* 0x00000030ff037e24 */ /* 0x001fc8000f8e00ff */
[----:B------:R0:W1:Y:S03]  /*11230*/  SYNCS.PHASECHK.TRANS64.TRYWAIT P1, [R3+URZ+0x29800], R0 ;  /* 0x02980000030075a7 */ /* 0x000066000802017f */
[----:B-1----:R-:W-:Y:S05]  /*11240*/  @!P1 NANOSLEEP.SYNCS 0x989680 ;  /* 0x009896800000995d */ /* 0x002fea0003900000 */
[----:B------:R-:W1:Y:S02]  /*11250*/  @!P1 SYNCS.PHASECHK.TRANS64 P1, [R3+URZ+0x29800], R0 ;  /* 0x02980000030095a7 */ /* 0x000e64000802007f */
[----:B-1----:R-:W-:Y:S05]  /*11260*/  @!P1 BRA `(.L_x_193) ;  /* 0xfffffffc00ec9947 */ /* 0x002fea000383ffff */
[----:B------:R-:W-:Y:S05]  /*11270*/  BRA `(.L_x_339) ;  /* 0xffffff0400887947 */ /* 0x000fea000383ffff */
.L_x_197:
[----:B-1----:R1:W2:Y:S02]  /*11280*/  SYNCS.PHASECHK.TRANS64.TRYWAIT P1, [R4+URZ+0x29830], R3 ;  /* 0x02983003040075a7 */ /* 0x0022a4000802017f */
[----:B--2---:R-:W-:Y:S05]  /*11290*/  @!P1 NANOSLEEP.SYNCS 0x989680 ;  /* 0x009896800000995d */ /* 0x004fea0003900000 */
[----:B------:R-:W2:Y:S02]  /*112a0*/  @!P1 SYNCS.PHASECHK.TRANS64 P1, [R4+URZ+0x29830], R3 ;  /* 0x02983003040095a7 */ /* 0x000ea4000802007f */
[----:B--2---:R-:W-:Y:S05]  /*112b0*/  @!P1 BRA `(.L_x_197) ;  /* 0xfffffffc00f09947 */ /* 0x004fea000383ffff */
[----:B------:R-:W-:Y:S05]  /*112c0*/  BRA `(.L_x_196) ;  /* 0xffffff0400a87947 */ /* 0x000fea000383ffff */
.L_x_203:
[----:B-1----:R-:W-:-:S04]  /*112d0*/  IMAD.U32 R3, RZ, RZ, UR6 ;  /* 0x00000006ff037e24 */ /* 0x002fc8000f8e00ff */
[----:B------:R1:W2:Y:S03]  /*112e0*/  SYNCS.PHASECHK.TRANS64.TRYWAIT P1, [R3+URZ+0x29830], R0 ;  /* 0x02983000030075a7 */ /* 0x0002a6000802017f */
[----:B--2---:R-:W-:Y:S05]  /*112f0*/  @!P1 NANOSLEEP.SYNCS 0x989680 ;  /* 0x009896800000995d */ /* 0x004fea0003900000 */
[----:B------:R-:W2:Y:S02]  /*11300*/  @!P1 SYNCS.PHASECHK.TRANS64 P1, [R3+URZ+0x29830], R0 ;  /* 0x02983000030095a7 */ /* 0x000ea4000802007f */
[----:B--2---:R-:W-:Y:S05]  /*11310*/  @!P1 BRA `(.L_x_203) ;  /* 0xfffffffc00ec9947 */ /* 0x004fea000383ffff */
[----:B------:R-:W-:Y:S05]  /*11320*/  BRA `(.L_x_200) ;  /* 0xffffff3800b47947 */ /* 0x000fea000383ffff */
.L_x_207:
[----:B-1----:R-:W-:-:S04]  /*11330*/  IMAD.U32 R3, RZ, RZ, UR6 ;  /* 0x00000006ff037e24 */ /* 0x002fc8000f8e00ff */
[----:B------:R1:W2:Y:S03]  /*11340*/  SYNCS.PHASECHK.TRANS64.TRYWAIT P1, [R3+URZ+0x29850], R0 ;  /* 0x02985000030075a7 */ /* 0x0002a6000802017f */
[----:B--2---:R-:W-:Y:S05]  /*11350*/  @!P1 NANOSLEEP.SYNCS 0x989680 ;  /* 0x009896800000995d */ /* 0x004fea0003900000 */
[----:B------:R-:W2:Y:S02]  /*11360*/  @!P1 SYNCS.PHASECHK.TRANS64 P1, [R3+URZ+0x29850], R0 ;  /* 0x02985000030095a7 */ /* 0x000ea4000802007f */
[----:B--2---:R-:W-:Y:S05]  /*11370*/  @!P1 BRA `(.L_x_207) ;  /* 0xfffffffc00ec9947 */ /* 0x004fea000383ffff */
[----:B------:R-:W-:Y:S05]  /*11380*/  BRA `(.L_x_204) ;  /* 0xffffff4400c07947 */ /* 0x000fea000383ffff */
.L_x_214:
[----:B-1----:R-:W-:-:S04]  /*11390*/  IMAD.U32 R7, RZ, RZ, UR9 ;  /* 0x00000009ff077e24 */ /* 0x002fc8000f8e00ff */
[----:B------:R1:W2:Y:S03]  /*113a0*/  SYNCS.PHASECHK.TRANS64.TRYWAIT P1, [R7+URZ+0x29850], R6 ;  /* 0x02985006070075a7 */ /* 0x0002a6000802017f */
[----:B--2---:R-:W-:Y:S05]  /*113b0*/  @!P1 NANOSLEEP.SYNCS 0x989680 ;  /* 0x009896800000995d */ /* 0x004fea0003900000 */
[----:B------:R-:W2:Y:S02]  /*113c0*/  @!P1 SYNCS.PHASECHK.TRANS64 P1, [R7+URZ+0x29850], R6 ;  /* 0x02985006070095a7 */ /* 0x000ea4000802007f */
[----:B--2---:R-:W-:Y:S05]  /*113d0*/  @!P1 BRA `(.L_x_214) ;  /* 0xfffffffc00ec9947 */ /* 0x004fea000383ffff */
[----:B------:R-:W-:Y:S05]  /*113e0*/  BRA `(.L_x_213) ;  /* 0xffffff6400a87947 */ /* 0x000fea000383ffff */
.L_x_259:
[----:B------:R-:W0:Y:S01]  /*113f0*/  S2R R20, SR_TID.X ;  /* 0x0000000000147919 */ /* 0x000e220000002100 */
[----:B------:R-:W-:Y:S02]  /*11400*/  IMAD.MOV.U32 R12, RZ, RZ, RZ ;  /* 0x000000ffff0c7224 */ /* 0x000fe400078e00ff */
[----:B------:R-:W-:Y:S02]  /*11410*/  IMAD.MOV.U32 R11, RZ, RZ, 0x1f ;  /* 0x0000001fff0b7424 */ /* 0x000fe400078e00ff */
[----:B------:R-:W-:Y:S01]  /*11420*/  IMAD.MOV.U32 R15, RZ, RZ, -0x1 ;  /* 0xffffffffff0f7424 */ /* 0x000fe200078e00ff */
[----:B0-----:R-:W-:-:S04]  /*11430*/  SHF.R.U32.HI R20, RZ, 0x5, R20 ;  /* 0x00000005ff147819 */ /* 0x001fc80000011614 */
[----:B------:R-:W-:-:S05]  /*11440*/  LOP3.LUT R20, R20, 0x3, RZ, 0xc0, !PT ;  /* 0x0000000314147812 */ /* 0x000fca00078ec0ff */
[----:B------:R-:W-:-:S07]  /*11450*/  IMAD.MOV.U32 R13, RZ, RZ, R20 ;  /* 0x000000ffff0d7224 */ /* 0x000fce00078e0014 */
[----:B-----5:R-:W-:Y:S05]  /*11460*/  WARPSYNC.COLLECTIVE R15, `(.L_x_340) ;  /* 0x000000000f087348 */ /* 0x020fea0003c00000 */
[----:B------:R0:W1:Y:S02]  /*11470*/  SHFL.IDX P6, R14, R13, R12, R11 ;  /* 0x0000000c0d0e7389 */ /* 0x00006400000c000b */
[----:B01---5:R-:W-:Y:S01]  /*11480*/  ENDCOLLECTIVE ;  /* 0x000000000000791b */ /* 0x023fe20003800000 */
.L_x_340:
[----:B------:R-:W-:Y:S05]  /*11490*/  BRA `(.L_x_341) ;  /* 0xffffffb000d47947 */ /* 0x000fea000383ffff */
.L_x_262:
[----:B0-----:R0:W1:Y:S02]  /*114a0*/  SYNCS.PHASECHK.TRANS64.TRYWAIT P0, [R0+URZ+0x29880], R31 ;  /* 0x0298801f000075a7 */ /* 0x001064000800017f */
[----:B-1----:R-:W-:Y:S05]  /*114b0*/  @!P0 NANOSLEEP.SYNCS 0x989680 ;  /* 0x009896800000895d */ /* 0x002fea0003900000 */
[----:B------:R-:W1:Y:S02]  /*114c0*/  @!P0 SYNCS.PHASECHK.TRANS64 P0, [R0+URZ+0x29880], R31 ;  /* 0x0298801f000085a7 */ /* 0x000e64000800007f */
[----:B-1----:R-:W-:Y:S05]  /*114d0*/  @!P0 BRA `(.L_x_262) ;  /* 0xfffffffc00f08947 */ /* 0x002fea000383ffff */
[----:B------:R-:W-:Y:S05]  /*114e0*/  BRA `(.L_x_342) ;  /* 0xffffffb400f07947 */ /* 0x000fea000383ffff */
.L_x_263:
        /* <DEDUP_REMOVED lines=8> */
.L_x_344:
[----:B------:R-:W-:Y:S05]  /*11570*/  BSYNC B0 ;  /* 0x0000000000007941 */ /* 0x000fea0003800000 */
.L_x_343:
[----:B------:R-:W-:Y:S01]  /*11580*/  IMAD.MOV.U32 R13, RZ, RZ, R9 ;  /* 0x000000ffff0d7224 */ /* 0x000fe200078e0009 */
[C---:B------:R-:W-:Y:S01]  /*11590*/  LOP3.LUT P2, RZ, R23.reuse, 0x2, RZ, 0xc0, !PT ;  /* 0x0000000217ff7812 */ /* 0x040fe2000784c0ff */
[----:B------:R-:W-:Y:S01]  /*115a0*/  IMAD.MOV.U32 R12, RZ, RZ, RZ ;  /* 0x000000ffff0c7224 */ /* 0x000fe200078e00ff */
[----:B------:R-:W-:Y:S01]  /*115b0*/  IADD3 R19, R22, R19, R35 ;  /* 0x0000001316137210 */ /* 0x000fe20007ffe023 */
[----:B------:R-:W-:Y:S01]  /*115c0*/  IMAD.MOV.U32 R11, RZ, RZ, 0x1c1f ;  /* 0x00001c1fff0b7424 */ /* 0x000fe200078e00ff */
[----:B------:R-:W-:Y:S01]  /*115d0*/  LOP3.LUT R23, R23, 0xfffffeff, RZ, 0xc0, !PT ;  /* 0xfffffeff17177812 */ /* 0x000fe200078ec0ff */
[----:B------:R-:W-:Y:S01]  /*115e0*/  IMAD.MOV.U32 R15, RZ, RZ, -0x1 ;  /* 0xffffffffff0f7424 */ /* 0x000fe200078e00ff */
[C---:B------:R-:W-:Y:S01]  /*115f0*/  ISETP.GE.AND P4, PT, R20.reuse, 0x21, PT ;  /* 0x000000211400780c */ /* 0x040fe20003f86270 */
[----:B------:R-:W-:Y:S01]  /*11600*/  IMAD.MOV.U32 R3, RZ, RZ, R14 ;  /* 0x000000ffff037224 */ /* 0x000fe200078e000e */
[----:B------:R-:W-:Y:S01]  /*11610*/  ISETP.GE.AND P3, PT, R20, 0x41, PT ;  /* 0x000000411400780c */ /* 0x000fe20003f66270 */
[----:B------:R-:W-:-:S12]  /*11620*/  IMAD.IADD R10, R36, 0x1, R19 ;  /* 0x00000001240a7824 */ /* 0x000fd800078e0213 */
[----:B------:R-:W-:Y:S05]  /*11630*/  WARPSYNC.COLLECTIVE R15, `(.L_x_345) ;  /* 0x000000000f087348 */ /* 0x000fea0003c00000 */
[----:B------:R0:W1:Y:S02]  /*11640*/  SHFL.IDX P6, R14, R13, R12, R11 ;  /* 0x0000000c0d0e7389 */ /* 0x00006400000c000b */
[----:B01----:R-:W-:Y:S01]  /*11650*/  ENDCOLLECTIVE ;  /* 0x000000000000791b */ /* 0x003fe20003800000 */
.L_x_345:
[----:B------:R-:W-:Y:S02]  /*11660*/  IMAD.MOV.U32 R13, RZ, RZ, R8 ;  /* 0x000000ffff0d7224 */ /* 0x000fe400078e0008 */
[----:B------:R-:W-:Y:S02]  /*11670*/  IMAD.MOV.U32 R12, RZ, RZ, 0x1 ;  /* 0x00000001ff0c7424 */ /* 0x000fe400078e00ff */
[----:B------:R-:W-:-:S07]  /*11680*/  IMAD.MOV.U32 R2, RZ, RZ, R14 ;  /* 0x000000ffff027224 */ /* 0x000fce00078e000e */
[----:B------:R-:W-:Y:S05]  /*11690*/  WARPSYNC.COLLECTIVE R15, `(.L_x_346) ;  /* 0x000000000f087348 */ /* 0x000fea0003c00000 */
[----:B------:R0:W1:Y:S02]  /*116a0*/  SHFL.IDX P6, R14, R13, R12, R11 ;  /* 0x0000000c0d0e7389 */ /* 0x00006400000c000b */
[----:B01----:R-:W-:Y:S01]  /*116b0*/  ENDCOLLECTIVE ;  /* 0x000000000000791b */ /* 0x003fe20003800000 */
.L_x_346:
[----:B------:R-:W-:-:S05]  /*116c0*/  IADD3 R2, P0, R37, R2, RZ ;  /* 0x0000000225027210 */ /* 0x000fca0007f1e0ff */
[----:B------:R-:W-:Y:S01]  /*116d0*/  IMAD.X R3, RZ, RZ, R3, P0 ;  /* 0x000000ffff037224 */ /* 0x000fe200000e0603 */
[----:B------:R-:W-:Y:S01]  /*116e0*/  ISETP.LT.OR P0, PT, R20, 0x1, P2 ;  /* 0x000000011400780c */ /* 0x000fe20001701670 */
[----:B------:R-:W-:-:S12]  /*116f0*/  IMAD.MOV.U32 R13, RZ, RZ, R9 ;  /* 0x000000ffff0d7224 */ /* 0x000fd800078e0009 */
[----:B------:R-:W-:Y:S01]  /*11700*/  @!PT LDS RZ, [RZ] ;  /* 0x00000000fffff984 */ /* 0x000fe20000000800 */
[----:B------:R-:W-:Y:S01]  /*11710*/  @!PT LDS RZ, [RZ] ;  /* 0x00000000fffff984 */ /* 0x000fe20000000800 */
[----:B------:R-:W-:Y:S01]  /*11720*/  @!PT LDS RZ, [RZ] ;  /* 0x00000000fffff984 */ /* 0x000fe20000000800 */
[----:B------:R-:W-:Y:S01]  /*11730*/  LDGSTS.E.BYPASS.LTC128B.128 [R19+0xa400], desc[UR50][R2.64], !P0 ;  /* 0x0a40000002137fae */ /* 0x000fe2000c101d72 */
[----:B------:R-:W-:-:S13]  /*11740*/  ISETP.LT.OR P0, PT, R20, 0x1, P1 ;  /* 0x000000011400780c */ /* 0x000fda0000f01670 */
[----:B------:R0:W-:Y:S02]  /*11750*/  LDGSTS.E.BYPASS.LTC128B.128 [R10+0xa400], desc[UR50][R2.64+0x40], !P0 ;  /* 0x0a400040020a7fae */ /* 0x0001e4000c101d72 */
[----:B0-----:R-:W-:-:S07]  /*11760*/  IMAD.MOV.U32 R3, RZ, RZ, R14 ;  /* 0x000000ffff037224 */ /* 0x001fce00078e000e */
[----:B------:R-:W-:Y:S05]  /*11770*/  WARPSYNC.COLLECTIVE R15, `(.L_x_347) ;  /* 0x000000000f087348 */ /* 0x000fea0003c00000 */
[----:B------:R0:W1:Y:S02]  /*11780*/  SHFL.IDX P6, R14, R13, R12, R11 ;  /* 0x0000000c0d0e7389 */ /* 0x00006400000c000b */
[----:B01----:R-:W-:Y:S01]  /*11790*/  ENDCOLLECTIVE ;  /* 0x000000000000791b */ /* 0x003fe20003800000 */
.L_x_347:
[----:B------:R-:W-:Y:S02]  /*117a0*/  IMAD.MOV.U32 R13, RZ, RZ, R8 ;  /* 0x000000ffff0d7224 */ /* 0x000fe400078e0008 */
[----:B------:R-:W-:Y:S02]  /*117b0*/  IMAD.MOV.U32 R12, RZ, RZ, 0x2 ;  /* 0x00000002ff0c7424 */ /* 0x000fe400078e00ff */
[----:B------:R-:W-:-:S07]  /*117c0*/  IMAD.MOV.U32 R2, RZ, RZ, R14 ;  /* 0x000000ffff027224 */ /* 0x000fce00078e000e */
[----:B------:R-:W-:Y:S05]  /*117d0*/  WARPSYNC.COLLECTIVE R15, `(.L_x_348) ;  /* 0x000000000f087348 */ /* 0x000fea0003c00000 */
[----:B------:R0:W1:Y:S02]  /*117e0*/  SHFL.IDX P6, R14, R13, R12, R11 ;  /* 0x0000000c0d0e7389 */ /* 0x00006400000c000b */
[----:B01----:R-:W-:Y:S01]  /*117f0*/  ENDCOLLECTIVE ;  /* 0x000000000000791b */ /* 0x003fe20003800000 */
.L_x_348:
        /* <DEDUP_REMOVED lines=14> */
.L_x_349:
[----:B------:R-:W-:Y:S02]  /*118e0*/  IMAD.MOV.U32 R13, RZ, RZ, R8 ;  /* 0x000000ffff0d7224 */ /* 0x000fe400078e0008 */
[----:B------:R-:W-:Y:S02]  /*118f0*/  IMAD.MOV.U32 R12, RZ, RZ, 0x3 ;  /* 0x00000003ff0c7424 */ /* 0x000fe400078e00ff */
[----:B------:R-:W-:-:S07]  /*11900*/  IMAD.MOV.U32 R2, RZ, RZ, R14 ;  /* 0x000000ffff027224 */ /* 0x000fce00078e000e */
[----:B------:R-:W-:Y:S05]  /*11910*/  WARPSYNC.COLLECTIVE R15, `(.L_x_350) ;  /* 0x000000000f087348 */ /* 0x000fea0003c00000 */
[----:B------:R0:W1:Y:S02]  /*11920*/  SHFL.IDX P6, R14, R13, R12, R11 ;  /* 0x0000000c0d0e7389 */ /* 0x00006400000c000b */
[----:B01----:R-:W-:Y:S01]  /*11930*/  ENDCOLLECTIVE ;  /* 0x000000000000791b */ /* 0x003fe20003800000 */
.L_x_350:
[----:B------:R-:W-:-:S05]  /*11940*/  IADD3 R2, P0, R37, R2, RZ ;  /* 0x0000000225027210 */ /* 0x000fca0007f1e0ff */
[----:B------:R-:W-:Y:S01]  /*11950*/  IMAD.X R3, RZ, RZ, R3, P0 ;  /* 0x000000ffff037224 */ /* 0x000fe200000e0603 */
[----:B------:R-:W-:Y:S01]  /*11960*/  ISETP.LT.OR P0, PT, R20, 0x41, P2 ;  /* 0x000000411400780c */ /* 0x000fe20001701670 */
[----:B------:R-:W-:-:S12]  /*11970*/  IMAD.MOV.U32 R13, RZ, RZ, R9 ;  /* 0x000000ffff0d7224 */ /* 0x000fd800078e0009 */
[----:B------:R-:W-:Y:S01]  /*11980*/  @!PT LDS RZ, [RZ] ;  /* 0x00000000fffff984 */ /* 0x000fe20000000800 */
[----:B------:R-:W-:Y:S01]  /*11990*/  @!PT LDS RZ, [RZ] ;  /* 0x00000000fffff984 */ /* 0x000fe20000000800 */
[----:B------:R-:W-:Y:S01]  /*119a0*/  @!PT LDS RZ, [RZ] ;  /* 0x00000000fffff984 */ /* 0x000fe20000000800 */
[----:B------:R0:W-:Y:S01]  /*119b0*/  LDGSTS.E.BYPASS.LTC128B.128 [R19+0xc400], desc[UR50][R2.64], !P0 ;  /* 0x0c40000002137fae */ /* 0x0001e2000c101d72 */
[----:B------:R-:W-:Y:S01]  /*119c0*/  ISETP.LT.OR P0, PT, R20, 0x41, P1 ;  /* 0x000000411400780c */ /* 0x000fe20000f01670 */
[----:B------:R-:W-:-:S12]  /*119d0*/  IMAD.MOV.U32 R8, RZ, RZ, R14 ;  /* 0x000000ffff087224 */ /* 0x000fd800078e000e */
[----:B0-----:R-:W-:Y:S05]  /*119e0*/  WARPSYNC.COLLECTIVE R15, `(.L_x_351) ;  /* 0x000000000f087348 */ /* 0x001fea0003c00000 */
[----:B------:R1:W2:Y:S02]  /*119f0*/  SHFL.IDX P6, R14, R13, R12, R11 ;  /* 0x0000000c0d0e7389 */ /* 0x0002a400000c000b */
[----:B012---:R-:W-:Y:S01]  /*11a00*/  ENDCOLLECTIVE ;  /* 0x000000000000791b */ /* 0x007fe20003800000 */
.L_x_351:
[----:B------:R-:W-:Y:S01]  /*11a10*/  @!PT LDS RZ, [RZ] ;  /* 0x00000000fffff984 */ /* 0x000fe20000000800 */
[----:B------:R-:W-:Y:S01]  /*11a20*/  @!PT LDS RZ, [RZ] ;  /* 0x00000000fffff984 */ /* 0x000fe20000000800 */
[----:B------:R-:W-:Y:S01]  /*11a30*/  @!PT LDS RZ, [RZ] ;  /* 0x00000000fffff984 */ /* 0x000fe20000000800 */
[----:B------:R0:W-:Y:S01]  /*11a40*/  LDGSTS.E.BYPASS.LTC128B.128 [R10+0xc400], desc[UR50][R2.64+0x40], !P0 ;  /* 0x0c400040020a7fae */ /* 0x0001e2000c101d72 */
[----:B------:R-:W-:Y:S02]  /*11a50*/  IMAD.MOV.U32 R13, RZ, RZ, R21 ;  /* 0x000000ffff0d7224 */ /* 0x000fe400078e0015 */
[----:B------:R-:W-:Y:S02]  /*11a60*/  IMAD.MOV.U32 R12, RZ, RZ, RZ ;  /* 0x000000ffff0c7224 */ /* 0x000fe400078e00ff */
[----:B0-----:R-:W-:-:S07]  /*11a70*/  IMAD.MOV.U32 R2, RZ, RZ, R14 ;  /* 0x000000ffff027224 */ /* 0x001fce00078e000e */
[----:B------:R-:W-:Y:S05]  /*11a80*/  WARPSYNC.COLLECTIVE R15, `(.L_x_352) ;  /* 0x000000000f087348 */ /* 0x000fea0003c00000 */
[----:B------:R0:W1:Y:S02]  /*11a90*/  SHFL.IDX P6, R14, R13, R12, R11 ;  /* 0x0000000c0d0e7389 */ /* 0x00006400000c000b */
[----:B01----:R-:W-:Y:S01]  /*11aa0*/  ENDCOLLECTIVE ;  /* 0x000000000000791b */ /* 0x003fe20003800000 */
.L_x_352:
[----:B------:R-:W-:-:S05]  /*11ab0*/  IADD3 R2, P0, R37, R2, RZ ;  /* 0x0000000225027210 */ /* 0x000fca0007f1e0ff */
[----:B------:R-:W-:Y:S01]  /*11ac0*/  IMAD.X R3, RZ, RZ, R8, P0 ;  /* 0x000000ffff037224 */ /* 0x000fe200000e0608 */
[C---:B------:R-:W-:Y:S02]  /*11ad0*/  ISETP.LT.OR P0, PT, R20.reuse, 0x61, P2 ;  /* 0x000000611400780c */ /* 0x040fe40001701670 */
[----:B------:R-:W-:Y:S01]  /*11ae0*/  ISETP.GE.AND P2, PT, R20, 0x61, PT ;  /* 0x000000611400780c */ /* 0x000fe20003f46270 */
[----:B------:R-:W-:-:S10]  /*11af0*/  IMAD.MOV.U32 R13, RZ, RZ, R24 ;  /* 0x000000ffff0d7224 */ /* 0x000fd400078e0018 */
        /* <DEDUP_REMOVED lines=9> */
.L_x_353:
[----:B------:R-:W-:Y:S01]  /*11b90*/  @!PT LDS RZ, [RZ] ;  /* 0x00000000fffff984 */ /* 0x000fe20000000800 */
[----:B------:R-:W-:Y:S01]  /*11ba0*/  @!PT LDS RZ, [RZ] ;  /* 0x00000000fffff984 */ /* 0x000fe20000000800 */
[----:B------:R-:W-:Y:S01]  /*11bb0*/  @!PT LDS RZ, [RZ] ;  /* 0x00000000fffff984 */ /* 0x000fe20000000800 */
[----:B------:R0:W-:Y:S01]  /*11bc0*/  LDGSTS.E.BYPASS.LTC128B.128 [R10+0xd400], desc[UR50][R2.64+0x40], !P0 ;  /* 0x0d400040020a7fae */ /* 0x0001e2000c101d72 */
[----:B------:R-:W-:Y:S01]  /*11bd0*/  ISETP.GE.AND P0, PT, R20, 0x81, PT ;  /* 0x000000811400780c */ /* 0x000fe20003f06270 */
[----:B0-----:R-:W-:-:S12]  /*11be0*/  IMAD.MOV.U32 R2, RZ, RZ, R14 ;  /* 0x000000ffff027224 */ /* 0x001fd800078e000e */
[----:B------:R-:W-:Y:S01]  /*11bf0*/  @P0 LOP3.LUT R23, R23, 0x100, RZ, 0xfc, !PT ;  /* 0x0000010017170812 */ /* 0x000fe200078efcff */
[----:B------:R-:W-:Y:S06]  /*11c00*/  BRA `(.L_x_354) ;  /* 0xffffffb400887947 */ /* 0x000fec000383ffff */
.L_x_268:
[----:B---3--:R3:W4:Y:S02]  /*11c10*/  SYNCS.PHASECHK.TRANS64.TRYWAIT P0, [R0+URZ+0x29840], R31 ;  /* 0x0298401f000075a7 */ /* 0x008724000800017f */
[----:B----4-:R-:W-:Y:S05]  /*11c20*/  @!P0 NANOSLEEP.SYNCS 0x989680 ;  /* 0x009896800000895d */ /* 0x010fea0003900000 */
[----:B------:R-:W4:Y:S02]  /*11c30*/  @!P0 SYNCS.PHASECHK.TRANS64 P0, [R0+URZ+0x29840], R31 ;  /* 0x0298401f000085a7 */ /* 0x000f24000800007f */
[----:B----4-:R-:W-:Y:S05]  /*11c40*/  @!P0 BRA `(.L_x_268) ;  /* 0xfffffffc00f08947 */ /* 0x010fea000383ffff */
[----:B------:R-:W-:Y:S05]  /*11c50*/  BRA `(.L_x_355) ;  /* 0xffffffb400e87947 */ /* 0x000fea000383ffff */
.L_x_269:
        /* <DEDUP_REMOVED lines=8> */
.L_x_357:
[----:B------:R-:W-:Y:S05]  /*11ce0*/  BSYNC B0 ;  /* 0x0000000000007941 */ /* 0x000fea0003800000 */
.L_x_356:
[----:B------:R-:W-:Y:S01]  /*11cf0*/  IMAD.MOV.U32 R13, RZ, RZ, R5 ;  /* 0x000000ffff0d7224 */ /* 0x000fe200078e0005 */
[----:B------:R-:W-:Y:S01]  /*11d00*/  LOP3.LUT P1, RZ, R23, 0x4, RZ, 0xc0, !PT ;  /* 0x0000000417ff7812 */ /* 0x000fe2000782c0ff */
[----:B------:R-:W-:Y:S02]  /*11d10*/  IMAD.MOV.U32 R12, RZ, RZ, RZ ;  /* 0x000000ffff0c7224 */ /* 0x000fe400078e00ff */
[----:B------:R-:W-:Y:S02]  /*11d20*/  IMAD.MOV.U32 R11, RZ, RZ, 0x1c1f ;  /* 0x00001c1fff0b7424 */ /* 0x000fe400078e00ff */
[----:B------:R-:W-:Y:S02]  /*11d30*/  IMAD.MOV.U32 R15, RZ, RZ, -0x1 ;  /* 0xffffffffff0f7424 */ /* 0x000fe400078e00ff */
[----:B------:R-:W-:Y:S02]  /*11d40*/  IMAD.MOV.U32 R2, RZ, RZ, R14 ;  /* 0x000000ffff027224 */ /* 0x000fe400078e000e */
[----:B------:R-:W-:-:S07]  /*11d50*/  @P5 IMAD.IADD R9, R22, 0x1, R4 ;  /* 0x0000000116095824 */ /* 0x000fce00078e0204 */
[----:B------:R-:W-:Y:S05]  /*11d60*/  WARPSYNC.COLLECTIVE R15, `(.L_x_358) ;  /* 0x000000000f087348 */ /* 0x000fea0003c00000 */
[----:B------:R0:W1:Y:S02]  /*11d70*/  SHFL.IDX P6, R14, R13, R12, R11 ;  /* 0x0000000c0d0e7389 */ /* 0x00006400000c000b */
[----:B01----:R-:W-:Y:S01]  /*11d80*/  ENDCOLLECTIVE ;  /* 0x000000000000791b */ /* 0x003fe20003800000 */
.L_x_358:
[----:B------:R-:W-:Y:S02]  /*11d90*/  @P4 IMAD.IADD R19, R22, 0x1, R4 ;  /* 0x0000000116134824 */ /* 0x000fe400078e0204 */
[----:B------:R-:W-:Y:S02]  /*11da0*/  IMAD.MOV.U32 R13, RZ, RZ, R6 ;  /* 0x000000ffff0d7224 */ /* 0x000fe400078e0006 */
[----:B------:R-:W-:Y:S02]  /*11db0*/  IMAD.MOV.U32 R12, RZ, RZ, 0x1 ;  /* 0x00000001ff0c7424 */ /* 0x000fe400078e00ff */
[----:B------:R-:W-:Y:S01]  /*11dc0*/  IMAD.MOV.U32 R3, RZ, RZ, R14 ;  /* 0x000000ffff037224 */ /* 0x000fe200078e000e */
[----:B------:R-:W-:-:S04]  /*11dd0*/  LOP3.LUT P6, RZ, R23, 0x8, RZ, 0xc0, !PT ;  /* 0x0000000817ff7812 */ /* 0x000fc800078cc0ff */
[----:B------:R-:W-:-:S05]  /*11de0*/  @P5 IADD3 R3, P0, R37, R3, RZ ;  /* 0x0000000325035210 */ /* 0x000fca0007f1e0ff */
[----:B------:R-:W-:Y:S01]  /*11df0*/  @P5 IMAD.X R2, RZ, RZ, R2, P0 ;  /* 0x000000ffff025224 */ /* 0x000fe200000e0602 */
[----:B------:R-:W-:-:S04]  /*11e00*/  LOP3.LUT P0, RZ, R23, 0x10, RZ, 0xc0, !PT ;  /* 0x0000001017ff7812 */ /* 0x000fc8000780c0ff */
[----:B------:R-:W-:-:S04]  /*11e10*/  @P5 LOP3.LUT R3, R3, R2, RZ, 0x3c, !PT ;  /* 0x0000000203035212 */ /* 0x000fc800078e3cff */
[----:B------:R-:W-:-:S04]  /*11e20*/  @P5 LOP3.LUT R2, R3, R2, RZ, 0x3c, !PT ;  /* 0x0000000203025212 */ /* 0x000fc800078e3cff */
[----:B------:R-:W-:-:S05]  /*11e30*/  @P5 LOP3.LUT R3, R3, R2, RZ, 0x3c, !PT ;  /* 0x0000000203035212 */ /* 0x000fca00078e3cff */
[----:B------:R-:W-:Y:S01]  /*11e40*/  @!PT LDS RZ, [RZ] ;  /* 0x00000000fffff984 */ /* 0x000fe20000000800 */
[----:B------:R-:W-:Y:S01]  /*11e50*/  @!PT LDS RZ, [RZ] ;  /* 0x00000000fffff984 */ /* 0x000fe20000000800 */
[----:B------:R-:W-:Y:S01]  /*11e60*/  @!PT LDS RZ, [RZ] ;  /* 0x00000000fffff984 */ /* 0x000fe20000000800 */
[----:B------:R0:W-:Y:S04]  /*11e70*/  @P5 LDGSTS.E.BYPASS.LTC128B.128 [R9+0x1a400], desc[UR50][R2.64], !P0 ;  /* 0x1a40000002095fae */ /* 0x0001e8000c101d72 */
[----:B------:R0:W-:Y:S02]  /*11e80*/  @P5 LDGSTS.E.BYPASS.LTC128B.128 [R9+0x1cc00], desc[UR50][R2.64+0x40], !P6 ;  /* 0x1cc0004002095fae */ /* 0x0001e4000f101d72 */
[----:B0-----:R-:W-:Y:S05]  /*11e90*/  WARPSYNC.COLLECTIVE R15, `(.L_x_359) ;  /* 0x000000000f087348 */ /* 0x001fea0003c00000 */
[----:B------:R1:W2:Y:S02]  /*11ea0*/  SHFL.IDX P6, R14, R13, R12, R11 ;  /* 0x0000000c0d0e7389 */ /* 0x0002a400000c000b */
[----:B012---:R-:W-:Y:S01]  /*11eb0*/  ENDCOLLECTIVE ;  /* 0x000000000000791b */ /* 0x007fe20003800000 */
.L_x_359:
[----:B------:R-:W-:Y:S01]  /*11ec0*/  @!PT LDS RZ, [RZ] ;  /* 0x00000000fffff984 */ /* 0x000fe20000000800 */
[----:B------:R-:W-:Y:S01]  /*11ed0*/  @!PT LDS RZ, [RZ] ;  /* 0x00000000fffff984 */ /* 0x000fe20000000800 */
[----:B------:R-:W-:Y:S01]  /*11ee0*/  @!PT LDS RZ, [RZ] ;  /* 0x00000000fffff984 */ /* 0x000fe20000000800 */
[----:B------:R0:W-:Y:S01]  /*11ef0*/  @P5 LDGSTS.E.BYPASS.LTC128B.128 [R9+0x1f400], desc[UR50][R2.64+0x80], !P1 ;  /* 0x1f40008002095fae */ /* 0x0001e2000c901d72 */
[----:B------:R-:W-:Y:S01]  /*11f00*/  LOP3.LUT P5, RZ, R23, 0x8, RZ, 0xc0, !PT ;  /* 0x0000000817ff7812 */ /* 0x000fe200078ac0ff */
[----:B------:R-:W-:Y:S02]  /*11f10*/  IMAD.MOV.U32 R13, RZ, RZ, R5 ;  /* 0x000000ffff0d7224 */ /* 0x000fe400078e0005 */
[----:B0-----:R-:W-:Y:S02]  /*11f20*/  @P3 IMAD.IADD R9, R22, 0x1, R4 ;  /* 0x0000000116093824 */ /* 0x001fe400078e0204 */
[----:B------:R-:W-:-:S08]  /*11f30*/  IMAD.MOV.U32 R2, RZ, RZ, R14 ;  /* 0x000000ffff027224 */ /* 0x000fd000078e000e */
[----:B------:R-:W-:Y:S05]  /*11f40*/  WARPSYNC.COLLECTIVE R15, `(.L_x_360) ;  /* 0x000000000f087348 */ /* 0x000fea0003c00000 */
[----:B------:R0:W1:Y:S02]  /*11f50*/  SHFL.IDX P6, R14, R13, R12, R11 ;  /* 0x0000000c0d0e7389 */ /* 0x00006400000c000b */
[----:B01----:R-:W-:Y:S01]  /*11f60*/  ENDCOLLECTIVE ;  /* 0x000000000000791b */ /* 0x003fe20003800000 */
.L_x_360:
[----:B------:R-:W-:Y:S02]  /*11f70*/  IMAD.MOV.U32 R13, RZ, RZ, R6 ;  /* 0x000000ffff0d7224 */ /* 0x000fe400078e0006 */
[----:B------:R-:W-:Y:S02]  /*11f80*/  IMAD.MOV.U32 R12, RZ, RZ, 0x2 ;  /* 0x00000002ff0c7424 */ /* 0x000fe400078e00ff */
[----:B------:R-:W-:Y:S01]  /*11f90*/  IMAD.MOV.U32 R3, RZ, RZ, R14 ;  /* 0x000000ffff037224 */ /* 0x000fe200078e000e */
[----:B------:R-:W-:-:S04]  /*11fa0*/  LOP3.LUT P6, RZ, R23, 0x10, RZ, 0xc0, !PT ;  /* 0x0000001017ff7812 */ /* 0x000fc800078cc0ff */
[----:B------:R-:W-:-:S05]  /*11fb0*/  @P4 IADD3 R3, P0, R37, R3, RZ ;  /* 0x0000000325034210 */ /* 0x000fca0007f1e0ff */
[----:B------:R-:W-:-:S05]  /*11fc0*/  @P4 IMAD.X R2, RZ, RZ, R2, P0 ;  /* 0x000000ffff024224 */ /* 0x000fca00000e0602 */
[----:B------:R-:W-:-:S04]  /*11fd0*/  @P4 LOP3.LUT R3, R3, R2, RZ, 0x3c, !PT ;  /* 0x0000000203034212 */ /* 0x000fc800078e3cff */
[----:B------:R-:W-:-:S04]  /*11fe0*/  @P4 LOP3.LUT R2, R3, R2, RZ, 0x3c, !PT ;  /* 0x0000000203024212 */ /* 0x000fc800078e3cff */
[----:B------:R-:W-:-:S05]  /*11ff0*/  @P4 LOP3.LUT R3, R3, R2, RZ, 0x3c, !PT ;  /* 0x0000000203034212 */ /* 0x000fca00078e3cff */
[----:B------:R-:W-:Y:S01]  /*12000*/  @!PT LDS RZ, [RZ] ;  /* 0x00000000fffff984 */ /* 0x000fe20000000800 */
[----:B------:R-:W-:Y:S01]  /*12010*/  @!PT LDS RZ, [RZ] ;  /* 0x00000000fffff984 */ /* 0x000fe20000000800 */
[----:B------:R-:W-:Y:S01]  /*12020*/  @!PT LDS RZ, [RZ] ;  /* 0x00000000fffff984 */ /* 0x000fe20000000800 */
[----:B------:R0:W-:Y:S02]  /*12030*/  @P4 LDGSTS.E.BYPASS.LTC128B.128 [R19+0x1ac00], desc[UR50][R2.64], !P6 ;  /* 0x1ac0000002134fae */ /* 0x0001e4000f101d72 */
[----:B0-----:R-:W-:Y:S05]  /*12040*/  WARPSYNC.COLLECTIVE R15, `(.L_x_361) ;  /* 0x000000000f087348 */ /* 0x001fea0003c00000 */
[----:B------:R1:W2:Y:S02]  /*12050*/  SHFL.IDX P6, R14, R13, R12, R11 ;  /* 0x0000000c0d0e7389 */ /* 0x0002a400000c000b */
[----:B012---:R-:W-:Y:S01]  /*12060*/  ENDCOLLECTIVE ;  /* 0x000000000000791b */ /* 0x007fe20003800000 */
.L_x_361:
[----:B------:R-:W-:Y:S01]  /*12070*/  @!PT LDS RZ, [RZ] ;  /* 0x00000000fffff984 */ /* 0x000fe20000000800 */
[----:B------:R-:W-:Y:S01]  /*12080*/  @!PT LDS RZ, [RZ] ;  /* 0x00000000fffff984 */ /* 0x000fe20000000800 */
[----:B------:R-:W-:Y:S01]  /*12090*/  @!PT LDS RZ, [RZ] ;  /* 0x00000000fffff984 */ /* 0x000fe20000000800 */
[----:B------:R-:W-:Y:S04]  /*120a0*/  @P4 LDGSTS.E.BYPASS.LTC128B.128 [R19+0x1d400], desc[UR50][R2.64+0x40], !P5 ;  /* 0x1d40004002134fae */ /* 0x000fe8000e901d72 */
        /* <DEDUP_REMOVED lines=8> */
.L_x_362:
[----:B------:R-:W-:Y:S02]  /*12130*/  IMAD.MOV.U32 R13, RZ, RZ, R6 ;  /* 0x000000ffff0d7224 */ /* 0x000fe400078e0006 */
[----:B------:R-:W-:Y:S02]  /*12140*/  IMAD.MOV.U32 R12, RZ, RZ, 0x3 ;  /* 0x00000003ff0c7424 */ /* 0x000fe400078e00ff */
[----:B------:R-:W-:-:S07]  /*12150*/  IMAD.MOV.U32 R3, RZ, RZ, R14 ;  /* 0x000000ffff037224 */ /* 0x000fce00078e000e */
[----:B------:R-:W-:Y:S05]  /*12160*/  WARPSYNC.COLLECTIVE R15, `(.L_x_363) ;  /* 0x000000000f087348 */ /* 0x000fea0003c00000 */
[----:B------:R0:W1:Y:S02]  /*12170*/  SHFL.IDX P6, R14, R13, R12, R11 ;  /* 0x0000000c0d0e7389 */ /* 0x00006400000c000b */
[----:B01----:R-:W-:Y:S01]  /*12180*/  ENDCOLLECTIVE ;  /* 0x000000000000791b */ /* 0x003fe20003800000 */
.L_x_363:
[----:B------:R-:W-:-:S05]  /*12190*/  @P3 IADD3 R3, P0, R37, R3, RZ ;  /* 0x0000000325033210 */ /* 0x000fca0007f1e0ff */
[----:B------:R-:W-:-:S05]  /*121a0*/  @P3 IMAD.X R2, RZ, RZ, R2, P0 ;  /* 0x000000ffff023224 */ /* 0x000fca00000e0602 */
[----:B------:R-:W-:Y:S01]  /*121b0*/  @P3 LOP3.LUT R3, R3, R2, RZ, 0x3c, !PT ;  /* 0x0000000203033212 */ /* 0x000fe200078e3cff */
[----:B------:R-:W-:-:S03]  /*121c0*/  IMAD.MOV.U32 R13, RZ, RZ, R5 ;  /* 0x000000ffff0d7224 */ /* 0x000fc600078e0005 */
[----:B------:R-:W-:-:S04]  /*121d0*/  @P3 LOP3.LUT R2, R3, R2, RZ, 0x3c, !PT ;  /* 0x0000000203023212 */ /* 0x000fc800078e3cff */
[----:B------:R-:W-:Y:S01]  /*121e0*/  @P3 LOP3.LUT R3, R3, R2, RZ, 0x3c, !PT ;  /* 0x0000000203033212 */ /* 0x000fe200078e3cff */
[----:B------:R-:W-:-:S07]  /*121f0*/  IMAD.MOV.U32 R6, RZ, RZ, R14 ;  /* 0x000000ffff067224 */ /* 0x000fce00078e000e */
[----:B------:R-:W-:Y:S05]  /*12200*/  WARPSYNC.COLLECTIVE R15, `(.L_x_364) ;  /* 0x000000000f087348 */ /* 0x000fea0003c00000 */
[----:B------:R0:W1:Y:S02]  /*12210*/  SHFL.IDX P6, R14, R13, R12, R11 ;  /* 0x0000000c0d0e7389 */ /* 0x00006400000c000b */
[----:B01----:R-:W-:Y:S01]  /*12220*/  ENDCOLLECTIVE ;  /* 0x000000000000791b */ /* 0x003fe20003800000 */
.L_x_364:
[----:B------:R-:W-:Y:S01]  /*12230*/  @!PT LDS RZ, [RZ] ;  /* 0x00000000fffff984 */ /* 0x000fe20000000800 */
[----:B------:R-:W-:Y:S01]  /*12240*/  @!PT LDS RZ, [RZ] ;  /* 0x00000000fffff984 */ /* 0x000fe20000000800 */
[----:B------:R-:W-:Y:S01]  /*12250*/  @!PT LDS RZ, [RZ] ;  /* 0x00000000fffff984 */ /* 0x000fe20000000800 */
[----:B------:R-:W-:Y:S04]  /*12260*/  @P3 LDGSTS.E.BYPASS.LTC128B.128 [R9+0x1b400], desc[UR50][R2.64], !P4 ;  /* 0x1b40000002093fae */ /* 0x000fe8000e101d72 */
[----:B------:R-:W-:Y:S04]  /*12270*/  @P3 LDGSTS.E.BYPASS.LTC128B.128 [R9+0x1dc00], desc[UR50][R2.64+0x40], !P5 ;  /* 0x1dc0004002093fae */ /* 0x000fe8000e901d72 */
[----:B------:R0:W-:Y:S01]  /*12280*/  @P3 LDGSTS.E.BYPASS.LTC128B.128 [R9+0x20400], desc[UR50][R2.64+0x80], !P1 ;  /* 0x2040008002093fae */ /* 0x0001e2000c901d72 */
[----:B------:R-:W-:Y:S02]  /*12290*/  IMAD.MOV.U32 R13, RZ, RZ, R7 ;  /* 0x000000ffff0d7224 */ /* 0x000fe400078e0007 */
[----:B------:R-:W-:-:S02]  /*122a0*/  IMAD.MOV.U32 R12, RZ, RZ, RZ ;  /* 0x000000ffff0c7224 */ /* 0x000fc400078e00ff */
[----:B0-----:R-:W-:-:S07]  /*122b0*/  IMAD.MOV.U32 R2, RZ, RZ, R14 ;  /* 0x000000ffff027224 */ /* 0x001fce00078e000e */
[----:B------:R-:W-:Y:S05]  /*122c0*/  WARPSYNC.COLLECTIVE R15, `(.L_x_365) ;  /* 0x000000000f087348 */ /* 0x000fea0003c00000 */
[----:B------:R0:W1:Y:S02]  /*122d0*/  SHFL.IDX P6, R14, R13, R12, R11 ;  /* 0x0000000c0d0e7389 */ /* 0x00006400000c000b */
[----:B01----:R-:W-:Y:S01]  /*122e0*/  ENDCOLLECTIVE ;  /* 0x000000000000791b */ /* 0x003fe20003800000 */
.L_x_365:
[----:B------:R-:W-:-:S05]  /*122f0*/  @P2 IADD3 R2, P0, R37, R2, RZ ;  /* 0x0000000225022210 */ /* 0x000fca0007f1e0ff */
[----:B------:R-:W-:-:S05]  /*12300*/  @P2 IMAD.X R3, RZ, RZ, R6, P0 ;  /* 0x000000ffff032224 */ /* 0x000fca00000e0606 */
        /* <DEDUP_REMOVED lines=11> */
.L_x_366:
[----:B------:R-:W-:Y:S05]  /*123c0*/  BRA `(.L_x_367) ;  /* 0xffffffb400507947 */ /* 0x000fea000383ffff */
.L_x_276:
[----:B------:R-:W-:Y:S02]  /*123d0*/  IMAD.MOV.U32 R13, RZ, RZ, R4 ;  /* 0x000000ffff0d7224 */ /* 0x000fe400078e0004 */
[----:B------:R-:W-:Y:S02]  /*123e0*/  IMAD.MOV.U32 R12, RZ, RZ, RZ ;  /* 0x000000ffff0c7224 */ /* 0x000fe400078e00ff */
[----:B------:R-:W-:Y:S02]  /*123f0*/  IMAD.MOV.U32 R11, RZ, RZ, 0x1c1f ;  /* 0x00001c1fff0b7424 */ /* 0x000fe400078e00ff */
[----:B------:R-:W-:Y:S02]  /*12400*/  IMAD.MOV.U32 R15, RZ, RZ, -0x1 ;  /* 0xffffffffff0f7424 */ /* 0x000fe400078e00ff */
[----:B------:R-:W-:Y:S02]  /*12410*/  IMAD R5, R5, UR41, RZ ;  /* 0x0000002905057c24 */ /* 0x000fe4000f8e02ff */
[----:B------:R-:W-:-:S07]  /*12420*/  IMAD.IADD R6, R10, 0x1, R6 ;  /* 0x000000010a067824 */ /* 0x000fce00078e0206 */
[----:B-1---5:R-:W-:Y:S05]  /*12430*/  WARPSYNC.COLLECTIVE R15, `(.L_x_368) ;  /* 0x000000000f087348 */ /* 0x022fea0003c00000 */
[----:B------:R0:W2:Y:S02]  /*12440*/  SHFL.IDX P6, R14, R13, R12, R11 ;  /* 0x0000000c0d0e7389 */ /* 0x0000a400000c000b */
[----:B012--5:R-:W-:Y:S01]  /*12450*/  ENDCOLLECTIVE ;  /* 0x000000000000791b */ /* 0x027fe20003800000 */
.L_x_368:
[C---:B------:R-:W-:Y:S01]  /*12460*/  VIADD R8, R6.reuse, 0x20 ;  /* 0x0000002006087836 */ /* 0x040fe20000000000 */
[----:B------:R-:W-:Y:S01]  /*12470*/  ISETP.GE.AND P0, PT, R6, R5, PT ;  /* 0x000000050600720c */ /* 0x000fe20003f06270 */
[----:B------:R-:W-:Y:S02]  /*12480*/  IMAD.MOV.U32 R13, RZ, RZ, R0 ;  /* 0x000000ffff0d7224 */ /* 0x000fe400078e0000 */
[----:B------:R-:W-:-:S10]  /*12490*/  IMAD.MOV.U32 R2, RZ, RZ, R14 ;  /* 0x000000ffff027224 */ /* 0x000fd400078e000e */
[----:B------:R-:W-:Y:S05]  /*124a0*/  WARPSYNC.COLLECTIVE R15, `(.L_x_369) ;  /* 0x000000000f087348 */ /* 0x000fea0003c00000 */
[----:B------:R0:W1:Y:S02]  /*124b0*/  SHFL.IDX P6, R14, R13, R12, R11 ;  /* 0x0000000c0d0e7389 */ /* 0x00006400000c000b */
[----:B01----:R-:W-:Y:S01]  /*124c0*/  ENDCOLLECTIVE ;  /* 0x000000000000791b */ /* 0x003fe20003800000 */
.L_x_369:
[----:B------:R-:W-:Y:S02]  /*124d0*/  IMAD.MOV.U32 R13, RZ, RZ, R4 ;  /* 0x000000ffff0d7224 */ /* 0x000fe400078e0004 */
[----:B------:R-:W-:Y:S02]  /*124e0*/  IMAD.MOV.U32 R12, RZ, RZ, 0x1 ;  /* 0x00000001ff0c7424 */ /* 0x000fe400078e00ff */
[----:B------:R-:W-:-:S07]  /*124f0*/  IMAD.MOV.U32 R3, RZ, RZ, R14 ;  /* 0x000000ffff037224 */ /* 0x000fce00078e000e */
[----:B------:R-:W-:Y:S05]  /*12500*/  WARPSYNC.COLLECTIVE R15, `(.L_x_370) ;  /* 0x000000000f087348 */ /* 0x000fea0003c00000 */
[----:B------:R0:W1:Y:S02]  /*12510*/  SHFL.IDX P6, R14, R13, R12, R11 ;  /* 0x0000000c0d0e7389 */ /* 0x00006400000c000b */
[----:B01----:R-:W-:Y:S01]  /*12520*/  ENDCOLLECTIVE ;  /* 0x000000000000791b */ /* 0x003fe20003800000 */
.L_x_370:
[----:B------:R-:W-:-:S05]  /*12530*/  @!P0 IADD3 R7, P4, R37, R3, RZ ;  /* 0x0000000325078210 */ /* 0x000fca0007f9e0ff */
[----:B------:R-:W-:Y:S02]  /*12540*/  @!P0 IMAD.X R3, RZ, RZ, R2, P4 ;  /* 0x000000ffff038224 */ /* 0x000fe400020e0602 */
[----:B------:R-:W-:Y:S02]  /*12550*/  @!P0 IMAD.MOV.U32 R2, RZ, RZ, R7 ;  /* 0x000000ffff028224 */ /* 0x000fe400078e0007 */
[----:B------:R-:W-:-:S03]  /*12560*/  IMAD.MOV.U32 R13, RZ, RZ, R0 ;  /* 0x000000ffff0d7224 */ /* 0x000fc600078e0000 */
[----:B------:R-:W-:Y:S01]  /*12570*/  @!PT LDS RZ, [RZ] ;  /* 0x00000000fffff984 */ /* 0x000fe20000000800 */
[----:B------:R-:W-:Y:S01]  /*12580*/  @!PT LDS RZ, [RZ] ;  /* 0x00000000fffff984 */ /* 0x000fe20000000800 */
[----:B------:R-:W-:Y:S01]  /*12590*/  @!PT LDS RZ, [RZ] ;  /* 0x00000000fffff984 */ /* 0x000fe20000000800 */
[----:B------:R-:W-:Y:S04]  /*125a0*/  @!P0 LDGSTS.E.BYPASS.LTC128B.128 [R9+0x14400], desc[UR50][R2.64], !P3 ;  /* 0x1440000002098fae */ /* 0x000fe8000d901d72 */
[----:B------:R-:W-:Y:S04]  /*125b0*/  @!P0 LDGSTS.E.BYPASS.LTC128B.128 [R9+0x16400], desc[UR50][R2.64+0x40], !P2 ;  /* 0x1640004002098fae */ /* 0x000fe8000d101d72 */
[----:B------:R0:W-:Y:S01]  /*125c0*/  @!P0 LDGSTS.E.BYPASS.LTC128B.128 [R9+0x18400], desc[UR50][R2.64+0x80], !P1 ;  /* 0x1840008002098fae */ /* 0x0001e2000c901d72 */
[----:B------:R-:W-:Y:S01]  /*125d0*/  ISETP.GE.AND P0, PT, R8, R5, PT ;  /* 0x000000050800720c */ /* 0x000fe20003f06270 */
[----:B------:R-:W-:-:S02]  /*125e0*/  VIADD R8, R6, 0x40 ;  /* 0x0000004006087836 */ /* 0x000fc40000000000 */
[----:B0-----:R-:W-:-:S10]  /*125f0*/  IMAD.MOV.U32 R2, RZ, RZ, R14 ;  /* 0x000000ffff027224 */ /* 0x001fd400078e000e */
[----:B------:R-:W-:Y:S05]  /*12600*/  WARPSYNC.COLLECTIVE R15, `(.L_x_371) ;  /* 0x000000000f087348 */ /* 0x000fea0003c00000 */
[----:B------:R0:W1:Y:S02]  /*12610*/  SHFL.IDX P6, R14, R13, R12, R11 ;  /* 0x0000000c0d0e7389 */ /* 0x00006400000c000b */
[----:B01----:R-:W-:Y:S01]  /*12620*/  ENDCOLLECTIVE ;  /* 0x000000000000791b */ /* 0x003fe20003800000 */
.L_x_371:
        /* <DEDUP_REMOVED lines=8> */
.L_x_372:
[----:B------:R-:W-:-:S05]  /*126b0*/  @!P0 IMAD.MOV.U32 R3, RZ, RZ, R7 ;  /* 0x000000ffff038224 */ /* 0x000fca00078e0007 */
[----:B------:R-:W-:Y:S01]  /*126c0*/  @!PT LDS RZ, [RZ] ;  /* 0x00000000fffff984 */ /* 0x000fe20000000800 */
[----:B------:R-:W-:Y:S01]  /*126d0*/  @!PT LDS RZ, [RZ] ;  /* 0x00000000fffff984 */ /* 0x000fe20000000800 */
[----:B------:R-:W-:Y:S01]  /*126e0*/  @!PT LDS RZ, [RZ] ;  /* 0x00000000fffff984 */ /* 0x000fe20000000800 */
[----:B------:R-:W-:Y:S04]  /*126f0*/  @!P0 LDGSTS.E.BYPASS.LTC128B.128 [R9+0x14c00], desc[UR50][R2.64], !P3 ;  /* 0x14c0000002098fae */ /* 0x000fe8000d901d72 */
[----:B------:R-:W-:Y:S01]  /*12700*/  @!P0 LDGSTS.E.BYPASS.LTC128B.128 [R9+0x16c00], desc[UR50][R2.64+0x40], !P2 ;  /* 0x16c0004002098fae */ /* 0x000fe2000d101d72 */
[----:B------:R-:W-:-:S03]  /*12710*/  IMAD.MOV.U32 R13, RZ, RZ, R0 ;  /* 0x000000ffff0d7224 */ /* 0x000fc600078e0000 */
[----:B------:R0:W-:Y:S01]  /*12720*/  @!P0 LDGSTS.E.BYPASS.LTC128B.128 [R9+0x18c00], desc[UR50][R2.64+0x80], !P1 ;  /* 0x18c0008002098fae */ /* 0x0001e2000c901d72 */
[----:B------:R-:W-:Y:S01]  /*12730*/  ISETP.GE.AND P0, PT, R8, R5, PT ;  /* 0x000000050800720c */ /* 0x000fe20003f06270 */
[----:B0-----:R-:W-:-:S12]  /*12740*/  IMAD.MOV.U32 R2, RZ, RZ, R14 ;  /* 0x000000ffff027224 */ /* 0x001fd800078e000e */
[----:B------:R-:W-:Y:S05]  /*12750*/  WARPSYNC.COLLECTIVE R15, `(.L_x_373) ;  /* 0x000000000f087348 */ /* 0x000fea0003c00000 */
[----:B------:R0:W1:Y:S02]  /*12760*/  SHFL.IDX P6, R14, R13, R12, R11 ;  /* 0x0000000c0d0e7389 */ /* 0x00006400000c000b */
[----:B01----:R-:W-:Y:S01]  /*12770*/  ENDCOLLECTIVE ;  /* 0x000000000000791b */ /* 0x003fe20003800000 */
.L_x_373:
        /* <DEDUP_REMOVED lines=8> */
.L_x_374:
[----:B------:R-:W-:-:S05]  /*12800*/  @!P0 IMAD.MOV.U32 R3, RZ, RZ, R7 ;  /* 0x000000ffff038224 */ /* 0x000fca00078e0007 */
[----:B------:R-:W-:Y:S01]  /*12810*/  @!PT LDS RZ, [RZ] ;  /* 0x00000000fffff984 */ /* 0x000fe20000000800 */
[----:B------:R-:W-:Y:S01]  /*12820*/  @!PT LDS RZ, [RZ] ;  /* 0x00000000fffff984 */ /* 0x000fe20000000800 */
[----:B------:R-:W-:Y:S01]  /*12830*/  @!PT LDS RZ, [RZ] ;  /* 0x00000000fffff984 */ /* 0x000fe20000000800 */
[----:B------:R0:W-:Y:S04]  /*12840*/  @!P0 LDGSTS.E.BYPASS.LTC128B.128 [R9+0x15400], desc[UR50][R2.64], !P3 ;  /* 0x1540000002098fae */ /* 0x0001e8000d901d72 */
[----:B------:R0:W-:Y:S01]  /*12850*/  @!P0 LDGSTS.E.BYPASS.LTC128B.128 [R9+0x17400], desc[UR50][R2.64+0x40], !P2 ;  /* 0x1740004002098fae */ /* 0x0001e2000d101d72 */
[----:B------:R-:W-:-:S03]  /*12860*/  IMAD.MOV.U32 R13, RZ, RZ, R0 ;  /* 0x000000ffff0d7224 */ /* 0x000fc600078e0000 */
[----:B------:R0:W-:Y:S01]  /*12870*/  @!P0 LDGSTS.E.BYPASS.LTC128B.128 [R9+0x19400], desc[UR50][R2.64+0x80], !P1 ;  /* 0x1940008002098fae */ /* 0x0001e2000c901d72 */
[----:B------:R-:W-:-:S07]  /*12880*/  IMAD.MOV.U32 R4, RZ, RZ, R14 ;  /* 0x000000ffff047224 */ /* 0x000fce00078e000e */
[----:B0-----:R-:W-:Y:S05]  /*12890*/  WARPSYNC.COLLECTIVE R15, `(.L_x_375) ;  /* 0x000000000f087348 */ /* 0x001fea0003c00000 */
[----:B------:R1:W2:Y:S02]  /*128a0*/  SHFL.IDX P6, R14, R13, R12, R11 ;  /* 0x0000000c0d0e7389 */ /* 0x0002a400000c000b */
[----:B012---:R-:W-:Y:S01]  /*128b0*/  ENDCOLLECTIVE ;  /* 0x000000000000791b */ /* 0x007fe20003800000 */
.L_x_375:
[----:B------:R-:W-:Y:S05]  /*128c0*/  BRA `(.L_x_376) ;  /* 0xffffffb800847947 */ /* 0x000fea000383ffff */
.L_x_281:
[----:B0-----:R0:W2:Y:S02]  /*128d0*/  SYNCS.PHASECHK.TRANS64.TRYWAIT P0, [R22+URZ+0x29820], R3 ;  /* 0x02982003160075a7 */ /* 0x0010a4000800017f */
[----:B--2---:R-:W-:Y:S05]  /*128e0*/  @!P0 NANOSLEEP.SYNCS 0x989680 ;  /* 0x009896800000895d */ /* 0x004fea0003900000 */
[----:B------:R-:W2:Y:S02]  /*128f0*/  @!P0 SYNCS.PHASECHK.TRANS64 P0, [R22+URZ+0x29820], R3 ;  /* 0x02982003160085a7 */ /* 0x000ea4000800007f */
[----:B--2---:R-:W-:Y:S05]  /*12900*/  @!P0 BRA `(.L_x_281) ;  /* 0xfffffffc00f08947 */ /* 0x004fea000383ffff */
[----:B------:R-:W-:Y:S05]  /*12910*/  BRA `(.L_x_377) ;  /* 0xffffffb800f47947 */ /* 0x000fea000383ffff */
.L_x_285:
[----:B0-----:R0:W1:Y:S02]  /*12920*/  SYNCS.PHASECHK.TRANS64.TRYWAIT P0, [R0+URZ+0x29880], R30 ;  /* 0x0298801e000075a7 */ /* 0x001064000800017f */
[----:B-1----:R-:W-:Y:S05]  /*12930*/  @!P0 NANOSLEEP.SYNCS 0x989680 ;  /* 0x009896800000895d */ /* 0x002fea0003900000 */
[----:B------:R-:W1:Y:S02]  /*12940*/  @!P0 SYNCS.PHASECHK.TRANS64 P0, [R0+URZ+0x29880], R30 ;  /* 0x0298801e000085a7 */ /* 0x000e64000800007f */
[----:B-1----:R-:W-:Y:S05]  /*12950*/  @!P0 BRA `(.L_x_285) ;  /* 0xfffffffc00f08947 */ /* 0x002fea000383ffff */
[----:B------:R-:W-:Y:S05]  /*12960*/  BRA `(.L_x_378) ;  /* 0xffffffc000287947 */ /* 0x000fea000383ffff */
.L_x_286:
        /* <DEDUP_REMOVED lines=8> */
.L_x_380:
[----:B------:R-:W-:Y:S05]  /*129f0*/  BSYNC B0 ;  /* 0x0000000000007941 */ /* 0x000fea0003800000 */
.L_x_379:
[----:B------:R-:W-:Y:S01]  /*12a00*/  IMAD.MOV.U32 R13, RZ, RZ, R8 ;  /* 0x000000ffff0d7224 */ /* 0x000fe200078e0008 */
[----:B------:R-:W-:Y:S01]  /*12a10*/  IADD3 R10, R22, R10, R35 ;  /* 0x0000000a160a7210 */ /* 0x000fe20007ffe023 */
        /* <DEDUP_REMOVED lines=8> */
.L_x_381:
[----:B------:R-:W-:Y:S02]  /*12aa0*/  IMAD.MOV.U32 R13, RZ, RZ, R9 ;  /* 0x000000ffff0d7224 */ /* 0x000fe400078e0009 */
[----:B------:R-:W-:Y:S02]  /*12ab0*/  IMAD.MOV.U32 R12, RZ, RZ, 0x1 ;  /* 0x00000001ff0c7424 */ /* 0x000fe400078e00ff */
[----:B------:R-:W-:-:S07]  /*12ac0*/  IMAD.MOV.U32 R2, RZ, RZ, R14 ;  /* 0x000000ffff027224 */ /* 0x000fce00078e000e */
[----:B------:R-:W-:Y:S05]  /*12ad0*/  WARPSYNC.COLLECTIVE R15, `(.L_x_382) ;  /* 0x000000000f087348 */ /* 0x000fea0003c00000 */
[----:B------:R0:W1:Y:S02]  /*12ae0*/  SHFL.IDX P6, R14, R13, R12, R11 ;  /* 0x0000000c0d0e7389 */ /* 0x00006400000c000b */
[----:B01----:R-:W-:Y:S01]  /*12af0*/  ENDCOLLECTIVE ;  /* 0x000000000000791b */ /* 0x003fe20003800000 */
.L_x_382:
        /* <DEDUP_REMOVED lines=12> */
.L_x_383:
[----:B------:R-:W-:Y:S02]  /*12bc0*/  IMAD.MOV.U32 R13, RZ, RZ, R9 ;  /* 0x000000ffff0d7224 */ /* 0x000fe400078e0009 */
[----:B------:R-:W-:Y:S02]  /*12bd0*/  IMAD.MOV.U32 R12, RZ, RZ, 0x2 ;  /* 0x00000002ff0c7424 */ /* 0x000fe400078e00ff */
[----:B------:R-:W-:-:S07]  /*12be0*/  IMAD.MOV.U32 R2, RZ, RZ, R14 ;  /* 0x000000ffff027224 */ /* 0x000fce00078e000e */
[----:B------:R-:W-:Y:S05]  /*12bf0*/  WARPSYNC.COLLECTIVE R15, `(.L_x_384) ;  /* 0x000000000f087348 */ /* 0x000fea0003c00000 */
[----:B------:R0:W1:Y:S02]  /*12c00*/  SHFL.IDX P6, R14, R13, R12, R11 ;  /* 0x0000000c0d0e7389 */ /* 0x00006400000c000b */
[----:B01----:R-:W-:Y:S01]  /*12c10*/  ENDCOLLECTIVE ;  /* 0x000000000000791b */ /* 0x003fe20003800000 */
.L_x_384:
        /* <DEDUP_REMOVED lines=12> */
.L_x_385:
[----:B------:R-:W-:Y:S02]  /*12ce0*/  IMAD.MOV.U32 R13, RZ, RZ, R9 ;  /* 0x000000ffff0d7224 */ /* 0x000fe400078e0009 */
[----:B------:R-:W-:Y:S02]  /*12cf0*/  IMAD.MOV.U32 R12, RZ, RZ, 0x3 ;  /* 0x00000003ff0c7424 */ /* 0x000fe400078e00ff */
[----:B------:R-:W-:-:S07]  /*12d00*/  IMAD.MOV.U32 R2, RZ, RZ, R14 ;  /* 0x000000ffff027224 */ /* 0x000fce00078e000e */
[----:B------:R-:W-:Y:S05]  /*12d10*/  WARPSYNC.COLLECTIVE R15, `(.L_x_386) ;  /* 0x000000000f087348 */ /* 0x000fea0003c00000 */
[----:B------:R0:W1:Y:S02]  /*12d20*/  SHFL.IDX P6, R14, R13, R12, R11 ;  /* 0x0000000c0d0e7389 */ /* 0x00006400000c000b */
[----:B01----:R-:W-:Y:S01]  /*12d30*/  ENDCOLLECTIVE ;  /* 0x000000000000791b */ /* 0x003fe20003800000 */
.L_x_386:
        /* <DEDUP_REMOVED lines=12> */
.L_x_387:
[----:B------:R-:W-:Y:S02]  /*12e00*/  IMAD.MOV.U32 R13, RZ, RZ, R21 ;  /* 0x000000ffff0d7224 */ /* 0x000fe400078e0015 */
[----:B------:R-:W-:Y:S02]  /*12e10*/  IMAD.MOV.U32 R12, RZ, RZ, RZ ;  /* 0x000000ffff0c7224 */ /* 0x000fe400078e00ff */
[----:B------:R-:W-:-:S07]  /*12e20*/  IMAD.MOV.U32 R2, RZ, RZ, R14 ;  /* 0x000000ffff027224 */ /* 0x000fce00078e000e */
[----:B------:R-:W-:Y:S05]  /*12e30*/  WARPSYNC.COLLECTIVE R15, `(.L_x_388) ;  /* 0x000000000f087348 */ /* 0x000fea0003c00000 */
[----:B------:R0:W1:Y:S02]  /*12e40*/  SHFL.IDX P6, R14, R13, R12, R11 ;  /* 0x0000000c0d0e7389 */ /* 0x00006400000c000b */
[----:B01----:R-:W-:Y:S01]  /*12e50*/  ENDCOLLECTIVE ;  /* 0x000000000000791b */ /* 0x003fe20003800000 */
.L_x_388:
        /* <DEDUP_REMOVED lines=12> */
.L_x_389:
[----:B------:R-:W-:Y:S01]  /*12f20*/  IMAD.MOV.U32 R2, RZ, RZ, R14 ;  /* 0x000000ffff027224 */ /* 0x000fe200078e000e */
[----:B------:R-:W-:Y:S06]  /*12f30*/  BRA `(.L_x_390) ;  /* 0xffffffbc00c47947 */ /* 0x000fec000383ffff */
.L_x_291:
[----:B---3--:R3:W4:Y:S02]  /*12f40*/  SYNCS.PHASECHK.TRANS64.TRYWAIT P0, [R0+URZ+0x29840], R30 ;  /* 0x0298401e000075a7 */ /* 0x008724000800017f */
[----:B----4-:R-:W-:Y:S05]  /*12f50*/  @!P0 NANOSLEEP.SYNCS 0x989680 ;  /* 0x009896800000895d */ /* 0x010fea0003900000 */
[----:B------:R-:W4:Y:S02]  /*12f60*/  @!P0 SYNCS.PHASECHK.TRANS64 P0, [R0+URZ+0x29840], R30 ;  /* 0x0298401e000085a7 */ /* 0x000f24000800007f */
[----:B----4-:R-:W-:Y:S05]  /*12f70*/  @!P0 BRA `(.L_x_291) ;  /* 0xfffffffc00f08947 */ /* 0x010fea000383ffff */
[----:B------:R-:W-:Y:S05]  /*12f80*/  BRA `(.L_x_391) ;  /* 0xffffffc000187947 */ /* 0x000fea000383ffff */
.L_x_292:
        /* <DEDUP_REMOVED lines=8> */
.L_x_393:
[----:B------:R-:W-:Y:S05]  /*13010*/  BSYNC B0 ;  /* 0x0000000000007941 */ /* 0x000fea0003800000 */
.L_x_392:
[----:B------:R-:W-:Y:S02]  /*13020*/  IMAD.MOV.U32 R13, RZ, RZ, R4 ;  /* 0x000000ffff0d7224 */ /* 0x000fe400078e0004 */
        /* <DEDUP_REMOVED lines=8> */
.L_x_394:
[----:B------:R-:W-:Y:S02]  /*130b0*/  IMAD.MOV.U32 R13, RZ, RZ, R5 ;  /* 0x000000ffff0d7224 */ /* 0x000fe400078e0005 */
[----:B------:R-:W-:Y:S02]  /*130c0*/  IMAD.MOV.U32 R12, RZ, RZ, 0x1 ;  /* 0x00000001ff0c7424 */ /* 0x000fe400078e00ff */
[----:B------:R-:W-:-:S07]  /*130d0*/  IMAD.MOV.U32 R2, RZ, RZ, R14 ;  /* 0x000000ffff027224 */ /* 0x000fce00078e000e */
[----:B------:R-:W-:Y:S05]  /*130e0*/  WARPSYNC.COLLECTIVE R15, `(.L_x_395) ;  /* 0x000000000f087348 */ /* 0x000fea0003c00000 */
[----:B------:R0:W1:Y:S02]  /*130f0*/  SHFL.IDX P6, R14, R13, R12, R11 ;  /* 0x0000000c0d0e7389 */ /* 0x00006400000c000b */
[----:B01----:R-:W-:Y:S01]  /*13100*/  ENDCOLLECTIVE ;  /* 0x000000000000791b */ /* 0x003fe20003800000 */
.L_x_395:
[----:B------:R-:W-:-:S05]  /*13110*/  IADD3 R2, P0, R37, R2, RZ ;  /* 0x0000000225027210 */ /* 0x000fca0007f1e0ff */
[----:B------:R-:W-:-:S05]  /*13120*/  IMAD.X R3, RZ, RZ, R3, P0 ;  /* 0x000000ffff037224 */ /* 0x000fca00000e0603 */
[----:B------:R-:W-:Y:S01]  /*13130*/  @!PT LDS RZ, [RZ] ;  /* 0x00000000fffff984 */ /* 0x000fe20000000800 */
[----:B------:R-:W-:Y:S01]  /*13140*/  @!PT LDS RZ, [RZ] ;  /* 0x00000000fffff984 */ /* 0x000fe20000000800 */
[----:B------:R-:W-:Y:S01]  /*13150*/  @!PT LDS RZ, [RZ] ;  /* 0x00000000fffff984 */ /* 0x000fe20000000800 */
[----:B------:R-:W-:Y:S01]  /*13160*/  LDGSTS.E.BYPASS.LTC128B.128 [R7+0x1a400], desc[UR50][R2.64], !P4 ;  /* 0x1a40000002077fae */ /* 0x000fe2000e101d72 */
[----:B------:R-:W-:-:S03]  /*13170*/  IMAD.MOV.U32 R13, RZ, RZ, R4 ;  /* 0x000000ffff0d7224 */ /* 0x000fc600078e0004 */
[----:B------:R-:W-:Y:S04]  /*13180*/  LDGSTS.E.BYPASS.LTC128B.128 [R7+0x1cc00], desc[UR50][R2.64+0x40], !P3 ;  /* 0x1cc0004002077fae */ /* 0x000fe8000d901d72 */
[----:B------:R0:W-:Y:S02]  /*13190*/  LDGSTS.E.BYPASS.LTC128B.128 [R7+0x1f400], desc[UR50][R2.64+0x80], !P1 ;  /* 0x1f40008002077fae */ /* 0x0001e4000c901d72 */
[----:B0-----:R-:W-:-:S07]  /*131a0*/  IMAD.MOV.U32 R3, RZ, RZ, R14 ;  /* 0x000000ffff037224 */ /* 0x001fce00078e000e */
[----:B------:R-:W-:Y:S05]  /*131b0*/  WARPSYNC.COLLECTIVE R15, `(.L_x_396) ;  /* 0x000000000f087348 */ /* 0x000fea0003c00000 */
[----:B------:R0:W1:Y:S02]  /*131c0*/  SHFL.IDX P6, R14, R13, R12, R11 ;  /* 0x0000000c0d0e7389 */ /* 0x00006400000c000b */
[----:B01----:R-:W-:Y:S01]  /*131d0*/  ENDCOLLECTIVE ;  /* 0x000000000000791b */ /* 0x003fe20003800000 */
.L_x_396:
[----:B------:R-:W-:Y:S02]  /*131e0*/  IMAD.MOV.U32 R13, RZ, RZ, R5 ;  /* 0x000000ffff0d7224 */ /* 0x000fe400078e0005 */
[----:B------:R-:W-:Y:S02]  /*131f0*/  IMAD.MOV.U32 R12, RZ, RZ, 0x2 ;  /* 0x00000002ff0c7424 */ /* 0x000fe400078e00ff */
[----:B------:R-:W-:-:S07]  /*13200*/  IMAD.MOV.U32 R2, RZ, RZ, R14 ;  /* 0x000000ffff027224 */ /* 0x000fce00078e000e */
[----:B------:R-:W-:Y:S05]  /*13210*/  WARPSYNC.COLLECTIVE R15, `(.L_x_397) ;  /* 0x000000000f087348 */ /* 0x000fea0003c00000 */
[----:B------:R0:W1:Y:S02]  /*13220*/  SHFL.IDX P6, R14, R13, R12, R11 ;  /* 0x0000000c0d0e7389 */ /* 0x00006400000c000b */
[----:B01----:R-:W-:Y:S01]  /*13230*/  ENDCOLLECTIVE ;  /* 0x000000000000791b */ /* 0x003fe20003800000 */
.L_x_397:
        /* <DEDUP_REMOVED lines=13> */
.L_x_398:
[----:B------:R-:W-:Y:S02]  /*13310*/  IMAD.MOV.U32 R13, RZ, RZ, R5 ;  /* 0x000000ffff0d7224 */ /* 0x000fe400078e0005 */
[----:B------:R-:W-:Y:S02]  /*13320*/  IMAD.MOV.U32 R12, RZ, RZ, 0x3 ;  /* 0x00000003ff0c7424 */ /* 0x000fe400078e00ff */
[----:B------:R-:W-:-:S07]  /*13330*/  IMAD.MOV.U32 R2, RZ, RZ, R14 ;  /* 0x000000ffff027224 */ /* 0x000fce00078e000e */
[----:B------:R-:W-:Y:S05]  /*13340*/  WARPSYNC.COLLECTIVE R15, `(.L_x_399) ;  /* 0x000000000f087348 */ /* 0x000fea0003c00000 */
[----:B------:R0:W1:Y:S02]  /*13350*/  SHFL.IDX P6, R14, R13, R12, R11 ;  /* 0x0000000c0d0e7389 */ /* 0x00006400000c000b */
[----:B01----:R-:W-:Y:S01]  /*13360*/  ENDCOLLECTIVE ;  /* 0x000000000000791b */ /* 0x003fe20003800000 */
.L_x_399:
        /* <DEDUP_REMOVED lines=13> */
.L_x_400:
[----:B------:R-:W-:Y:S02]  /*13440*/  IMAD.MOV.U32 R13, RZ, RZ, R8 ;  /* 0x000000ffff0d7224 */ /* 0x000fe400078e0008 */
[----:B------:R-:W-:Y:S02]  /*13450*/  IMAD.MOV.U32 R12, RZ, RZ, RZ ;  /* 0x000000ffff0c7224 */ /* 0x000fe400078e00ff */
[----:B------:R-:W-:-:S07]  /*13460*/  IMAD.MOV.U32 R2, RZ, RZ, R14 ;  /* 0x000000ffff027224 */ /* 0x000fce00078e000e */
[----:B------:R-:W-:Y:S05]  /*13470*/  WARPSYNC.COLLECTIVE R15, `(.L_x_401) ;  /* 0x000000000f087348 */ /* 0x000fea0003c00000 */
[----:B------:R0:W1:Y:S02]  /*13480*/  SHFL.IDX P6, R14, R13, R12, R11 ;  /* 0x0000000c0d0e7389 */ /* 0x00006400000c000b */
[----:B01----:R-:W-:Y:S01]  /*13490*/  ENDCOLLECTIVE ;  /* 0x000000000000791b */ /* 0x003fe20003800000 */
.L_x_401:
        /* <DEDUP_REMOVED lines=13> */
.L_x_402:
[----:B------:R-:W-:Y:S05]  /*13570*/  BRA `(.L_x_403) ;  /* 0xffffffbc00ac7947 */ /* 0x000fea000383ffff */
.L_x_297:
[----:B0-----:R0:W2:Y:S02]  /*13580*/  SYNCS.PHASECHK.TRANS64.TRYWAIT P1, [R3+URZ+0x29870], R0 ;  /* 0x02987000030075a7 */ /* 0x0010a4000802017f */
[----:B--2---:R-:W-:Y:S05]  /*13590*/  @!P1 NANOSLEEP.SYNCS 0x989680 ;  /* 0x009896800000995d */ /* 0x004fea0003900000 */
[----:B------:R-:W2:Y:S02]  /*135a0*/  @!P1 SYNCS.PHASECHK.TRANS64 P1, [R3+URZ+0x29870], R0 ;  /* 0x02987000030095a7 */ /* 0x000ea4000802007f */
[----:B--2---:R-:W-:Y:S05]  /*135b0*/  @!P1 BRA `(.L_x_297) ;  /* 0xfffffffc00f09947 */ /* 0x004fea000383ffff */
[----:B------:R-:W-:Y:S05]  /*135c0*/  BRA `(.L_x_404) ;  /* 0xffffffc000187947 */ /* 0x000fea000383ffff */
.L_x_299:
[----:B0-----:R0:W2:Y:S02]  /*135d0*/  SYNCS.PHASECHK.TRANS64.TRYWAIT P1, [R3+URZ+0x29860], R0 ;  /* 0x02986000030075a7 */ /* 0x0010a4000802017f */
[----:B--2---:R-:W-:Y:S05]  /*135e0*/  @!P1 NANOSLEEP.SYNCS 0x989680 ;  /* 0x009896800000995d */ /* 0x004fea0003900000 */
[----:B------:R-:W2:Y:S02]  /*135f0*/  @!P1 SYNCS.PHASECHK.TRANS64 P1, [R3+URZ+0x29860], R0 ;  /* 0x02986000030095a7 */ /* 0x000ea4000802007f */
[----:B--2---:R-:W-:Y:S05]  /*13600*/  @!P1 BRA `(.L_x_299) ;  /* 0xfffffffc00f09947 */ /* 0x004fea000383ffff */
[----:B------:R-:W-:Y:S05]  /*13610*/  BRA `(.L_x_405) ;  /* 0xffffffc000287947 */ /* 0x000fea000383ffff */
.L_x_307:
[----:B0-----:R0:W4:Y:S02]  /*13620*/  SYNCS.PHASECHK.TRANS64.TRYWAIT P1, [R17+URZ+0x29870], R0 ;  /* 0x02987000110075a7 */ /* 0x001124000802017f */
[----:B----4-:R-:W-:Y:S05]  /*13630*/  @!P1 NANOSLEEP.SYNCS 0x989680 ;  /* 0x009896800000995d */ /* 0x010fea0003900000 */
[----:B------:R-:W4:Y:S02]  /*13640*/  @!P1 SYNCS.PHASECHK.TRANS64 P1, [R17+URZ+0x29870], R0 ;  /* 0x02987000110095a7 */ /* 0x000f24000802007f */
[----:B----4-:R-:W-:Y:S05]  /*13650*/  @!P1 BRA `(.L_x_307) ;  /* 0xfffffffc00f09947 */ /* 0x010fea000383ffff */
[----:B------:R-:W-:Y:S05]  /*13660*/  BRA `(.L_x_406) ;  /* 0xffffffc400ec7947 */ /* 0x000fea000383ffff */
.L_x_309:
[----:B0-----:R0:W4:Y:S02]  /*13670*/  SYNCS.PHASECHK.TRANS64.TRYWAIT P1, [R17+URZ+0x29860], R0 ;  /* 0x02986000110075a7 */ /* 0x001124000802017f */
[----:B----4-:R-:W-:Y:S05]  /*13680*/  @!P1 NANOSLEEP.SYNCS 0x989680 ;  /* 0x009896800000995d */ /* 0x010fea0003900000 */
[----:B------:R-:W4:Y:S02]  /*13690*/  @!P1 SYNCS.PHASECHK.TRANS64 P1, [R17+URZ+0x29860], R0 ;  /* 0x02986000110095a7 */ /* 0x000f24000802007f */
[----:B----4-:R-:W-:Y:S05]  /*136a0*/  @!P1 BRA `(.L_x_309) ;  /* 0xfffffffc00f09947 */ /* 0x010fea000383ffff */
[----:B------:R-:W-:Y:S05]  /*136b0*/  BRA `(.L_x_407) ;  /* 0xffffffc400f87947 */ /* 0x000fea000383ffff */
.L_x_323:
[----:B0-----:R0:W1:Y:S02]  /*136c0*/  SYNCS.PHASECHK.TRANS64.TRYWAIT P0, [R5+URZ+0x29820], R0 ;  /* 0x02982000050075a7 */ /* 0x001064000800017f */
[----:B-1----:R-:W-:Y:S05]  /*136d0*/  @!P0 NANOSLEEP.SYNCS 0x989680 ;  /* 0x009896800000895d */ /* 0x002fea0003900000 */
[----:B------:R-:W1:Y:S02]  /*136e0*/  @!P0 SYNCS.PHASECHK.TRANS64 P0, [R5+URZ+0x29820], R0 ;  /* 0x02982000050085a7 */ /* 0x000e64000800007f */
[----:B-1----:R-:W-:Y:S05]  /*136f0*/  @!P0 BRA `(.L_x_323) ;  /* 0xfffffffc00f08947 */ /* 0x002fea000383ffff */
[----:B------:R-:W-:Y:S05]  /*13700*/  BRA `(.L_x_408) ;  /* 0xffffffd400ec7947 */ /* 0x000fea000383ffff */
.L_x_324:
[----:B------:R-:W1:Y:S01]  /*13710*/  S2R R2, SR_TID.X ;  /* 0x0000000000027919 */ /* 0x000e620000002100 */
[----:B------:R-:W-:Y:S01]  /*13720*/  BSSY B0, `(.L_x_409) ;  /* 0x000000a000007945 */ /* 0x000fe20003800000 */
[----:B------:R-:W-:Y:S02]  /*13730*/  IMAD.MOV.U32 R12, RZ, RZ, RZ ;  /* 0x000000ffff0c7224 */ /* 0x000fe400078e00ff */
[----:B------:R-:W-:Y:S02]  /*13740*/  IMAD.MOV.U32 R11, RZ, RZ, 0x1f ;  /* 0x0000001fff0b7424 */ /* 0x000fe400078e00ff */
[----:B------:R-:W-:Y:S01]  /*13750*/  IMAD.MOV.U32 R15, RZ, RZ, -0x1 ;  /* 0xffffffffff0f7424 */ /* 0x000fe200078e00ff */
[----:B-1----:R-:W-:-:S04]  /*13760*/  SHF.R.U32.HI R2, RZ, 0x5, R2 ;  /* 0x00000005ff027819 */ /* 0x002fc80000011602 */
[----:B------:R-:W-:-:S05]  /*13770*/  LOP3.LUT R2, R2, 0x3, RZ, 0xc0, !PT ;  /* 0x0000000302027812 */ /* 0x000fca00078ec0ff */
[----:B--2---:R-:W-:-:S07]  /*13780*/  IMAD.MOV.U32 R13, RZ, RZ, R2 ;  /* 0x000000ffff0d7224 */ /* 0x004fce00078e0002 */
[----:B0-----:R-:W-:Y:S05]  /*13790*/  WARPSYNC.COLLECTIVE R15, `(.L_x_410) ;  /* 0x000000000f087348 */ /* 0x001fea0003c00000 */
[----:B------:R1:W2:Y:S02]  /*137a0*/  SHFL.IDX P6, R14, R13, R12, R11 ;  /* 0x0000000c0d0e7389 */ /* 0x0002a400000c000b */
[----:B012---:R-:W-:Y:S01]  /*137b0*/  ENDCOLLECTIVE ;  /* 0x000000000000791b */ /* 0x007fe20003800000 */
.L_x_410:
[----:B------:R-:W-:Y:S05]  /*137c0*/  BSYNC B0 ;  /* 0x0000000000007941 */ /* 0x000fea0003800000 */
.L_x_409:
[----:B------:R-:W-:Y:S05]  /*137d0*/  BRA `(.L_x_411) ;  /* 0xffffffd400d47947 */ /* 0x000fea000383ffff */
.L_x_327:
[----:B------:R-:W-:Y:S01]  /*137e0*/  BSSY B1, `(.L_x_412) ;  /* 0x0000006000017945 */ /* 0x000fe20003800000 */
[----:B------:R-:W-:-:S07]  /*137f0*/  IMAD.MOV.U32 R15, RZ, RZ, -0x1 ;  /* 0xffffffffff0f7424 */ /* 0x000fce00078e00ff */
[----:B0-2---:R-:W-:Y:S05]  /*13800*/  WARPSYNC.COLLECTIVE R15, `(.L_x_413) ;  /* 0x000000000f0c7348 */ /* 0x005fea0003c00000 */
[----:B------:R-:W-:Y:S02]  /*13810*/  ELECT P6, UR62, PT ;  /* 0x00000000003e782f */ /* 0x000fe400038c0000 */
[----:B------:R-:W-:Y:S01]  /*13820*/  MOV R14, UR62 ;  /* 0x0000003e000e7c02 */ /* 0x000fe20008000f00 */
[----:B0-2---:R-:W-:Y:S10]  /*13830*/  ENDCOLLECTIVE ;  /* 0x000000000000791b */ /* 0x005ff40003800000 */
.L_x_413:
[----:B------:R-:W-:Y:S05]  /*13840*/  BSYNC B1 ;  /* 0x0000000000017941 */ /* 0x000fea0003800000 */
.L_x_412:
[----:B------:R-:W-:Y:S05]  /*13850*/  BRA `(.L_x_414) ;  /* 0xffffffd400cc7947 */ /* 0x000fea000383ffff */
.L_x_329:
[----:B0-----:R0:W1:Y:S02]  /*13860*/  SYNCS.PHASECHK.TRANS64.TRYWAIT P1, [R3+URZ+0x29840], R2 ;  /* 0x02984002030075a7 */ /* 0x001064000802017f */
[----:B-1----:R-:W-:Y:S05]  /*13870*/  @!P1 NANOSLEEP.SYNCS 0x989680 ;  /* 0x009896800000995d */ /* 0x002fea0003900000 */
[----:B------:R-:W1:Y:S02]  /*13880*/  @!P1 SYNCS.PHASECHK.TRANS64 P1, [R3+URZ+0x29840], R2 ;  /* 0x02984002030095a7 */ /* 0x000e64000802007f */
[----:B-1----:R-:W-:Y:S05]  /*13890*/  @!P1 BRA `(.L_x_329) ;  /* 0xfffffffc00f09947 */ /* 0x002fea000383ffff */
[----:B------:R-:W-:Y:S05]  /*138a0*/  BRA `(.L_x_415) ;  /* 0xffffffd400ec7947 */ /* 0x000fea000383ffff */
.L_x_331:
[----:B-1----:R1:W3:Y:S02]  /*138b0*/  SYNCS.PHASECHK.TRANS64.TRYWAIT P1, [R5+URZ+0x29840], R0 ;  /* 0x02984000050075a7 */ /* 0x0022e4000802017f */
[----:B---3--:R-:W-:Y:S05]  /*138c0*/  @!P1 NANOSLEEP.SYNCS 0x989680 ;  /* 0x009896800000995d */ /* 0x008fea0003900000 */
[----:B------:R-:W3:Y:S02]  /*138d0*/  @!P1 SYNCS.PHASECHK.TRANS64 P1, [R5+URZ+0x29840], R0 ;  /* 0x02984000050095a7 */ /* 0x000ee4000802007f */
[----:B---3--:R-:W-:Y:S05]  /*138e0*/  @!P1 BRA `(.L_x_331) ;  /* 0xfffffffc00f09947 */ /* 0x008fea000383ffff */
[----:B------:R-:W-:Y:S05]  /*138f0*/  BRA `(.L_x_416) ;  /* 0xffffffd400f87947 */ /* 0x000fea000383ffff */
.L_x_333:
[----:B---3--:R3:W4:Y:S02]  /*13900*/  SYNCS.PHASECHK.TRANS64.TRYWAIT P1, [R3+URZ+0x29860], R2 ;  /* 0x02986002030075a7 */ /* 0x008724000802017f */
[----:B----4-:R-:W-:Y:S05]  /*13910*/  @!P1 NANOSLEEP.SYNCS 0x989680 ;  /* 0x009896800000995d */ /* 0x010fea0003900000 */
[----:B------:R-:W4:Y:S02]  /*13920*/  @!P1 SYNCS.PHASECHK.TRANS64 P1, [R3+URZ+0x29860], R2 ;  /* 0x02986002030095a7 */ /* 0x000f24000802007f */
[----:B----4-:R-:W-:Y:S05]  /*13930*/  @!P1 BRA `(.L_x_333) ;  /* 0xfffffffc00f09947 */ /* 0x010fea000383ffff */
[----:B------:R-:W-:Y:S05]  /*13940*/  BRA `(.L_x_417) ;  /* 0xffffffd400f47947 */ /* 0x000fea000383ffff */
.L_x_335:
[----:B----4-:R4:W0:Y:S02]  /*13950*/  SYNCS.PHASECHK.TRANS64.TRYWAIT P1, [R5+URZ+0x29860], R0 ;  /* 0x02986000050075a7 */ /* 0x010824000802017f */
[----:B0-----:R-:W-:Y:S05]  /*13960*/  @!P1 NANOSLEEP.SYNCS 0x989680 ;  /* 0x009896800000995d */ /* 0x001fea0003900000 */
[----:B------:R-:W0:Y:S02]  /*13970*/  @!P1 SYNCS.PHASECHK.TRANS64 P1, [R5+URZ+0x29860], R0 ;  /* 0x02986000050095a7 */ /* 0x000e24000802007f */
[----:B0-----:R-:W-:Y:S05]  /*13980*/  @!P1 BRA `(.L_x_335) ;  /* 0xfffffffc00f09947 */ /* 0x001fea000383ffff */
[----:B------:R-:W-:Y:S05]  /*13990*/  BRA `(.L_x_418) ;  /* 0xffffffd400f07947 */ /* 0x000fea000383ffff */
.L_x_337:
[----:B------:R0:W0:Y:S02]  /*139a0*/  SYNCS.PHASECHK.TRANS64.TRYWAIT P1, [R3+URZ+0x29880], R2 ;  /* 0x02988002030075a7 */ /* 0x000024000802017f */
[----:B0-----:R-:W-:Y:S05]  /*139b0*/  @!P1 NANOSLEEP.SYNCS 0x989680 ;  /* 0x009896800000995d */ /* 0x001fea0003900000 */
[----:B------:R-:W0:Y:S02]  /*139c0*/  @!P1 SYNCS.PHASECHK.TRANS64 P1, [R3+URZ+0x29880], R2 ;  /* 0x02988002030095a7 */ /* 0x000e24000802007f */
[----:B0-----:R-:W-:Y:S05]  /*139d0*/  @!P1 BRA `(.L_x_337) ;  /* 0xfffffffc00f09947 */ /* 0x001fea000383ffff */
[----:B------:R-:W-:Y:S05]  /*139e0*/  BRA `(.L_x_419) ;  /* 0xffffffd400ec7947 */ /* 0x000fea000383ffff */
.L_x_420:
        /* <DEDUP_REMOVED lines=9> */
.L_x_3191:


//--------------------- .text._ZN7cutlass13device_kernelIN5flash11enable_sm90INS1_16FlashAttnFwdSm90INS1_25CollectiveMainloopFwdSm90ILi2EN4cute5tupleIJNS5_1CILi1EEES8_S8_EEENS6_IJNS7_ILi128EEENS7_ILi160EEENS7_ILi192EEEEEELi128ENS_12float_e4m3_tEfNS_4arch4Sm90ELb0ELb0ELb0ELb1ELb1ELb1ELb0ELb1ELb1ELb1ELb0ELb0EEENS1_21CollectiveEpilogueFwdINS6_IJSA_SA_SB_EEES9_NS_10bfloat16_tESG_Li256ELb1ELb1ELb0ELb1EEENS1_36VarlenDynamicPersistentTileSchedulerILi128ELi160ELi256ELi128ELb0ELb1ELb1ELb0ELb1ELb1EEEEEEEEEvNT_6ParamsE --------------------------
	.section	.text._ZN7cutlass13device_kernelIN5flash11enable_sm90INS1_16FlashAttnFwdSm90INS1_25CollectiveMainloopFwdSm90ILi2EN4cute5tupleIJNS5_1CILi1EEES8_S8_EEENS6_IJNS7_ILi128EEENS7_ILi160EEENS7_ILi192EEEEEELi128ENS_12float_e4m3_tEfNS_4arch4Sm90ELb0ELb0ELb0ELb1ELb1ELb1ELb0ELb1ELb1ELb1ELb0ELb0EEENS1_21CollectiveEpilogueFwdINS6_IJSA_SA_SB_EEES9_NS_10bfloat16_tESG_Li256ELb1ELb1ELb0ELb1EEENS1_36VarlenDynamicPersistentTileSchedulerILi128ELi160ELi256ELi128ELb0ELb1ELb1ELb0ELb1ELb1EEEEEEEEEvNT_6ParamsE,"ax",@progbits
	.align	128
.text._ZN7cutlass13device_kernelIN5flash11enable_sm90INS1_16FlashAttnFwdSm90INS1_25CollectiveMainloopFwdSm90ILi2EN4cute5tupleIJNS5_1CILi1EEES8_S8_EEENS6_IJNS7_ILi128EEENS7_ILi160EEENS7_ILi192EEEEEELi128ENS_12float_e4m3_tEfNS_4arch4Sm90ELb0ELb0ELb0ELb1ELb1ELb1ELb0ELb1ELb1ELb1ELb0ELb0EEENS1_21CollectiveEpilogueFwdINS6_IJSA_SA_SB_EEES9_NS_10bfloat16_tESG_Li256ELb1ELb1ELb0ELb1EEENS1_36VarlenDynamicPersistentTileSchedulerILi128ELi160ELi256ELi128ELb0ELb1ELb1ELb0ELb1ELb1EEEEEEEEEvNT_6ParamsE:
        .type           _ZN7cutlass13device_kernelIN5flash11enable_sm90INS1_16FlashAttnFwdSm90INS1_25CollectiveMainloopFwdSm90ILi2EN4cute5tupleIJNS5_1CILi1EEES8_S8_EEENS6_IJNS7_ILi128EEENS7_ILi160EEENS7_ILi192EEEEEELi128ENS_12float_e4m3_tEfNS_4arch4Sm90ELb0ELb0ELb0ELb1ELb1ELb1ELb0ELb1ELb1ELb1ELb0ELb0EEENS1_21CollectiveEpilogueFwdINS6_IJSA_SA_SB_EEES9_NS_10bfloat16_tESG_Li256ELb1ELb1ELb0ELb1EEENS1_36VarlenDynamicPersistentTileSchedulerILi128ELi160ELi256ELi128ELb0ELb1ELb1ELb0ELb1ELb1EEEEEEEEEvNT_6ParamsE,@function
        .size           _ZN7cutlass13device_kernelIN5flash11enable_sm90INS1_16FlashAttnFwdSm90INS1_25CollectiveMainloopFwdSm90ILi2EN4cute5tupleIJNS5_1CILi1EEES8_S8_EEENS6_IJNS7_ILi128EEENS7_ILi160EEENS7_ILi192EEEEEELi128ENS_12float_e4m3_tEfNS_4arch4Sm90ELb0ELb0ELb0ELb1ELb1ELb1ELb0ELb1ELb1ELb1ELb0ELb0EEENS1_21CollectiveEpilogueFwdINS6_IJSA_SA_SB_EEES9_NS_10bfloat16_tESG_Li256ELb1ELb1ELb0ELb1EEENS1_36VarlenDynamicPersistentTileSchedulerILi128ELi160ELi256ELi128ELb0ELb1ELb1ELb0ELb1ELb1EEEEEEEEEvNT_6ParamsE,(.L_x_3192 - _ZN7cutlass13device_kernelIN5flash11enable_sm90INS1_16FlashAttnFwdSm90INS1_25CollectiveMainloopFwdSm90ILi2EN4cute5tupleIJNS5_1CILi1EEES8_S8_EEENS6_IJNS7_ILi128EEENS7_ILi160EEENS7_ILi192EEEEEELi128ENS_12float_e4m3_tEfNS_4arch4Sm90ELb0ELb0ELb0ELb1ELb1ELb1ELb0ELb1ELb1ELb1ELb0ELb0EEENS1_21CollectiveEpilogueFwdINS6_IJSA_SA_SB_EEES9_NS_10bfloat16_tESG_Li256ELb1ELb1ELb0ELb1EEENS1_36VarlenDynamicPersistentTileSchedulerILi128ELi160ELi256ELi128ELb0ELb1ELb1ELb0ELb1ELb1EEEEEEEEEvNT_6ParamsE)
        .other          _ZN7cutlass13device_kernelIN5flash11enable_sm90INS1_16FlashAttnFwdSm90INS1_25CollectiveMainloopFwdSm90ILi2EN4cute5tupleIJNS5_1CILi1EEES8_S8_EEENS6_IJNS7_ILi128EEENS7_ILi160EEENS7_ILi192EEEEEELi128ENS_12float_e4m3_tEfNS_4arch4Sm90ELb0ELb0ELb0ELb1ELb1ELb1ELb0ELb1ELb1ELb1ELb0ELb0EEENS1_21CollectiveEpilogueFwdINS6_IJSA_SA_SB_EEES9_NS_10bfloat16_tESG_Li256ELb1ELb1ELb0ELb1EEENS1_36VarlenDynamicPersistentTileSchedulerILi128ELi160ELi256ELi128ELb0ELb1ELb1ELb0ELb1ELb1EEEEEEEEEvNT_6ParamsE,@"STO_CUDA_ENTRY STV_DEFAULT"
_ZN7cutlass13device_kernelIN5flash11enable_sm90INS1_16FlashAttnFwdSm90INS1_25CollectiveMainloopFwdSm90ILi2EN4cute5tupleIJNS5_1CILi1EEES8_S8_EEENS6_IJNS7_ILi128EEENS7_ILi160EEENS7_ILi192EEEEEELi128ENS_12float_e4m3_tEfNS_4arch4Sm90ELb0ELb0ELb0ELb1ELb1ELb1ELb0ELb1ELb1ELb1ELb0ELb0EEENS1_21CollectiveEpilogueFwdINS6_IJSA_SA_SB_EEES9_NS_10bfloat16_tESG_Li256ELb1ELb1ELb0ELb1EEENS1_36VarlenDynamicPersistentTileSchedulerILi128ELi160ELi256ELi128ELb0ELb1ELb1ELb0ELb1ELb1EEEEEEEEEvNT_6ParamsE:
[----:B------:R-:W0:Y:S02]  /*0000*/  LDC R1, c[0x0][0x28] ;  /* 0x00000a00ff017b82 */ /* 0x000e240000000800 */
[----:B0-----:R-:W-:Y:S01]  /*0010*/  VIADD R1, R1, 0xffffffb0 ;  /* 0xffffffb001017836 */ /* 0x001fe20000000000 */
[----:B------:R-:W0:Y:S01]  /*0020*/  S2R R3, SR_TID.X ;  /* 0x0000000000037919 */ /* 0x000e220000002100 */
[----:B------:R-:W-:Y:S01]  /*0030*/  ELECT P0, URZ, PT ;  /* 0x00000000003f782f */ /* 0x000fe20003800000 */
[----:B------:R-:W-:Y:S01]  /*0040*/  BSSY B0, `(.L_x_421) ;  /* 0x000000e000007945 */ /* 0x000fe20003800000 */
[--C-:B0-----:R-:W-:Y:S02]  /*0050*/  SHF.R.U32.HI R0, RZ, 0x5, R3.reuse ;  /* 0x00000005ff007819 */ /* 0x101fe40000011603 */
[----:B------:R-:W-:-:S03]  /*0060*/  SHF.R.U32.HI R3, RZ, 0x7, R3 ;  /* 0x00000007ff037819 */ /* 0x000fc60000011603 */
[----:B------:R-:W0:Y:S02]  /*0070*/  SHFL.IDX PT, R2, R0, RZ, 0x1f ;  /* 0x00001fff00027589 */ /* 0x000e2400000e0000 */
[----:B0-----:R-:W-:-:S13]  /*0080*/  ISETP.EQ.AND P0, PT, R2, RZ, P0 ;  /* 0x000000ff0200720c */ /* 0x001fda0000702270 */
[----:B------:R-:W-:Y:S05]  /*0090*/  @!P0 BRA `(.L_x_422) ;  /* 0x0000000000208947 */ /* 0x000fea0003800000 */
[----:B------:R-:W-:Y:S02]  /*00a0*/  ULDC.64 UR4, c[0x0][0x198] ;  /* 0x0000660000047ab9 */ /* 0x000fe40000000a00 */
[----:B------:R-:W-:Y:S02]  /*00b0*/  UIADD3 UR6, UP0, UR4, 0x570, URZ ;  /* 0x0000057004067890 */ /* 0x000fe4000ff1e03f */
[----:B------:R-:W-:Y:S02]  /*00c0*/  UIADD3 UR4, UP1, UR4, 0x670, URZ ;  /* 0x0000067004047890 */ /* 0x000fe4000ff3e03f */
[----:B------:R-:W-:Y:S02]  /*00d0*/  UIADD3.X UR7, URZ, UR5, URZ, UP0, !UPT ;  /* 0x000000053f077290 */ /* 0x000fe400087fe43f */
[----:B------:R-:W-:-:S07]  /*00e0*/  UIADD3.X UR5, URZ, UR5, URZ, UP1, !UPT ;  /* 0x000000053f057290 */ /* 0x000fce0008ffe43f */
[----:B------:R0:W-:Y:S02]  /*00f0*/  UTMACCTL.PF [UR6] ;  /* 0x00000000060079b9 */ /* 0x0001e40008040000 */
[----:B------:R0:W-:Y:S02]  /*0100*/  UTMACCTL.PF [UR4] ;  /* 0x00000000040079b9 */ /* 0x0001e40008040000 */
[----:B0-----:R-:W-:Y:S01]  /*0110*/  NOP ;  /* 0x0000000000007918 */ /* 0x001fe20000000000 */
.L_x_422:
[----:B------:R-:W-:Y:S05]  /*0120*/  BSYNC B0 ;  /* 0x0000000000007941 */ /* 0x000fea0003800000 */
.L_x_421:
[----:B------:R-:W-:Y:S01]  /*0130*/  VOTEU.ANY UP0, P0 ;  /* 0x00000000003f7886 */ /* 0x000fe20000000100 */
[----:B------:R-:W0:Y:S01]  /*0140*/  SHFL.IDX PT, R3, R3, RZ, 0x1f ;  /* 0x00001fff03037589 */ /* 0x000e2200000e0000 */
[----:B------:R-:W-:Y:S01]  /*0150*/  UMOV UR4, 0x80 ;  /* 0x0000008000047882 */ /* 0x000fe20000000000 */
[----:B------:R-:W-:Y:S01]  /*0160*/  UMOV UR7, 0x100 ;  /* 0x0000010000077882 */ /* 0x000fe20000000000 */
[----:B------:R-:W-:Y:S01]  /*0170*/  VOTEU.ANY UP1, P0 ;  /* 0x00000000003f7886 */ /* 0x000fe20000020100 */
[----:B------:R-:W1:Y:S01]  /*0180*/  @UP0 S2UR UR8, SR_CgaCtaId ;  /* 0x00000000000809c3 */ /* 0x000e620000008800 */
[----:B------:R-:W2:Y:S01]  /*0190*/  SHFL.IDX PT, R2, R0, RZ, 0x1f ;  /* 0x00001fff00027589 */ /* 0x000ea200000e0000 */
[----:B------:R-:W-:Y:S01]  /*01a0*/  @UP0 UMOV UR6, 0x400 ;  /* 0x0000040000060882 */ /* 0x000fe20000000000 */
[----:B------:R-:W-:-:S04]  /*01b0*/  @UP0 UIADD3 UR4, -UR4, 0x100000, URZ ;  /* 0x0010000004040890 */ /* 0x000fc8000fffe13f */
[----:B------:R-:W-:Y:S02]  /*01c0*/  @UP0 USHF.L.U32 UR5, UR4, 0xb, URZ ;  /* 0x0000000b04050899 */ /* 0x000fe4000800063f */
[----:B------:R-:W-:Y:S01]  /*01d0*/  @UP0 USHF.L.U32 UR4, UR4, 0x1, URZ ;  /* 0x0000000104040899 */ /* 0x000fe2000800063f */
[----:B------:R-:W-:Y:S01]  /*01e0*/  VOTEU.ANY UP2, P0 ;  /* 0x00000000003f7886 */ /* 0x000fe20000040100 */
[----:B0-----:R-:W-:Y:S01]  /*01f0*/  R2UR UR9, R3 ;  /* 0x00000000030972ca */ /* 0x001fe200000e0000 */
[----:B-1----:R-:W-:Y:S01]  /*0200*/  @UP0 ULEA UR8, UR8, UR6, 0x18 ;  /* 0x0000000608080291 */ /* 0x002fe2000f8ec03f */
[----:B--2---:R-:W-:Y:S01]  /*0210*/  ISETP.NE.AND P1, PT, R2, RZ, PT ;  /* 0x000000ff0200720c */ /* 0x004fe20003f25270 */
[----:B------:R-:W-:-:S04]  /*0220*/  @UP0 UIADD3 UR6, -UR7, 0x100000, URZ ;  /* 0x0010000007060890 */ /* 0x000fc8000fffe13f */
[----:B------:R-:W-:Y:S02]  /*0230*/  @UP0 USHF.L.U32 UR7, UR6, 0xb, URZ ;  /* 0x0000000b06070899 */ /* 0x000fe4000800063f */
[----:B------:R-:W-:-:S04]  /*0240*/  @UP0 USHF.L.U32 UR6, UR6, 0x1, URZ ;  /* 0x0000000106060899 */ /* 0x000fc8000800063f */
[----:B------:R-:W-:Y:S01]  /*0250*/  UISETP.NE.AND UP0, UPT, UR9, URZ, UPT ;  /* 0x0000003f0900728c */ /* 0x000fe2000bf05270 */
[----:B------:R-:W0:Y:S02]  /*0260*/  FENCE.VIEW.ASYNC.S ;  /* 0x00000000000073c6 */ /* 0x000e240000000000 */
[----:B0-----:R0:W1:Y:S05]  /*0270*/  @UP1 SYNCS.EXCH.64 URZ, [UR8+0x29800], UR4 ;  /* 0x02980004083f15b2 */ /* 0x00106a0008000100 */
[----:B------:R0:W2:Y:S01]  /*0280*/  @UP2 SYNCS.EXCH.64 URZ, [UR8+0x29820], UR6 ;  /* 0x02982006083f25b2 */ /* 0x0000a20008000100 */
[----:B------:R-:W-:Y:S05]  /*0290*/  @P1 BRA `(.L_x_423) ;  /* 0x0000000000481947 */ /* 0x000fea0003800000 */
[----:B0-----:R-:W0:Y:S01]  /*02a0*/  S2UR UR5, SR_CgaCtaId ;  /* 0x00000000000579c3 */ /* 0x001e220000008800 */
        /* <DEDUP_REMOVED lines=12> */
[----:B0-----:R3:W4:Y:S08]  /*0370*/  SYNCS.EXCH.64 URZ, [UR8+0x29830], UR4 ;  /* 0x02983004083f75b2 */ /* 0x0017300008000100 */
[----:B------:R3:W0:Y:S01]  /*0380*/  SYNCS.EXCH.64 URZ, [UR8+0x29840], UR6 ;  /* 0x02984006083f75b2 */ /* 0x0006220008000100 */
[----:B------:R3:W0:Y:S01]  /*0390*/  SYNCS.EXCH.64 URZ, [UR8+0x29838], UR4 ;  /* 0x02983804083f75b2 */ /* 0x0006220008000100 */
[----:B------:R3:W0:Y:S02]  /*03a0*/  SYNCS.EXCH.64 URZ, [UR8+0x29848], UR6 ;  /* 0x02984806083f75b2 */ /* 0x0006240008000100 */
[----:B---3--:R-:W-:Y:S01]  /*03b0*/  NOP ;  /* 0x0000000000007918 */ /* 0x008fe20000000000 */
.L_x_423:
[----:B------:R-:W3:Y:S01]  /*03c0*/  SHFL.IDX PT, R2, R0, RZ, 0x1f ;  /* 0x00001fff00027589 */ /* 0x000ee200000e0000 */
[----:B------:R-:W-:Y:S01]  /*03d0*/  NOP ;  /* 0x0000000000007918 */ /* 0x000fe20000000000 */
[----:B---3--:R-:W-:-:S13]  /*03e0*/  ISETP.NE.AND P0, PT, R2, RZ, PT ;  /* 0x000000ff0200720c */ /* 0x008fda0003f05270 */
        /* <DEDUP_REMOVED lines=14> */
[----:B0-----:R3:W0:Y:S08]  /*04d0*/  SYNCS.EXCH.64 URZ, [UR8+0x29850], UR4 ;  /* 0x02985004083f75b2 */ /* 0x0016300008000100 */
[----:B------:R3:W0:Y:S01]  /*04e0*/  SYNCS.EXCH.64 URZ, [UR8+0x29860], UR6 ;  /* 0x02986006083f75b2 */ /* 0x0006220008000100 */
[----:B------:R3:W0:Y:S01]  /*04f0*/  SYNCS.EXCH.64 URZ, [UR8+0x29858], UR4 ;  /* 0x02985804083f75b2 */ /* 0x0006220008000100 */
[----:B------:R3:W0:Y:S02]  /*0500*/  SYNCS.EXCH.64 URZ, [UR8+0x29868], UR6 ;  /* 0x02986806083f75b2 */ /* 0x0006240008000100 */
[----:B---3--:R-:W-:Y:S01]  /*0510*/  NOP ;  /* 0x0000000000007918 */ /* 0x008fe20000000000 */
.L_x_424:
[----:B------:R-:W3:Y:S01]  /*0520*/  SHFL.IDX PT, R2, R0, RZ, 0x1f ;  /* 0x00001fff00027589 */ /* 0x000ee200000e0000 */
[----:B------:R-:W-:Y:S01]  /*0530*/  NOP ;  /* 0x0000000000007918 */ /* 0x000fe20000000000 */
[----:B---3--:R-:W-:-:S13]  /*0540*/  ISETP.NE.AND P0, PT, R2, RZ, PT ;  /* 0x000000ff0200720c */ /* 0x008fda0003f05270 */
[----:B------:R-:W-:Y:S05]  /*0550*/  @P0 BRA `(.L_x_425) ;  /* 0x0000000000380947 */ /* 0x000fea0003800000 */
[----:B0-----:R-:W0:Y:S01]  /*0560*/  S2UR UR5, SR_CgaCtaId ;  /* 0x00000000000579c3 */ /* 0x001e220000008800 */
[----:B------:R-:W-:Y:S01]  /*0570*/  UMOV UR4, 0x400 ;  /* 0x0000040000047882 */ /* 0x000fe20000000000 */
[----:B------:R-:W-:Y:S01]  /*0580*/  UMOV UR7, 0x80 ;  /* 0x0000008000077882 */ /* 0x000fe20000000000 */
[----:B------:R-:W-:Y:S01]  /*0590*/  ELECT P0, URZ, PT ;  /* 0x00000000003f782f */ /* 0x000fe20003800000 */
[----:B0-----:R-:W-:Y:S02]  /*05a0*/  ULEA UR6, UR5, UR4, 0x18 ;  /* 0x0000000405067291 */ /* 0x001fe4000f8ec03f */
[----:B------:R-:W-:-:S04]  /*05b0*/  UIADD3 UR4, -UR7, 0x100000, URZ ;  /* 0x0010000007047890 */ /* 0x000fc8000fffe13f */
[----:B------:R-:W-:Y:S02]  /*05c0*/  USHF.L.U32 UR5, UR4, 0xb, URZ ;  /* 0x0000000b04057899 */ /* 0x000fe4000800063f */
[----:B------:R-:W-:Y:S01]  /*05d0*/  USHF.L.U32 UR4, UR4, 0x1, URZ ;  /* 0x0000000104047899 */ /* 0x000fe2000800063f */
[----:B------:R-:W0:Y:S11]  /*05e0*/  FENCE.VIEW.ASYNC.S ;  /* 0x00000000000073c6 */ /* 0x000e360000000000 */
[----:B0-----:R3:W0:Y:S01]  /*05f0*/  SYNCS.EXCH.64 URZ, [UR6+0x29870], UR4 ;  /* 0x02987004063f75b2 */ /* 0x0016220008000100 */
[----:B------:R3:W0:Y:S01]  /*0600*/  SYNCS.EXCH.64 URZ, [UR6+0x29880], UR4 ;  /* 0x02988004063f75b2 */ /* 0x0006220008000100 */
[----:B------:R3:W0:Y:S01]  /*0610*/  SYNCS.EXCH.64 URZ, [UR6+0x29878], UR4 ;  /* 0x02987804063f75b2 */ /* 0x0006220008000100 */
[----:B------:R3:W0:Y:S02]  /*0620*/  SYNCS.EXCH.64 URZ, [UR6+0x29888], UR4 ;  /* 0x02988804063f75b2 */ /* 0x0006240008000100 */
[----:B---3--:R-:W-:Y:S01]  /*0630*/  NOP ;  /* 0x0000000000007918 */ /* 0x008fe20000000000 */
.L_x_425:
        /* <DEDUP_REMOVED lines=22> */
.L_x_426:
[----:B------:R-:W3:Y:S01]  /*07a0*/  SHFL.IDX PT, R3, R0, RZ, 0x1f ;  /* 0x00001fff00037589 */ /* 0x000ee200000e0000 */
[----:B------:R-:W-:Y:S01]  /*07b0*/  NOP ;  /* 0x0000000000007918 */ /* 0x000fe20000000000 */
[----:B------:R-:W0:Y:S01]  /*07c0*/  S2R R2, SR_CgaCtaId ;  /* 0x0000000000027919 */ /* 0x000e220000008800 */
[----:B---3--:R-:W-:-:S13]  /*07d0*/  ISETP.NE.AND P0, PT, R3, RZ, PT ;  /* 0x000000ff0300720c */ /* 0x008fda0003f05270 */
[----:B0-----:R-:W-:Y:S05]  /*07e0*/  @P0 BRA `(.L_x_427) ;  /* 0x0000000000480947 */ /* 0x001fea0003800000 */
[----:B------:R-:W0:Y:S01]  /*07f0*/  S2UR UR5, SR_CgaCtaId ;  /* 0x00000000000579c3 */ /* 0x000e220000008800 */
        /* <DEDUP_REMOVED lines=12> */
[----:B0-----:R0:W3:Y:S08]  /*08c0*/  SYNCS.EXCH.64 URZ, [UR8+0x298b0], UR4 ;  /* 0x0298b004083f75b2 */ /* 0x0010f00008000100 */
[----:B------:R0:W0:Y:S01]  /*08d0*/  SYNCS.EXCH.64 URZ, [UR8+0x298c0], UR6 ;  /* 0x0298c006083f75b2 */ /* 0x0000220008000100 */
[----:B------:R0:W0:Y:S01]  /*08e0*/  SYNCS.EXCH.64 URZ, [UR8+0x298b8], UR4 ;  /* 0x0298b804083f75b2 */ /* 0x0000220008000100 */
[----:B------:R0:W0:Y:S01]  /*08f0*/  SYNCS.EXCH.64 URZ, [UR8+0x298c8], UR6 ;  /* 0x0298c806083f75b2 */ /* 0x0000220008000100 */
[----:B------:R-:W-:Y:S01]  /*0900*/  NOP ;  /* 0x0000000000007918 */ /* 0x000fe20000000000 */
.L_x_427:
[----:B------:R-:W-:Y:S01]  /*0910*/  PLOP3.LUT P0, PT, PT, PT, UP0, 0x80, 0x0 ;  /* 0x000000000000781c */ /* 0x000fe20003f0f008 */
[----:B------:R-:W-:Y:S01]  /*0920*/  UMOV UR36, 0x1 ;  /* 0x0000000100247882 */ /* 0x000fe20000000000 */
[----:B------:R-:W-:Y:S01]  /*0930*/  NOP ;  /* 0x0000000000007918 */ /* 0x000fe20000000000 */
[----:B------:R-:W-:Y:S01]  /*0940*/  USEL UR36, UR36, 0x2, !UP0 ;  /* 0x0000000224247887 */ /* 0x000fe2000c000000 */
[----:B------:R-:W-:Y:S01]  /*0950*/  BSSY B8, `(.L_x_428) ;  /* 0x000282b000087945 */ /* 0x000fe20003800000 */
[----:B------:R-:W-:Y:S01]  /*0960*/  ULDC.64 UR50, c[0x0][0x208] ;  /* 0x0000820000327ab9 */ /* 0x000fe20000000a00 */
[----:B01234-:R-:W-:Y:S07]  /*0970*/  BAR.SYNC.DEFER_BLOCKING 0x0 ;  /* 0x0000000000007b1d */ /* 0x01ffee0000010000 */
[----:B------:R-:W-:Y:S05]  /*0980*/  @!P0 BRA `(.L_x_429) ;  /* 0x00000208002c8947 */ /* 0x000fea0003800000 */
.L_x_430:
[----:B------:R-:W-:-:S08]  /*0990*/  NOP ;  /* 0x0000000000007918 */ /* 0x000fd00000000000 */
[----:B------:R-:W0:Y:S02]  /*09a0*/  USETMAXREG.TRY_ALLOC.CTAPOOL UP0, 0xe8 ;  /* 0x000000e8000079c8 */ /* 0x000e240008000600 */
[----:B0-----:R-:W-:-:S13]  /*09b0*/  PLOP3.LUT P0, PT, PT, PT, UP0, 0x80, 0x0 ;  /* 0x000000000000781c */ /* 0x001fda0003f0f008 */
[----:B------:R-:W-:Y:S05]  /*09c0*/  @!P0 BRA `(.L_x_430) ;  /* 0xfffffffc00f08947 */ /* 0x000fea000383ffff */
[----:B------:R-:W2:Y:S01]  /*09d0*/  LDL.LU R0, [R1] ;  /* 0x0000000001007983 */ /* 0x000ea20000300800 */
[----:B------:R-:W0:Y:S01]  /*09e0*/  S2R R2, SR_TID.X ;  /* 0x0000000000027919 */ /* 0x000e220000002100 */
[----:B------:R-:W1:Y:S01]  /*09f0*/  S2UR UR38, SR_CgaCtaId ;  /* 0x00000000002679c3 */ /* 0x000e620000008800 */
[----:B------:R-:W-:Y:S01]  /*0a00*/  UMOV UR4, 0x400 ;  /* 0x0000040000047882 */ /* 0x000fe20000000000 */
[----:B0-----:R-:W-:-:S06]  /*0a10*/  SHF.R.U32.HI R2, RZ, 0x7, R2 ;  /* 0x00000007ff027819 */ /* 0x001fcc0000011602 */
[----:B------:R-:W-:Y:S06]  /*0a20*/  BAR.ARV 0x8, 0x180 ;  /* 0x0206000000007b1d */ /* 0x000fec0000002000 */
[----:B------:R-:W-:-:S13]  /*0a30*/  ISETP.NE.AND P0, PT, R2, 0x1, PT ;  /* 0x000000010200780c */ /* 0x000fda0003f05270 */
[----:B------:R-:W-:Y:S08]  /*0a40*/  @!P0 BAR.ARV 0x9, 0x100 ;  /* 0x0244000000008b1d */ /* 0x000ff00000002000 */
[----:B------:R-:W-:Y:S01]  /*0a50*/  BAR.SYNC.DEFER_BLOCKING 0x5, 0x180 ;  /* 0x0146000000007b1d */ /* 0x000fe20000010000 */
[----:B-1----:R-:W-:-:S06]  /*0a60*/  ULEA UR4, UR38, UR4, 0x18 ;  /* 0x0000000426047291 */ /* 0x002fcc000f8ec03f */
[----:B------:R-:W-:Y:S01]  /*0a70*/  IMAD.U32 R18, RZ, RZ, UR4 ;  /* 0x00000004ff127e24 */ /* 0x000fe2000f8e00ff */
[----:B------:R-:W-:-:S04]  /*0a80*/  ULDC UR4, c[0x0][0xc3c] ;  /* 0x00030f0000047ab9 */ /* 0x000fc80000000800 */
[----:B------:R-:W0:Y:S01]  /*0a90*/  LDS.128 R168, [R18+0x298d0] ;  /* 0x0298d00012a87984 */ /* 0x000e220000000c00 */
[----:B------:R-:W-:Y:S06]  /*0aa0*/  BAR.ARV 0x4, 0x180 ;  /* 0x0106000000007b1d */ /* 0x000fec0000002000 */
[----:B--2---:R-:W-:-:S04]  /*0ab0*/  LOP3.LUT R0, R0, 0xffffffef, RZ, 0xc0, !PT ;  /* 0xffffffef00007812 */ /* 0x004fc800078ec0ff */
[----:B------:R-:W-:-:S05]  /*0ac0*/  @P0 LOP3.LUT R0, R0, 0x10, RZ, 0xfc, !PT ;  /* 0x0000001000000812 */ /* 0x000fca00078efcff */
[----:B------:R1:W-:Y:S01]  /*0ad0*/  STL [R1], R0 ;  /* 0x0000000001007387 */ /* 0x0003e20000100800 */
[----:B0-----:R-:W-:-:S13]  /*0ae0*/  ISETP.GE.AND P0, PT, R171, UR4, PT ;  /* 0x00000004ab007c0c */ /* 0x001fda000bf06270 */
[----:B-1----:R-:W-:Y:S05]  /*0af0*/  @P0 BRA `(.L_x_431) ;  /* 0x0000028000400947 */ /* 0x002fea0003800000 */
[----:B------:R-:W0:Y:S01]  /*0b00*/  S2R R0, SR_TID.X ;  /* 0x0000000000007919 */ /* 0x000e220000002100 */
[----:B------:R-:W-:Y:S01]  /*0b10*/  IMAD.MOV.U32 R19, RZ, RZ, -0x2 ;  /* 0xfffffffeff137424 */ /* 0x000fe200078e00ff */
[----:B------:R-:W-:Y:S01]  /*0b20*/  R2UR UR39, R18 ;  /* 0x00000000122772ca */ /* 0x000fe200000e0000 */
[----:B------:R-:W-:Y:S01]  /*0b30*/  IMAD.MOV.U32 R226, RZ, RZ, 0x20 ;  /* 0x00000020ffe27424 */ /* 0x000fe200078e00ff */
[----:B------:R-:W-:Y:S01]  /*0b40*/  ULOP3.LUT UR48, UR36, 0x1, URZ, 0xfc, !UPT ;  /* 0x0000000124307892 */ /* 0x000fe2000f8efc3f */
[----:B------:R-:W-:Y:S01]  /*0b50*/  IMAD.MOV.U32 R199, RZ, RZ, RZ ;  /* 0x000000ffffc77224 */ /* 0x000fe200078e00ff */
[----:B------:R-:W-:Y:S01]  /*0b60*/  UMOV UR37, URZ ;  /* 0x0000003f00257c82 */ /* 0x000fe20008000000 */
[----:B------:R-:W-:Y:S02]  /*0b70*/  IMAD.MOV.U32 R211, RZ, RZ, RZ ;  /* 0x000000ffffd37224 */ /* 0x000fe400078e00ff */
[----:B------:R-:W-:-:S06]  /*0b80*/  IMAD.MOV.U32 R205, RZ, RZ, RZ ;  /* 0x000000ffffcd7224 */ /* 0x000fcc00078e00ff */
[----:B------:R-:W-:Y:S01]  /*0b90*/  UIADD3 UR39, UR39, 0x14400, URZ ;  /* 0x0001440027277890 */ /* 0x000fe2000fffe03f */
[----:B0-----:R-:W-:-:S05]  /*0ba0*/  VIADD R21, R0, 0xffffff80 ;  /* 0xffffff8000157836 */ /* 0x001fca0000000000 */
[----:B------:R-:W-:Y:S02]  /*0bb0*/  SHF.R.S32.HI R0, RZ, 0x1f, R21 ;  /* 0x0000001fff007819 */ /* 0x000fe40000011415 */
[-C--:B------:R-:W-:Y:S02]  /*0bc0*/  LEA.HI R5, R21, R21.reuse, RZ, 0x1 ;  /* 0x0000001515057211 */ /* 0x080fe400078f08ff */
[CC--:B------:R-:W-:Y:S02]  /*0bd0*/  LEA.HI R2, R0.reuse, R21.reuse, RZ, 0x4 ;  /* 0x0000001500027211 */ /* 0x0c0fe400078f20ff */
[CC--:B------:R-:W-:Y:S02]  /*0be0*/  LEA.HI R3, R0.reuse, R21.reuse, RZ, 0x5 ;  /* 0x0000001500037211 */ /* 0x0c0fe400078f28ff */
[----:B------:R-:W-:Y:S02]  /*0bf0*/  SHF.R.S32.HI R217, RZ, 0x4, R2 ;  /* 0x00000004ffd97819 */ /* 0x000fe40000011402 */
[----:B------:R-:W-:Y:S01]  /*0c00*/  LEA.HI R6, R0, R21, RZ, 0x2 ;  /* 0x0000001500067211 */ /* 0x000fe200078f10ff */
[----:B------:R-:W-:Y:S01]  /*0c10*/  IMAD.SHL.U32 R4, R3, 0x20, RZ ;  /* 0x0000002003047824 */ /* 0x000fe200078e00ff */
[----:B------:R-:W-:-:S02]  /*0c20*/  LOP3.LUT R3, R2, 0x3fffff0, RZ, 0xc0, !PT ;  /* 0x03fffff002037812 */ /* 0x000fc400078ec0ff */
[----:B------:R-:W-:Y:S02]  /*0c30*/  LEA.HI R2, R2, R217, RZ, 0x1 ;  /* 0x000000d902027211 */ /* 0x000fe400078f08ff */
[----:B------:R-:W-:Y:S02]  /*0c40*/  LOP3.LUT R228, R5, 0xfffffffe, RZ, 0xc0, !PT ;  /* 0xfffffffe05e47812 */ /* 0x000fe400078ec0ff */
[----:B------:R-:W-:Y:S02]  /*0c50*/  LOP3.LUT R4, R4, 0xfffffc00, RZ, 0xc0, !PT ;  /* 0xfffffc0004047812 */ /* 0x000fe400078ec0ff */
[C---:B------:R-:W-:Y:S01]  /*0c60*/  IADD3 R3, R21.reuse, -R3, RZ ;  /* 0x8000000315037210 */ /* 0x040fe20007ffe0ff */
[----:B------:R-:W-:Y:S01]  /*0c70*/  IMAD.IADD R228, R21, 0x1, -R228 ;  /* 0x0000000115e47824 */ /* 0x000fe200078e0ae4 */
[----:B------:R-:W-:Y:S02]  /*0c80*/  LOP3.LUT R2, R2, 0x1ffffffe, RZ, 0xc0, !PT ;  /* 0x1ffffffe02027812 */ /* 0x000fe400078ec0ff */
[----:B------:R-:W-:Y:S01]  /*0c90*/  SHF.R.S32.HI R7, RZ, 0x2, R6 ;  /* 0x00000002ff077819 */ /* 0x000fe20000011406 */
[----:B------:R-:W-:Y:S01]  /*0ca0*/  IMAD R3, R3, 0x40, R4 ;  /* 0x0000004003037824 */ /* 0x000fe200078e0204 */
[----:B------:R-:W-:Y:S01]  /*0cb0*/  SHF.R.S32.HI R8, RZ, 0x1f, R6 ;  /* 0x0000001fff087819 */ /* 0x000fe20000011406 */
[----:B------:R-:W-:Y:S01]  /*0cc0*/  IMAD.IADD R2, R217, 0x1, -R2 ;  /* 0x00000001d9027824 */ /* 0x000fe200078e0a02 */
[----:B------:R-:W-:Y:S01]  /*0cd0*/  LOP3.LUT R6, R6, 0xfffffffc, RZ, 0xc0, !PT ;  /* 0xfffffffc06067812 */ /* 0x000fe200078ec0ff */
[----:B------:R-:W-:Y:S01]  /*0ce0*/  IMAD.SHL.U32 R22, R228, 0x8, RZ ;  /* 0x00000008e4167824 */ /* 0x000fe200078e00ff */
[----:B------:R-:W-:Y:S01]  /*0cf0*/  LEA.HI R8, R8, R7, RZ, 0x2 ;  /* 0x0000000708087211 */ /* 0x000fe200078f10ff */
[----:B------:R-:W-:Y:S01]  /*0d00*/  IMAD.SHL.U32 R16, R228, 0x10, RZ ;  /* 0x00000010e4107824 */ /* 0x000fe200078e00ff */
[----:B------:R-:W-:Y:S01]  /*0d10*/  LEA R2, R2, R3, 0x3 ;  /* 0x0000000302027211 */ /* 0x000fe200078e18ff */
[----:B------:R-:W-:Y:S01]  /*0d20*/  IMAD.IADD R6, R21, 0x1, -R6 ;  /* 0x0000000115067824 */ /* 0x000fe200078e0a06 */
[----:B------:R-:W-:Y:S01]  /*0d30*/  LOP3.LUT R8, R8, 0xfffffffc, RZ, 0xc0, !PT ;  /* 0xfffffffc08087812 */ /* 0x000fe200078ec0ff */
[C---:B------:R-:W-:Y:S01]  /*0d40*/  VIADD R202, R22.reuse, 0x40 ;  /* 0x0000004016ca7836 */ /* 0x040fe20000000000 */
[----:B------:R-:W-:Y:S01]  /*0d50*/  IADD3 R200, R22, 0x20, RZ ;  /* 0x0000002016c87810 */ /* 0x000fe20007ffe0ff */
[----:B------:R0:W-:Y:S01]  /*0d60*/  STL [R1+0x40], R2 ;  /* 0x0000400201007387 */ /* 0x0001e20000100800 */
[----:B------:R-:W-:Y:S01]  /*0d70*/  LEA.HI R4, R6, R6, RZ, 0x1 ;  /* 0x0000000606047211 */ /* 0x000fe200078f08ff */
[----:B------:R-:W-:Y:S01]  /*0d80*/  IMAD.IADD R8, R7, 0x1, -R8 ;  /* 0x0000000107087824 */ /* 0x000fe200078e0a08 */
[--C-:B------:R-:W-:Y:S01]  /*0d90*/  SHF.R.S32.HI R198, RZ, 0x1, R5.reuse ;  /* 0x00000001ffc67819 */ /* 0x100fe20000011405 */
[C---:B------:R-:W-:Y:S01]  /*0da0*/  IMAD.IADD R9, R22.reuse, 0x1, R200 ;  /* 0x0000000116097824 */ /* 0x040fe200078e02c8 */
[----:B------:R-:W-:Y:S01]  /*0db0*/  SHF.R.S32.HI R3, RZ, 0x1f, R5 ;  /* 0x0000001fff037819 */ /* 0x000fe20000011405 */
[----:B------:R-:W-:Y:S01]  /*0dc0*/  VIADD R201, R22, 0x10 ;  /* 0x0000001016c97836 */ /* 0x000fe20000000000 */
[----:B------:R-:W-:Y:S01]  /*0dd0*/  LOP3.LUT R7, R4, 0x1ffffffe, RZ, 0xc0, !PT ;  /* 0x1ffffffe04077812 */ /* 0x000fe200078ec0ff */
[----:B------:R-:W-:Y:S01]  /*0de0*/  IMAD.IADD R4, R22, 0x1, R202 ;  /* 0x0000000116047824 */ /* 0x000fe200078e02ca */
[----:B------:R-:W-:Y:S01]  /*0df0*/  LEA.HI R3, R3, R198, RZ, 0x3 ;  /* 0x000000c603037211 */ /* 0x000fe200078f18ff */
[----:B------:R-:W-:Y:S01]  /*0e00*/  VIADD R12, R198, 0x80 ;  /* 0x00000080c60c7836 */ /* 0x000fe20000000000 */
[----:B0-----:R-:W-:Y:S01]  /*0e10*/  LEA.HI R2, R0, R21, RZ, 0x7 ;  /* 0x0000001500027211 */ /* 0x001fe200078f38ff */
[----:B------:R-:W-:Y:S01]  /*0e20*/  IMAD.IADD R11, R6, 0x1, -R7 ;  /* 0x00000001060b7824 */ /* 0x000fe200078e0a07 */
[----:B------:R-:W-:Y:S01]  /*0e30*/  LOP3.LUT R3, R3, 0xfffffff8, RZ, 0xc0, !PT ;  /* 0xfffffff803037812 */ /* 0x000fe200078ec0ff */
[----:B------:R-:W-:Y:S01]  /*0e40*/  VIADD R204, R22, 0x50 ;  /* 0x0000005016cc7836 */ /* 0x000fe20000000000 */
[----:B------:R-:W-:Y:S01]  /*0e50*/  LOP3.LUT R229, R2, 0xffffff80, RZ, 0xc0, !PT ;  /* 0xffffff8002e57812 */ /* 0x000fe200078ec0ff */
[----:B------:R-:W-:Y:S01]  /*0e60*/  VIADD R172, R16, 0x60 ;  /* 0x0000006010ac7836 */ /* 0x000fe20000000000 */
[----:B------:R-:W-:Y:S01]  /*0e70*/  SHF.R.S32.HI R7, RZ, 0x1f, R4 ;  /* 0x0000001fff077819 */ /* 0x000fe20000011404 */
[----:B------:R-:W-:Y:S01]  /*0e80*/  IMAD.IADD R20, R198, 0x1, -R3 ;  /* 0x00000001c6147824 */ /* 0x000fe200078e0a03 */
[----:B------:R-:W-:Y:S01]  /*0e90*/  SHF.R.S32.HI R10, RZ, 0x1f, R9 ;  /* 0x0000001fff0a7819 */ /* 0x000fe20000011409 */
[----:B------:R-:W-:Y:S01]  /*0ea0*/  VIADD R175, R16, 0x80 ;  /* 0x0000008010af7836 */ /* 0x000fe20000000000 */
[----:B------:R-:W-:Y:S01]  /*0eb0*/  IADD3 R229, R21, -R229, RZ ;  /* 0x800000e515e57210 */ /* 0x000fe20007ffe0ff */
[----:B------:R-:W-:Y:S01]  /*0ec0*/  IMAD.SHL.U32 R3, R20, 0x80, RZ ;  /* 0x0000008014037824 */ /* 0x000fe200078e00ff */
[CC--:B------:R-:W-:Y:S01]  /*0ed0*/  LEA.HI R13, R7.reuse, R4.reuse, RZ, 0x4 ;  /* 0x00000004070d7211 */ /* 0x0c0fe200078f20ff */
[----:B------:R0:W-:Y:S01]  /*0ee0*/  STL [R1+0x34], R20 ;  /* 0x0000341401007387 */ /* 0x0001e20000100800 */
[----:B------:R-:W-:Y:S01]  /*0ef0*/  LEA.HI R17, R7, R4, RZ, 0x6 ;  /* 0x0000000407117211 */ /* 0x000fe200078f30ff */
[----:B------:R-:W-:Y:S01]  /*0f00*/  VIADD R196, R16, 0xa0 ;  /* 0x000000a010c47836 */ /* 0x000fe20000000000 */
[----:B------:R-:W-:-:S02]  /*0f10*/  LEA.HI R14, R12, R12, RZ, 0x1 ;  /* 0x0000000c0c0e7211 */ /* 0x000fc400078f08ff */
[CC--:B------:R-:W-:Y:S02]  /*0f20*/  LEA.HI R173, R10.reuse, R9.reuse, RZ, 0x4 ;  /* 0x000000090aad7211 */ /* 0x0c0fe400078f20ff */
[----:B------:R-:W-:Y:S02]  /*0f30*/  LEA.HI R15, R10, R9, RZ, 0x6 ;  /* 0x000000090a0f7211 */ /* 0x000fe400078f30ff */
[----:B------:R-:W-:Y:S02]  /*0f40*/  SHF.R.S32.HI R4, RZ, 0x1f, R12 ;  /* 0x0000001fff047819 */ /* 0x000fe4000001140c */
[----:B------:R-:W-:Y:S01]  /*0f50*/  SHF.R.S32.HI R10, RZ, 0x1f, R229 ;  /* 0x0000001fff0a7819 */ /* 0x000fe200000114e5 */
[----:B------:R-:W-:Y:S01]  /*0f60*/  IMAD.SHL.U32 R15, R15, 0x80, RZ ;  /* 0x000000800f0f7824 */ /* 0x000fe200078e00ff */
[----:B------:R-:W-:Y:S02]  /*0f70*/  LOP3.LUT R6, R14, 0x3fffffe, RZ, 0xc0, !PT ;  /* 0x03fffffe0e067812 */ /* 0x000fe400078ec0ff */
[----:B------:R-:W-:-:S02]  /*0f80*/  LEA.HI R7, R4, R12, RZ, 0x3 ;  /* 0x0000000c04077211 */ /* 0x000fc400078f18ff */
[----:B------:R-:W-:Y:S01]  /*0f90*/  LEA.HI R4, R10, R229, RZ, 0x2 ;  /* 0x000000e50a047211 */ /* 0x000fe200078f10ff */
[----:B------:R-:W-:Y:S01]  /*0fa0*/  IMAD.IADD R213, R12, 0x1, -R6 ;  /* 0x000000010cd57824 */ /* 0x000fe200078e0a06 */
[----:B------:R-:W-:Y:S02]  /*0fb0*/  LOP3.LUT R3, R3, 0x380, RZ, 0xc0, !PT ;  /* 0x0000038003037812 */ /* 0x000fe400078ec0ff */
[----:B------:R-:W-:Y:S02]  /*0fc0*/  LOP3.LUT R12, R4, 0x7ffffffc, RZ, 0xc0, !PT ;  /* 0x7ffffffc040c7812 */ /* 0x000fe400078ec0ff */
[----:B------:R-:W-:Y:S02]  /*0fd0*/  SHF.L.U32 R9, R7, 0x6, RZ ;  /* 0x0000000607097819 */ /* 0x000fe400000006ff */
[----:B------:R-:W-:Y:S01]  /*0fe0*/  SHF.R.S32.HI R7, RZ, 0x2, R4 ;  /* 0x00000002ff077819 */ /* 0x000fe20000011404 */
[----:B------:R-:W-:Y:S01]  /*0ff0*/  IMAD.IADD R12, R229, 0x1, -R12 ;  /* 0x00000001e50c7824 */ /* 0x000fe200078e0a0c */
[----:B------:R-:W-:-:S02]  /*1000*/  SHF.R.S32.HI R6, RZ, 0x1f, R4 ;  /* 0x0000001fff067819 */ /* 0x000fc40000011404 */
[----:B------:R-:W-:Y:S02]  /*1010*/  SHF.R.U32.HI R4, RZ, 0x3, R3 ;  /* 0x00000003ff047819 */ /* 0x000fe40000011603 */
[----:B------:R-:W-:Y:S02]  /*1020*/  LOP3.LUT R3, R3, 0x10, R16, 0xf8, !PT ;  /* 0x0000001003037812 */ /* 0x000fe400078ef810 */
[----:B0-----:R-:W-:Y:S02]  /*1030*/  LOP3.LUT R20, R9, 0xfffffe00, RZ, 0xc0, !PT ;  /* 0xfffffe0009147812 */ /* 0x001fe400078ec0ff */
[----:B------:R-:W-:Y:S02]  /*1040*/  LEA.HI R9, R6, R7, RZ, 0x3 ;  /* 0x0000000706097211 */ /* 0x000fe400078f18ff */
[----:B------:R-:W-:Y:S01]  /*1050*/  LOP3.LUT R6, R3, R4, RZ, 0x3c, !PT ;  /* 0x0000000403067212 */ /* 0x000fe200078e3cff */
[----:B------:R-:W-:Y:S01]  /*1060*/  IMAD R3, R12, R19, 0xa0 ;  /* 0x000000a00c037424 */ /* 0x000fe200078e0213 */
[----:B------:R-:W-:Y:S01]  /*1070*/  LOP3.LUT R4, R9, 0xfffffff8, RZ, 0xc0, !PT ;  /* 0xfffffff809047812 */ /* 0x000fe200078ec0ff */
[----:B------:R-:W-:Y:S01]  /*1080*/  IMAD R213, R213, 0x40, R20 ;  /* 0x00000040d5d57824 */ /* 0x000fe200078e0214 */
[----:B------:R-:W-:-:S02]  /*1090*/  LEA.HI R10, R10, R229, RZ, 0x5 ;  /* 0x000000e50a0a7211 */ /* 0x000fc400078f28ff */
[----:B------:R0:W-:Y:S01]  /*10a0*/  STL [R1+0x38], R3 ;  /* 0x0000380301007387 */ /* 0x0001e20000100800 */
[----:B------:R-:W-:Y:S01]  /*10b0*/  LEA.HI R0, R0, R21, RZ, 0x3 ;  /* 0x0000001500007211 */ /* 0x000fe200078f18ff */
[----:B------:R-:W-:Y:S01]  /*10c0*/  IMAD.IADD R7, R7, 0x1, -R4 ;  /* 0x0000000107077824 */ /* 0x000fe200078e0a04 */
[----:B------:R-:W-:Y:S02]  /*10d0*/  SHF.R.S32.HI R10, RZ, 0x5, R10 ;  /* 0x00000005ff0a7819 */ /* 0x000fe4000001140a */
[----:B------:R-:W-:Y:S02]  /*10e0*/  LEA.HI R5, R5, R198, RZ, 0x1 ;  /* 0x000000c605057211 */ /* 0x000fe400078f08ff */
[----:B------:R-:W-:Y:S01]  /*10f0*/  LOP3.LUT R220, R0, 0xfffffff8, RZ, 0xc0, !PT ;  /* 0xfffffff800dc7812 */ /* 0x000fe200078ec0ff */
[----:B------:R-:W-:Y:S01]  /*1100*/  IMAD R7, R10, 0x10, R7 ;  /* 0x000000100a077824 */ /* 0x000fe200078e0207 */
[----:B------:R-:W-:Y:S02]  /*1110*/  LOP3.LUT R5, R5, 0x3fffffe, RZ, 0xc0, !PT ;  /* 0x03fffffe05057812 */ /* 0x000fe400078ec0ff */
[----:B0-----:R-:W-:Y:S01]  /*1120*/  SHF.R.S32.HI R3, RZ, 0x7, R2 ;  /* 0x00000007ff037819 */ /* 0x001fe20000011402 */
[----:B------:R-:W-:Y:S01]  /*1130*/  IMAD.IADD R220, R21, 0x1, -R220 ;  /* 0x0000000115dc7824 */ /* 0x000fe200078e0adc */
[----:B------:R-:W-:Y:S01]  /*1140*/  SHF.R.S32.HI R227, RZ, 0x3, R0 ;  /* 0x00000003ffe37819 */ /* 0x000fe20000011400 */
[----:B------:R-:W-:Y:S01]  /*1150*/  IMAD.IADD R4, R198, 0x1, -R5 ;  /* 0x00000001c6047824 */ /* 0x000fe200078e0a05 */
[----:B------:R-:W-:-:S02]  /*1160*/  LEA.HI R2, R2, R3, RZ, 0x1 ;  /* 0x0000000302027211 */ /* 0x000fc400078f08ff */
[----:B------:R-:W-:Y:S01]  /*1170*/  SHF.R.S32.HI R0, RZ, 0x1f, R200 ;  /* 0x0000001fff007819 */ /* 0x000fe200000114c8 */
[C---:B------:R-:W-:Y:S01]  /*1180*/  IMAD R4, R217.reuse, 0x8, R4 ;  /* 0x00000008d9047824 */ /* 0x040fe200078e0204 */
[----:B------:R-:W-:Y:S01]  /*1190*/  LOP3.LUT R2, R2, 0x3fffffe, RZ, 0xc0, !PT ;  /* 0x03fffffe02027812 */ /* 0x000fe200078ec0ff */
[----:B------:R-:W-:Y:S01]  /*11a0*/  IMAD R217, R217, 0x400, R6 ;  /* 0x00000400d9d97824 */ /* 0x000fe200078e0206 */
[----:B------:R-:W-:Y:S01]  /*11b0*/  IADD3 R203, R22, 0x30, RZ ;  /* 0x0000003016cb7810 */ /* 0x000fe20007ffe0ff */
[----:B------:R-:W-:Y:S01]  /*11c0*/  IMAD.SHL.U32 R210, R4, 0x40, RZ ;  /* 0x0000004004d27824 */ /* 0x000fe200078e00ff */
[----:B------:R-:W-:Y:S01]  /*11d0*/  SHF.L.U32 R208, R8, 0x7, RZ ;  /* 0x0000000708d07819 */ /* 0x000fe200000006ff */
[----:B------:R-:W-:Y:S01]  /*11e0*/  IMAD.IADD R2, R3, 0x1, -R2 ;  /* 0x0000000103027824 */ /* 0x000fe200078e0a02 */
[----:B------:R-:W-:Y:S02]  /*11f0*/  SHF.R.S32.HI R3, RZ, 0x1f, R201 ;  /* 0x0000001fff037819 */ /* 0x000fe400000114c9 */
[----:B------:R-:W-:Y:S01]  /*1200*/  SHF.L.U32 R214, R220, 0x3, RZ ;  /* 0x00000003dcd67819 */ /* 0x000fe200000006ff */
[----:B------:R-:W-:Y:S01]  /*1210*/  IMAD R7, R2, 0x40, R7 ;  /* 0x0000004002077824 */ /* 0x000fe200078e0207 */
[----:B------:R-:W-:-:S02]  /*1220*/  LOP3.LUT R208, R208, 0x180, RZ, 0xc0, !PT ;  /* 0x00000180d0d07812 */ /* 0x000fc400078ec0ff */
[----:B------:R-:W-:Y:S01]  /*1230*/  SHF.R.S32.HI R2, RZ, 0x1f, R214 ;  /* 0x0000001fff027819 */ /* 0x000fe200000114d6 */
[----:B------:R-:W-:Y:S01]  /*1240*/  VIADD R219, R214, 0x40 ;  /* 0x00000040d6db7836 */ /* 0x000fe20000000000 */
[----:B------:R-:W-:Y:S01]  /*1250*/  STL [R1+0x30], R7 ;  /* 0x0000300701007387 */ /* 0x000fe20000100800 */
[----:B------:R-:W-:Y:S02]  /*1260*/  SHF.R.S32.HI R2, RZ, 0x1f, R204 ;  /* 0x0000001fff027819 */ /* 0x000fe400000114cc */
[----:B------:R-:W-:Y:S01]  /*1270*/  LOP3.LUT P0, RZ, R8, 0x2, RZ, 0xc0, !PT ;  /* 0x0000000208ff7812 */ /* 0x000fe2000780c0ff */
[----:B------:R0:W-:Y:S01]  /*1280*/  STL [R1+0x18], R3 ;  /* 0x0000180301007387 */ /* 0x0001e20000100800 */
[----:B------:R-:W-:Y:S02]  /*1290*/  LOP3.LUT R4, R208, 0x30, R173, 0xf8, !PT ;  /* 0x00000030d0047812 */ /* 0x000fe400078ef8ad */
[----:B------:R-:W-:Y:S01]  /*12a0*/  SHF.R.U32.HI R209, RZ, 0x3, R208 ;  /* 0x00000003ffd17819 */ /* 0x000fe200000116d0 */
[----:B------:R1:W-:Y:S01]  /*12b0*/  STL [R1+0x14], R0 ;  /* 0x0000140001007387 */ /* 0x0003e20000100800 */
[----:B------:R-:W-:-:S02]  /*12c0*/  SHF.L.U32 R17, R17, 0x7, RZ ;  /* 0x0000000711117819 */ /* 0x000fc400000006ff */
[----:B------:R-:W-:Y:S02]  /*12d0*/  LOP3.LUT R8, R208, 0x30, R13, 0xf8, !PT ;  /* 0x00000030d0087812 */ /* 0x000fe400078ef80d */
[----:B------:R-:W-:Y:S02]  /*12e0*/  LOP3.LUT R15, R15, 0xffffe000, RZ, 0xc0, !PT ;  /* 0xffffe0000f0f7812 */ /* 0x000fe400078ec0ff */
[----:B0-----:R-:W-:Y:S02]  /*12f0*/  SHF.R.S32.HI R3, RZ, 0x1f, R203 ;  /* 0x0000001fff037819 */ /* 0x001fe400000114cb */
[----:B------:R-:W-:Y:S02]  /*1300*/  LOP3.LUT R4, R4, R209, RZ, 0x3c, !PT ;  /* 0x000000d104047212 */ /* 0x000fe400078e3cff */
[----:B-1----:R-:W-:Y:S01]  /*1310*/  SHF.R.S32.HI R0, RZ, 0x1f, R202 ;  /* 0x0000001fff007819 */ /* 0x002fe200000114ca */
[----:B------:R0:W-:Y:S01]  /*1320*/  STL [R1+0x10], R3 ;  /* 0x0000100301007387 */ /* 0x0001e20000100800 */
[----:B------:R-:W-:-:S02]  /*1330*/  LOP3.LUT R17, R17, 0xffffe000, RZ, 0xc0, !PT ;  /* 0xffffe00011117812 */ /* 0x000fc400078ec0ff */
[----:B------:R-:W-:Y:S01]  /*1340*/  LOP3.LUT R8, R8, R209, RZ, 0x3c, !PT ;  /* 0x000000d108087212 */ /* 0x000fe200078e3cff */
[----:B------:R1:W-:Y:S01]  /*1350*/  STL [R1+0xc], R0 ;  /* 0x00000c0001007387 */ /* 0x0003e20000100800 */
[-C--:B------:R-:W-:Y:S02]  /*1360*/  IADD3 R15, R4, R210.reuse, R15 ;  /* 0x000000d2040f7210 */ /* 0x080fe40007ffe00f */
[----:B------:R-:W-:Y:S01]  /*1370*/  IADD3 R5, R8, R210, R17 ;  /* 0x000000d208057210 */ /* 0x000fe20007ffe011 */
[----:B------:R2:W-:Y:S01]  /*1380*/  STL [R1+0x8], R2 ;  /* 0x0000080201007387 */ /* 0x0005e20000100800 */
[----:B------:R-:W-:Y:S02]  /*1390*/  SHF.R.S32.HI R14, RZ, 0x1, R14 ;  /* 0x00000001ff0e7819 */ /* 0x000fe4000001140e */
[----:B0-----:R-:W-:Y:S02]  /*13a0*/  SHF.R.S32.HI R3, RZ, 0x1f, R219 ;  /* 0x0000001fff037819 */ /* 0x001fe400000114db */
[----:B------:R-:W-:Y:S01]  /*13b0*/  SEL R226, R226, 0xffffffe0, !P0 ;  /* 0xffffffe0e2e27807 */ /* 0x000fe20004000000 */
[----:B------:R-:W-:Y:S01]  /*13c0*/  IMAD.SHL.U32 R14, R14, 0x80, RZ ;  /* 0x000000800e0e7824 */ /* 0x000fe200078e00ff */
[----:B-1----:R-:W-:-:S02]  /*13d0*/  LOP3.LUT R0, R208, 0x10, R16, 0xf8, !PT ;  /* 0x00000010d0007812 */ /* 0x002fc400078ef810 */
[----:B------:R-:W-:Y:S02]  /*13e0*/  MOV R19, RZ ;  /* 0x000000ff00137202 */ /* 0x000fe40000000f00 */
[----:B--2---:R-:W-:Y:S02]  /*13f0*/  LOP3.LUT R2, R208, 0x30, R16, 0xf8, !PT ;  /* 0x00000030d0027812 */ /* 0x004fe400078ef810 */
[-C--:B------:R-:W-:Y:S01]  /*1400*/  LOP3.LUT R215, R0, R209.reuse, RZ, 0x3c, !PT ;  /* 0x000000d100d77212 */ /* 0x080fe200078e3cff */
[----:B------:R-:W-:Y:S01]  /*1410*/  IMAD.IADD R0, R18, 0x1, R5 ;  /* 0x0000000112007824 */ /* 0x000fe200078e0205 */
[----:B------:R-:W-:Y:S02]  /*1420*/  LOP3.LUT R3, R2, R209, RZ, 0x3c, !PT ;  /* 0x000000d102037212 */ /* 0x000fe400078e3cff */
[----:B------:R-:W-:Y:S01]  /*1430*/  IADD3 R2, R18, R15, RZ ;  /* 0x0000000f12027210 */ /* 0x000fe20007ffe0ff */
[----:B------:R-:W-:Y:S01]  /*1440*/  IMAD.IADD R215, R210, 0x1, R215 ;  /* 0x00000001d2d77824 */ /* 0x000fe200078e02d7 */
[----:B------:R-:W-:-:S02]  /*1450*/  IADD3 R3, R18, R210, R3 ;  /* 0x000000d212037210 */ /* 0x000fc40007ffe003 */
[----:B------:R-:W-:Y:S01]  /*1460*/  SHF.R.S32.HI R17, RZ, 0x1f, R16 ;  /* 0x0000001fff117819 */ /* 0x000fe20000011410 */
[----:B------:R-:W-:Y:S01]  /*1470*/  IMAD.IADD R216, R226, 0x1, R215 ;  /* 0x00000001e2d87824 */ /* 0x000fe200078e02d7 */
[----:B------:R-:W-:Y:S01]  /*1480*/  SHF.R.S32.HI R197, RZ, 0x1f, R172 ;  /* 0x0000001fffc57819 */ /* 0x000fe200000114ac */
[----:B------:R-:W-:Y:S01]  /*1490*/  STL [R1+0x24], R3 ;  /* 0x0000240301007387 */ /* 0x000fe20000100800 */
[----:B------:R-:W-:Y:S02]  /*14a0*/  SHF.R.S32.HI R207, RZ, 0x1f, R175 ;  /* 0x0000001fffcf7819 */ /* 0x000fe400000114af */
[----:B------:R-:W-:Y:S01]  /*14b0*/  SHF.R.S32.HI R206, RZ, 0x1f, R196 ;  /* 0x0000001fffce7819 */ /* 0x000fe200000114c4 */
[----:B------:R-:W-:Y:S01]  /*14c0*/  STL [R1+0x20], R2 ;  /* 0x0000200201007387 */ /* 0x000fe20000100800 */
[----:B------:R-:W-:Y:S02]  /*14d0*/  LOP3.LUT R212, R14, 0x180, RZ, 0xc0, !PT ;  /* 0x000001800ed47812 */ /* 0x000fe400078ec0ff */
[----:B------:R-:W-:Y:S01]  /*14e0*/  SHF.R.S32.HI R173, RZ, 0x4, R173 ;  /* 0x00000004ffad7819 */ /* 0x000fe200000114ad */
[----:B------:R0:W-:Y:S01]  /*14f0*/  STL [R1+0x1c], R0 ;  /* 0x00001c0001007387 */ /* 0x0001e20000100800 */
[----:B------:R-:W-:-:S02]  /*1500*/  SHF.R.S32.HI R174, RZ, 0x4, R13 ;  /* 0x00000004ffae7819 */ /* 0x000fc4000001140d */
[----:B------:R-:W-:Y:S01]  /*1510*/  IADD3 R226, R226, UR39, R215 ;  /* 0x00000027e2e27c10 */ /* 0x000fe2000fffe0d7 */
[----:B0-----:R-:W-:-:S05]  /*1520*/  IMAD R0, R11, 0x8, R7 ;  /* 0x000000080b007824 */ /* 0x001fca00078e0207 */
[----:B------:R0:W-:Y:S02]  /*1530*/  STL [R1+0x3c], R0 ;  /* 0x00003c0001007387 */ /* 0x0001e40000100800 */
.L_x_630:
[----:B0---4-:R-:W1:Y:S02]  /*1540*/  LDC.64 R2, c[0x0][0xc88] ;  /* 0x00032200ff027b82 */ /* 0x011e640000000a00 */
[----:B-1----:R-:W-:-:S05]  /*1550*/  IMAD.WIDE R2, R171, 0x4, R2 ;  /* 0x00000004ab027825 */ /* 0x002fca00078e0202 */
[----:B--2---:R1:W2:Y:S01]  /*1560*/  LDG.E R218, desc[UR50][R2.64] ;  /* 0x0000003202da7981 */ /* 0x0042a2000c1e1900 */
[----:B------:R-:W-:Y:S05]  /*1570*/  YIELD ;  /* 0x0000000000007946 */ /* 0x000fea0003800000 */
[----:B------:R-:W-:Y:S01]  /*1580*/  ULDC.64 UR4, c[0x0][0xa28] ;  /* 0x00028a0000047ab9 */ /* 0x000fe20000000a00 */
[----:B------:R-:W-:Y:S01]  /*1590*/  ULDC.64 UR8, c[0x0][0xa18] ;  /* 0x0002860000087ab9 */ /* 0x000fe20000000a00 */
[----:B------:R-:W-:Y:S01]  /*15a0*/  ISETP.NE.U32.AND P1, PT, RZ, UR4, PT ;  /* 0x00000004ff007c0c */ /* 0x000fe2000bf25070 */
[----:B------:R-:W-:Y:S01]  /*15b0*/  ULDC.64 UR6, c[0x0][0xa08] ;  /* 0x0002820000067ab9 */ /* 0x000fe20000000a00 */
[----:B-1----:R-:W-:Y:S01]  /*15c0*/  MOV R3, RZ ;  /* 0x000000ff00037202 */ /* 0x002fe20000000f00 */
[----:B------:R-:W-:Y:S01]  /*15d0*/  IMAD.MOV.U32 R27, RZ, RZ, RZ ;  /* 0x000000ffff1b7224 */ /* 0x000fe200078e00ff */
[----:B------:R-:W-:-:S02]  /*15e0*/  ISETP.NE.AND.EX P1, PT, RZ, UR5, PT, P1 ;  /* 0x00000005ff007c0c */ /* 0x000fc4000bf25310 */
[----:B------:R-:W-:-:S04]  /*15f0*/  ISETP.NE.U32.AND P0, PT, RZ, UR6, PT ;  /* 0x00000006ff007c0c */ /* 0x000fc8000bf05070 */
[----:B------:R-:W-:Y:S02]  /*1600*/  ISETP.NE.AND.EX P0, PT, RZ, UR7, PT, P0 ;  /* 0x00000007ff007c0c */ /* 0x000fe4000bf05300 */
[----:B--2---:R-:W-:Y:S01]  /*1610*/  SHF.R.S32.HI R224, RZ, 0x1f, R218 ;  /* 0x0000001fffe07819 */ /* 0x004fe200000114da */
[----:B------:R-:W-:-:S04]  /*1620*/  IMAD.SHL.U32 R222, R218, 0x4, RZ ;  /* 0x00000004dade7824 */ /* 0x000fc800078e00ff */
[C---:B---3--:R-:W-:Y:S02]  /*1630*/  @P1 LEA R4, P2, R218.reuse, UR4, 0x2 ;  /* 0x00000004da041c11 */ /* 0x048fe4000f8410ff */
[C-C-:B------:R-:W-:Y:S02]  /*1640*/  SHF.L.U64.HI R223, R218.reuse, 0x2, R224.reuse ;  /* 0x00000002dadf7819 */ /* 0x140fe400000102e0 */
[----:B------:R-:W-:Y:S02]  /*1650*/  @P1 LEA.HI.X R5, R218, UR5, R224, 0x2, P2 ;  /* 0x00000005da051c11 */ /* 0x000fe400090f14e0 */
[----:B------:R-:W-:Y:S01]  /*1660*/  ISETP.NE.U32.AND P2, PT, RZ, UR8, PT ;  /* 0x00000008ff007c0c */ /* 0x000fe2000bf45070 */
[----:B------:R-:W-:Y:S01]  /*1670*/  ULDC UR4, c[0x0][0x288] ;  /* 0x0000a20000047ab9 */ /* 0x000fe20000000800 */
[----:B------:R-:W-:Y:S01]  /*1680*/  IADD3 R8, P3, R222, UR6, RZ ;  /* 0x00000006de087c10 */ /* 0x000fe2000ff7e0ff */
[----:B------:R1:W5:Y:S01]  /*1690*/  @P1 LDG.E R3, desc[UR50][R4.64] ;  /* 0x0000003204031981 */ /* 0x000362000c1e1900 */
[----:B------:R-:W-:Y:S01]  /*16a0*/  ISETP.NE.AND.EX P2, PT, RZ, UR9, PT, P2 ;  /* 0x00000009ff007c0c */ /* 0x000fe2000bf45320 */
[----:B------:R-:W-:Y:S01]  /*16b0*/  IMAD.U32 R151, RZ, RZ, UR4 ;  /* 0x00000004ff977e24 */ /* 0x000fe2000f8e00ff */
[----:B------:R-:W-:Y:S01]  /*16c0*/  IADD3.X R9, R223, UR7, RZ, P3, !PT ;  /* 0x00000007df097c10 */ /* 0x000fe20009ffe4ff */
[----:B------:R-:W-:-:S04]  /*16d0*/  ULDC.64 UR4, c[0x0][0x418] ;  /* 0x0001060000047ab9 */ /* 0x000fc80000000a00 */
[----:B------:R1:W5:Y:S06]  /*16e0*/  @P0 LDG.E R27, desc[UR50][R8.64] ;  /* 0x00000032081b0981 */ /* 0x00036c000c1e1900 */
[----:B------:R-:W-:-:S04]  /*16f0*/  @P2 IADD3 R6, P1, R222, UR8, RZ ;  /* 0x00000008de062c10 */ /* 0x000fc8000ff3e0ff */
[----:B------:R-:W-:-:S05]  /*1700*/  @P2 IADD3.X R7, R223, UR9, RZ, P1, !PT ;  /* 0x00000009df072c10 */ /* 0x000fca0008ffe4ff */
[----:B------:R1:W5:Y:S01]  /*1710*/  @P2 LDG.E R151, desc[UR50][R6.64] ;  /* 0x0000003206972981 */ /* 0x000362000c1e1900 */
[----:B------:R-:W-:-:S03]  /*1720*/  UISETP.NE.U32.AND UP0, UPT, UR4, URZ, UPT ;  /* 0x0000003f0400728c */ /* 0x000fc6000bf05070 */
[----:B------:R-:W-:Y:S01]  /*1730*/  ULDC UR4, c[0x0][0x424] ;  /* 0x0001090000047ab9 */ /* 0x000fe20000000800 */
[----:B------:R-:W-:-:S03]  /*1740*/  UISETP.NE.AND.EX UP0, UPT, UR5, URZ, UPT, UP0 ;  /* 0x0000003f0500728c */ /* 0x000fc6000bf05300 */
[----:B------:R-:W-:Y:S01]  /*1750*/  ULDC UR5, c[0x0][0x2f0] ;  /* 0x0000bc0000057ab9 */ /* 0x000fe20000000800 */
[----:B------:R-:W-:-:S04]  /*1760*/  USEL UR4, UR4, 0x1, UP0 ;  /* 0x0000000104047887 */ /* 0x000fc80008000000 */
[----:B------:R-:W-:-:S03]  /*1770*/  UIMAD UR4, UR4, UR5, URZ ;  /* 0x00000005040472a4 */ /* 0x000fc6000f8e023f */
[----:B------:R-:W-:Y:S02]  /*1780*/  ULDC UR5, c[0x0][0x348] ;  /* 0x0000d20000057ab9 */ /* 0x000fe40000000800 */
[----:B------:R-:W-:Y:S01]  /*1790*/  IMAD.U32 R2, RZ, RZ, UR5 ;  /* 0x00000005ff027e24 */ /* 0x000fe2000f8e00ff */
[----:B------:R-:W-:Y:S01]  /*17a0*/  MOV R26, UR4 ;  /* 0x00000004001a7c02 */ /* 0x000fe20008000f00 */
[----:B------:R-:W-:Y:S01]  /*17b0*/  IMAD.MOV.U32 R24, RZ, RZ, R218 ;  /* 0x000000ffff187224 */ /* 0x000fe200078e00da */
[----:B-1----:R-:W-:Y:S06]  /*17c0*/  @P2 BRA `(.L_x_432) ;  /* 0x0000000000242947 */ /* 0x002fec0003800000 */
[----:B------:R-:W-:Y:S02]  /*17d0*/  ULDC.64 UR4, c[0x0][0xa00] ;  /* 0x0002800000047ab9 */ /* 0x000fe40000000a00 */
[----:B------:R-:W-:-:S04]  /*17e0*/  ISETP.NE.U32.AND P1, PT, RZ, UR4, PT ;  /* 0x00000004ff007c0c */ /* 0x000fc8000bf25070 */
[----:B------:R-:W-:-:S13]  /*17f0*/  ISETP.NE.AND.EX P1, PT, RZ, UR5, PT, P1 ;  /* 0x00000005ff007c0c */ /* 0x000fda000bf25310 */
[----:B------:R-:W-:Y:S05]  /*1800*/  @!P1 BRA `(.L_x_432) ;  /* 0x0000000000149947 */ /* 0x000fea0003800000 */
[----:B------:R-:W1:Y:S02]  /*1810*/  LDC.64 R4, c[0x0][0xa00] ;  /* 0x00028000ff047b82 */ /* 0x000e640000000a00 */
[----:B-1----:R-:W-:-:S05]  /*1820*/  IMAD.WIDE R4, R24, 0x4, R4 ;  /* 0x0000000418047825 */ /* 0x002fca00078e0204 */
[----:B-----5:R-:W2:Y:S04]  /*1830*/  LDG.E R151, desc[UR50][R4.64] ;  /* 0x0000003204977981 */ /* 0x020ea8000c1e1900 */
[----:B0-----:R-:W2:Y:S02]  /*1840*/  LDG.E R0, desc[UR50][R4.64+0x4] ;  /* 0x0000043204007981 */ /* 0x001ea4000c1e1900 */
[----:B--2---:R-:W-:-:S07]  /*1850*/  IMAD.IADD R151, R0, 0x1, -R151 ;  /* 0x0000000100977824 */ /* 0x004fce00078e0a97 */
.L_x_432:
[----:B------:R-:W-:Y:S01]  /*1860*/  ULDC.64 UR4, c[0x0][0xa20] ;  /* 0x0002880000047ab9 */ /* 0x000fe20000000a00 */
[----:B------:R-:W-:Y:S01]  /*1870*/  IMAD.MOV.U32 R225, RZ, RZ, R169 ;  /* 0x000000ffffe17224 */ /* 0x000fe200078e00a9 */
[----:B------:R-:W-:Y:S01]  /*1880*/  ISETP.NE.U32.AND P1, PT, RZ, UR4, PT ;  /* 0x00000004ff007c0c */ /* 0x000fe2000bf25070 */
[----:B------:R-:W-:-:S03]  /*1890*/  IMAD.MOV.U32 R221, RZ, RZ, R170 ;  /* 0x000000ffffdd7224 */ /* 0x000fc600078e00aa */
[----:B------:R-:W-:-:S13]  /*18a0*/  ISETP.NE.AND.EX P1, PT, RZ, UR5, PT, P1 ;  /* 0x00000005ff007c0c */ /* 0x000fda000bf25310 */
[----:B------:R-:W-:Y:S05]  /*18b0*/  @!P1 BRA `(.L_x_433) ;  /* 0x0000000000109947 */ /* 0x000fea0003800000 */
[----:B------:R-:W-:-:S04]  /*18c0*/  IADD3 R4, P0, R222, UR4, RZ ;  /* 0x00000004de047c10 */ /* 0x000fc8000ff1e0ff */
[----:B------:R-:W-:-:S05]  /*18d0*/  IADD3.X R5, R223, UR5, RZ, P0, !PT ;  /* 0x00000005df057c10 */ /* 0x000fca00087fe4ff */
[----:B------:R1:W5:Y:S01]  /*18e0*/  LDG.E R26, desc[UR50][R4.64] ;  /* 0x00000032041a7981 */ /* 0x000362000c1e1900 */
[----:B------:R-:W-:Y:S05]  /*18f0*/  BRA `(.L_x_434) ;  /* 0x0000000000107947 */ /* 0x000fea0003800000 */
.L_x_433:
[----:B------:R-:W-:Y:S05]  /*1900*/  @!P0 BRA `(.L_x_434) ;  /* 0x00000000000c8947 */ /* 0x000fea0003800000 */
[----:B------:R-:W2:Y:S04]  /*1910*/  LDG.E R5, desc[UR50][R8.64] ;  /* 0x0000003208057981 */ /* 0x000ea8000c1e1900 */
[----:B------:R-:W2:Y:S02]  /*1920*/  LDG.E R26, desc[UR50][R8.64+0x4] ;  /* 0x00000432081a7981 */ /* 0x000ea4000c1e1900 */
[----:B--2---:R-:W-:-:S07]  /*1930*/  IMAD.IADD R26, R26, 0x1, -R5 ;  /* 0x000000011a1a7824 */ /* 0x004fce00078e0a05 */
.L_x_434:
[----:B------:R-:W-:Y:S02]  /*1940*/  ULDC.64 UR4, c[0x0][0xa10] ;  /* 0x0002840000047ab9 */ /* 0x000fe40000000a00 */
[----:B------:R-:W-:-:S04]  /*1950*/  ISETP.NE.U32.AND P0, PT, RZ, UR4, PT ;  /* 0x00000004ff007c0c */ /* 0x000fc8000bf05070 */
[----:B------:R-:W-:Y:S01]  /*1960*/  ISETP.NE.AND.EX P0, PT, RZ, UR5, PT, P0 ;  /* 0x00000005ff007c0c */ /* 0x000fe2000bf05300 */
[----:B-----5:R-:W-:Y:S01]  /*1970*/  IMAD.IADD R11, R26, 0x1, -R3 ;  /* 0x000000011a0b7824 */ /* 0x020fe200078e0a03 */
[----:B------:R-:W-:-:S11]  /*1980*/  ULDC.64 UR4, c[0x0][0xa30] ;  /* 0x00028c0000047ab9 */ /* 0x000fd60000000a00 */
[----:B-1----:R-:W1:Y:S02]  /*1990*/  @P0 LDC.64 R4, c[0x0][0xa10] ;  /* 0x00028400ff040b82 */ /* 0x002e640000000a00 */
[----:B-1----:R-:W-:-:S05]  /*19a0*/  @P0 IMAD.WIDE R4, R24, 0x4, R4 ;  /* 0x0000000418040825 */ /* 0x002fca00078e0204 */
[----:B0-----:R-:W2:Y:S04]  /*19b0*/  @P0 LDG.E R0, desc[UR50][R4.64] ;  /* 0x0000003204000981 */ /* 0x001ea8000c1e1900 */
[----:B------:R-:W2:Y:S01]  /*19c0*/  @P0 LDG.E R9, desc[UR50][R4.64+0x4] ;  /* 0x0000043204090981 */ /* 0x000ea2000c1e1900 */
[----:B------:R-:W-:Y:S02]  /*19d0*/  IADD3 R122, -R11, RZ, RZ ;  /* 0x000000ff0b7a7210 */ /* 0x000fe40007ffe1ff */
[----:B------:R-:W-:Y:S02]  /*19e0*/  ISETP.NE.U32.AND P1, PT, RZ, UR4, PT ;  /* 0x00000004ff007c0c */ /* 0x000fe4000bf25070 */
[----:B------:R-:W-:Y:S02]  /*19f0*/  VIMNMX R122, RZ, R122, !PT ;  /* 0x0000007aff7a7248 */ /* 0x000fe40007fe0100 */
[----:B------:R-:W-:-:S02]  /*1a00*/  ISETP.NE.AND.EX P1, PT, RZ, UR5, PT, P1 ;  /* 0x00000005ff007c0c */ /* 0x000fc4000bf25310 */
[----:B------:R-:W-:-:S11]  /*1a10*/  MOV R136, R26 ;  /* 0x0000001a00887202 */ /* 0x000fd60000000f00 */
[----:B------:R-:W-:-:S04]  /*1a20*/  @P1 IADD3 R6, P2, R222, UR4, RZ ;  /* 0x00000004de061c10 */ /* 0x000fc8000ff5e0ff */
[----:B------:R-:W-:-:S05]  /*1a30*/  @P1 IADD3.X R7, R223, UR5, RZ, P2, !PT ;  /* 0x00000005df071c10 */ /* 0x000fca00097fe4ff */
[----:B------:R0:W5:Y:S01]  /*1a40*/  @P1 LDG.E R136, desc[UR50][R6.64] ;  /* 0x0000003206881981 */ /* 0x000162000c1e1900 */
[----:B--2---:R-:W-:-:S04]  /*1a50*/  @P0 IMAD.IADD R2, R9, 0x1, -R0 ;  /* 0x0000000109020824 */ /* 0x004fc800078e0a00 */
[----:B------:R-:W-:-:S04]  /*1a60*/  IMAD.IADD R152, R11, 0x1, R2 ;  /* 0x000000010b987824 */ /* 0x000fc800078e0202 */
[----:B------:R-:W-:-:S04]  /*1a70*/  VIADD R0, R152, 0x9f ;  /* 0x0000009f98007836 */ /* 0x000fc80000000000 */
[----:B------:R-:W-:-:S05]  /*1a80*/  IMAD.HI R0, R0, 0x66666667, RZ ;  /* 0x6666666700007827 */ /* 0x000fca00078e02ff */
[----:B------:R-:W-:-:S04]  /*1a90*/  SHF.R.U32.HI R3, RZ, 0x1f, R0 ;  /* 0x0000001fff037819 */ /* 0x000fc80000011600 */
[----:B------:R-:W-:-:S05]  /*1aa0*/  LEA.HI.SX32 R154, R0, R3, 0x1a ;  /* 0x00000003009a7211 */ /* 0x000fca00078fd2ff */
[----:B------:R-:W-:-:S05]  /*1ab0*/  IMAD R3, R154, 0xa0, -R11 ;  /* 0x000000a09a037824 */ /* 0x000fca00078e0a0b */
[----:B------:R-:W-:-:S04]  /*1ac0*/  VIMNMX R3, R3, R2, PT ;  /* 0x0000000203037248 */ /* 0x000fc80003fe0100 */
[----:B------:R-:W-:Y:S01]  /*1ad0*/  ISETP.GT.AND P0, PT, R3, R122, PT ;  /* 0x0000007a0300720c */ /* 0x000fe20003f04270 */
[----:B------:R-:W-:-:S05]  /*1ae0*/  IMAD.WIDE.U32 R122, R122, -0x33333333, RZ ;  /* 0xcccccccd7a7a7825 */ /* 0x000fca00078e00ff */
[----:B------:R-:W-:-:S05]  /*1af0*/  SHF.R.U32.HI R122, RZ, 0x7, R123 ;  /* 0x00000007ff7a7819 */ /* 0x000fca000001167b */
[----:B------:R-:W-:Y:S02]  /*1b00*/  IMAD.MOV.U32 R25, RZ, RZ, R122 ;  /* 0x000000ffff197224 */ /* 0x000fe400078e007a */
[----:B------:R-:W-:-:S04]  /*1b10*/  @P0 VIADD R0, R3, 0x9f ;  /* 0x0000009f03000836 */ /* 0x000fc80000000000 */
[----:B------:R-:W-:-:S05]  /*1b20*/  @P0 IMAD.HI R0, R0, 0x66666667, RZ ;  /* 0x6666666700000827 */ /* 0x000fca00078e02ff */
[----:B------:R-:W-:-:S04]  /*1b30*/  @P0 SHF.R.U32.HI R3, RZ, 0x1f, R0 ;  /* 0x0000001fff030819 */ /* 0x000fc80000011600 */
[----:B------:R-:W-:Y:S02]  /*1b40*/  @P0 LEA.HI.SX32 R25, R0, R3, 0x1a ;  /* 0x0000000300190211 */ /* 0x000fe400078fd2ff */
[----:B------:R-:W-:Y:S02]  /*1b50*/  PLOP3.LUT P0, PT, PT, PT, PT, 0x80, 0x0 ;  /* 0x000000000000781c */ /* 0x000fe40003f0f070 */
[----:B------:R-:W-:-:S13]  /*1b60*/  ISETP.GT.AND P1, PT, R25, R122, PT ;  /* 0x0000007a1900720c */ /* 0x000fda0003f24270 */
[----:B0-----:R-:W-:Y:S05]  /*1b70*/  @!P1 BRA `(.L_x_435) ;  /* 0x000000e400549947 */ /* 0x001fea0003800000 */
[----:B------:R-:W-:Y:S01]  /*1b80*/  VIADD R0, R18, 0x1a400 ;  /* 0x0001a40012007836 */ /* 0x000fe20000000000 */
[----:B------:R-:W-:Y:S04]  /*1b90*/  BSSY B6, `(.L_x_436) ;  /* 0x0000013000067945 */ /* 0x000fe80003800000 */
[----:B------:R-:W-:-:S13]  /*1ba0*/  LOP3.LUT P0, RZ, R0, 0x1bf, RZ, 0xc0, !PT ;  /* 0x000001bf00ff7812 */ /* 0x000fda000780c0ff */
[----:B------:R-:W-:Y:S05]  /*1bb0*/  @!P0 BRA `(.L_x_437) ;  /* 0x0000000000408947 */ /* 0x000fea0003800000 */
[----:B------:R-:W-:Y:S01]  /*1bc0*/  MOV R0, 0x0 ;  /* 0x0000000000007802 */ /* 0x000fe20000000f00 */
[----:B------:R-:W-:Y:S01]  /*1bd0*/  ULDC.64 UR4, c[0x4][0xc8] ;  /* 0x0100320000047ab9 */ /* 0x000fe20000000a00 */
[----:B------:R-:W-:Y:S01]  /*1be0*/  ULDC.64 UR6, c[0x4][0x30] ;  /* 0x01000c0000067ab9 */ /* 0x000fe20000000a00 */
[----:B------:R-:W-:Y:S01]  /*1bf0*/  IMAD.U32 R4, RZ, RZ, UR4 ;  /* 0x00000004ff047e24 */ /* 0x000fe2000f8e00ff */
[----:B------:R0:W1:Y:S01]  /*1c00*/  LDC.64 R14, c[0x4][R0] ;  /* 0x01000000000e7b82 */ /* 0x0000620000000a00 */
[----:B------:R-:W-:Y:S01]  /*1c10*/  MOV R5, UR5 ;  /* 0x0000000500057c02 */ /* 0x000fe20008000f00 */
[----:B------:R-:W-:Y:S01]  /*1c20*/  ULDC.64 UR4, c[0x4][0xd0] ;  /* 0x0100340000047ab9 */ /* 0x000fe20000000a00 */
[----:B------:R-:W-:Y:S01]  /*1c30*/  IMAD.U32 R10, RZ, RZ, UR6 ;  /* 0x00000006ff0a7e24 */ /* 0x000fe2000f8e00ff */
[----:B------:R-:W-:Y:S01]  /*1c40*/  MOV R8, 0x70 ;  /* 0x0000007000087802 */ /* 0x000fe20000000f00 */
[----:B------:R-:W-:Y:S02]  /*1c50*/  IMAD.U32 R6, RZ, RZ, UR4 ;  /* 0x00000004ff067e24 */ /* 0x000fe4000f8e00ff */
[----:B------:R-:W-:-:S02]  /*1c60*/  IMAD.U32 R7, RZ, RZ, UR5 ;  /* 0x00000005ff077e24 */ /* 0x000fc4000f8e00ff */
[----:B------:R-:W-:Y:S02]  /*1c70*/  IMAD.U32 R11, RZ, RZ, UR7 ;  /* 0x00000007ff0b7e24 */ /* 0x000fe4000f8e00ff */
[----:B------:R-:W-:Y:S02]  /*1c80*/  IMAD.MOV.U32 R12, RZ, RZ, 0x1 ;  /* 0x00000001ff0c7424 */ /* 0x000fe400078e00ff */
[----:B0-----:R-:W-:-:S07]  /*1c90*/  IMAD.MOV.U32 R13, RZ, RZ, RZ ;  /* 0x000000ffff0d7224 */ /* 0x001fce00078e00ff */
[----:B------:R-:W-:-:S07]  /*1ca0*/  LEPC R20, `(.L_x_437) ;  /* 0x000000001014794e */ /* 0x000fce0000000000 */
[----:B-1---5:R-:W-:Y:S05]  /*1cb0*/  CALL.ABS.NOINC R14 ;  /* 0x000000000e007343 */ /* 0x022fea0003c00000 */
.L_x_437:
[----:B------:R-:W-:Y:S05]  /*1cc0*/  BSYNC B6 ;  /* 0x0000000000067941 */ /* 0x000fea0003800000 */
.L_x_436:
        /* <DEDUP_REMOVED lines=20> */
.L_x_439:
[----:B------:R-:W-:Y:S05]  /*1e10*/  BSYNC B6 ;  /* 0x0000000000067941 */ /* 0x000fea0003800000 */
.L_x_438:
[----:B------:R-:W2:Y:S01]  /*1e20*/  LDL.LU R10, [R1] ;  /* 0x00000000010a7983 */ /* 0x000ea20000300800 */
[----:B------:R-:W-:Y:S01]  /*1e30*/  ULDC.64 UR4, c[0x0][0x9f8] ;  /* 0x00027e0000047ab9 */ /* 0x000fe20000000a00 */
[----:B------:R-:W0:Y:S01]  /*1e40*/  S2R R20, SR_TID.X ;  /* 0x0000000000147919 */ /* 0x000e220000002100 */
[----:B------:R-:W-:Y:S01]  /*1e50*/  ISETP.NE.U32.AND P0, PT, RZ, UR4, PT ;  /* 0x00000004ff007c0c */ /* 0x000fe2000bf05070 */
[C---:B------:R-:W-:Y:S01]  /*1e60*/  VIADD R0, R16.reuse, 0x20 ;  /* 0x0000002010007836 */ /* 0x040fe20000000000 */
[----:B------:R-:W1:Y:S01]  /*1e70*/  LDC.64 R100, c[0x0][0x3f8] ;  /* 0x0000fe00ff647b82 */ /* 0x000e620000000a00 */
[----:B------:R-:W3:Y:S01]  /*1e80*/  LDL R12, [R1+0x34] ;  /* 0x00003400010c7983 */ /* 0x000ee20000100800 */
[----:B------:R-:W-:Y:S01]  /*1e90*/  ISETP.NE.AND.EX P0, PT, RZ, UR5, PT, P0 ;  /* 0x00000005ff007c0c */ /* 0x000fe2000bf05300 */
[----:B------:R-:W-:-:S05]  /*1ea0*/  VIADD R3, R16, 0x40 ;  /* 0x0000004010037836 */ /* 0x000fca0000000000 */
[----:B------:R-:W4:Y:S07]  /*1eb0*/  LDC R121, c[0x0][0x3f4] ;  /* 0x0000fd00ff797b82 */ /* 0x000f2e0000000800 */
[----:B------:R-:W-:Y:S01]  /*1ec0*/  @P0 IADD3 R4, P1, R222, UR4, RZ ;  /* 0x00000004de040c10 */ /* 0x000fe2000ff3e0ff */
[----:B------:R-:W-:Y:S01]  /*1ed0*/  ULDC UR4, c[0x0][0x320] ;  /* 0x0000c80000047ab9 */ /* 0x000fe20000000800 */
[----:B------:R-:W4:Y:S02]  /*1ee0*/  LDC.64 R94, c[0x0][0x408] ;  /* 0x00010200ff5e7b82 */ /* 0x000f240000000a00 */
[----:B------:R-:W-:-:S05]  /*1ef0*/  @P0 IADD3.X R5, R223, UR5, RZ, P1, !PT ;  /* 0x00000005df050c10 */ /* 0x000fca0008ffe4ff */
[----:B------:R1:W3:Y:S01]  /*1f00*/  @P0 LDG.E R24, desc[UR50][R4.64] ;  /* 0x0000003204180981 */ /* 0x0002e2000c1e1900 */
[----:B0-----:R-:W-:-:S04]  /*1f10*/  SHF.R.U32.HI R20, RZ, 0x7, R20 ;  /* 0x00000007ff147819 */ /* 0x001fc80000011614 */
[----:B------:R-:W-:Y:S02]  /*1f20*/  ISETP.NE.AND P6, PT, R20, 0x1, PT ;  /* 0x000000011400780c */ /* 0x000fe40003fc5270 */
[----:B------:R-:W-:Y:S02]  /*1f30*/  ISETP.GE.AND P2, PT, R16, UR4, PT ;  /* 0x0000000410007c0c */ /* 0x000fe4000bf46270 */
[----:B------:R-:W-:Y:S02]  /*1f40*/  ISETP.GE.AND P3, PT, R0, UR4, PT ;  /* 0x0000000400007c0c */ /* 0x000fe4000bf66270 */
[----:B------:R-:W-:Y:S02]  /*1f50*/  ISETP.GE.AND P0, PT, R3, UR4, PT ;  /* 0x0000000403007c0c */ /* 0x000fe4000bf06270 */
[----:B------:R-:W-:-:S05]  /*1f60*/  ISETP.GE.AND P1, PT, R172, UR4, PT ;  /* 0x00000004ac007c0c */ /* 0x000fca000bf26270 */
[----:B------:R-:W-:Y:S05]  /*1f70*/  @!P6 WARPSYNC.ALL ;  /* 0x000000000000e948 */ /* 0x000fea0003800000 */
[----:B------:R-:W-:Y:S02]  /*1f80*/  ULDC UR4, c[0x0][0x2f4] ;  /* 0x0000bd0000047ab9 */ /* 0x000fe40000000800 */
[----:B------:R-:W-:Y:S02]  /*1f90*/  ISETP.GE.AND P5, PT, R0, UR4, PT ;  /* 0x0000000400007c0c */ /* 0x000fe4000bfa6270 */
[----:B------:R-:W-:Y:S02]  /*1fa0*/  ISETP.GE.AND P4, PT, R16, UR4, PT ;  /* 0x0000000410007c0c */ /* 0x000fe4000bf86270 */
[----:B-1----:R-:W-:-:S02]  /*1fb0*/  SEL R5, RZ, 0xffffffff, P5 ;  /* 0xffffffffff057807 */ /* 0x002fc40002800000 */
[----:B------:R-:W-:Y:S02]  /*1fc0*/  SEL R4, RZ, 0x1, P4 ;  /* 0x00000001ff047807 */ /* 0x000fe40002000000 */
[----:B------:R-:W-:-:S04]  /*1fd0*/  SHF.L.U32 R5, R5, 0x1, RZ ;  /* 0x0000000105057819 */ /* 0x000fc800000006ff */
[----:B------:R-:W-:Y:S02]  /*1fe0*/  LOP3.LUT R6, R5, 0x2, R4, 0xe2, !PT ;  /* 0x0000000205067812 */ /* 0x000fe400078ee204 */
[----:B------:R-:W-:Y:S02]  /*1ff0*/  SEL R5, RZ, 0xffffffff, P3 ;  /* 0xffffffffff057807 */ /* 0x000fe40001800000 */
[----:B------:R-:W-:Y:S02]  /*2000*/  ISETP.GE.AND P3, PT, R3, UR4, PT ;  /* 0x0000000403007c0c */ /* 0x000fe4000bf66270 */
[----:B------:R-:W-:Y:S02]  /*2010*/  ISETP.GE.AND P4, PT, R172, UR4, PT ;  /* 0x00000004ac007c0c */ /* 0x000fe4000bf86270 */
[----:B------:R-:W-:Y:S01]  /*2020*/  SHF.R.S32.HI R11, RZ, 0x1f, R198 ;  /* 0x0000001fff0b7819 */ /* 0x000fe200000114c6 */
[----:B------:R-:W-:Y:S01]  /*2030*/  IMAD.SHL.U32 R9, R5, 0x2, RZ ;  /* 0x0000000205097824 */ /* 0x000fe200078e00ff */
[----:B------:R-:W-:-:S02]  /*2040*/  SEL R5, RZ, 0x4, P3 ;  /* 0x00000004ff057807 */ /* 0x000fc40001800000 */
[----:B------:R-:W-:Y:S01]  /*2050*/  SEL R7, RZ, 0x8, P4 ;  /* 0x00000008ff077807 */ /* 0x000fe20002000000 */
[----:B------:R-:W-:Y:S01]  /*2060*/  IMAD R8, R11, R100, RZ ;  /* 0x000000640b087224 */ /* 0x000fe200078e02ff */
[----:B------:R-:W-:Y:S02]  /*2070*/  SEL R4, RZ, 0x1, P2 ;  /* 0x00000001ff047807 */ /* 0x000fe40001000000 */
[----:B----4-:R-:W-:Y:S02]  /*2080*/  ISETP.GE.AND P5, PT, R3, R121, PT ;  /* 0x000000790300720c */ /* 0x010fe40003fa6270 */
[----:B------:R-:W-:Y:S02]  /*2090*/  ISETP.GE.AND P2, PT, R175, UR4, PT ;  /* 0x00000004af007c0c */ /* 0x000fe4000bf46270 */
[----:B------:R-:W-:Y:S01]  /*20a0*/  LOP3.LUT R7, R7, R6, R5, 0xfe, !PT ;  /* 0x0000000607077212 */ /* 0x000fe200078efe05 */
[----:B------:R-:W-:Y:S01]  /*20b0*/  IMAD R13, R198, R101, R8 ;  /* 0x00000065c60d7224 */ /* 0x000fe200078e0208 */
[----:B------:R-:W-:-:S02]  /*20c0*/  LOP3.LUT R4, R9, 0x2, R4, 0xe2, !PT ;  /* 0x0000000209047812 */ /* 0x000fc400078ee204 */
[----:B------:R-:W-:Y:S02]  /*20d0*/  SEL R5, RZ, 0x4, P0 ;  /* 0x00000004ff057807 */ /* 0x000fe40000000000 */
[----:B------:R-:W-:Y:S02]  /*20e0*/  SEL R6, RZ, 0x8, P1 ;  /* 0x00000008ff067807 */ /* 0x000fe40000800000 */
[-C--:B------:R-:W-:Y:S02]  /*20f0*/  ISETP.GE.AND P0, PT, R16, R121.reuse, PT ;  /* 0x000000791000720c */ /* 0x080fe40003f06270 */
[----:B------:R-:W-:Y:S02]  /*2100*/  SEL R8, RZ, 0x10, P2 ;  /* 0x00000010ff087807 */ /* 0x000fe40001000000 */
[----:B------:R-:W-:Y:S02]  /*2110*/  ISETP.GE.AND P3, PT, R0, R121, PT ;  /* 0x000000790000720c */ /* 0x000fe40003f66270 */
[----:B------:R-:W-:-:S02]  /*2120*/  LOP3.LUT R9, R6, R4, R5, 0xfe, !PT ;  /* 0x0000000406097212 */ /* 0x000fc400078efe05 */
[----:B------:R-:W-:Y:S02]  /*2130*/  SEL R5, R121, RZ, P0 ;  /* 0x000000ff79057207 */ /* 0x000fe40000000000 */
[----:B------:R-:W-:Y:S02]  /*2140*/  LOP3.LUT R28, R7, R8, RZ, 0xfc, !PT ;  /* 0x00000008071c7212 */ /* 0x000fe400078efcff */
[----:B------:R-:W-:Y:S01]  /*2150*/  SEL R7, R121, RZ, P3 ;  /* 0x000000ff79077207 */ /* 0x000fe20001800000 */
[----:B------:R-:W-:Y:S01]  /*2160*/  IMAD.IADD R5, R16, 0x1, R5 ;  /* 0x0000000110057824 */ /* 0x000fe200078e0205 */
[--C-:B------:R-:W-:Y:S01]  /*2170*/  SHF.R.S32.HI R23, RZ, 0x1f, R22.reuse ;  /* 0x0000001fff177819 */ /* 0x100fe20000011416 */
[-C--:B------:R-:W-:Y:S01]  /*2180*/  IMAD R11, R11, R94.reuse, RZ ;  /* 0x0000005e0b0b7224 */ /* 0x080fe200078e02ff */
[----:B------:R-:W-:Y:S01]  /*2190*/  SEL R6, R121, RZ, P5 ;  /* 0x000000ff79067207 */ /* 0x000fe20002800000 */
[----:B------:R-:W-:Y:S01]  /*21a0*/  IMAD.IADD R7, R0, 0x1, R7 ;  /* 0x0000000100077824 */ /* 0x000fe200078e0207 */
[----:B------:R-:W-:Y:S01]  /*21b0*/  SHF.R.S32.HI R4, RZ, 0x1f, R5 ;  /* 0x0000001fff047819 */ /* 0x000fe20000011405 */
[----:B------:R-:W-:-:S04]  /*21c0*/  IMAD.WIDE.U32 R98, R198, R94, R22 ;  /* 0x0000005ec6627225 */ /* 0x000fc800078e0016 */
[C---:B------:R-:W-:Y:S02]  /*21d0*/  IMAD R11, R198.reuse, R95, R11 ;  /* 0x0000005fc60b7224 */ /* 0x040fe400078e020b */
[----:B------:R-:W-:Y:S01]  /*21e0*/  IMAD.WIDE.U32 R96, R198, R94, R16 ;  /* 0x0000005ec6607225 */ /* 0x000fe200078e0010 */
[C---:B------:R-:W-:Y:S02]  /*21f0*/  LEA.HI R21, R4.reuse, R5, RZ, 0x4 ;  /* 0x0000000504157211 */ /* 0x040fe400078f20ff */
[----:B------:R-:W-:Y:S01]  /*2200*/  IADD3 R99, R99, R11, RZ ;  /* 0x0000000b63637210 */ /* 0x000fe20007ffe0ff */
[----:B------:R-:W-:Y:S01]  /*2210*/  IMAD.IADD R97, R11, 0x1, R97 ;  /* 0x000000010b617824 */ /* 0x000fe200078e0261 */
[----:B------:R-:W-:Y:S01]  /*2220*/  LEA.HI R5, R4, R5, RZ, 0x6 ;  /* 0x0000000504057211 */ /* 0x000fe200078f30ff */
[----:B------:R-:W-:-:S03]  /*2230*/  IMAD.WIDE.U32 R104, R198, R100, R22 ;  /* 0x00000064c6687225 */ /* 0x000fc600078e0016 */
[----:B------:R-:W-:Y:S01]  /*2240*/  SHF.R.S32.HI R5, RZ, 0x6, R5 ;  /* 0x00000006ff057819 */ /* 0x000fe20000011405 */
[----:B------:R-:W-:Y:S01]  /*2250*/  IMAD.WIDE.U32 R102, R198, R100, R16 ;  /* 0x00000064c6667225 */ /* 0x000fe200078e0010 */
[----:B------:R-:W-:-:S03]  /*2260*/  SHF.R.U32.HI R4, RZ, 0x3, R212 ;  /* 0x00000003ff047819 */ /* 0x000fc600000116d4 */
[----:B------:R-:W-:Y:S02]  /*2270*/  IMAD.IADD R105, R105, 0x1, R13 ;  /* 0x0000000169697824 */ /* 0x000fe400078e020d */
[----:B------:R-:W-:Y:S01]  /*2280*/  IMAD.IADD R103, R13, 0x1, R103 ;  /* 0x000000010d677824 */ /* 0x000fe200078e0267 */
[----:B------:R-:W-:Y:S01]  /*2290*/  LOP3.LUT R13, R212, 0x30, R21, 0xf8, !PT ;  /* 0x00000030d40d7812 */ /* 0x000fe200078ef815 */
[C---:B------:R-:W-:Y:S02]  /*22a0*/  IMAD R135, R5.reuse, 0x2800, R210 ;  /* 0x0000280005877824 */ /* 0x040fe400078e02d2 */
[----:B------:R-:W-:Y:S02]  /*22b0*/  IMAD R133, R5, 0x2800, R213 ;  /* 0x0000280005857824 */ /* 0x000fe400078e02d5 */
[----:B------:R-:W-:Y:S02]  /*22c0*/  IMAD.IADD R126, R27, 0x1, R26 ;  /* 0x000000011b7e7824 */ /* 0x000fe400078e021a */
[----:B------:R-:W-:-:S02]  /*22d0*/  IMAD.MOV.U32 R123, RZ, RZ, 0x20 ;  /* 0x00000020ff7b7424 */ /* 0x000fc400078e00ff */
[----:B------:R-:W-:Y:S01]  /*22e0*/  IMAD.MOV.U32 R124, RZ, RZ, 0x40 ;  /* 0x00000040ff7c7424 */ /* 0x000fe200078e00ff */
[C---:B------:R-:W-:Y:S01]  /*22f0*/  SHF.L.U64.HI R109, R94.reuse, 0x7, R95 ;  /* 0x000000075e6d7819 */ /* 0x040fe2000001025f */
[----:B------:R-:W-:Y:S02]  /*2300*/  IMAD.SHL.U32 R110, R94, 0x80, RZ ;  /* 0x000000805e6e7824 */ /* 0x000fe400078e00ff */
[----:B-----5:R-:W-:Y:S01]  /*2310*/  IMAD.WIDE.U32 R98, R136, R94, R98 ;  /* 0x0000005e88627225 */ /* 0x020fe200078e0062 */
[----:B------:R-:W-:-:S03]  /*2320*/  SHF.L.U64.HI R107, R100, 0x7, R101 ;  /* 0x00000007646b7819 */ /* 0x000fc60000010265 */
[----:B------:R-:W-:Y:S01]  /*2330*/  IMAD.WIDE.U32 R96, R136, R94, R96 ;  /* 0x0000005e88607225 */ /* 0x000fe200078e0060 */
[----:B------:R-:W-:-:S03]  /*2340*/  SHF.R.S32.HI R117, RZ, 0x4, R21 ;  /* 0x00000004ff757819 */ /* 0x000fc60000011415 */
[----:B------:R-:W-:Y:S02]  /*2350*/  IMAD R127, R101, 0xa0, RZ ;  /* 0x000000a0657f7824 */ /* 0x000fe400078e02ff */
[----:B------:R-:W-:Y:S02]  /*2360*/  IMAD.SHL.U32 R108, R100, 0x80, RZ ;  /* 0x00000080646c7824 */ /* 0x000fe400078e00ff */
[----:B------:R-:W-:-:S04]  /*2370*/  IMAD.WIDE.U32 R104, R136, R100, R104 ;  /* 0x0000006488687225 */ /* 0x000fc800078e0068 */
[----:B------:R-:W-:Y:S01]  /*2380*/  IMAD.WIDE.U32 R102, R136, R100, R102 ;  /* 0x0000006488667225 */ /* 0x000fe200078e0066 */
[----:B------:R-:W-:-:S03]  /*2390*/  LEA R114, R228, R198, 0x7 ;  /* 0x000000c6e4727211 */ /* 0x000fc600078e38ff */
[----:B------:R-:W-:Y:S02]  /*23a0*/  VIADD R153, R20, 0x8 ;  /* 0x0000000814997836 */ /* 0x000fe40000000000 */
[----:B------:R-:W-:Y:S01]  /*23b0*/  IMAD.SHL.U32 R121, R121, 0x2, RZ ;  /* 0x0000000279797824 */ /* 0x000fe200078e00ff */
[----:B--2---:R-:W-:-:S04]  /*23c0*/  LOP3.LUT R10, R10, 0xfffffffe, RZ, 0xc0, !PT ;  /* 0xfffffffe0a0a7812 */ /* 0x004fc800078ec0ff */
[----:B------:R-:W-:-:S05]  /*23d0*/  @P5 LOP3.LUT R10, R10, 0x1, RZ, 0xfc, !PT ;  /* 0x000000010a0a5812 */ /* 0x000fca00078efcff */
[----:B------:R0:W-:Y:S02]  /*23e0*/  STL [R1], R10 ;  /* 0x0000000a01007387 */ /* 0x0001e40000100800 */
[----:B0-----:R-:W-:Y:S01]  /*23f0*/  IMAD.IADD R10, R3, 0x1, R6 ;  /* 0x00000001030a7824 */ /* 0x001fe200078e0206 */
[----:B------:R-:W-:-:S04]  /*2400*/  SHF.R.S32.HI R6, RZ, 0x1f, R7 ;  /* 0x0000001fff067819 */ /* 0x000fc80000011407 */
[CC--:B------:R-:W-:Y:S02]  /*2410*/  LEA.HI R11, R6.reuse, R7.reuse, RZ, 0x4 ;  /* 0x00000007060b7211 */ /* 0x0c0fe400078f20ff */
[----:B------:R-:W-:Y:S02]  /*2420*/  LEA.HI R6, R6, R7, RZ, 0x6 ;  /* 0x0000000706067211 */ /* 0x000fe400078f30ff */
[C---:B------:R-:W-:Y:S02]  /*2430*/  LOP3.LUT R8, R208.reuse, 0x30, R11, 0xf8, !PT ;  /* 0x00000030d0087812 */ /* 0x040fe400078ef80b */
[----:B------:R-:W-:Y:S02]  /*2440*/  SHF.R.S32.HI R7, RZ, 0x6, R6 ;  /* 0x00000006ff077819 */ /* 0x000fe40000011406 */
[----:B------:R-:W-:Y:S02]  /*2450*/  LOP3.LUT R6, R208, 0x30, R21, 0xf8, !PT ;  /* 0x00000030d0067812 */ /* 0x000fe400078ef815 */
[----:B------:R-:W-:Y:S01]  /*2460*/  SHF.R.S32.HI R15, RZ, 0x1f, R10 ;  /* 0x0000001fff0f7819 */ /* 0x000fe2000001140a */
[----:B------:R-:W-:Y:S01]  /*2470*/  IMAD R134, R7, 0x2800, R210 ;  /* 0x0000280007867824 */ /* 0x000fe200078e02d2 */
[----:B------:R-:W-:-:S02]  /*2480*/  LOP3.LUT R5, R8, R209, RZ, 0x3c, !PT ;  /* 0x000000d108057212 */ /* 0x000fc400078e3cff */
[----:B------:R-:W-:Y:S02]  /*2490*/  LOP3.LUT R6, R6, R209, RZ, 0x3c, !PT ;  /* 0x000000d106067212 */ /* 0x000fe400078e3cff */
[----:B------:R-:W-:Y:S01]  /*24a0*/  LEA.HI R27, R15, R10, RZ, 0x4 ;  /* 0x0000000a0f1b7211 */ /* 0x000fe200078f20ff */
[----:B------:R-:W-:Y:S01]  /*24b0*/  IMAD.IADD R134, R134, 0x1, R5 ;  /* 0x0000000186867824 */ /* 0x000fe200078e0205 */
[----:B------:R-:W-:Y:S02]  /*24c0*/  LOP3.LUT R8, R13, R4, RZ, 0x3c, !PT ;  /* 0x000000040d087212 */ /* 0x000fe400078e3cff */
[----:B------:R-:W-:Y:S02]  /*24d0*/  LEA.HI R10, R15, R10, RZ, 0x6 ;  /* 0x0000000a0f0a7211 */ /* 0x000fe400078f30ff */
[----:B------:R-:W-:Y:S02]  /*24e0*/  IADD3 R135, R135, R6, RZ ;  /* 0x0000000687877210 */ /* 0x000fe40007ffe0ff */
[----:B------:R-:W-:-:S02]  /*24f0*/  LOP3.LUT R5, R212, 0x30, R11, 0xf8, !PT ;  /* 0x00000030d4057812 */ /* 0x000fc400078ef80b */
[----:B------:R-:W-:Y:S02]  /*2500*/  SHF.R.S32.HI R15, RZ, 0x1f, R136 ;  /* 0x0000001fff0f7819 */ /* 0x000fe40000011488 */
[--C-:B------:R-:W-:Y:S02]  /*2510*/  LOP3.LUT R6, R208, 0x30, R27.reuse, 0xf8, !PT ;  /* 0x00000030d0067812 */ /* 0x100fe400078ef81b */
[----:B---3--:R-:W-:Y:S01]  /*2520*/  R2P PR, R12, 0x6 ;  /* 0x000000060c007804 */ /* 0x008fe20000000000 */
[----:B------:R-:W-:Y:S01]  /*2530*/  IMAD.IADD R133, R133, 0x1, R8 ;  /* 0x0000000185857824 */ /* 0x000fe200078e0208 */
[----:B------:R-:W-:Y:S02]  /*2540*/  SHF.R.S32.HI R10, RZ, 0x6, R10 ;  /* 0x00000006ff0a7819 */ /* 0x000fe4000001140a */
[----:B------:R-:W-:Y:S02]  /*2550*/  LOP3.LUT R8, R5, R4, RZ, 0x3c, !PT ;  /* 0x0000000405087212 */ /* 0x000fe400078e3cff */
[----:B------:R-:W-:-:S02]  /*2560*/  LOP3.LUT R13, R212, 0x30, R27, 0xf8, !PT ;  /* 0x00000030d40d7812 */ /* 0x000fc400078ef81b */
[----:B------:R-:W-:Y:S01]  /*2570*/  LOP3.LUT R5, R6, R209, RZ, 0x3c, !PT ;  /* 0x000000d106057212 */ /* 0x000fe200078e3cff */
[----:B------:R-:W-:Y:S01]  /*2580*/  IMAD R6, R15, R100, RZ ;  /* 0x000000640f067224 */ /* 0x000fe200078e02ff */
[----:B------:R-:W-:Y:S01]  /*2590*/  SEL R123, R123, 0xffffffe0, !P1 ;  /* 0xffffffe07b7b7807 */ /* 0x000fe20004800000 */
[----:B------:R-:W-:Y:S01]  /*25a0*/  IMAD R15, R15, R94, RZ ;  /* 0x0000005e0f0f7224 */ /* 0x000fe200078e02ff */
[----:B------:R-:W-:Y:S01]  /*25b0*/  ISETP.GE.AND P1, PT, R196, UR4, PT ;  /* 0x00000004c4007c0c */ /* 0x000fe2000bf26270 */
[--C-:B------:R-:W-:Y:S01]  /*25c0*/  IMAD R130, R10, 0x2800, R213.reuse ;  /* 0x000028000a827824 */ /* 0x100fe200078e02d5 */
[----:B------:R-:W-:Y:S01]  /*25d0*/  LOP3.LUT R13, R13, R4, RZ, 0x3c, !PT ;  /* 0x000000040d0d7212 */ /* 0x000fe200078e3cff */
[----:B------:R-:W-:Y:S01]  /*25e0*/  IMAD R131, R7, 0x2800, R213 ;  /* 0x0000280007837824 */ /* 0x000fe200078e02d5 */
[----:B------:R-:W-:Y:S01]  /*25f0*/  SHF.R.S32.HI R116, RZ, 0x4, R11 ;  /* 0x00000004ff747819 */ /* 0x000fe2000001140b */
[----:B------:R-:W-:Y:S01]  /*2600*/  IMAD R7, R95, 0xa0, RZ ;  /* 0x000000a05f077824 */ /* 0x000fe200078e02ff */
[----:B------:R-:W-:Y:S01]  /*2610*/  LOP3.LUT R26, R11, 0xfffffff0, RZ, 0xc0, !PT ;  /* 0xfffffff00b1a7812 */ /* 0x000fe200078ec0ff */
[----:B------:R-:W-:Y:S01]  /*2620*/  IMAD R15, R136, R95, R15 ;  /* 0x0000005f880f7224 */ /* 0x000fe200078e020f */
[----:B------:R-:W-:Y:S01]  /*2630*/  SEL R11, RZ, 0x20, P1 ;  /* 0x00000020ff0b7807 */ /* 0x000fe20000800000 */
[----:B------:R-:W-:Y:S01]  /*2640*/  IMAD.WIDE.U32 R94, R94, 0xa0, RZ ;  /* 0x000000a05e5e7825 */ /* 0x000fe200078e00ff */
[----:B------:R-:W-:-:S02]  /*2650*/  IADD3 R130, R130, R13, RZ ;  /* 0x0000000d82827210 */ /* 0x000fc40007ffe0ff */
[----:B------:R-:W-:Y:S01]  /*2660*/  SEL R124, R124, 0xffffffc0, !P2 ;  /* 0xffffffc07c7c7807 */ /* 0x000fe20005000000 */
[----:B------:R-:W-:Y:S01]  /*2670*/  IMAD R132, R10, 0x2800, R210 ;  /* 0x000028000a847824 */ /* 0x000fe200078e02d2 */
[----:B------:R-:W-:Y:S01]  /*2680*/  SHF.R.S32.HI R115, RZ, 0x4, R27 ;  /* 0x00000004ff737819 */ /* 0x000fe2000001141b */
[----:B------:R-:W-:Y:S01]  /*2690*/  IMAD R13, R136, R101, R6 ;  /* 0x00000065880d7224 */ /* 0x000fe200078e0206 */
[----:B------:R-:W-:Y:S01]  /*26a0*/  LOP3.LUT R21, R21, 0xfffffff0, RZ, 0xc0, !PT ;  /* 0xfffffff015157812 */ /* 0x000fe200078ec0ff */
[----:B------:R-:W-:Y:S01]  /*26b0*/  IMAD.WIDE.U32 R100, R100, 0xa0, RZ ;  /* 0x000000a064647825 */ /* 0x000fe200078e00ff */
[----:B------:R-:W-:Y:S02]  /*26c0*/  LOP3.LUT R27, R27, 0xfffffff0, RZ, 0xc0, !PT ;  /* 0xfffffff01b1b7812 */ /* 0x000fe400078ec0ff */
[----:B------:R-:W-:Y:S01]  /*26d0*/  LOP3.LUT R11, R28, R11, RZ, 0xfc, !PT ;  /* 0x0000000b1c0b7212 */ /* 0x000fe200078efcff */
[----:B------:R-:W-:Y:S01]  /*26e0*/  IMAD.IADD R131, R131, 0x1, R8 ;  /* 0x0000000183837824 */ /* 0x000fe200078e0208 */
[----:B------:R-:W-:Y:S01]  /*26f0*/  IADD3 R128, R95, R7, RZ ;  /* 0x000000075f807210 */ /* 0x000fe20007ffe0ff */
[----:B------:R-:W-:Y:S01]  /*2700*/  IMAD.IADD R132, R132, 0x1, R5 ;  /* 0x0000000184847824 */ /* 0x000fe200078e0205 */
[C---:B------:R-:W-:Y:S01]  /*2710*/  LOP3.LUT R6, R9.reuse, 0x1, RZ, 0xc0, !PT ;  /* 0x0000000109067812 */ /* 0x040fe200078ec0ff */
[----:B------:R-:W-:Y:S01]  /*2720*/  IMAD.IADD R129, R124, 0x1, R123 ;  /* 0x000000017c817824 */ /* 0x000fe200078e027b */
[----:B------:R-:W-:Y:S01]  /*2730*/  LOP3.LUT R7, R9, 0x2, RZ, 0xc0, !PT ;  /* 0x0000000209077812 */ /* 0x000fe200078ec0ff */
[----:B------:R-:W-:Y:S01]  /*2740*/  IMAD.IADD R127, R101, 0x1, R127 ;  /* 0x00000001657f7824 */ /* 0x000fe200078e027f */
[----:B------:R-:W-:Y:S01]  /*2750*/  LOP3.LUT R8, R9, 0x4, RZ, 0xc0, !PT ;  /* 0x0000000409087812 */ /* 0x000fe200078ec0ff */
[----:B------:R-:W-:Y:S01]  /*2760*/  IMAD.IADD R106, R105, 0x1, R13 ;  /* 0x00000001696a7824 */ /* 0x000fe200078e020d */
[----:B------:R-:W-:Y:S01]  /*2770*/  SHF.R.S32.HI R5, RZ, 0x1f, R170 ;  /* 0x0000001fff057819 */ /* 0x000fe200000114aa */
[----:B------:R-:W-:Y:S01]  /*2780*/  IMAD.IADD R10, R13, 0x1, R103 ;  /* 0x000000010d0a7824 */ /* 0x000fe200078e0267 */
[----:B------:R-:W-:Y:S01]  /*2790*/  LOP3.LUT R9, R9, 0x8, RZ, 0xc0, !PT ;  /* 0x0000000809097812 */ /* 0x000fe200078ec0ff */
[----:B------:R-:W-:Y:S01]  /*27a0*/  IMAD.IADD R93, R99, 0x1, R15 ;  /* 0x00000001635d7824 */ /* 0x000fe200078e020f */
[----:B------:R-:W-:Y:S01]  /*27b0*/  SHF.R.S32.HI R125, RZ, 0x1f, R24 ;  /* 0x0000001fff7d7819 */ /* 0x000fe20000011418 */
[----:B------:R-:W-:Y:S01]  /*27c0*/  IMAD.IADD R20, R15, 0x1, R97 ;  /* 0x000000010f147824 */ /* 0x000fe200078e0261 */
[----:B------:R-:W-:-:S02]  /*27d0*/  SHF.R.S32.HI R113, RZ, 0x1f, R21 ;  /* 0x0000001fff717819 */ /* 0x000fc40000011415 */
[----:B------:R-:W-:Y:S02]  /*27e0*/  SHF.R.S32.HI R112, RZ, 0x1f, R26 ;  /* 0x0000001fff707819 */ /* 0x000fe4000001141a */
[----:B------:R-:W-:Y:S02]  /*27f0*/  SHF.R.S32.HI R111, RZ, 0x1f, R27 ;  /* 0x0000001fff6f7819 */ /* 0x000fe4000001141b */
[----:B------:R-:W-:Y:S02]  /*2800*/  LOP3.LUT R28, R28, 0x1, RZ, 0xc0, !PT ;  /* 0x000000011c1c7812 */ /* 0x000fe400078ec0ff */
[C---:B------:R-:W-:Y:S02]  /*2810*/  LOP3.LUT R29, R11.reuse, 0x2, RZ, 0xc0, !PT ;  /* 0x000000020b1d7812 */ /* 0x040fe400078ec0ff */
[C---:B------:R-:W-:Y:S02]  /*2820*/  LOP3.LUT R30, R11.reuse, 0x4, RZ, 0xc0, !PT ;  /* 0x000000040b1e7812 */ /* 0x040fe400078ec0ff */
[----:B------:R-:W-:-:S02]  /*2830*/  LOP3.LUT R31, R11, 0x8, RZ, 0xc0, !PT ;  /* 0x000000080b1f7812 */ /* 0x000fc400078ec0ff */
[C---:B------:R-:W-:Y:S02]  /*2840*/  LOP3.LUT R32, R11.reuse, 0x10, RZ, 0xc0, !PT ;  /* 0x000000100b207812 */ /* 0x040fe400078ec0ff */
[----:B------:R-:W-:Y:S01]  /*2850*/  LOP3.LUT R33, R11, 0x20, RZ, 0xc0, !PT ;  /* 0x000000200b217812 */ /* 0x000fe200078ec0ff */
[----:B------:R-:W-:Y:S06]  /*2860*/  @!P6 BAR.SYNC.DEFER_BLOCKING 0x9, 0x100 ;  /* 0x024400000000eb1d */ /* 0x000fec0000010000 */
.L_x_545:
[----:B------:R-:W2:Y:S01]  /*2870*/  LDL.LU R38, [R1] ;  /* 0x0000000001267983 */ /* 0x000ea20000300800 */
[----:B------:R-:W0:Y:S01]  /*2880*/  LDC R36, c[0x0][0x430] ;  /* 0x00010c00ff247b82 */ /* 0x000e220000000800 */
[----:B------:R-:W-:-:S05]  /*2890*/  IADD3 R25, R25, -0x1, RZ ;  /* 0xffffffff19197810 */ /* 0x000fca0007ffe0ff */
[----:B------:R-:W-:Y:S02]  /*28a0*/  IMAD R11, R25, 0xa0, R114 ;  /* 0x000000a0190b7824 */ /* 0x000fe400078e0272 */
[----:B-1----:R-:W1:Y:S02]  /*28b0*/  LDC R118, c[0x0][0x3f4] ;  /* 0x0000fd00ff767b82 */ /* 0x002e640000000800 */
[----:B------:R-:W-:Y:S01]  /*28c0*/  IMAD.IADD R39, R126, 0x1, R11 ;  /* 0x000000017e277824 */ /* 0x000fe200078e020b */
[----:B------:R-:W-:-:S03]  /*28d0*/  ISETP.GE.AND P1, PT, R11, R2, PT ;  /* 0x000000020b00720c */ /* 0x000fc60003f26270 */
[----:B------:R-:W-:Y:S01]  /*28e0*/  IMAD.MOV.U32 R11, RZ, RZ, R39 ;  /* 0x000000ffff0b7224 */ /* 0x000fe200078e0027 */
[----:B------:R-:W-:Y:S02]  /*28f0*/  ISETP.GT.OR P1, PT, R114, 0x9f, P1 ;  /* 0x0000009f7200780c */ /* 0x000fe40000f24670 */
[----:B0-----:R-:W-:-:S11]  /*2900*/  ISETP.NE.AND P2, PT, R36, 0x1, PT ;  /* 0x000000012400780c */ /* 0x001fd60003f45270 */
[----:B------:R-:W0:Y:S08]  /*2910*/  @!P1 LDC.64 R14, c[0x0][0x428] ;  /* 0x00010a00ff0e9b82 */ /* 0x000e300000000a00 */
[----:B------:R-:W3:Y:S08]  /*2920*/  @!P1 LDC.64 R12, c[0x0][0x418] ;  /* 0x00010600ff0c9b82 */ /* 0x000ef00000000a00 */
[----:B------:R-:W4:Y:S08]  /*2930*/  @P2 LDC R34, c[0x0][0x434] ;  /* 0x00010d00ff222b82 */ /* 0x000f300000000800 */
[----:B------:R-:W1:Y:S01]  /*2940*/  @P2 LDC R35, c[0x0][0x438] ;  /* 0x00010e00ff232b82 */ /* 0x000e620000000800 */
[----:B----4-:R-:W-:-:S05]  /*2950*/  @P2 IMAD.HI.U32 R34, R39, R34, RZ ;  /* 0x0000002227222227 */ /* 0x010fca00078e00ff */
[----:B-1----:R-:W-:Y:S01]  /*2960*/  @P2 SHF.R.U32.HI R11, RZ, R35, R34 ;  /* 0x00000023ff0b2219 */ /* 0x002fe20000011622 */
[----:B0-----:R-:W-:-:S03]  /*2970*/  @!P1 IMAD R34, R125, R14, RZ ;  /* 0x0000000e7d229224 */ /* 0x001fc600078e02ff */
[--C-:B------:R-:W-:Y:S01]  /*2980*/  @!P1 SHF.R.S32.HI R35, RZ, 0x1f, R11.reuse ;  /* 0x0000001fff239819 */ /* 0x100fe2000001140b */
[----:B------:R-:W-:Y:S02]  /*2990*/  @!P1 IMAD R37, R24, R15, R34 ;  /* 0x0000000f18259224 */ /* 0x000fe400078e0222 */
[----:B------:R-:W-:-:S04]  /*29a0*/  @!P1 IMAD.MOV.U32 R34, RZ, RZ, R11 ;  /* 0x000000ffff229224 */ /* 0x000fc800078e000b */
[----:B------:R-:W-:Y:S01]  /*29b0*/  @!P1 IMAD.WIDE.U32 R14, R24, R14, R34 ;  /* 0x0000000e180e9225 */ /* 0x000fe200078e0022 */
[----:B------:R-:W-:-:S03]  /*29c0*/  MOV R34, RZ ;  /* 0x000000ff00227202 */ /* 0x000fc60000000f00 */
[----:B------:R-:W-:Y:S01]  /*29d0*/  @!P1 IMAD.IADD R15, R15, 0x1, R37 ;  /* 0x000000010f0f9824 */ /* 0x000fe200078e0225 */
[----:B---3--:R-:W-:-:S04]  /*29e0*/  @!P1 LEA R12, P2, R14, R12, 0x2 ;  /* 0x0000000c0e0c9211 */ /* 0x008fc800078410ff */
[----:B------:R-:W-:Y:S02]  /*29f0*/  @!P1 LEA.HI.X R13, R14, R13, R15, 0x2, P2 ;  /* 0x0000000d0e0d9211 */ /* 0x000fe400010f140f */
[----:B------:R-:W-:-:S03]  /*2a00*/  ISETP.GT.AND P2, PT, R25, R122, PT ;  /* 0x0000007a1900720c */ /* 0x000fc60003f44270 */
[----:B------:R0:W5:Y:S01]  /*2a10*/  @!P1 LDG.E R34, desc[UR50][R12.64] ;  /* 0x000000320c229981 */ /* 0x000162000c1e1900 */
[----:B------:R-:W-:Y:S01]  /*2a20*/  ISETP.GE.AND P1, PT, R118, 0x1, PT ;  /* 0x000000017600780c */ /* 0x000fe20003f26270 */
[----:B------:R-:W-:Y:S01]  /*2a30*/  IMAD.MOV R35, RZ, RZ, -R11 ;  /* 0x000000ffff237224 */ /* 0x000fe200078e0a0b */
[----:B------:R-:W-:Y:S05]  /*2a40*/  YIELD ;  /* 0x0000000000007946 */ /* 0x000fea0003800000 */
[C---:B------:R-:W-:Y:S01]  /*2a50*/  IMAD R37, R19.reuse, 0x7800, R215 ;  /* 0x0000780013257824 */ /* 0x040fe200078e02d7 */
[----:B------:R-:W-:Y:S01]  /*2a60*/  BSSY B0, `(.L_x_440) ;  /* 0x0000ceb000007945 */ /* 0x000fe20003800000 */
[----:B------:R-:W-:-:S02]  /*2a70*/  IMAD R11, R19, 0x7800, R216 ;  /* 0x00007800130b7824 */ /* 0x000fc400078e02d8 */
[----:B------:R-:W-:Y:S02]  /*2a80*/  IMAD R35, R36, R35, R39 ;  /* 0x0000002324237224 */ /* 0x000fe400078e0227 */
[C---:B------:R-:W-:Y:S02]  /*2a90*/  IMAD.IADD R37, R18.reuse, 0x1, R37 ;  /* 0x0000000112257824 */ /* 0x040fe400078e0225 */
[----:B------:R-:W-:Y:S01]  /*2aa0*/  IMAD.IADD R36, R18, 0x1, R11 ;  /* 0x0000000112247824 */ /* 0x000fe200078e020b */
[----:B--2---:R-:W-:-:S04]  /*2ab0*/  LOP3.LUT R38, R38, 0xfffffffd, RZ, 0xc0, !PT ;  /* 0xfffffffd26267812 */ /* 0x004fc800078ec0ff */
[----:B------:R-:W-:-:S05]  /*2ac0*/  @P2 LOP3.LUT R38, R38, 0x2, RZ, 0xfc, !PT ;  /* 0x0000000226262812 */ /* 0x000fca00078efcff */
[----:B------:R0:W-:Y:S01]  /*2ad0*/  STL [R1], R38 ;  /* 0x0000002601007387 */ /* 0x0001e20000100800 */
[----:B------:R-:W-:Y:S05]  /*2ae0*/  @!P1 BRA `(.L_x_441) ;  /* 0x000000c400c89947 */ /* 0x000fea0003800000 */
[----:B------:R-:W-:Y:S01]  /*2af0*/  SHF.R.S32.HI R88, RZ, 0x1f, R35 ;  /* 0x0000001fff587819 */ /* 0x000fe20000011423 */
[----:B------:R-:W-:Y:S01]  /*2b00*/  ULDC.64 UR4, c[0x0][0x300] ;  /* 0x0000c00000047ab9 */ /* 0x000fe20000000a00 */
[----:B-----5:R-:W-:Y:S01]  /*2b10*/  SHF.R.S32.HI R89, RZ, 0x1f, R34 ;  /* 0x0000001fff597819 */ /* 0x020fe20000011422 */
[C---:B0-----:R-:W-:Y:S01]  /*2b20*/  IMAD.WIDE.U32 R12, R35.reuse, UR4, RZ ;  /* 0x00000004230c7c25 */ /* 0x041fe2000f8e00ff */
[----:B------:R-:W-:Y:S02]  /*2b30*/  ULDC.U8 UR6, c[0x0][0x410] ;  /* 0x0001040000067ab9 */ /* 0x000fe40000000000 */
[----:B------:R-:W-:Y:S01]  /*2b40*/  ISETP.NE.AND P1, PT, RZ, UR6, PT ;  /* 0x00000006ff007c0c */ /* 0x000fe2000bf25270 */
[----:B------:R-:W-:Y:S02]  /*2b50*/  IMAD R14, R88, UR4, RZ ;  /* 0x00000004580e7c24 */ /* 0x000fe4000f8e02ff */
[-C--:B------:R-:W-:Y:S02]  /*2b60*/  IMAD R38, R128, R25.reuse, RZ ;  /* 0x0000001980267224 */ /* 0x080fe400078e02ff */
[----:B------:R-:W-:Y:S01]  /*2b70*/  IMAD R11, R35, UR5, R14 ;  /* 0x00000005230b7c24 */ /* 0x000fe2000f8e020e */
[----:B------:R-:W-:Y:S01]  /*2b80*/  ULDC.64 UR4, c[0x0][0x310] ;  /* 0x0000c40000047ab9 */ /* 0x000fe20000000a00 */
[----:B------:R-:W-:-:S02]  /*2b90*/  IMAD R14, R127, R25, RZ ;  /* 0x000000197f0e7224 */ /* 0x000fc400078e02ff */
[----:B------:R-:W-:Y:S02]  /*2ba0*/  IMAD R15, R89, UR4, RZ ;  /* 0x00000004590f7c24 */ /* 0x000fe4000f8e02ff */
[----:B------:R-:W-:Y:S01]  /*2bb0*/  IMAD.IADD R13, R13, 0x1, R11 ;  /* 0x000000010d0d7824 */ /* 0x000fe200078e020b */
[----:B------:R-:W-:Y:S01]  /*2bc0*/  SHF.R.S32.HI R11, RZ, 0x1f, R25 ;  /* 0x0000001fff0b7819 */ /* 0x000fe20000011419 */
[C---:B------:R-:W-:Y:S02]  /*2bd0*/  IMAD R15, R34.reuse, UR5, R15 ;  /* 0x00000005220f7c24 */ /* 0x040fe4000f8e020f */
[----:B------:R-:W-:Y:S01]  /*2be0*/  IMAD.WIDE.U32 R12, R34, UR4, R12 ;  /* 0x00000004220c7c25 */ /* 0x000fe2000f8e000c */
[----:B------:R-:W-:-:S03]  /*2bf0*/  ULDC.64 UR4, c[0x0][0x308] ;  /* 0x0000c20000047ab9 */ /* 0x000fc60000000a00 */
[----:B------:R-:W-:Y:S01]  /*2c00*/  IMAD R43, R11, R94, R38 ;  /* 0x0000005e0b2b7224 */ /* 0x000fe200078e0226 */
[----:B------:R-:W-:Y:S01]  /*2c10*/  IADD3 R13, R13, R15, RZ ;  /* 0x0000000f0d0d7210 */ /* 0x000fe20007ffe0ff */
[----:B------:R-:W-:Y:S02]  /*2c20*/  IMAD R15, R5, UR4, RZ ;  /* 0x00000004050f7c24 */ /* 0x000fe4000f8e02ff */
[----:B------:R-:W-:Y:S02]  /*2c30*/  IMAD R41, R11, R100, R14 ;  /* 0x000000640b297224 */ /* 0x000fe400078e020e */
[----:B------:R-:W-:-:S04]  /*2c40*/  IMAD.WIDE.U32 R38, R170, UR4, R12 ;  /* 0x00000004aa267c25 */ /* 0x000fc8000f8e000c */
[----:B------:R-:W-:Y:S01]  /*2c50*/  IMAD R119, R170, UR5, R15 ;  /* 0x00000005aa777c24 */ /* 0x000fe2000f8e020f */
[----:B------:R-:W-:Y:S01]  /*2c60*/  ULDC.64 UR4, c[0x0][0x2e8] ;  /* 0x0000ba0000047ab9 */ /* 0x000fe20000000a00 */
[----:B------:R-:W-:Y:S01]  /*2c70*/  IMAD R90, R25, -0xa0, R2 ;  /* 0xffffff60195a7824 */ /* 0x000fe200078e0202 */
[----:B------:R-:W-:Y:S01]  /*2c80*/  IADD3 R120, P2, R38, UR4, RZ ;  /* 0x0000000426787c10 */ /* 0x000fe2000ff5e0ff */
[----:B------:R-:W-:-:S03]  /*2c90*/  IMAD.WIDE.U32 R14, R100, R25, RZ ;  /* 0x00000019640e7225 */ /* 0x000fc600078e00ff */
[----:B------:R-:W-:Y:S01]  /*2ca0*/  IADD3.X R119, R39, UR5, R119, P2, !PT ;  /* 0x0000000527777c10 */ /* 0x000fe200097fe477 */
[----:B------:R-:W-:Y:S01]  /*2cb0*/  IMAD.WIDE.U32 R12, R94, R25, RZ ;  /* 0x000000195e0c7225 */ /* 0x000fe200078e00ff */
[----:B------:R-:W-:-:S03]  /*2cc0*/  VIMNMX R90, R90, 0xa0, PT ;  /* 0x000000a05a5a7848 */ /* 0x000fc60003fe0100 */
[----:B------:R-:W-:Y:S02]  /*2cd0*/  IMAD.IADD R11, R15, 0x1, R41 ;  /* 0x000000010f0b7824 */ /* 0x000fe400078e0229 */
[----:B------:R-:W-:Y:S01]  /*2ce0*/  IMAD.IADD R86, R13, 0x1, R43 ;  /* 0x000000010d567824 */ /* 0x000fe200078e022b */
[----:B------:R-:W-:Y:S06]  /*2cf0*/  @!P1 BRA `(.L_x_442) ;  /* 0x0000006000449947 */ /* 0x000fec0003800000 */
[----:B------:R-:W-:Y:S01]  /*2d00*/  ISETP.GE.AND P2, PT, R198, R90, PT ;  /* 0x0000005ac600720c */ /* 0x000fe20003f46270 */
[----:B------:R-:W-:Y:S01]  /*2d10*/  BSSY B1, `(.L_x_443) ;  /* 0x0000033000017945 */ /* 0x000fe20003800000 */
        /* <DEDUP_REMOVED lines=13> */
[----:B------:R-:W-:Y:S06]  /*2df0*/  @P2 BRA `(.L_x_444) ;  /* 0x0000000000902947 */ /* 0x000fec0003800000 */
[----:B------:R-:W-:Y:S01]  /*2e00*/  ULDC.64 UR4, c[0x0][0x3e8] ;  /* 0x0000fa0000047ab9 */ /* 0x000fe20000000a00 */
[----:B------:R-:W-:Y:S02]  /*2e10*/  CS2R R82, SRZ ;  /* 0x0000000000527805 */ /* 0x000fe4000001ff00 */
[----:B------:R-:W-:Y:S02]  /*2e20*/  IADD3 R40, P1, P4, R104, UR4, R14 ;  /* 0x0000000468287c10 */ /* 0x000fe4000fc3e00e */
[----:B------:R-:W-:Y:S02]  /*2e30*/  CS2R R84, SRZ ;  /* 0x0000000000547805 */ /* 0x000fe4000001ff00 */
[----:B------:R-:W-:Y:S01]  /*2e40*/  IADD3.X R41, R106, UR5, R11, P1, P4 ;  /* 0x000000056a297c10 */ /* 0x000fe20008fe840b */
[----:B------:R-:W-:Y:S02]  /*2e50*/  ULDC.64 UR4, c[0x0][0x400] ;  /* 0x0001000000047ab9 */ /* 0x000fe40000000a00 */
[----:B------:R-:W-:-:S04]  /*2e60*/  IADD3 R42, P1, P4, R98, UR4, R12 ;  /* 0x00000004622a7c10 */ /* 0x000fc8000fc3e00c */
[----:B------:R-:W-:Y:S02]  /*2e70*/  IADD3.X R43, R93, UR5, R86, P1, P4 ;  /* 0x000000055d2b7c10 */ /* 0x000fe40008fe8456 */
[----:B------:R-:W-:Y:S02]  /*2e80*/  ISETP.GE.AND P1, PT, R22, R118, PT ;  /* 0x000000761600720c */ /* 0x000fe40003f26270 */
[----:B------:R-:W-:Y:S02]  /*2e90*/  CS2R R78, SRZ ;  /* 0x00000000004e7805 */ /* 0x000fe4000001ff00 */
[----:B------:R-:W-:-:S09]  /*2ea0*/  CS2R R80, SRZ ;  /* 0x0000000000507805 */ /* 0x000fd2000001ff00 */
[----:B------:R0:W5:Y:S04]  /*2eb0*/  @!P1 LDG.E.64 R82, desc[UR50][R40.64] ;  /* 0x0000003228529981 */ /* 0x000168000c1e1b00 */
[----:B------:R0:W5:Y:S01]  /*2ec0*/  @!P1 LDG.E.64 R84, desc[UR50][R42.64] ;  /* 0x000000322a549981 */ /* 0x000162000c1e1b00 */
        /* <DEDUP_REMOVED lines=20> */
[----:B------:R-:W-:-:S13]  /*3010*/  ISETP.GE.AND P1, PT, R204, R118, PT ;  /* 0x00000076cc00720c */ /* 0x000fda0003f26270 */
[----:B------:R0:W5:Y:S04]  /*3020*/  @!P1 LDG.E.64 R62, desc[UR50][R40.64+0x50] ;  /* 0x00005032283e9981 */ /* 0x000168000c1e1b00 */
[----:B------:R0:W5:Y:S02]  /*3030*/  @!P1 LDG.E.64 R64, desc[UR50][R42.64+0x50] ;  /* 0x000050322a409981 */ /* 0x000164000c1e1b00 */
.L_x_444:
[----:B------:R-:W-:Y:S05]  /*3040*/  BSYNC B1 ;  /* 0x0000000000017941 */ /* 0x000fea0003800000 */
.L_x_443:
[----:B0-----:R-:W-:Y:S01]  /*3050*/  VIADD R40, R198, 0x80 ;  /* 0x00000080c6287836 */ /* 0x001fe20000000000 */
[----:B------:R-:W-:Y:S01]  /*3060*/  BSSY B1, `(.L_x_445) ;  /* 0x0000038000017945 */ /* 0x000fe20003800000 */
[----:B------:R-:W-:Y:S02]  /*3070*/  CS2R R42, SRZ ;  /* 0x00000000002a7805 */ /* 0x000fe4000001ff00 */
[----:B------:R-:W-:Y:S02]  /*3080*/  CS2R R46, SRZ ;  /* 0x00000000002e7805 */ /* 0x000fe4000001ff00 */
[----:B------:R-:W-:Y:S02]  /*3090*/  CS2R R50, SRZ ;  /* 0x0000000000327805 */ /* 0x000fe4000001ff00 */
[----:B------:R-:W-:Y:S02]  /*30a0*/  ISETP.GE.AND P4, PT, R40, R90, PT ;  /* 0x0000005a2800720c */ /* 0x000fe40003f86270 */
[----:B------:R-:W-:-:S02]  /*30b0*/  CS2R R54, SRZ ;  /* 0x0000000000367805 */ /* 0x000fc4000001ff00 */
[----:B------:R-:W-:Y:S02]  /*30c0*/  CS2R R58, SRZ ;  /* 0x00000000003a7805 */ /* 0x000fe4000001ff00 */
[----:B------:R-:W-:Y:S02]  /*30d0*/  CS2R R40, SRZ ;  /* 0x0000000000287805 */ /* 0x000fe4000001ff00 */
[----:B------:R-:W-:Y:S02]  /*30e0*/  CS2R R44, SRZ ;  /* 0x00000000002c7805 */ /* 0x000fe4000001ff00 */
[----:B------:R-:W-:Y:S02]  /*30f0*/  CS2R R48, SRZ ;  /* 0x0000000000307805 */ /* 0x000fe4000001ff00 */
[----:B------:R-:W-:Y:S02]  /*3100*/  CS2R R52, SRZ ;  /* 0x0000000000347805 */ /* 0x000fe4000001ff00 */
[----:B------:R-:W-:Y:S01]  /*3110*/  CS2R R56, SRZ ;  /* 0x0000000000387805 */ /* 0x000fe2000001ff00 */
[----:B-----5:R-:W-:Y:S01]  /*3120*/  IMAD.MOV.U32 R145, RZ, RZ, R62 ;  /* 0x000000ffff917224 */ /* 0x020fe200078e003e */
[----:B------:R-:W-:-:S02]  /*3130*/  MOV R148, R66 ;  /* 0x0000004200947202 */ /* 0x000fc40000000f00 */
[----:B------:R-:W-:Y:S01]  /*3140*/  CS2R R60, SRZ ;  /* 0x00000000003c7805 */ /* 0x000fe2000001ff00 */
[----:B------:R-:W-:Y:S06]  /*3150*/  @P4 BRA `(.L_x_446) ;  /* 0x0000000000a04947 */ /* 0x000fec0003800000 */
[----:B------:R-:W-:Y:S01]  /*3160*/  IADD3 R13, P1, P5, R104, R14, R108 ;  /* 0x0000000e680d7210 */ /* 0x000fe20007d3e06c */
[----:B------:R-:W-:Y:S01]  /*3170*/  ULDC.64 UR4, c[0x0][0x3e8] ;  /* 0x0000fa0000047ab9 */ /* 0x000fe20000000a00 */
[----:B------:R-:W-:Y:S02]  /*3180*/  CS2R R58, SRZ ;  /* 0x00000000003a7805 */ /* 0x000fe4000001ff00 */
[----:B------:R-:W-:Y:S02]  /*3190*/  CS2R R60, SRZ ;  /* 0x00000000003c7805 */ /* 0x000fe4000001ff00 */
[----:B------:R-:W-:Y:S02]  /*31a0*/  IADD3.X R11, R106, R11, R107, P1, P5 ;  /* 0x0000000b6a0b7210 */ /* 0x000fe40000fea46b */
[----:B------:R-:W-:-:S04]  /*31b0*/  IADD3 R14, P1, P5, R98, R12, R110 ;  /* 0x0000000c620e7210 */ /* 0x000fc80007d3e06e */
[----:B------:R-:W-:Y:S02]  /*31c0*/  IADD3.X R86, R93, R86, R109, P1, P5 ;  /* 0x000000565d567210 */ /* 0x000fe40000fea46d */
[----:B------:R-:W-:-:S04]  /*31d0*/  IADD3 R12, P1, R13, UR4, RZ ;  /* 0x000000040d0c7c10 */ /* 0x000fc8000ff3e0ff */
[----:B------:R-:W-:Y:S01]  /*31e0*/  IADD3.X R13, R11, UR5, RZ, P1, !PT ;  /* 0x000000050b0d7c10 */ /* 0x000fe20008ffe4ff */
[----:B------:R-:W-:Y:S02]  /*31f0*/  ULDC.64 UR4, c[0x0][0x400] ;  /* 0x0001000000047ab9 */ /* 0x000fe40000000a00 */
[----:B------:R-:W-:-:S04]  /*3200*/  IADD3 R14, P1, R14, UR4, RZ ;  /* 0x000000040e0e7c10 */ /* 0x000fc8000ff3e0ff */
[----:B------:R-:W-:Y:S02]  /*3210*/  IADD3.X R15, R86, UR5, RZ, P1, !PT ;  /* 0x00000005560f7c10 */ /* 0x000fe40008ffe4ff */
        /* <DEDUP_REMOVED lines=28> */
.L_x_446:
[----:B------:R-:W-:Y:S05]  /*33e0*/  BSYNC B1 ;  /* 0x0000000000017941 */ /* 0x000fea0003800000 */
.L_x_445:
[----:B------:R-:W-:Y:S01]  /*33f0*/  UISETP.NE.AND UP0, UPT, UR48, 0x3, UPT ;  /* 0x000000033000788c */ /* 0x000fe2000bf05270 */
[----:B------:R-:W-:Y:S01]  /*3400*/  IMAD.MOV.U32 R156, RZ, RZ, R70 ;  /* 0x000000ffff9c7224 */ /* 0x000fe200078e0046 */
[----:B------:R-:W-:Y:S01]  /*3410*/  MOV R149, R64 ;  /* 0x0000004000957202 */ /* 0x000fe20000000f00 */
[----:B------:R-:W-:Y:S01]  /*3420*/  IMAD.MOV.U32 R158, RZ, RZ, R74 ;  /* 0x000000ffff9e7224 */ /* 0x000fe200078e004a */
[----:B------:R-:W-:Y:S01]  /*3430*/  MOV R163, R84 ;  /* 0x0000005400a37202 */ /* 0x000fe20000000f00 */
[----:B------:R-:W-:Y:S01]  /*3440*/  IMAD.MOV.U32 R161, RZ, RZ, R78 ;  /* 0x000000ffffa17224 */ /* 0x000fe200078e004e */
[----:B------:R-:W-:Y:S01]  /*3450*/  PLOP3.LUT P1, PT, PT, PT, UP0, 0x80, 0x0 ;  /* 0x000000000000781c */ /* 0x000fe20003f2f008 */
[----:B------:R-:W-:Y:S01]  /*3460*/  IMAD.MOV.U32 R162, RZ, RZ, R82 ;  /* 0x000000ffffa27224 */ /* 0x000fe200078e0052 */
[----:B-----5:R-:W-:Y:S01]  /*3470*/  MOV R143, R54 ;  /* 0x00000036008f7202 */ /* 0x020fe20000000f00 */
[----:B------:R-:W-:Y:S01]  /*3480*/  IMAD.MOV.U32 R155, RZ, RZ, R68 ;  /* 0x000000ffff9b7224 */ /* 0x000fe200078e0044 */
[----:B------:R-:W-:Y:S01]  /*3490*/  MOV R142, R52 ;  /* 0x00000034008e7202 */ /* 0x000fe20000000f00 */
[----:B------:R-:W-:-:S02]  /*34a0*/  IMAD.MOV.U32 R157, RZ, RZ, R72 ;  /* 0x000000ffff9d7224 */ /* 0x000fc400078e0048 */
[----:B------:R-:W-:Y:S02]  /*34b0*/  IMAD.MOV.U32 R159, RZ, RZ, R76 ;  /* 0x000000ffff9f7224 */ /* 0x000fe400078e004c */
[----:B------:R-:W-:Y:S02]  /*34c0*/  IMAD.MOV.U32 R160, RZ, RZ, R80 ;  /* 0x000000ffffa07224 */ /* 0x000fe400078e0050 */
[----:B------:R-:W-:Y:S02]  /*34d0*/  IMAD.MOV.U32 R86, RZ, RZ, R38 ;  /* 0x000000ffff567224 */ /* 0x000fe400078e0026 */
[----:B------:R-:W-:Y:S02]  /*34e0*/  IMAD.MOV.U32 R137, RZ, RZ, R42 ;  /* 0x000000ffff897224 */ /* 0x000fe400078e002a */
[----:B------:R-:W-:Y:S02]  /*34f0*/  IMAD.MOV.U32 R139, RZ, RZ, R46 ;  /* 0x000000ffff8b7224 */ /* 0x000fe400078e002e */
[----:B------:R-:W-:-:S02]  /*3500*/  IMAD.MOV.U32 R141, RZ, RZ, R50 ;  /* 0x000000ffff8d7224 */ /* 0x000fc400078e0032 */
[----:B------:R-:W-:Y:S02]  /*3510*/  IMAD.MOV.U32 R146, RZ, RZ, R58 ;  /* 0x000000ffff927224 */ /* 0x000fe400078e003a */
[----:B------:R-:W-:Y:S02]  /*3520*/  IMAD.MOV.U32 R87, RZ, RZ, R40 ;  /* 0x000000ffff577224 */ /* 0x000fe400078e0028 */
[----:B------:R-:W-:Y:S02]  /*3530*/  IMAD.MOV.U32 R138, RZ, RZ, R44 ;  /* 0x000000ffff8a7224 */ /* 0x000fe400078e002c */
[----:B------:R-:W-:Y:S02]  /*3540*/  IMAD.MOV.U32 R140, RZ, RZ, R48 ;  /* 0x000000ffff8c7224 */ /* 0x000fe400078e0030 */
[----:B------:R-:W-:Y:S02]  /*3550*/  IMAD.MOV.U32 R144, RZ, RZ, R56 ;  /* 0x000000ffff907224 */ /* 0x000fe400078e0038 */
[----:B------:R-:W-:Y:S01]  /*3560*/  IMAD.MOV.U32 R147, RZ, RZ, R60 ;  /* 0x000000ffff937224 */ /* 0x000fe200078e003c */
[----:B------:R-:W-:Y:S06]  /*3570*/  @!P1 BRA `(.L_x_447) ;  /* 0x0000000000049947 */ /* 0x000fec0003800000 */
[----:B------:R-:W-:Y:S01]  /*3580*/  BPT.TRAP 0x1 ;  /* 0x000000040000795c */ /* 0x000fe20000300000 */
.L_x_447:
[----:B------:R-:W-:Y:S01]  /*3590*/  IMAD R91, R19, 0x8, R18 ;  /* 0x00000008135b7824 */ /* 0x000fe200078e0212 */
[----:B------:R-:W-:Y:S01]  /*35a0*/  SHF.L.U32 R92, R199, 0x1f, RZ ;  /* 0x0000001fc75c7819 */ /* 0x000fe200000006ff */
[----:B------:R-:W-:Y:S03]  /*35b0*/  BSSY B1, `(.L_x_448) ;  /* 0x0000003000017945 */ /* 0x000fe60003800000 */
[----:B------:R-:W1:Y:S02]  /*35c0*/  SYNCS.PHASECHK.TRANS64.TRYWAIT P5, [R91+URZ+0x29890], R92 ;  /* 0x0298905c5b0075a7 */ /* 0x000e6400080a017f */
[----:B-1----:R-:W-:Y:S05]  /*35d0*/  @!P5 BRA `(.L_x_449) ;  /* 0x000002540090d947 */ /* 0x002fea0003800000 */
.L_x_771:
[----:B------:R-:W-:Y:S05]  /*35e0*/  BSYNC B1 ;  /* 0x0000000000017941 */ /* 0x000fea0003800000 */
.L_x_448:
[----:B------:R-:W-:-:S03]  /*35f0*/  UMOV UR4, 0xffffffff ;  /* 0xffffffff00047882 */ /* 0x000fc60000000000 */
[----:B------:R-:W-:Y:S05]  /*3600*/  BRA.DIV UR4, `(.L_x_450) ;  /* 0x0000025604987947 */ /* 0x000fea000b800000 */
[----:B------:R2:W3:Y:S04]  /*3610*/  SHFL.IDX PT, R150, R119, RZ, 0x1e1f ;  /* 0x001e1fff77967589 */ /* 0x0004e800000e0000 */
[----:B------:R2:W4:Y:S02]  /*3620*/  SHFL.IDX PT, R11, R120, RZ, 0x1e1f ;  /* 0x001e1fff780b7589 */ /* 0x00052400000e0000 */
.L_x_775:
[----:B------:R-:W-:Y:S04]  /*3630*/  BSSY B1, `(.L_x_451) ;  /* 0x00002c1000017945 */ /* 0x000fe80003800000 */
[----:B------:R-:W-:Y:S05]  /*3640*/  @P2 BRA `(.L_x_452) ;  /* 0x0000002800fc2947 */ /* 0x000fea0003800000 */
[----:B------:R-:W-:Y:S01]  /*3650*/  ISETP.NE.AND P2, PT, R28, RZ, PT ;  /* 0x000000ff1c00720c */ /* 0x000fe20003f45270 */
[----:B------:R-:W-:-:S12]  /*3660*/  BSSY B2, `(.L_x_453) ;  /* 0x0000072000027945 */ /* 0x000fd80003800000 */
[----:B------:R-:W-:Y:S05]  /*3670*/  @!P2 BRA `(.L_x_454) ;  /* 0x0000000400c0a947 */ /* 0x000fea0003800000 */
[----:B0-----:R0:W0:Y:S01]  /*3680*/  LDS.128 R12, [R37+0x1a400] ;  /* 0x01a40000250c7984 */ /* 0x0010220000000c00 */
[----:B------:R-:W-:Y:S01]  /*3690*/  ISETP.GE.AND P2, PT, R22, R118, PT ;  /* 0x000000761600720c */ /* 0x000fe20003f46270 */
[----:B------:R-:W-:-:S12]  /*36a0*/  BSSY B3, `(.L_x_455) ;  /* 0x000006a000037945 */ /* 0x000fd80003800000 */
[----:B------:R-:W-:Y:S05]  /*36b0*/  @P2 BRA `(.L_x_456) ;  /* 0x0000000400a02947 */ /* 0x000fea0003800000 */
[--C-:B------:R-:W-:Y:S02]  /*36c0*/  SHF.R.U32.HI R82, RZ, 0x8, R83.reuse ;  /* 0x00000008ff527819 */ /* 0x100fe40000011653 */
[----:B------:R-:W-:Y:S02]  /*36d0*/  SHF.R.U32.HI R84, RZ, 0x10, R83 ;  /* 0x00000010ff547819 */ /* 0x000fe40000011653 */
[----:B------:R-:W-:Y:S01]  /*36e0*/  LOP3.LUT R164, R83, 0xff0000ff, RZ, 0xc0, !PT ;  /* 0xff0000ff53a47812 */ /* 0x000fe200078ec0ff */
[----:B------:R-:W-:Y:S01]  /*36f0*/  IMAD.SHL.U32 R83, R82, 0x100, RZ ;  /* 0x0000010052537824 */ /* 0x000fe200078e00ff */
[--C-:B------:R-:W-:Y:S02]  /*3700*/  SHF.R.U32.HI R166, RZ, 0x8, R85.reuse ;  /* 0x00000008ffa67819 */ /* 0x100fe40000011655 */
[----:B------:R-:W-:Y:S02]  /*3710*/  SHF.R.U32.HI R82, RZ, 0x10, R85 ;  /* 0x00000010ff527819 */ /* 0x000fe40000011655 */
[----:B------:R-:W-:Y:S01]  /*3720*/  LOP3.LUT R164, R164, 0xff00, R83, 0xf8, !PT ;  /* 0x0000ff00a4a47812 */ /* 0x000fe200078ef853 */
[----:B------:R-:W-:Y:S01]  /*3730*/  IMAD.U32 R83, R84, 0x10000, RZ ;  /* 0x0001000054537824 */ /* 0x000fe200078e00ff */
[----:B------:R-:W-:-:S02]  /*3740*/  LOP3.LUT R85, R85, 0xff0000ff, RZ, 0xc0, !PT ;  /* 0xff0000ff55557812 */ /* 0x000fc400078ec0ff */
[----:B------:R-:W-:Y:S02]  /*3750*/  SHF.L.U32 R166, R166, 0x8, RZ ;  /* 0x00000008a6a67819 */ /* 0x000fe400000006ff */
[----:B------:R-:W-:Y:S02]  /*3760*/  LOP3.LUT R83, R164, 0xff0000, R83, 0xf8, !PT ;  /* 0x00ff0000a4537812 */ /* 0x000fe400078ef853 */
[----:B------:R-:W-:Y:S02]  /*3770*/  F2FP.F16.E4M3.UNPACK_B R84, R163.H1 ;  /* 0x000000a3ff54723e */ /* 0x000fe400030006ff */
[----:B0-----:R-:W-:Y:S02]  /*3780*/  F2FP.F16.E4M3.UNPACK_B R164, R13 ;  /* 0x0000000dffa4723e */ /* 0x001fe400020006ff */
[----:B------:R-:W-:Y:S01]  /*3790*/  LOP3.LUT R166, R85, 0xff00, R166, 0xf8, !PT ;  /* 0x0000ff0055a67812 */ /* 0x000fe200078ef8a6 */
[----:B------:R-:W-:Y:S01]  /*37a0*/  HADD2.F32 R168, -RZ, R84.H0_H0 ;  /* 0x20000054ffa87230 */ /* 0x000fe20000004100 */
[-C--:B------:R-:W-:Y:S01]  /*37b0*/  F2FP.F16.E4M3.UNPACK_B R165, R162.reuse.H1 ;  /* 0x000000a2ffa5723e */ /* 0x080fe200030006ff */
[--C-:B------:R-:W-:Y:S01]  /*37c0*/  HADD2.F32 R85, -RZ, R164.reuse.H1_H1 ;  /* 0x300000a4ff557230 */ /* 0x100fe20000004100 */
[----:B------:R-:W-:Y:S01]  /*37d0*/  F2FP.F16.E4M3.UNPACK_B R163, R163 ;  /* 0x000000a3ffa3723e */ /* 0x000fe200020006ff */
[----:B------:R-:W-:Y:S01]  /*37e0*/  HADD2.F32 R164, -RZ, R164.H0_H0 ;  /* 0x200000a4ffa47230 */ /* 0x000fe20000004100 */
[----:B------:R-:W-:Y:S01]  /*37f0*/  F2FP.F16.E4M3.UNPACK_B R162, R162 ;  /* 0x000000a2ffa2723e */ /* 0x000fe200020006ff */
[----:B------:R-:W-:-:S02]  /*3800*/  HADD2.F32 R167, -RZ, R165.H0_H0 ;  /* 0x200000a5ffa77230 */ /* 0x000fc40000004100 */
[-C--:B------:R-:W-:Y:S01]  /*3810*/  FMUL.FTZ R171, R85, R168.reuse ;  /* 0x000000a855ab7220 */ /* 0x080fe20000410000 */
[----:B------:R-:W-:Y:S02]  /*3820*/  HADD2.F32 R165, -RZ, R165.H1_H1 ;  /* 0x300000a5ffa57230 */ /* 0x000fe40000004100 */
[C---:B------:R-:W-:Y:S01]  /*3830*/  FMUL.FTZ R168, R164.reuse, R168 ;  /* 0x000000a8a4a87220 */ /* 0x040fe20000410000 */
[----:B------:R-:W-:-:S03]  /*3840*/  FFMA.FTZ R164, R164, R167, -R171 ;  /* 0x000000a7a4a47223 */ /* 0x000fc600000108ab */
[----:B------:R-:W-:Y:S01]  /*3850*/  FFMA.FTZ R85, R85, R167, R168 ;  /* 0x000000a755557223 */ /* 0x000fe200000100a8 */
[----:B------:R-:W-:Y:S01]  /*3860*/  F2FP.F16.E4M3.UNPACK_B R168, R13.H1 ;  /* 0x0000000dffa8723e */ /* 0x000fe200030006ff */
[----:B------:R-:W-:-:S04]  /*3870*/  HADD2.F32 R167, -RZ, R84.H1_H1 ;  /* 0x30000054ffa77230 */ /* 0x000fc80000004100 */
[--C-:B------:R-:W-:Y:S02]  /*3880*/  HADD2.F32 R13, -RZ, R168.reuse.H1_H1 ;  /* 0x300000a8ff0d7230 */ /* 0x100fe40000004100 */
[----:B------:R-:W-:-:S03]  /*3890*/  HADD2.F32 R84, -RZ, R168.H0_H0 ;  /* 0x200000a8ff547230 */ /* 0x000fc60000004100 */
[CC--:B------:R-:W-:Y:S02]  /*38a0*/  FMUL.FTZ R168, R13.reuse, R167.reuse ;  /* 0x000000a70da87220 */ /* 0x0c0fe40000410000 */
[C---:B------:R-:W-:Y:S02]  /*38b0*/  FMUL.FTZ R167, R84.reuse, R167 ;  /* 0x000000a754a77220 */ /* 0x040fe40000410000 */
[-C--:B------:R-:W-:Y:S02]  /*38c0*/  FFMA.FTZ R84, R84, R165.reuse, -R168 ;  /* 0x000000a554547223 */ /* 0x080fe400000108a8 */
[----:B------:R-:W-:Y:S01]  /*38d0*/  FFMA.FTZ R165, R13, R165, R167 ;  /* 0x000000a50da57223 */ /* 0x000fe200000100a7 */
[----:B------:R-:W-:Y:S02]  /*38e0*/  IMAD.U32 R13, R82, 0x10000, RZ ;  /* 0x00010000520d7824 */ /* 0x000fe400078e00ff */
[----:B------:R-:W-:Y:S01]  /*38f0*/  IMAD.MOV.U32 R82, RZ, RZ, R15 ;  /* 0x000000ffff527224 */ /* 0x000fe200078e000f */
[----:B------:R-:W-:-:S02]  /*3900*/  F2FP.F16.E4M3.UNPACK_B R15, R83.H1 ;  /* 0x00000053ff0f723e */ /* 0x000fc400030006ff */
[----:B------:R-:W-:Y:S02]  /*3910*/  LOP3.LUT R13, R166, 0xff0000, R13, 0xf8, !PT ;  /* 0x00ff0000a60d7812 */ /* 0x000fe400078ef80d */
[-C--:B------:R-:W-:Y:S01]  /*3920*/  F2FP.F16.E4M3.UNPACK_B R171, R82.reuse ;  /* 0x00000052ffab723e */ /* 0x080fe200020006ff */
[--C-:B------:R-:W-:Y:S01]  /*3930*/  HADD2.F32 R168, -RZ, R15.reuse.H0_H0 ;  /* 0x2000000fffa87230 */ /* 0x100fe20000004100 */
[-C--:B------:R-:W-:Y:S01]  /*3940*/  F2FP.F16.E4M3.UNPACK_B R166, R13.reuse.H1 ;  /* 0x0000000dffa6723e */ /* 0x080fe200030006ff */
[----:B------:R-:W-:Y:S01]  /*3950*/  HADD2.F32 R15, -RZ, R15.H1_H1 ;  /* 0x3000000fff0f7230 */ /* 0x000fe20000004100 */
[----:B------:R-:W-:Y:S01]  /*3960*/  F2FP.F16.E4M3.UNPACK_B R82, R82.H1 ;  /* 0x00000052ff52723e */ /* 0x000fe200030006ff */
[--C-:B------:R-:W-:Y:S01]  /*3970*/  HADD2.F32 R167, -RZ, R171.reuse.H1_H1 ;  /* 0x300000abffa77230 */ /* 0x100fe20000004100 */
[----:B------:R-:W-:Y:S01]  /*3980*/  F2FP.SATFINITE.E4M3.F32.PACK_AB_MERGE_C R84, R165, R84, RZ ;  /* 0x00000054a554723e */ /* 0x000fe200048070ff */
[--C-:B------:R-:W-:Y:S01]  /*3990*/  HADD2.F32 R176, -RZ, R166.reuse.H0_H0 ;  /* 0x200000a6ffb07230 */ /* 0x100fe20000004100 */
[----:B------:R-:W-:Y:S01]  /*39a0*/  F2FP.F16.E4M3.UNPACK_B R13, R13 ;  /* 0x0000000dff0d723e */ /* 0x000fe200020006ff */
[----:B------:R-:W-:Y:S01]  /*39b0*/  HADD2.F32 R171, -RZ, R171.H0_H0 ;  /* 0x200000abffab7230 */ /* 0x000fe20000004100 */
[----:B------:R-:W-:Y:S01]  /*39c0*/  F2FP.SATFINITE.E4M3.F32.PACK_AB_MERGE_C R85, R85, R164, R84 ;  /* 0x000000a45555723e */ /* 0x000fe20004807054 */
[----:B------:R-:W-:-:S02]  /*39d0*/  HADD2.F32 R166, -RZ, R166.H1_H1 ;  /* 0x300000a6ffa67230 */ /* 0x000fc40000004100 */
[----:B------:R-:W-:Y:S01]  /*39e0*/  FMUL.FTZ R177, R167, R176 ;  /* 0x000000b0a7b17220 */ /* 0x000fe20000410000 */
[----:B------:R-:W-:Y:S02]  /*39f0*/  F2FP.F16.E4M3.UNPACK_B R84, R14 ;  /* 0x0000000eff54723e */ /* 0x000fe400020006ff */
[----:B------:R-:W-:Y:S01]  /*3a00*/  F2FP.F16.E4M3.UNPACK_B R83, R83 ;  /* 0x00000053ff53723e */ /* 0x000fe200020006ff */
[C---:B------:R-:W-:Y:S01]  /*3a10*/  FFMA.FTZ R177, R171.reuse, R168, -R177 ;  /* 0x000000a8abb17223 */ /* 0x040fe200000108b1 */
[----:B------:R-:W-:Y:S01]  /*3a20*/  FMUL.FTZ R171, R171, R176 ;  /* 0x000000b0abab7220 */ /* 0x000fe20000410000 */
[----:B------:R-:W-:Y:S02]  /*3a30*/  F2FP.F16.E4M3.UNPACK_B R14, R14.H1 ;  /* 0x0000000eff0e723e */ /* 0x000fe400030006ff */
[----:B------:R-:W-:Y:S02]  /*3a40*/  HADD2.F32 R164, -RZ, R83.H0_H0 ;  /* 0x20000053ffa47230 */ /* 0x000fe40000004100 */
[----:B------:R-:W-:Y:S01]  /*3a50*/  FFMA.FTZ R171, R167, R168, R171 ;  /* 0x000000a8a7ab7223 */ /* 0x000fe200000100ab */
[----:B------:R-:W-:-:S02]  /*3a60*/  HADD2.F32 R167, -RZ, R82.H1_H1 ;  /* 0x30000052ffa77230 */ /* 0x000fc40000004100 */
[----:B------:R-:W-:Y:S02]  /*3a70*/  HADD2.F32 R82, -RZ, R82.H0_H0 ;  /* 0x20000052ff527230 */ /* 0x000fe40000004100 */
[----:B------:R-:W-:Y:S02]  /*3a80*/  HADD2.F32 R83, -RZ, R83.H1_H1 ;  /* 0x30000053ff537230 */ /* 0x000fe40000004100 */
[----:B------:R-:W-:-:S04]  /*3a90*/  FMUL.FTZ R168, R167, R166 ;  /* 0x000000a6a7a87220 */ /* 0x000fc80000410000 */
[CC--:B------:R-:W-:Y:S01]  /*3aa0*/  FFMA.FTZ R168, R82.reuse, R15.reuse, -R168 ;  /* 0x0000000f52a87223 */ /* 0x0c0fe200000108a8 */
[----:B------:R-:W-:Y:S01]  /*3ab0*/  FMUL.FTZ R82, R82, R166 ;  /* 0x000000a652527220 */ /* 0x000fe20000410000 */
[--C-:B------:R-:W-:Y:S02]  /*3ac0*/  HADD2.F32 R166, -RZ, R13.reuse.H0_H0 ;  /* 0x2000000dffa67230 */ /* 0x100fe40000004100 */
[----:B------:R-:W-:Y:S02]  /*3ad0*/  HADD2.F32 R13, -RZ, R13.H1_H1 ;  /* 0x3000000dff0d7230 */ /* 0x000fe40000004100 */
[----:B------:R-:W-:Y:S01]  /*3ae0*/  FFMA.FTZ R82, R167, R15, R82 ;  /* 0x0000000fa7527223 */ /* 0x000fe20000010052 */
[--C-:B------:R-:W-:Y:S02]  /*3af0*/  HADD2.F32 R15, -RZ, R84.reuse.H1_H1 ;  /* 0x30000054ff0f7230 */ /* 0x100fe40000004100 */
[----:B------:R-:W-:Y:S02]  /*3b00*/  HADD2.F32 R84, -RZ, R84.H0_H0 ;  /* 0x20000054ff547230 */ /* 0x000fe40000004100 */
[----:B------:R-:W-:-:S02]  /*3b10*/  HADD2.F32 R167, -RZ, R163.H1_H1 ;  /* 0x300000a3ffa77230 */ /* 0x000fc40000004100 */
[CC--:B------:R-:W-:Y:S01]  /*3b20*/  FMUL.FTZ R165, R15.reuse, R166.reuse ;  /* 0x000000a60fa57220 */ /* 0x0c0fe20000410000 */
[----:B------:R-:W-:Y:S02]  /*3b30*/  HADD2.F32 R163, -RZ, R163.H0_H0 ;  /* 0x200000a3ffa37230 */ /* 0x000fe40000004100 */
[----:B------:R-:W-:Y:S01]  /*3b40*/  FMUL.FTZ R166, R84, R166 ;  /* 0x000000a654a67220 */ /* 0x000fe20000410000 */
[----:B------:R-:W-:Y:S01]  /*3b50*/  F2FP.SATFINITE.E4M3.F32.PACK_AB_MERGE_C R82, R82, R168, RZ ;  /* 0x000000a85252723e */ /* 0x000fe200048070ff */
[-C--:B------:R-:W-:Y:S02]  /*3b60*/  FFMA.FTZ R165, R84, R164.reuse, -R165 ;  /* 0x000000a454a57223 */ /* 0x080fe400000108a5 */
[----:B------:R-:W-:Y:S01]  /*3b70*/  FFMA.FTZ R166, R15, R164, R166 ;  /* 0x000000a40fa67223 */ /* 0x000fe200000100a6 */
[--C-:B------:R-:W-:Y:S02]  /*3b80*/  HADD2.F32 R15, -RZ, R14.reuse.H1_H1 ;  /* 0x3000000eff0f7230 */ /* 0x100fe40000004100 */
[----:B------:R-:W-:-:S03]  /*3b90*/  HADD2.F32 R14, -RZ, R14.H0_H0 ;  /* 0x2000000eff0e7230 */ /* 0x000fc60000004100 */
[CC--:B------:R-:W-:Y:S02]  /*3ba0*/  FMUL.FTZ R84, R15.reuse, R13.reuse ;  /* 0x0000000d0f547220 */ /* 0x0c0fe40000410000 */
[C---:B------:R-:W-:Y:S02]  /*3bb0*/  FMUL.FTZ R164, R14.reuse, R13 ;  /* 0x0000000d0ea47220 */ /* 0x040fe40000410000 */
[-C--:B------:R-:W-:Y:S01]  /*3bc0*/  FFMA.FTZ R13, R14, R83.reuse, -R84 ;  /* 0x000000530e0d7223 */ /* 0x080fe20000010854 */
[----:B------:R-:W-:Y:S01]  /*3bd0*/  F2FP.F16.E4M3.UNPACK_B R84, R12.H1 ;  /* 0x0000000cff54723e */ /* 0x000fe200030006ff */
[----:B------:R-:W-:Y:S01]  /*3be0*/  FFMA.FTZ R14, R15, R83, R164 ;  /* 0x000000530f0e7223 */ /* 0x000fe200000100a4 */
[--C-:B------:R-:W-:Y:S02]  /*3bf0*/  HADD2.F32 R83, -RZ, R162.reuse.H1_H1 ;  /* 0x300000a2ff537230 */ /* 0x100fe40000004100 */
[----:B------:R-:W-:Y:S02]  /*3c00*/  HADD2.F32 R162, -RZ, R162.H0_H0 ;  /* 0x200000a2ffa27230 */ /* 0x000fe40000004100 */
[--C-:B------:R-:W-:Y:S01]  /*3c10*/  HADD2.F32 R15, -RZ, R84.reuse.H1_H1 ;  /* 0x30000054ff0f7230 */ /* 0x100fe20000004100 */
[----:B------:R-:W-:Y:S01]  /*3c20*/  F2FP.SATFINITE.E4M3.F32.PACK_AB_MERGE_C R13, R14, R13, RZ ;  /* 0x0000000d0e0d723e */ /* 0x000fe200048070ff */
[----:B------:R-:W-:-:S03]  /*3c30*/  HADD2.F32 R84, -RZ, R84.H0_H0 ;  /* 0x20000054ff547230 */ /* 0x000fc60000004100 */
[C---:B------:R-:W-:Y:S01]  /*3c40*/  FMUL.FTZ R164, R15.reuse, R167 ;  /* 0x000000a70fa47220 */ /* 0x040fe20000410000 */
[----:B------:R-:W-:Y:S01]  /*3c50*/  F2FP.SATFINITE.E4M3.F32.PACK_AB_MERGE_C R14, R166, R165, R13 ;  /* 0x000000a5a60e723e */ /* 0x000fe2000480700d */
[C---:B------:R-:W-:Y:S01]  /*3c60*/  FMUL.FTZ R167, R84.reuse, R167 ;  /* 0x000000a754a77220 */ /* 0x040fe20000410000 */
[----:B------:R-:W-:Y:S01]  /*3c70*/  MOV R13, R85 ;  /* 0x00000055000d7202 */ /* 0x000fe20000000f00 */
[-C--:B------:R-:W-:Y:S02]  /*3c80*/  FFMA.FTZ R164, R84, R83.reuse, -R164 ;  /* 0x0000005354a47223 */ /* 0x080fe400000108a4 */
[----:B------:R-:W-:Y:S01]  /*3c90*/  FFMA.FTZ R167, R15, R83, R167 ;  /* 0x000000530fa77223 */ /* 0x000fe200000100a7 */
[----:B------:R-:W-:-:S04]  /*3ca0*/  F2FP.F16.E4M3.UNPACK_B R15, R12 ;  /* 0x0000000cff0f723e */ /* 0x000fc800020006ff */
[----:B------:R-:W-:Y:S01]  /*3cb0*/  F2FP.SATFINITE.E4M3.F32.PACK_AB_MERGE_C R164, R167, R164, RZ ;  /* 0x000000a4a7a4723e */ /* 0x000fe200048070ff */
[--C-:B------:R-:W-:Y:S02]  /*3cc0*/  HADD2.F32 R12, -RZ, R15.reuse.H1_H1 ;  /* 0x3000000fff0c7230 */ /* 0x100fe40000004100 */
[----:B------:R-:W-:-:S03]  /*3cd0*/  HADD2.F32 R15, -RZ, R15.H0_H0 ;  /* 0x2000000fff0f7230 */ /* 0x000fc60000004100 */
[CC--:B------:R-:W-:Y:S02]  /*3ce0*/  FMUL.FTZ R83, R12.reuse, R163.reuse ;  /* 0x000000a30c537220 */ /* 0x0c0fe40000410000 */
[C---:B------:R-:W-:Y:S02]  /*3cf0*/  FMUL.FTZ R163, R15.reuse, R163 ;  /* 0x000000a30fa37220 */ /* 0x040fe40000410000 */
[-C--:B------:R-:W-:Y:S01]  /*3d00*/  FFMA.FTZ R83, R15, R162.reuse, -R83 ;  /* 0x000000a20f537223 */ /* 0x080fe20000010853 */
[----:B------:R-:W-:Y:S01]  /*3d10*/  F2FP.SATFINITE.E4M3.F32.PACK_AB_MERGE_C R15, R171, R177, R82 ;  /* 0x000000b1ab0f723e */ /* 0x000fe20004807052 */
[----:B------:R-:W-:-:S05]  /*3d20*/  FFMA.FTZ R12, R12, R162, R163 ;  /* 0x000000a20c0c7223 */ /* 0x000fca00000100a3 */
[----:B------:R-:W-:-:S07]  /*3d30*/  F2FP.SATFINITE.E4M3.F32.PACK_AB_MERGE_C R12, R12, R83, R164 ;  /* 0x000000530c0c723e */ /* 0x000fce00048070a4 */
.L_x_456:
[----:B------:R-:W-:Y:S05]  /*3d40*/  BSYNC B3 ;  /* 0x0000000000037941 */ /* 0x000fea0003800000 */
.L_x_455:
[----:B----4-:R-:W-:-:S05]  /*3d50*/  IADD3 R82, P2, R16, R11, RZ ;  /* 0x0000000b10527210 */ /* 0x010fca0007f5e0ff */
[----:B---3--:R-:W-:-:S05]  /*3d60*/  IMAD.X R83, R150, 0x1, R17, P2 ;  /* 0x0000000196537824 */ /* 0x008fca00010e0611 */
[----:B0-----:R0:W-:Y:S03]  /*3d70*/  ST.E.128 desc[UR50][R82.64], R12 ;  /* 0x0000000c52007985 */ /* 0x0011e6000c101d32 */
.L_x_454:
[----:B------:R-:W-:Y:S05]  /*3d80*/  BSYNC B2 ;  /* 0x0000000000027941 */ /* 0x000fea0003800000 */
.L_x_453:
[----:B------:R-:W-:Y:S01]  /*3d90*/  ISETP.NE.AND P2, PT, R29, RZ, PT ;  /* 0x000000ff1d00720c */ /* 0x000fe20003f45270 */
[----:B------:R-:W-:-:S12]  /*3da0*/  BSSY B2, `(.L_x_457) ;  /* 0x0000076000027945 */ /* 0x000fd80003800000 */
[----:B------:R-:W-:Y:S05]  /*3db0*/  @!P2 BRA `(.L_x_458) ;  /* 0x0000000400d0a947 */ /* 0x000fea0003800000 */
[----:B0-----:R0:W0:Y:S01]  /*3dc0*/  LDS.128 R12, [R36+0x1a400] ;  /* 0x01a40000240c7984 */ /* 0x0010220000000c00 */
[----:B------:R-:W-:Y:S01]  /*3dd0*/  ISETP.GE.AND P2, PT, R201, R118, PT ;  /* 0x00000076c900720c */ /* 0x000fe20003f46270 */
[----:B------:R-:W-:-:S12]  /*3de0*/  BSSY B3, `(.L_x_459) ;  /* 0x000006d000037945 */ /* 0x000fd80003800000 */
[----:B------:R-:W-:Y:S05]  /*3df0*/  @P2 BRA `(.L_x_460) ;  /* 0x0000000400ac2947 */ /* 0x000fea0003800000 */
[----:B0-----:R-:W-:Y:S01]  /*3e00*/  IMAD.MOV.U32 R80, RZ, RZ, R13 ;  /* 0x000000ffff507224 */ /* 0x001fe200078e000d */
[----:B------:R-:W-:Y:S02]  /*3e10*/  F2FP.F16.E4M3.UNPACK_B R82, R160.H1 ;  /* 0x000000a0ff52723e */ /* 0x000fe400030006ff */
[----:B------:R-:W-:Y:S02]  /*3e20*/  F2FP.F16.E4M3.UNPACK_B R13, R161.H1 ;  /* 0x000000a1ff0d723e */ /* 0x000fe400030006ff */
[----:B------:R-:W-:Y:S01]  /*3e30*/  F2FP.F16.E4M3.UNPACK_B R78, R80 ;  /* 0x00000050ff4e723e */ /* 0x000fe200020006ff */
[----:B------:R-:W-:Y:S01]  /*3e40*/  HADD2.F32 R83, -RZ, R82.H0_H0 ;  /* 0x20000052ff537230 */ /* 0x000fe20000004100 */
[----:B------:R-:W-:Y:S01]  /*3e50*/  F2FP.F16.E4M3.UNPACK_B R160, R160 ;  /* 0x000000a0ffa0723e */ /* 0x000fe200020006ff */
[----:B------:R-:W-:Y:S02]  /*3e60*/  HADD2.F32 R85, -RZ, R13.H0_H0 ;  /* 0x2000000dff557230 */ /* 0x000fe40000004100 */
[----:B------:R-:W-:-:S02]  /*3e70*/  HADD2.F32 R84, -RZ, R78.H1_H1 ;  /* 0x3000004eff547230 */ /* 0x000fc40000004100 */
[----:B------:R-:W-:Y:S02]  /*3e80*/  HADD2.F32 R78, -RZ, R78.H0_H0 ;  /* 0x2000004eff4e7230 */ /* 0x000fe40000004100 */
[----:B------:R-:W-:Y:S02]  /*3e90*/  HADD2.F32 R82, -RZ, R82.H1_H1 ;  /* 0x30000052ff527230 */ /* 0x000fe40000004100 */
[-C--:B------:R-:W-:Y:S01]  /*3ea0*/  FMUL.FTZ R163, R84, R83.reuse ;  /* 0x0000005354a37220 */ /* 0x080fe20000410000 */
[----:B------:R-:W-:Y:S02]  /*3eb0*/  HADD2.F32 R13, -RZ, R13.H1_H1 ;  /* 0x3000000dff0d7230 */ /* 0x000fe40000004100 */
[C---:B------:R-:W-:Y:S01]  /*3ec0*/  FMUL.FTZ R165, R78.reuse, R83 ;  /* 0x000000534ea57220 */ /* 0x040fe20000410000 */
[----:B------:R-:W-:Y:S02]  /*3ed0*/  HADD2.F32 R162, -RZ, R160.H1_H1 ;  /* 0x300000a0ffa27230 */ /* 0x000fe40000004100 */
[-C--:B------:R-:W-:Y:S01]  /*3ee0*/  FFMA.FTZ R83, R78, R85.reuse, -R163 ;  /* 0x000000554e537223 */ /* 0x080fe200000108a3 */
[----:B------:R-:W-:Y:S01]  /*3ef0*/  FFMA.FTZ R78, R84, R85, R165 ;  /* 0x00000055544e7223 */ /* 0x000fe200000100a5 */
[----:B------:R-:W-:Y:S01]  /*3f00*/  F2FP.F16.E4M3.UNPACK_B R84, R80.H1 ;  /* 0x00000050ff54723e */ /* 0x000fe200030006ff */
[----:B------:R-:W-:-:S04]  /*3f10*/  IMAD.MOV.U32 R80, RZ, RZ, R12 ;  /* 0x000000ffff507224 */ /* 0x000fc800078e000c */
[--C-:B------:R-:W-:Y:S01]  /*3f20*/  HADD2.F32 R85, -RZ, R84.reuse.H1_H1 ;  /* 0x30000054ff557230 */ /* 0x100fe20000004100 */
[-C--:B------:R-:W-:Y:S01]  /*3f30*/  F2FP.F16.E4M3.UNPACK_B R12, R80.reuse.H1 ;  /* 0x00000050ff0c723e */ /* 0x080fe200030006ff */
[----:B------:R-:W-:Y:S01]  /*3f40*/  HADD2.F32 R84, -RZ, R84.H0_H0 ;  /* 0x20000054ff547230 */ /* 0x000fe20000004100 */
[----:B------:R-:W-:Y:S02]  /*3f50*/  F2FP.F16.E4M3.UNPACK_B R80, R80 ;  /* 0x00000050ff50723e */ /* 0x000fe400020006ff */
[CC--:B------:R-:W-:Y:S02]  /*3f60*/  FMUL.FTZ R163, R85.reuse, R82.reuse ;  /* 0x0000005255a37220 */ /* 0x0c0fe40000410000 */
[C---:B------:R-:W-:Y:S02]  /*3f70*/  FMUL.FTZ R82, R84.reuse, R82 ;  /* 0x0000005254527220 */ /* 0x040fe40000410000 */
[-C--:B------:R-:W-:Y:S02]  /*3f80*/  FFMA.FTZ R84, R84, R13.reuse, -R163 ;  /* 0x0000000d54547223 */ /* 0x080fe400000108a3 */
[----:B------:R-:W-:Y:S01]  /*3f90*/  FFMA.FTZ R85, R85, R13, R82 ;  /* 0x0000000d55557223 */ /* 0x000fe20000010052 */
[----:B------:R-:W-:Y:S01]  /*3fa0*/  F2FP.F16.E4M3.UNPACK_B R82, R161 ;  /* 0x000000a1ff52723e */ /* 0x000fe200020006ff */
[----:B------:R-:W-:-:S02]  /*3fb0*/  HADD2.F32 R13, -RZ, R12.H1_H1 ;  /* 0x3000000cff0d7230 */ /* 0x000fc40000004100 */
[----:B------:R-:W-:Y:S01]  /*3fc0*/  HADD2.F32 R12, -RZ, R12.H0_H0 ;  /* 0x2000000cff0c7230 */ /* 0x000fe20000004100 */
[----:B------:R-:W-:Y:S01]  /*3fd0*/  F2FP.SATFINITE.E4M3.F32.PACK_AB_MERGE_C R84, R85, R84, RZ ;  /* 0x000000545554723e */ /* 0x000fe200048070ff */
[----:B------:R-:W-:Y:S02]  /*3fe0*/  HADD2.F32 R161, -RZ, R82.H1_H1 ;  /* 0x30000052ffa17230 */ /* 0x000fe40000004100 */
[-C--:B------:R-:W-:Y:S01]  /*3ff0*/  FMUL.FTZ R163, R13, R162.reuse ;  /* 0x000000a20da37220 */ /* 0x080fe20000410000 */
[----:B------:R-:W-:Y:S02]  /*4000*/  HADD2.F32 R85, -RZ, R160.H0_H0 ;  /* 0x200000a0ff557230 */ /* 0x000fe40000004100 */
[C---:B------:R-:W-:Y:S01]  /*4010*/  FMUL.FTZ R162, R12.reuse, R162 ;  /* 0x000000a20ca27220 */ /* 0x040fe20000410000 */
[--C-:B------:R-:W-:Y:S02]  /*4020*/  HADD2.F32 R160, -RZ, R80.reuse.H1_H1 ;  /* 0x30000050ffa07230 */ /* 0x100fe40000004100 */
[----:B------:R-:W-:Y:S01]  /*4030*/  FFMA.FTZ R12, R12, R161, -R163 ;  /* 0x000000a10c0c7223 */ /* 0x000fe200000108a3 */
[----:B------:R-:W-:-:S02]  /*4040*/  HADD2.F32 R80, -RZ, R80.H0_H0 ;  /* 0x20000050ff507230 */ /* 0x000fc40000004100 */
[----:B------:R-:W-:Y:S01]  /*4050*/  FFMA.FTZ R13, R13, R161, R162 ;  /* 0x000000a10d0d7223 */ /* 0x000fe200000100a2 */
[----:B------:R-:W-:Y:S02]  /*4060*/  HADD2.F32 R161, -RZ, R82.H0_H0 ;  /* 0x20000052ffa17230 */ /* 0x000fe40000004100 */
[----:B------:R-:W-:Y:S01]  /*4070*/  FMUL.FTZ R163, R160, R85 ;  /* 0x00000055a0a37220 */ /* 0x000fe20000410000 */
[----:B------:R-:W-:Y:S01]  /*4080*/  F2FP.SATFINITE.E4M3.F32.PACK_AB_MERGE_C R78, R78, R83, R84 ;  /* 0x000000534e4e723e */ /* 0x000fe20004807054 */
[C---:B------:R-:W-:Y:S01]  /*4090*/  FMUL.FTZ R165, R80.reuse, R85 ;  /* 0x0000005550a57220 */ /* 0x040fe20000410000 */
[----:B------:R-:W-:Y:S01]  /*40a0*/  SHF.R.U32.HI R84, RZ, 0x8, R81 ;  /* 0x00000008ff547819 */ /* 0x000fe20000011651 */
[-C--:B------:R-:W-:Y:S01]  /*40b0*/  FFMA.FTZ R85, R80, R161.reuse, -R163 ;  /* 0x000000a150557223 */ /* 0x080fe200000108a3 */
[----:B------:R-:W-:Y:S01]  /*40c0*/  LOP3.LUT R83, R81, 0xff0000ff, RZ, 0xc0, !PT ;  /* 0xff0000ff51537812 */ /* 0x000fe200078ec0ff */
[----:B------:R-:W-:Y:S01]  /*40d0*/  FFMA.FTZ R80, R160, R161, R165 ;  /* 0x000000a1a0507223 */ /* 0x000fe200000100a5 */
[----:B------:R-:W-:Y:S01]  /*40e0*/  SHF.R.U32.HI R81, RZ, 0x10, R81 ;  /* 0x00000010ff517819 */ /* 0x000fe20000011651 */
[----:B------:R-:W-:Y:S01]  /*40f0*/  IMAD.SHL.U32 R84, R84, 0x100, RZ ;  /* 0x0000010054547824 */ /* 0x000fe200078e00ff */
[----:B------:R-:W-:-:S02]  /*4100*/  SHF.R.U32.HI R161, RZ, 0x8, R79 ;  /* 0x00000008ffa17819 */ /* 0x000fc4000001164f */
[----:B------:R-:W-:Y:S01]  /*4110*/  LOP3.LUT R82, R79, 0xff0000ff, RZ, 0xc0, !PT ;  /* 0xff0000ff4f527812 */ /* 0x000fe200078ec0ff */
[----:B------:R-:W-:Y:S01]  /*4120*/  IMAD.U32 R81, R81, 0x10000, RZ ;  /* 0x0001000051517824 */ /* 0x000fe200078e00ff */
[----:B------:R-:W-:Y:S02]  /*4130*/  SHF.R.U32.HI R160, RZ, 0x10, R79 ;  /* 0x00000010ffa07819 */ /* 0x000fe4000001164f */
[----:B------:R-:W-:Y:S02]  /*4140*/  SHF.L.U32 R79, R161, 0x8, RZ ;  /* 0x00000008a14f7819 */ /* 0x000fe400000006ff */
[----:B------:R-:W-:Y:S02]  /*4150*/  LOP3.LUT R84, R83, 0xff00, R84, 0xf8, !PT ;  /* 0x0000ff0053547812 */ /* 0x000fe400078ef854 */
[----:B------:R-:W-:Y:S01]  /*4160*/  LOP3.LUT R79, R82, 0xff00, R79, 0xf8, !PT ;  /* 0x0000ff00524f7812 */ /* 0x000fe200078ef84f */
[----:B------:R-:W-:Y:S01]  /*4170*/  IMAD.U32 R82, R160, 0x10000, RZ ;  /* 0x00010000a0527824 */ /* 0x000fe200078e00ff */
[----:B------:R-:W-:-:S02]  /*4180*/  LOP3.LUT R84, R84, 0xff0000, R81, 0xf8, !PT ;  /* 0x00ff000054547812 */ /* 0x000fc400078ef851 */
[----:B------:R-:W-:Y:S02]  /*4190*/  MOV R81, R15 ;  /* 0x0000000f00517202 */ /* 0x000fe40000000f00 */
[----:B------:R-:W-:Y:S02]  /*41a0*/  LOP3.LUT R83, R79, 0xff0000, R82, 0xf8, !PT ;  /* 0x00ff00004f537812 */ /* 0x000fe400078ef852 */
[----:B------:R-:W-:Y:S02]  /*41b0*/  F2FP.F16.E4M3.UNPACK_B R15, R81 ;  /* 0x00000051ff0f723e */ /* 0x000fe400020006ff */
[----:B------:R-:W-:Y:S02]  /*41c0*/  F2FP.F16.E4M3.UNPACK_B R160, R84.H1 ;  /* 0x00000054ffa0723e */ /* 0x000fe400030006ff */
[-C--:B------:R-:W-:Y:S01]  /*41d0*/  F2FP.F16.E4M3.UNPACK_B R79, R83.reuse.H1 ;  /* 0x00000053ff4f723e */ /* 0x080fe200030006ff */
[--C-:B------:R-:W-:Y:S01]  /*41e0*/  HADD2.F32 R161, -RZ, R15.reuse.H1_H1 ;  /* 0x3000000fffa17230 */ /* 0x100fe20000004100 */
[----:B------:R-:W-:Y:S01]  /*41f0*/  F2FP.F16.E4M3.UNPACK_B R83, R83 ;  /* 0x00000053ff53723e */ /* 0x000fe200020006ff */
[----:B------:R-:W-:Y:S01]  /*4200*/  HADD2.F32 R82, -RZ, R160.H0_H0 ;  /* 0x200000a0ff527230 */ /* 0x000fe20000004100 */
[----:B------:R-:W-:Y:S01]  /*4210*/  F2FP.SATFINITE.E4M3.F32.PACK_AB_MERGE_C R12, R13, R12, RZ ;  /* 0x0000000c0d0c723e */ /* 0x000fe200048070ff */
[----:B------:R-:W-:-:S02]  /*4220*/  HADD2.F32 R15, -RZ, R15.H0_H0 ;  /* 0x2000000fff0f7230 */ /* 0x000fc40000004100 */
[--C-:B------:R-:W-:Y:S02]  /*4230*/  HADD2.F32 R162, -RZ, R79.reuse.H0_H0 ;  /* 0x2000004fffa27230 */ /* 0x100fe40000004100 */
[-C--:B------:R-:W-:Y:S01]  /*4240*/  FMUL.FTZ R164, R161, R82.reuse ;  /* 0x00000052a1a47220 */ /* 0x080fe20000410000 */
[----:B------:R-:W-:Y:S02]  /*4250*/  HADD2.F32 R79, -RZ, R79.H1_H1 ;  /* 0x3000004fff4f7230 */ /* 0x000fe40000004100 */
[C---:B------:R-:W-:Y:S01]  /*4260*/  FMUL.FTZ R166, R15.reuse, R82 ;  /* 0x000000520fa67220 */ /* 0x040fe20000410000 */
[----:B------:R-:W-:Y:S01]  /*4270*/  F2FP.SATFINITE.E4M3.F32.PACK_AB_MERGE_C R12, R80, R85, R12 ;  /* 0x00000055500c723e */ /* 0x000fe2000480700c */
[-C--:B------:R-:W-:Y:S01]  /*4280*/  FFMA.FTZ R82, R15, R162.reuse, -R164 ;  /* 0x000000a20f527223 */ /* 0x080fe200000108a4 */
[----:B------:R-:W-:Y:S02]  /*4290*/  IMAD.MOV.U32 R13, RZ, RZ, R78 ;  /* 0x000000ffff0d7224 */ /* 0x000fe400078e004e */
[----:B------:R-:W-:Y:S01]  /*42a0*/  FFMA.FTZ R15, R161, R162, R166 ;  /* 0x000000a2a10f7223 */ /* 0x000fe200000100a6 */
[----:B------:R-:W-:Y:S01]  /*42b0*/  F2FP.F16.E4M3.UNPACK_B R161, R81.H1 ;  /* 0x00000051ffa1723e */ /* 0x000fe200030006ff */
[----:B------:R-:W-:-:S02]  /*42c0*/  IMAD.MOV.U32 R81, RZ, RZ, R14 ;  /* 0x000000ffff517224 */ /* 0x000fc400078e000e */
[----:B------:R-:W-:Y:S02]  /*42d0*/  HADD2.F32 R14, -RZ, R160.H1_H1 ;  /* 0x300000a0ff0e7230 */ /* 0x000fe40000004100 */
[--C-:B------:R-:W-:Y:S02]  /*42e0*/  HADD2.F32 R160, -RZ, R161.reuse.H1_H1 ;  /* 0x300000a1ffa07230 */ /* 0x100fe40000004100 */
[----:B------:R-:W-:-:S03]  /*42f0*/  HADD2.F32 R161, -RZ, R161.H0_H0 ;  /* 0x200000a1ffa17230 */ /* 0x000fc60000004100 */
[CC--:B------:R-:W-:Y:S02]  /*4300*/  FMUL.FTZ R162, R160.reuse, R14.reuse ;  /* 0x0000000ea0a27220 */ /* 0x0c0fe40000410000 */
[C---:B------:R-:W-:Y:S02]  /*4310*/  FMUL.FTZ R163, R161.reuse, R14 ;  /* 0x0000000ea1a37220 */ /* 0x040fe40000410000 */
[-C--:B------:R-:W-:Y:S01]  /*4320*/  FFMA.FTZ R14, R161, R79.reuse, -R162 ;  /* 0x0000004fa10e7223 */ /* 0x080fe200000108a2 */
[--C-:B------:R-:W-:Y:S02]  /*4330*/  HADD2.F32 R162, -RZ, R83.reuse.H1_H1 ;  /* 0x30000053ffa27230 */ /* 0x100fe40000004100 */
[----:B------:R-:W-:Y:S01]  /*4340*/  FFMA.FTZ R79, R160, R79, R163 ;  /* 0x0000004fa04f7223 */ /* 0x000fe200000100a3 */
[----:B------:R-:W-:Y:S01]  /*4350*/  F2FP.F16.E4M3.UNPACK_B R160, R84 ;  /* 0x00000054ffa0723e */ /* 0x000fe200020006ff */
[----:B------:R-:W-:Y:S01]  /*4360*/  HADD2.F32 R83, -RZ, R83.H0_H0 ;  /* 0x20000053ff537230 */ /* 0x000fe20000004100 */
[----:B------:R-:W-:-:S02]  /*4370*/  F2FP.F16.E4M3.UNPACK_B R84, R81.H1 ;  /* 0x00000051ff54723e */ /* 0x000fc400030006ff */
[----:B------:R-:W-:Y:S01]  /*4380*/  F2FP.F16.E4M3.UNPACK_B R81, R81 ;  /* 0x00000051ff51723e */ /* 0x000fe200020006ff */
[----:B------:R-:W-:Y:S01]  /*4390*/  HADD2.F32 R163, -RZ, R160.H1_H1 ;  /* 0x300000a0ffa37230 */ /* 0x000fe20000004100 */
[----:B------:R-:W-:Y:S01]  /*43a0*/  F2FP.SATFINITE.E4M3.F32.PACK_AB_MERGE_C R79, R79, R14, RZ ;  /* 0x0000000e4f4f723e */ /* 0x000fe200048070ff */
[--C-:B------:R-:W-:Y:S02]  /*43b0*/  HADD2.F32 R161, -RZ, R84.reuse.H1_H1 ;  /* 0x30000054ffa17230 */ /* 0x100fe40000004100 */
[----:B------:R-:W-:Y:S01]  /*43c0*/  HADD2.F32 R84, -RZ, R84.H0_H0 ;  /* 0x20000054ff547230 */ /* 0x000fe20000004100 */
[----:B------:R-:W-:Y:S02]  /*43d0*/  F2FP.SATFINITE.E4M3.F32.PACK_AB_MERGE_C R15, R15, R82, R79 ;  /* 0x000000520f0f723e */ /* 0x000fe4000480704f */
[-C--:B------:R-:W-:Y:S02]  /*43e0*/  FMUL.FTZ R165, R161, R163.reuse ;  /* 0x000000a3a1a57220 */ /* 0x080fe40000410000 */
[----:B------:R-:W-:-:S02]  /*43f0*/  FMUL.FTZ R164, R84, R163 ;  /* 0x000000a354a47220 */ /* 0x000fc40000410000 */
[-C--:B------:R-:W-:Y:S02]  /*4400*/  FFMA.FTZ R84, R84, R162.reuse, -R165 ;  /* 0x000000a254547223 */ /* 0x080fe400000108a5 */
[----:B------:R-:W-:Y:S01]  /*4410*/  FFMA.FTZ R161, R161, R162, R164 ;  /* 0x000000a2a1a17223 */ /* 0x000fe200000100a4 */
[----:B------:R-:W-:Y:S02]  /*4420*/  HADD2.F32 R162, -RZ, R160.H0_H0 ;  /* 0x200000a0ffa27230 */ /* 0x000fe40000004100 */
[--C-:B------:R-:W-:Y:S02]  /*4430*/  HADD2.F32 R160, -RZ, R81.reuse.H1_H1 ;  /* 0x30000051ffa07230 */ /* 0x100fe40000004100 */
[----:B------:R-:W-:Y:S01]  /*4440*/  HADD2.F32 R81, -RZ, R81.H0_H0 ;  /* 0x20000051ff517230 */ /* 0x000fe20000004100 */
[----:B------:R-:W-:Y:S02]  /*4450*/  F2FP.SATFINITE.E4M3.F32.PACK_AB_MERGE_C R84, R161, R84, RZ ;  /* 0x00000054a154723e */ /* 0x000fe400048070ff */
[----:B------:R-:W-:-:S02]  /*4460*/  FMUL.FTZ R164, R160, R162 ;  /* 0x000000a2a0a47220 */ /* 0x000fc40000410000 */
[C---:B------:R-:W-:Y:S02]  /*4470*/  FMUL.FTZ R163, R81.reuse, R162 ;  /* 0x000000a251a37220 */ /* 0x040fe40000410000 */
[-C--:B------:R-:W-:Y:S02]  /*4480*/  FFMA.FTZ R164, R81, R83.reuse, -R164 ;  /* 0x0000005351a47223 */ /* 0x080fe400000108a4 */
[----:B------:R-:W-:-:S05]  /*4490*/  FFMA.FTZ R163, R160, R83, R163 ;  /* 0x00000053a0a37223 */ /* 0x000fca00000100a3 */
[----:B------:R-:W-:-:S07]  /*44a0*/  F2FP.SATFINITE.E4M3.F32.PACK_AB_MERGE_C R14, R163, R164, R84 ;  /* 0x000000a4a30e723e */ /* 0x000fce0004807054 */
.L_x_460:
[----:B------:R-:W-:Y:S05]  /*44b0*/  BSYNC B3 ;  /* 0x0000000000037941 */ /* 0x000fea0003800000 */
.L_x_459:
[----:B------:R-:W-:-:S05]  /*44c0*/  IMAD.SHL.U32 R79, R173, 0x10, RZ ;  /* 0x00000010ad4f7824 */ /* 0x000fca00078e00ff */
[----:B----4-:R-:W-:-:S04]  /*44d0*/  IADD3 R78, P2, R11, R79, RZ ;  /* 0x0000004f0b4e7210 */ /* 0x010fc80007f5e0ff */
[----:B---3--:R-:W-:-:S05]  /*44e0*/  LEA.HI.X.SX32 R79, R79, R150, 0x1, P2 ;  /* 0x000000964f4f7211 */ /* 0x008fca00010f0eff */
[----:B0-----:R0:W-:Y:S04]  /*44f0*/  ST.E.128 desc[UR50][R78.64], R12 ;  /* 0x0000000c4e007985 */ /* 0x0011e8000c101d32 */
.L_x_458:
[----:B------:R-:W-:Y:S05]  /*4500*/  BSYNC B2 ;  /* 0x0000000000027941 */ /* 0x000fea0003800000 */
.L_x_457:
[----:B------:R-:W-:Y:S01]  /*4510*/  ISETP.NE.AND P2, PT, R30, RZ, PT ;  /* 0x000000ff1e00720c */ /* 0x000fe20003f45270 */
[----:B------:R-:W-:-:S12]  /*4520*/  BSSY B2, `(.L_x_461) ;  /* 0x0000076000027945 */ /* 0x000fd80003800000 */
[----:B------:R-:W-:Y:S05]  /*4530*/  @!P2 BRA `(.L_x_462) ;  /* 0x0000000400d0a947 */ /* 0x000fea0003800000 */
[----:B0-----:R-:W-:Y:S01]  /*4540*/  SHF.L.U32 R12, R174, 0x4, RZ ;  /* 0x00000004ae0c7819 */ /* 0x001fe200000006ff */
[----:B------:R-:W-:Y:S03]  /*4550*/  BSSY B3, `(.L_x_463) ;  /* 0x0000071000037945 */ /* 0x000fe60003800000 */
[----:B----4-:R-:W-:-:S04]  /*4560*/  IADD3 R78, P2, R11, R12, RZ ;  /* 0x0000000c0b4e7210 */ /* 0x010fc80007f5e0ff */
[----:B---3--:R-:W-:Y:S02]  /*4570*/  LEA.HI.X.SX32 R79, R12, R150, 0x1, P2 ;  /* 0x000000960c4f7211 */ /* 0x008fe400010f0eff */
[----:B------:R0:W3:Y:S01]  /*4580*/  LDS.128 R12, [R37+0x1cc00] ;  /* 0x01cc0000250c7984 */ /* 0x0000e20000000c00 */
[----:B------:R-:W-:-:S13]  /*4590*/  ISETP.GE.AND P2, PT, R200, R118, PT ;  /* 0x00000076c800720c */ /* 0x000fda0003f46270 */
[----:B0-----:R-:W-:Y:S05]  /*45a0*/  @P2 BRA `(.L_x_464) ;  /* 0x0000000400ac2947 */ /* 0x001fea0003800000 */
[----:B---3--:R-:W-:Y:S01]  /*45b0*/  IMAD.MOV.U32 R76, RZ, RZ, R13 ;  /* 0x000000ffff4c7224 */ /* 0x008fe200078e000d */
[-C--:B------:R-:W-:Y:S02]  /*45c0*/  F2FP.F16.E4M3.UNPACK_B R82, R159.reuse.H1 ;  /* 0x0000009fff52723e */ /* 0x080fe400030006ff */
        /* <DEDUP_REMOVED lines=9> */
[----:B------:R-:W-:-:S03]  /*4660*/  FMUL.FTZ R161, R74, R81 ;  /* 0x000000514aa17220 */ /* 0x000fc60000410000 */
[-C--:B------:R-:W-:Y:S01]  /*4670*/  FFMA.FTZ R81, R74, R83.reuse, -R85 ;  /* 0x000000534a517223 */ /* 0x080fe20000010855 */
[----:B------:R-:W-:Y:S01]  /*4680*/  FFMA.FTZ R74, R80, R83, R161 ;  /* 0x00000053504a7223 */ /* 0x000fe200000100a1 */
[----:B------:R-:W-:Y:S01]  /*4690*/  F2FP.F16.E4M3.UNPACK_B R80, R76.H1 ;  /* 0x0000004cff50723e */ /* 0x000fe200030006ff */
[----:B------:R-:W-:Y:S02]  /*46a0*/  IMAD.MOV.U32 R76, RZ, RZ, R12 ;  /* 0x000000ffff4c7224 */ /* 0x000fe400078e000c */
[----:B------:R-:W-:Y:S01]  /*46b0*/  HADD2.F32 R83, -RZ, R82.H1_H1 ;  /* 0x30000052ff537230 */ /* 0x000fe20000004100 */
[----:B------:R-:W-:Y:S01]  /*46c0*/  F2FP.F16.E4M3.UNPACK_B R82, R158 ;  /* 0x0000009eff52723e */ /* 0x000fe200020006ff */
[--C-:B------:R-:W-:Y:S02]  /*46d0*/  HADD2.F32 R12, -RZ, R80.reuse.H1_H1 ;  /* 0x30000050ff0c7230 */ /* 0x100fe40000004100 */
[----:B------:R-:W-:-:S03]  /*46e0*/  HADD2.F32 R80, -RZ, R80.H0_H0 ;  /* 0x20000050ff507230 */ /* 0x000fc60000004100 */
[-C--:B------:R-:W-:Y:S02]  /*46f0*/  FMUL.FTZ R85, R12, R83.reuse ;  /* 0x000000530c557220 */ /* 0x080fe40000410000 */
[C---:B------:R-:W-:Y:S02]  /*4700*/  FMUL.FTZ R83, R80.reuse, R83 ;  /* 0x0000005350537220 */ /* 0x040fe40000410000 */
[-C--:B------:R-:W-:Y:S01]  /*4710*/  FFMA.FTZ R80, R80, R13.reuse, -R85 ;  /* 0x0000000d50507223 */ /* 0x080fe20000010855 */
[----:B------:R-:W-:Y:S02]  /*4720*/  HADD2.F32 R85, -RZ, R84.H1_H1 ;  /* 0x30000054ff557230 */ /* 0x000fe40000004100 */
[----:B------:R-:W-:Y:S01]  /*4730*/  FFMA.FTZ R161, R12, R13, R83 ;  /* 0x0000000d0ca17223 */ /* 0x000fe20000010053 */
[-C--:B------:R-:W-:Y:S01]  /*4740*/  F2FP.F16.E4M3.UNPACK_B R12, R76.reuse.H1 ;  /* 0x0000004cff0c723e */ /* 0x080fe200030006ff */
[----:B------:R-:W-:Y:S01]  /*4750*/  HADD2.F32 R83, -RZ, R82.H1_H1 ;  /* 0x30000052ff537230 */ /* 0x000fe20000004100 */
[----:B------:R-:W-:Y:S01]  /*4760*/  F2FP.F16.E4M3.UNPACK_B R76, R76 ;  /* 0x0000004cff4c723e */ /* 0x000fe200020006ff */
[----:B------:R-:W-:Y:S01]  /*4770*/  HADD2.F32 R84, -RZ, R84.H0_H0 ;  /* 0x20000054ff547230 */ /* 0x000fe20000004100 */
[----:B------:R-:W-:Y:S01]  /*4780*/  F2FP.SATFINITE.E4M3.F32.PACK_AB_MERGE_C R80, R161, R80, RZ ;  /* 0x00000050a150723e */ /* 0x000fe200048070ff */
[----:B------:R-:W-:-:S02]  /*4790*/  HADD2.F32 R13, -RZ, R12.H1_H1 ;  /* 0x3000000cff0d7230 */ /* 0x000fc40000004100 */
[----:B------:R-:W-:Y:S01]  /*47a0*/  HADD2.F32 R12, -RZ, R12.H0_H0 ;  /* 0x2000000cff0c7230 */ /* 0x000fe20000004100 */
[----:B------:R-:W-:Y:S01]  /*47b0*/  F2FP.SATFINITE.E4M3.F32.PACK_AB_MERGE_C R74, R74, R81, R80 ;  /* 0x000000514a4a723e */ /* 0x000fe20004807050 */
[----:B------:R-:W-:Y:S02]  /*47c0*/  HADD2.F32 R82, -RZ, R82.H0_H0 ;  /* 0x20000052ff527230 */ /* 0x000fe40000004100 */
[-C--:B------:R-:W-:Y:S01]  /*47d0*/  FMUL.FTZ R159, R13, R85.reuse ;  /* 0x000000550d9f7220 */ /* 0x080fe20000410000 */
[----:B------:R-:W-:Y:S01]  /*47e0*/  SHF.R.U32.HI R81, RZ, 0x8, R77 ;  /* 0x00000008ff517819 */ /* 0x000fe2000001164d */
[C---:B------:R-:W-:Y:S01]  /*47f0*/  FMUL.FTZ R158, R12.reuse, R85 ;  /* 0x000000550c9e7220 */ /* 0x040fe20000410000 */
[----:B------:R-:W-:Y:S01]  /*4800*/  LOP3.LUT R80, R75, 0xff0000ff, RZ, 0xc0, !PT ;  /* 0xff0000ff4b507812 */ /* 0x000fe200078ec0ff */
[-C--:B------:R-:W-:Y:S02]  /*4810*/  FFMA.FTZ R12, R12, R83.reuse, -R159 ;  /* 0x000000530c0c7223 */ /* 0x080fe4000001089f */
[----:B------:R-:W-:Y:S01]  /*4820*/  FFMA.FTZ R13, R13, R83, R158 ;  /* 0x000000530d0d7223 */ /* 0x000fe2000001009e */
[--C-:B------:R-:W-:Y:S01]  /*4830*/  HADD2.F32 R83, -RZ, R76.reuse.H1_H1 ;  /* 0x3000004cff537230 */ /* 0x100fe20000004100 */
[----:B------:R-:W-:Y:S01]  /*4840*/  SHF.R.U32.HI R158, RZ, 0x10, R75 ;  /* 0x00000010ff9e7819 */ /* 0x000fe2000001164b */
[----:B------:R-:W-:-:S02]  /*4850*/  HADD2.F32 R76, -RZ, R76.H0_H0 ;  /* 0x2000004cff4c7230 */ /* 0x000fc40000004100 */
[----:B------:R-:W-:Y:S01]  /*4860*/  F2FP.SATFINITE.E4M3.F32.PACK_AB_MERGE_C R12, R13, R12, RZ ;  /* 0x0000000c0d0c723e */ /* 0x000fe200048070ff */
[CC--:B------:R-:W-:Y:S01]  /*4870*/  FMUL.FTZ R85, R83.reuse, R84.reuse ;  /* 0x0000005453557220 */ /* 0x0c0fe20000410000 */
[----:B------:R-:W-:Y:S02]  /*4880*/  IMAD.MOV.U32 R13, RZ, RZ, R74 ;  /* 0x000000ffff0d7224 */ /* 0x000fe400078e004a */
[C---:B------:R-:W-:Y:S01]  /*4890*/  FMUL.FTZ R84, R76.reuse, R84 ;  /* 0x000000544c547220 */ /* 0x040fe20000410000 */
[-C--:B------:R-:W-:Y:S01]  /*48a0*/  FFMA.FTZ R76, R76, R82.reuse, -R85 ;  /* 0x000000524c4c7223 */ /* 0x080fe20000010855 */
[----:B------:R-:W-:Y:S02]  /*48b0*/  SHF.R.U32.HI R85, RZ, 0x8, R75 ;  /* 0x00000008ff557819 */ /* 0x000fe4000001164b */
[----:B------:R-:W-:Y:S01]  /*48c0*/  FFMA.FTZ R83, R83, R82, R84 ;  /* 0x0000005253537223 */ /* 0x000fe20000010054 */
[----:B------:R-:W-:Y:S02]  /*48d0*/  SHF.R.U32.HI R84, RZ, 0x10, R77 ;  /* 0x00000010ff547819 */ /* 0x000fe4000001164d */
[----:B------:R-:W-:Y:S01]  /*48e0*/  LOP3.LUT R82, R77, 0xff0000ff, RZ, 0xc0, !PT ;  /* 0xff0000ff4d527812 */ /* 0x000fe200078ec0ff */
[----:B------:R-:W-:Y:S01]  /*48f0*/  IMAD.SHL.U32 R75, R85, 0x100, RZ ;  /* 0x00000100554b7824 */ /* 0x000fe200078e00ff */
[----:B------:R-:W-:Y:S01]  /*4900*/  SHF.L.U32 R77, R81, 0x8, RZ ;  /* 0x00000008514d7819 */ /* 0x000fe200000006ff */
[----:B------:R-:W-:Y:S01]  /*4910*/  IMAD.U32 R81, R84, 0x10000, RZ ;  /* 0x0001000054517824 */ /* 0x000fe200078e00ff */
[----:B------:R-:W-:-:S02]  /*4920*/  F2FP.SATFINITE.E4M3.F32.PACK_AB_MERGE_C R12, R83, R76, R12 ;  /* 0x0000004c530c723e */ /* 0x000fc4000480700c */
[----:B------:R-:W-:Y:S01]  /*4930*/  LOP3.LUT R82, R82, 0xff00, R77, 0xf8, !PT ;  /* 0x0000ff0052527812 */ /* 0x000fe200078ef84d */
[----:B------:R-:W-:Y:S01]  /*4940*/  IMAD.MOV.U32 R77, RZ, RZ, R15 ;  /* 0x000000ffff4d7224 */ /* 0x000fe200078e000f */
[----:B------:R-:W-:Y:S01]  /*4950*/  LOP3.LUT R80, R80, 0xff00, R75, 0xf8, !PT ;  /* 0x0000ff0050507812 */ /* 0x000fe200078ef84b */
[----:B------:R-:W-:Y:S01]  /*4960*/  IMAD.U32 R75, R158, 0x10000, RZ ;  /* 0x000100009e4b7824 */ /* 0x000fe200078e00ff */
[----:B------:R-:W-:Y:S02]  /*4970*/  LOP3.LUT R81, R82, 0xff0000, R81, 0xf8, !PT ;  /* 0x00ff000052517812 */ /* 0x000fe400078ef851 */
[----:B------:R-:W-:Y:S02]  /*4980*/  F2FP.F16.E4M3.UNPACK_B R15, R77 ;  /* 0x0000004dff0f723e */ /* 0x000fe400020006ff */
[----:B------:R-:W-:Y:S02]  /*4990*/  LOP3.LUT R75, R80, 0xff0000, R75, 0xf8, !PT ;  /* 0x00ff0000504b7812 */ /* 0x000fe400078ef84b */
[----:B------:R-:W-:Y:S01]  /*49a0*/  F2FP.F16.E4M3.UNPACK_B R85, R81.H1 ;  /* 0x00000051ff55723e */ /* 0x000fe200030006ff */
[--C-:B------:R-:W-:Y:S01]  /*49b0*/  HADD2.F32 R80, -RZ, R15.reuse.H1_H1 ;  /* 0x3000000fff507230 */ /* 0x100fe20000004100 */
[----:B------:R-:W-:Y:S01]  /*49c0*/  F2FP.F16.E4M3.UNPACK_B R82, R75.H1 ;  /* 0x0000004bff52723e */ /* 0x000fe200030006ff */
[----:B------:R-:W-:-:S02]  /*49d0*/  HADD2.F32 R15, -RZ, R15.H0_H0 ;  /* 0x2000000fff0f7230 */ /* 0x000fc40000004100 */
[----:B------:R-:W-:Y:S02]  /*49e0*/  HADD2.F32 R158, -RZ, R85.H0_H0 ;  /* 0x20000055ff9e7230 */ /* 0x000fe40000004100 */
[--C-:B------:R-:W-:Y:S02]  /*49f0*/  HADD2.F32 R84, -RZ, R82.reuse.H0_H0 ;  /* 0x20000052ff547230 */ /* 0x100fe40000004100 */
[----:B------:R-:W-:Y:S02]  /*4a00*/  HADD2.F32 R82, -RZ, R82.H1_H1 ;  /* 0x30000052ff527230 */ /* 0x000fe40000004100 */
[-C--:B------:R-:W-:Y:S01]  /*4a10*/  FMUL.FTZ R160, R80, R158.reuse ;  /* 0x0000009e50a07220 */ /* 0x080fe20000410000 */
[----:B------:R-:W-:-:S03]  /*4a20*/  FMUL.FTZ R159, R15, R158 ;  /* 0x0000009e0f9f7220 */ /* 0x000fc60000410000 */
[-C--:B------:R-:W-:Y:S01]  /*4a30*/  FFMA.FTZ R15, R15, R84.reuse, -R160 ;  /* 0x000000540f0f7223 */ /* 0x080fe200000108a0 */
[----:B------:R-:W-:Y:S01]  /*4a40*/  FFMA.FTZ R80, R80, R84, R159 ;  /* 0x0000005450507223 */ /* 0x000fe2000001009f */
[----:B------:R-:W-:Y:S02]  /*4a50*/  F2FP.F16.E4M3.UNPACK_B R84, R77.H1 ;  /* 0x0000004dff54723e */ /* 0x000fe400030006ff */
[----:B------:R-:W-:Y:S01]  /*4a60*/  MOV R77, R14 ;  /* 0x0000000e004d7202 */ /* 0x000fe20000000f00 */
[----:B------:R-:W-:Y:S02]  /*4a70*/  HADD2.F32 R14, -RZ, R85.H1_H1 ;  /* 0x30000055ff0e7230 */ /* 0x000fe40000004100 */
[--C-:B------:R-:W-:Y:S02]  /*4a80*/  HADD2.F32 R85, -RZ, R84.reuse.H1_H1 ;  /* 0x30000054ff557230 */ /* 0x100fe40000004100 */
[----:B------:R-:W-:-:S03]  /*4a90*/  HADD2.F32 R84, -RZ, R84.H0_H0 ;  /* 0x20000054ff547230 */ /* 0x000fc60000004100 */
[CC--:B------:R-:W-:Y:S02]  /*4aa0*/  FMUL.FTZ R159, R85.reuse, R14.reuse ;  /* 0x0000000e559f7220 */ /* 0x0c0fe40000410000 */
[C---:B------:R-:W-:Y:S02]  /*4ab0*/  FMUL.FTZ R158, R84.reuse, R14 ;  /* 0x0000000e549e7220 */ /* 0x040fe40000410000 */
[-C--:B------:R-:W-:Y:S01]  /*4ac0*/  FFMA.FTZ R14, R84, R82.reuse, -R159 ;  /* 0x00000052540e7223 */ /* 0x080fe2000001089f */
[----:B------:R-:W-:Y:S01]  /*4ad0*/  F2FP.F16.E4M3.UNPACK_B R159, R81 ;  /* 0x00000051ff9f723e */ /* 0x000fe200020006ff */
[----:B------:R-:W-:Y:S01]  /*4ae0*/  FFMA.FTZ R85, R85, R82, R158 ;  /* 0x0000005255557223 */ /* 0x000fe2000001009e */
[----:B------:R-:W-:Y:S02]  /*4af0*/  F2FP.F16.E4M3.UNPACK_B R81, R77.H1 ;  /* 0x0000004dff51723e */ /* 0x000fe400030006ff */
[----:B------:R-:W-:Y:S01]  /*4b00*/  F2FP.F16.E4M3.UNPACK_B R84, R75 ;  /* 0x0000004bff54723e */ /* 0x000fe200020006ff */
[----:B------:R-:W-:Y:S01]  /*4b10*/  HADD2.F32 R75, -RZ, R159.H1_H1 ;  /* 0x3000009fff4b7230 */ /* 0x000fe20000004100 */
[----:B------:R-:W-:Y:S01]  /*4b20*/  F2FP.F16.E4M3.UNPACK_B R77, R77 ;  /* 0x0000004dff4d723e */ /* 0x000fe200020006ff */
[--C-:B------:R-:W-:Y:S01]  /*4b30*/  HADD2.F32 R82, -RZ, R81.reuse.H1_H1 ;  /* 0x30000051ff527230 */ /* 0x100fe20000004100 */
[----:B------:R-:W-:Y:S01]  /*4b40*/  F2FP.SATFINITE.E4M3.F32.PACK_AB_MERGE_C R85, R85, R14, RZ ;  /* 0x0000000e5555723e */ /* 0x000fe200048070ff */
[----:B------:R-:W-:-:S02]  /*4b50*/  HADD2.F32 R81, -RZ, R81.H0_H0 ;  /* 0x20000051ff517230 */ /* 0x000fc40000004100 */
[--C-:B------:R-:W-:Y:S02]  /*4b60*/  HADD2.F32 R158, -RZ, R84.reuse.H1_H1 ;  /* 0x30000054ff9e7230 */ /* 0x100fe40000004100 */
[-C--:B------:R-:W-:Y:S01]  /*4b70*/  FMUL.FTZ R160, R82, R75.reuse ;  /* 0x0000004b52a07220 */ /* 0x080fe20000410000 */
[----:B------:R-:W-:Y:S02]  /*4b80*/  HADD2.F32 R84, -RZ, R84.H0_H0 ;  /* 0x20000054ff547230 */ /* 0x000fe40000004100 */
[C---:B------:R-:W-:Y:S01]  /*4b90*/  FMUL.FTZ R161, R81.reuse, R75 ;  /* 0x0000004b51a17220 */ /* 0x040fe20000410000 */
[----:B------:R-:W-:Y:S01]  /*4ba0*/  F2FP.SATFINITE.E4M3.F32.PACK_AB_MERGE_C R15, R80, R15, R85 ;  /* 0x0000000f500f723e */ /* 0x000fe20004807055 */
[-C--:B------:R-:W-:Y:S01]  /*4bb0*/  FFMA.FTZ R75, R81, R158.reuse, -R160 ;  /* 0x0000009e514b7223 */ /* 0x080fe200000108a0 */
[----:B------:R-:W-:Y:S02]  /*4bc0*/  HADD2.F32 R81, -RZ, R77.H1_H1 ;  /* 0x3000004dff517230 */ /* 0x000fe40000004100 */
[----:B------:R-:W-:Y:S01]  /*4bd0*/  FFMA.FTZ R160, R82, R158, R161 ;  /* 0x0000009e52a07223 */ /* 0x000fe200000100a1 */
[----:B------:R-:W-:-:S02]  /*4be0*/  HADD2.F32 R82, -RZ, R159.H0_H0 ;  /* 0x2000009fff527230 */ /* 0x000fc40000004100 */
[----:B------:R-:W-:Y:S02]  /*4bf0*/  HADD2.F32 R77, -RZ, R77.H0_H0 ;  /* 0x2000004dff4d7230 */ /* 0x000fe40000004100 */
[----:B------:R-:W-:Y:S01]  /*4c00*/  F2FP.SATFINITE.E4M3.F32.PACK_AB_MERGE_C R75, R160, R75, RZ ;  /* 0x0000004ba04b723e */ /* 0x000fe200048070ff */
[-C--:B------:R-:W-:Y:S02]  /*4c10*/  FMUL.FTZ R158, R81, R82.reuse ;  /* 0x00000052519e7220 */ /* 0x080fe40000410000 */
[C---:B------:R-:W-:Y:S02]  /*4c20*/  FMUL.FTZ R82, R77.reuse, R82 ;  /* 0x000000524d527220 */ /* 0x040fe40000410000 */
[-C--:B------:R-:W-:Y:S02]  /*4c30*/  FFMA.FTZ R158, R77, R84.reuse, -R158 ;  /* 0x000000544d9e7223 */ /* 0x080fe4000001089e */
[----:B------:R-:W-:-:S05]  /*4c40*/  FFMA.FTZ R81, R81, R84, R82 ;  /* 0x0000005451517223 */ /* 0x000fca0000010052 */
[----:B------:R-:W-:-:S07]  /*4c50*/  F2FP.SATFINITE.E4M3.F32.PACK_AB_MERGE_C R14, R81, R158, R75 ;  /* 0x0000009e510e723e */ /* 0x000fce000480704b */
.L_x_464:
[----:B------:R-:W-:Y:S05]  /*4c60*/  BSYNC B3 ;  /* 0x0000000000037941 */ /* 0x000fea0003800000 */
.L_x_463:
[----:B---3--:R0:W-:Y:S02]  /*4c70*/  ST.E.128 desc[UR50][R78.64], R12 ;  /* 0x0000000c4e007985 */ /* 0x0081e4000c101d32 */
.L_x_462:
[----:B------:R-:W-:Y:S05]  /*4c80*/  BSYNC B2 ;  /* 0x0000000000027941 */ /* 0x000fea0003800000 */
.L_x_461:
[----:B------:R-:W-:Y:S01]  /*4c90*/  ISETP.NE.AND P2, PT, R31, RZ, PT ;  /* 0x000000ff1f00720c */ /* 0x000fe20003f45270 */
[----:B------:R-:W-:-:S12]  /*4ca0*/  BSSY B2, `(.L_x_465) ;  /* 0x0000074000027945 */ /* 0x000fd80003800000 */
[----:B------:R-:W-:Y:S05]  /*4cb0*/  @!P2 BRA `(.L_x_466) ;  /* 0x0000000400c8a947 */ /* 0x000fea0003800000 */
[----:B0-----:R0:W0:Y:S01]  /*4cc0*/  LDS.128 R12, [R36+0x1cc00] ;  /* 0x01cc0000240c7984 */ /* 0x0010220000000c00 */
[----:B----4-:R-:W-:Y:S01]  /*4cd0*/  IADD3 R74, P2, R172, R11, RZ ;  /* 0x0000000bac4a7210 */ /* 0x010fe20007f5e0ff */
[----:B------:R-:W-:Y:S04]  /*4ce0*/  BSSY B3, `(.L_x_467) ;  /* 0x000006e000037945 */ /* 0x000fe80003800000 */
[----:B---3--:R-:W-:Y:S01]  /*4cf0*/  IMAD.X R75, R150, 0x1, R197, P2 ;  /* 0x00000001964b7824 */ /* 0x008fe200010e06c5 */
[----:B------:R-:W-:-:S13]  /*4d00*/  ISETP.GE.AND P2, PT, R203, R118, PT ;  /* 0x00000076cb00720c */ /* 0x000fda0003f46270 */
[----:B------:R-:W-:Y:S05]  /*4d10*/  @P2 BRA `(.L_x_468) ;  /* 0x0000000400a82947 */ /* 0x000fea0003800000 */
[----:B0-----:R-:W-:Y:S01]  /*4d20*/  IMAD.MOV.U32 R70, RZ, RZ, R13 ;  /* 0x000000ffff467224 */ /* 0x001fe200078e000d */
[----:B------:R-:W-:Y:S02]  /*4d30*/  F2FP.F16.E4M3.UNPACK_B R79, R157.H1 ;  /* 0x0000009dff4f723e */ /* 0x000fe400030006ff */
[----:B------:R-:W-:Y:S02]  /*4d40*/  F2FP.F16.E4M3.UNPACK_B R78, R156.H1 ;  /* 0x0000009cff4e723e */ /* 0x000fe400030006ff */
[----:B------:R-:W-:Y:S01]  /*4d50*/  F2FP.F16.E4M3.UNPACK_B R13, R70 ;  /* 0x00000046ff0d723e */ /* 0x000fe200020006ff */
[----:B------:R-:W-:Y:S02]  /*4d60*/  HADD2.F32 R72, -RZ, R79.H0_H0 ;  /* 0x2000004fff487230 */ /* 0x000fe40000004100 */
[----:B------:R-:W-:Y:S02]  /*4d70*/  HADD2.F32 R77, -RZ, R78.H0_H0 ;  /* 0x2000004eff4d7230 */ /* 0x000fe40000004100 */
[----:B------:R-:W-:-:S02]  /*4d80*/  HADD2.F32 R76, -RZ, R13.H1_H1 ;  /* 0x3000000dff4c7230 */ /* 0x000fc40000004100 */
[----:B------:R-:W-:Y:S02]  /*4d90*/  HADD2.F32 R13, -RZ, R13.H0_H0 ;  /* 0x2000000dff0d7230 */ /* 0x000fe40000004100 */
[----:B------:R-:W-:Y:S02]  /*4da0*/  HADD2.F32 R79, -RZ, R79.H1_H1 ;  /* 0x3000004fff4f7230 */ /* 0x000fe40000004100 */
[CC--:B------:R-:W-:Y:S01]  /*4db0*/  FMUL.FTZ R80, R76.reuse, R72.reuse ;  /* 0x000000484c507220 */ /* 0x0c0fe20000410000 */
[----:B------:R-:W-:Y:S02]  /*4dc0*/  HADD2.F32 R78, -RZ, R78.H1_H1 ;  /* 0x3000004eff4e7230 */ /* 0x000fe40000004100 */
[C---:B------:R-:W-:Y:S01]  /*4dd0*/  FMUL.FTZ R81, R13.reuse, R72 ;  /* 0x000000480d517220 */ /* 0x040fe20000410000 */
[----:B------:R-:W-:Y:S01]  /*4de0*/  F2FP.F16.E4M3.UNPACK_B R72, R70.H1 ;  /* 0x00000046ff48723e */ /* 0x000fe200030006ff */
[-C--:B------:R-:W-:Y:S02]  /*4df0*/  FFMA.FTZ R13, R13, R77.reuse, -R80 ;  /* 0x0000004d0d0d7223 */ /* 0x080fe40000010850 */
[----:B------:R-:W-:Y:S01]  /*4e00*/  FFMA.FTZ R70, R76, R77, R81 ;  /* 0x0000004d4c467223 */ /* 0x000fe20000010051 */
[----:B------:R-:W-:Y:S01]  /*4e10*/  MOV R76, R12 ;  /* 0x0000000c004c7202 */ /* 0x000fe20000000f00 */
[----:B------:R-:W-:-:S02]  /*4e20*/  HADD2.F32 R77, -RZ, R72.H1_H1 ;  /* 0x30000048ff4d7230 */ /* 0x000fc40000004100 */
        /* <DEDUP_REMOVED lines=14> */
[CC--:B------:R-:W-:Y:S01]  /*4f10*/  FMUL.FTZ R83, R79.reuse, R82.reuse ;  /* 0x000000524f537220 */ /* 0x0c0fe20000410000 */
[----:B------:R-:W-:Y:S02]  /*4f20*/  HADD2.F32 R78, -RZ, R78.H0_H0 ;  /* 0x2000004eff4e7230 */ /* 0x000fe40000004100 */
[----:B------:R-:W-:Y:S01]  /*4f30*/  FMUL.FTZ R82, R72, R82 ;  /* 0x0000005248527220 */ /* 0x000fe20000410000 */
[----:B------:R-:W-:Y:S01]  /*4f40*/  F2FP.SATFINITE.E4M3.F32.PACK_AB_MERGE_C R13, R70, R13, R12 ;  /* 0x0000000d460d723e */ /* 0x000fe2000480700c */
[-C--:B------:R-:W-:Y:S02]  /*4f50*/  FFMA.FTZ R72, R72, R80.reuse, -R83 ;  /* 0x0000005048487223 */ /* 0x080fe40000010853 */
[----:B------:R-:W-:Y:S01]  /*4f60*/  FFMA.FTZ R79, R79, R80, R82 ;  /* 0x000000504f4f7223 */ /* 0x000fe20000010052 */
[----:B------:R-:W-:Y:S01]  /*4f70*/  HADD2.F32 R80, -RZ, R81.H0_H0 ;  /* 0x20000051ff507230 */ /* 0x000fe20000004100 */
[----:B------:R-:W-:Y:S01]  /*4f80*/  SHF.R.U32.HI R82, RZ, 0x10, R71 ;  /* 0x00000010ff527819 */ /* 0x000fe20000011647 */
[----:B------:R-:W-:-:S02]  /*4f90*/  HADD2.F32 R81, -RZ, R76.H1_H1 ;  /* 0x3000004cff517230 */ /* 0x000fc40000004100 */
[----:B------:R-:W-:Y:S01]  /*4fa0*/  HADD2.F32 R76, -RZ, R76.H0_H0 ;  /* 0x2000004cff4c7230 */ /* 0x000fe20000004100 */
[----:B------:R-:W-:Y:S02]  /*4fb0*/  F2FP.SATFINITE.E4M3.F32.PACK_AB_MERGE_C R72, R79, R72, RZ ;  /* 0x000000484f48723e */ /* 0x000fe400048070ff */
[CC--:B------:R-:W-:Y:S02]  /*4fc0*/  FMUL.FTZ R83, R81.reuse, R80.reuse ;  /* 0x0000005051537220 */ /* 0x0c0fe40000410000 */
[C---:B------:R-:W-:Y:S02]  /*4fd0*/  FMUL.FTZ R80, R76.reuse, R80 ;  /* 0x000000504c507220 */ /* 0x040fe40000410000 */
[-C--:B------:R-:W-:Y:S01]  /*4fe0*/  FFMA.FTZ R76, R76, R78.reuse, -R83 ;  /* 0x0000004e4c4c7223 */ /* 0x080fe20000010853 */
[----:B------:R-:W-:Y:S01]  /*4ff0*/  SHF.R.U32.HI R83, RZ, 0x8, R73 ;  /* 0x00000008ff537819 */ /* 0x000fe20000011649 */
[----:B------:R-:W-:Y:S01]  /*5000*/  FFMA.FTZ R81, R81, R78, R80 ;  /* 0x0000004e51517223 */ /* 0x000fe20000010050 */
[----:B------:R-:W-:-:S02]  /*5010*/  LOP3.LUT R78, R73, 0xff0000ff, RZ, 0xc0, !PT ;  /* 0xff0000ff494e7812 */ /* 0x000fc400078ec0ff */
[----:B------:R-:W-:Y:S01]  /*5020*/  SHF.R.U32.HI R80, RZ, 0x10, R73 ;  /* 0x00000010ff507819 */ /* 0x000fe20000011649 */
[----:B------:R-:W-:Y:S01]  /*5030*/  IMAD.SHL.U32 R83, R83, 0x100, RZ ;  /* 0x0000010053537824 */ /* 0x000fe200078e00ff */
[----:B------:R-:W-:Y:S02]  /*5040*/  LOP3.LUT R73, R71, 0xff0000ff, RZ, 0xc0, !PT ;  /* 0xff0000ff47497812 */ /* 0x000fe400078ec0ff */
[----:B------:R-:W-:Y:S01]  /*5050*/  F2FP.SATFINITE.E4M3.F32.PACK_AB_MERGE_C R12, R81, R76, R72 ;  /* 0x0000004c510c723e */ /* 0x000fe20004807048 */
[----:B------:R-:W-:Y:S01]  /*5060*/  IMAD.U32 R80, R80, 0x10000, RZ ;  /* 0x0001000050507824 */ /* 0x000fe200078e00ff */
[----:B------:R-:W-:Y:S02]  /*5070*/  LOP3.LUT R83, R78, 0xff00, R83, 0xf8, !PT ;  /* 0x0000ff004e537812 */ /* 0x000fe400078ef853 */
[----:B------:R-:W-:Y:S02]  /*5080*/  SHF.R.U32.HI R78, RZ, 0x8, R71 ;  /* 0x00000008ff4e7819 */ /* 0x000fe40000011647 */
[----:B------:R-:W-:-:S02]  /*5090*/  LOP3.LUT R71, R83, 0xff0000, R80, 0xf8, !PT ;  /* 0x00ff000053477812 */ /* 0x000fc400078ef850 */
[----:B------:R-:W-:Y:S01]  /*50a0*/  MOV R80, R15 ;  /* 0x0000000f00507202 */ /* 0x000fe20000000f00 */
[----:B------:R-:W-:Y:S01]  /*50b0*/  IMAD.SHL.U32 R78, R78, 0x100, RZ ;  /* 0x000001004e4e7824 */ /* 0x000fe200078e00ff */
[----:B------:R-:W-:Y:S02]  /*50c0*/  F2FP.F16.E4M3.UNPACK_B R83, R71.H1 ;  /* 0x00000047ff53723e */ /* 0x000fe400030006ff */
[----:B------:R-:W-:Y:S02]  /*50d0*/  F2FP.F16.E4M3.UNPACK_B R15, R80 ;  /* 0x00000050ff0f723e */ /* 0x000fe400020006ff */
[----:B------:R-:W-:Y:S01]  /*50e0*/  LOP3.LUT R73, R73, 0xff00, R78, 0xf8, !PT ;  /* 0x0000ff0049497812 */ /* 0x000fe200078ef84e */
[----:B------:R-:W-:Y:S02]  /*50f0*/  IMAD.U32 R78, R82, 0x10000, RZ ;  /* 0x00010000524e7824 */ /* 0x000fe400078e00ff */
[----:B------:R-:W-:-:S03]  /*5100*/  HADD2.F32 R85, -RZ, R83.H0_H0 ;  /* 0x20000053ff557230 */ /* 0x000fc60000004100 */
[----:B------:R-:W-:Y:S01]  /*5110*/  LOP3.LUT R73, R73, 0xff0000, R78, 0xf8, !PT ;  /* 0x00ff000049497812 */ /* 0x000fe200078ef84e */
[--C-:B------:R-:W-:Y:S02]  /*5120*/  HADD2.F32 R78, -RZ, R15.reuse.H1_H1 ;  /* 0x3000000fff4e7230 */ /* 0x100fe40000004100 */
[----:B------:R-:W-:Y:S01]  /*5130*/  HADD2.F32 R15, -RZ, R15.H0_H0 ;  /* 0x2000000fff0f7230 */ /* 0x000fe20000004100 */
[----:B------:R-:W-:Y:S02]  /*5140*/  F2FP.F16.E4M3.UNPACK_B R84, R73.H1 ;  /* 0x00000049ff54723e */ /* 0x000fe400030006ff */
[----:B------:R-:W-:Y:S01]  /*5150*/  FMUL.FTZ R156, R78, R85 ;  /* 0x000000554e9c7220 */ /* 0x000fe20000410000 */
[----:B------:R-:W-:Y:S01]  /*5160*/  F2FP.F16.E4M3.UNPACK_B R73, R73 ;  /* 0x00000049ff49723e */ /* 0x000fe200020006ff */
[----:B------:R-:W-:Y:S01]  /*5170*/  FMUL.FTZ R85, R15, R85 ;  /* 0x000000550f557220 */ /* 0x000fe20000410000 */
[--C-:B------:R-:W-:Y:S02]  /*5180*/  HADD2.F32 R82, -RZ, R84.reuse.H0_H0 ;  /* 0x20000054ff527230 */ /* 0x100fe40000004100 */
[----:B------:R-:W-:-:S03]  /*5190*/  HADD2.F32 R84, -RZ, R84.H1_H1 ;  /* 0x30000054ff547230 */ /* 0x000fc60000004100 */
[-C--:B------:R-:W-:Y:S01]  /*51a0*/  FFMA.FTZ R15, R15, R82.reuse, -R156 ;  /* 0x000000520f0f7223 */ /* 0x080fe2000001089c */
[----:B------:R-:W-:Y:S01]  /*51b0*/  FFMA.FTZ R78, R78, R82, R85 ;  /* 0x000000524e4e7223 */ /* 0x000fe20000010055 */
[----:B------:R-:W-:Y:S01]  /*51c0*/  F2FP.F16.E4M3.UNPACK_B R82, R80.H1 ;  /* 0x00000050ff52723e */ /* 0x000fe200030006ff */
[----:B------:R-:W-:Y:S02]  /*51d0*/  IMAD.MOV.U32 R80, RZ, RZ, R14 ;  /* 0x000000ffff507224 */ /* 0x000fe400078e000e */
[----:B------:R-:W-:Y:S02]  /*51e0*/  HADD2.F32 R14, -RZ, R83.H1_H1 ;  /* 0x30000053ff0e7230 */ /* 0x000fe40000004100 */
[--C-:B------:R-:W-:Y:S02]  /*51f0*/  HADD2.F32 R83, -RZ, R82.reuse.H1_H1 ;  /* 0x30000052ff537230 */ /* 0x100fe40000004100 */
[----:B------:R-:W-:-:S03]  /*5200*/  HADD2.F32 R82, -RZ, R82.H0_H0 ;  /* 0x20000052ff527230 */ /* 0x000fc60000004100 */
[CC--:B------:R-:W-:Y:S02]  /*5210*/  FMUL.FTZ R85, R83.reuse, R14.reuse ;  /* 0x0000000e53557220 */ /* 0x0c0fe40000410000 */
[C---:B------:R-:W-:Y:S02]  /*5220*/  FMUL.FTZ R156, R82.reuse, R14 ;  /* 0x0000000e529c7220 */ /* 0x040fe40000410000 */
[----:B------:R-:W-:Y:S01]  /*5230*/  FFMA.FTZ R14, R82, R84, -R85 ;  /* 0x00000054520e7223 */ /* 0x000fe20000010855 */
[----:B------:R-:W-:Y:S01]  /*5240*/  F2FP.F16.E4M3.UNPACK_B R82, R80.H1 ;  /* 0x00000050ff52723e */ /* 0x000fe200030006ff */
[----:B------:R-:W-:Y:S01]  /*5250*/  FFMA.FTZ R83, R83, R84, R156 ;  /* 0x0000005453537223 */ /* 0x000fe2000001009c */
[----:B------:R-:W-:Y:S01]  /*5260*/  F2FP.F16.E4M3.UNPACK_B R85, R71 ;  /* 0x00000047ff55723e */ /* 0x000fe200020006ff */
[----:B------:R-:W-:Y:S01]  /*5270*/  HADD2.F32 R84, -RZ, R73.H1_H1 ;  /* 0x30000049ff547230 */ /* 0x000fe20000004100 */
[----:B------:R-:W-:Y:S01]  /*5280*/  F2FP.F16.E4M3.UNPACK_B R80, R80 ;  /* 0x00000050ff50723e */ /* 0x000fe200020006ff */
[----:B------:R-:W-:Y:S01]  /*5290*/  HADD2.F32 R71, -RZ, R82.H1_H1 ;  /* 0x30000052ff477230 */ /* 0x000fe20000004100 */
[----:B------:R-:W-:Y:S01]  /*52a0*/  F2FP.SATFINITE.E4M3.F32.PACK_AB_MERGE_C R83, R83, R14, RZ ;  /* 0x0000000e5353723e */ /* 0x000fe200048070ff */
[----:B------:R-:W-:-:S02]  /*52b0*/  HADD2.F32 R156, -RZ, R85.H1_H1 ;  /* 0x30000055ff9c7230 */ /* 0x000fc40000004100 */
[----:B------:R-:W-:Y:S01]  /*52c0*/  HADD2.F32 R82, -RZ, R82.H0_H0 ;  /* 0x20000052ff527230 */ /* 0x000fe20000004100 */
[----:B------:R-:W-:Y:S01]  /*52d0*/  F2FP.SATFINITE.E4M3.F32.PACK_AB_MERGE_C R15, R78, R15, R83 ;  /* 0x0000000f4e0f723e */ /* 0x000fe20004807053 */
[----:B------:R-:W-:Y:S02]  /*52e0*/  HADD2.F32 R85, -RZ, R85.H0_H0 ;  /* 0x20000055ff557230 */ /* 0x000fe40000004100 */
[-C--:B------:R-:W-:Y:S01]  /*52f0*/  FMUL.FTZ R157, R71, R156.reuse ;  /* 0x0000009c479d7220 */ /* 0x080fe20000410000 */
[----:B------:R-:W-:Y:S02]  /*5300*/  HADD2.F32 R73, -RZ, R73.H0_H0 ;  /* 0x20000049ff497230 */ /* 0x000fe40000004100 */
[C---:B------:R-:W-:Y:S01]  /*5310*/  FMUL.FTZ R158, R82.reuse, R156 ;  /* 0x0000009c529e7220 */ /* 0x040fe20000410000 */
[----:B------:R-:W-:-:S03]  /*5320*/  FFMA.FTZ R156, R82, R84, -R157 ;  /* 0x00000054529c7223 */ /* 0x000fc6000001089d */
[----:B------:R-:W-:Y:S01]  /*5330*/  FFMA.FTZ R159, R71, R84, R158 ;  /* 0x00000054479f7223 */ /* 0x000fe2000001009e */
[--C-:B------:R-:W-:Y:S02]  /*5340*/  HADD2.F32 R71, -RZ, R80.reuse.H1_H1 ;  /* 0x30000050ff477230 */ /* 0x100fe40000004100 */
[----:B------:R-:W-:Y:S02]  /*5350*/  HADD2.F32 R80, -RZ, R80.H0_H0 ;  /* 0x20000050ff507230 */ /* 0x000fe40000004100 */
[----:B------:R-:W-:Y:S01]  /*5360*/  F2FP.SATFINITE.E4M3.F32.PACK_AB_MERGE_C R156, R159, R156, RZ ;  /* 0x0000009c9f9c723e */ /* 0x000fe200048070ff */
[-C--:B------:R-:W-:Y:S02]  /*5370*/  FMUL.FTZ R157, R71, R85.reuse ;  /* 0x00000055479d7220 */ /* 0x080fe40000410000 */
[C---:B------:R-:W-:Y:S02]  /*5380*/  FMUL.FTZ R82, R80.reuse, R85 ;  /* 0x0000005550527220 */ /* 0x040fe40000410000 */
[----:B------:R-:W-:-:S02]  /*5390*/  FFMA.FTZ R157, R80, R73, -R157 ;  /* 0x00000049509d7223 */ /* 0x000fc4000001089d */
[----:B------:R-:W-:-:S05]  /*53a0*/  FFMA.FTZ R82, R71, R73, R82 ;  /* 0x0000004947527223 */ /* 0x000fca0000010052 */
[----:B------:R-:W-:-:S07]  /*53b0*/  F2FP.SATFINITE.E4M3.F32.PACK_AB_MERGE_C R14, R82, R157, R156 ;  /* 0x0000009d520e723e */ /* 0x000fce000480709c */
.L_x_468:
[----:B------:R-:W-:Y:S05]  /*53c0*/  BSYNC B3 ;  /* 0x0000000000037941 */ /* 0x000fea0003800000 */
.L_x_467:
[----:B0-----:R0:W-:Y:S02]  /*53d0*/  ST.E.128 desc[UR50][R74.64], R12 ;  /* 0x0000000c4a007985 */ /* 0x0011e4000c101d32 */
.L_x_466:
[----:B------:R-:W-:Y:S05]  /*53e0*/  BSYNC B2 ;  /* 0x0000000000027941 */ /* 0x000fea0003800000 */
.L_x_465:
        /* <DEDUP_REMOVED lines=9> */
[----:B------:R-:W-:Y:S02]  /*5480*/  SHF.R.U32.HI R66, RZ, 0x8, R67 ;  /* 0x00000008ff427819 */ /* 0x000fe40000011643 */
[----:B------:R-:W-:Y:S02]  /*5490*/  SHF.R.U32.HI R68, RZ, 0x8, R69 ;  /* 0x00000008ff447819 */ /* 0x000fe40000011645 */
[----:B------:R-:W-:Y:S02]  /*54a0*/  SHF.R.U32.HI R75, RZ, 0x10, R67 ;  /* 0x00000010ff4b7819 */ /* 0x000fe40000011643 */
[----:B------:R-:W-:Y:S02]  /*54b0*/  LOP3.LUT R67, R67, 0xff0000ff, RZ, 0xc0, !PT ;  /* 0xff0000ff43437812 */ /* 0x000fe400078ec0ff */
[----:B------:R-:W-:Y:S02]  /*54c0*/  SHF.R.U32.HI R73, RZ, 0x10, R69 ;  /* 0x00000010ff497819 */ /* 0x000fe40000011645 */
[----:B------:R-:W-:Y:S01]  /*54d0*/  LOP3.LUT R72, R69, 0xff0000ff, RZ, 0xc0, !PT ;  /* 0xff0000ff45487812 */ /* 0x000fe200078ec0ff */
[----:B------:R-:W-:Y:S01]  /*54e0*/  IMAD.SHL.U32 R69, R68, 0x100, RZ ;  /* 0x0000010044457824 */ /* 0x000fe200078e00ff */
[----:B------:R-:W-:Y:S01]  /*54f0*/  SHF.L.U32 R66, R66, 0x8, RZ ;  /* 0x0000000842427819 */ /* 0x000fe200000006ff */
[----:B0-----:R-:W-:Y:S01]  /*5500*/  IMAD.MOV.U32 R68, RZ, RZ, R12 ;  /* 0x000000ffff447224 */ /* 0x001fe200078e000c */
[----:B------:R-:W-:-:S02]  /*5510*/  F2FP.F16.E4M3.UNPACK_B R12, R13 ;  /* 0x0000000dff0c723e */ /* 0x000fc400020006ff */
[----:B------:R-:W-:Y:S01]  /*5520*/  LOP3.LUT R67, R67, 0xff00, R66, 0xf8, !PT ;  /* 0x0000ff0043437812 */ /* 0x000fe200078ef842 */
[----:B------:R-:W-:Y:S01]  /*5530*/  IMAD.U32 R66, R75, 0x10000, RZ ;  /* 0x000100004b427824 */ /* 0x000fe200078e00ff */
[----:B------:R-:W-:Y:S02]  /*5540*/  LOP3.LUT R74, R72, 0xff00, R69, 0xf8, !PT ;  /* 0x0000ff00484a7812 */ /* 0x000fe400078ef845 */
[----:B------:R-:W-:Y:S02]  /*5550*/  SHF.L.U32 R69, R73, 0x10, RZ ;  /* 0x0000001049457819 */ /* 0x000fe400000006ff */
[----:B------:R-:W-:Y:S02]  /*5560*/  F2FP.F16.E4M3.UNPACK_B R72, R155.H1 ;  /* 0x0000009bff48723e */ /* 0x000fe400030006ff */
[----:B------:R-:W-:Y:S02]  /*5570*/  LOP3.LUT R66, R67, 0xff0000, R66, 0xf8, !PT ;  /* 0x00ff000043427812 */ /* 0x000fe400078ef842 */
[----:B------:R-:W-:Y:S01]  /*5580*/  LOP3.LUT R67, R74, 0xff0000, R69, 0xf8, !PT ;  /* 0x00ff00004a437812 */ /* 0x000fe200078ef845 */
[----:B------:R-:W-:Y:S01]  /*5590*/  HADD2.F32 R76, -RZ, R72.H0_H0 ;  /* 0x20000048ff4c7230 */ /* 0x000fe20000004100 */
[----:B------:R-:W-:Y:S01]  /*55a0*/  F2FP.F16.E4M3.UNPACK_B R74, R148.H1 ;  /* 0x00000094ff4a723e */ /* 0x000fe200030006ff */
[--C-:B------:R-:W-:Y:S01]  /*55b0*/  HADD2.F32 R69, -RZ, R12.reuse.H1_H1 ;  /* 0x3000000cff457230 */ /* 0x100fe20000004100 */
[----:B------:R-:W-:Y:S01]  /*55c0*/  F2FP.F16.E4M3.UNPACK_B R13, R13.H1 ;  /* 0x0000000dff0d723e */ /* 0x000fe200030006ff */
[----:B------:R-:W-:Y:S01]  /*55d0*/  HADD2.F32 R12, -RZ, R12.H0_H0 ;  /* 0x2000000cff0c7230 */ /* 0x000fe20000004100 */
[----:B------:R-:W-:Y:S01]  /*55e0*/  F2FP.F16.E4M3.UNPACK_B R155, R155 ;  /* 0x0000009bff9b723e */ /* 0x000fe200020006ff */
[----:B------:R-:W-:-:S02]  /*55f0*/  HADD2.F32 R77, -RZ, R72.H1_H1 ;  /* 0x30000048ff4d7230 */ /* 0x000fc40000004100 */
[CC--:B------:R-:W-:Y:S01]  /*5600*/  FMUL.FTZ R79, R69.reuse, R76.reuse ;  /* 0x0000004c454f7220 */ /* 0x0c0fe20000410000 */
[--C-:B------:R-:W-:Y:S02]  /*5610*/  HADD2.F32 R75, -RZ, R74.reuse.H0_H0 ;  /* 0x2000004aff4b7230 */ /* 0x100fe40000004100 */
[C---:B------:R-:W-:Y:S01]  /*5620*/  FMUL.FTZ R76, R12.reuse, R76 ;  /* 0x0000004c0c4c7220 */ /* 0x040fe20000410000 */
[--C-:B------:R-:W-:Y:S01]  /*5630*/  HADD2.F32 R73, -RZ, R13.reuse.H1_H1 ;  /* 0x3000000dff497230 */ /* 0x100fe20000004100 */
[----:B------:R-:W-:Y:S01]  /*5640*/  F2FP.F16.E4M3.UNPACK_B R148, R148 ;  /* 0x00000094ff94723e */ /* 0x000fe200020006ff */
[----:B------:R-:W-:Y:S02]  /*5650*/  HADD2.F32 R72, -RZ, R13.H0_H0 ;  /* 0x2000000dff487230 */ /* 0x000fe40000004100 */
[-C--:B------:R-:W-:Y:S01]  /*5660*/  FFMA.FTZ R12, R12, R75.reuse, -R79 ;  /* 0x0000004b0c0c7223 */ /* 0x080fe2000001084f */
[----:B------:R-:W-:Y:S02]  /*5670*/  HADD2.F32 R74, -RZ, R74.H1_H1 ;  /* 0x3000004aff4a7230 */ /* 0x000fe40000004100 */
[----:B------:R-:W-:Y:S01]  /*5680*/  FFMA.FTZ R13, R69, R75, R76 ;  /* 0x0000004b450d7223 */ /* 0x000fe2000001004c */
[CC--:B------:R-:W-:Y:S01]  /*5690*/  FMUL.FTZ R79, R73.reuse, R77.reuse ;  /* 0x0000004d494f7220 */ /* 0x0c0fe20000410000 */
[C---:B------:R-:W-:Y:S01]  /*56a0*/  FMUL.FTZ R78, R72.reuse, R77 ;  /* 0x0000004d484e7220 */ /* 0x040fe20000410000 */
[-C--:B------:R-:W-:Y:S01]  /*56b0*/  F2FP.F16.E4M3.UNPACK_B R69, R68.reuse.H1 ;  /* 0x00000044ff45723e */ /* 0x080fe200030006ff */
[----:B------:R-:W-:Y:S01]  /*56c0*/  HADD2.F32 R75, -RZ, R155.H1_H1 ;  /* 0x3000009bff4b7230 */ /* 0x000fe20000004100 */
[----:B------:R-:W-:Y:S01]  /*56d0*/  F2FP.F16.E4M3.UNPACK_B R68, R68 ;  /* 0x00000044ff44723e */ /* 0x000fe200020006ff */
[-C--:B------:R-:W-:Y:S01]  /*56e0*/  FFMA.FTZ R79, R72, R74.reuse, -R79 ;  /* 0x0000004a484f7223 */ /* 0x080fe2000001084f */
[----:B------:R-:W-:Y:S01]  /*56f0*/  FFMA.FTZ R80, R73, R74, R78 ;  /* 0x0000004a49507223 */ /* 0x000fe2000001004e */
[--C-:B------:R-:W-:Y:S01]  /*5700*/  HADD2.F32 R74, -RZ, R69.reuse.H1_H1 ;  /* 0x30000045ff4a7230 */ /* 0x100fe20000004100 */
[-C--:B------:R-:W-:Y:S01]  /*5710*/  F2FP.F16.E4M3.UNPACK_B R82, R67.reuse.H1 ;  /* 0x00000043ff52723e */ /* 0x080fe200030006ff */
[----:B------:R-:W-:Y:S01]  /*5720*/  HADD2.F32 R73, -RZ, R69.H0_H0 ;  /* 0x20000045ff497230 */ /* 0x000fe20000004100 */
[----:B------:R-:W-:Y:S01]  /*5730*/  F2FP.F16.E4M3.UNPACK_B R81, R67 ;  /* 0x00000043ff51723e */ /* 0x000fe200020006ff */
[----:B------:R-:W-:-:S02]  /*5740*/  HADD2.F32 R69, -RZ, R68.H0_H0 ;  /* 0x20000044ff457230 */ /* 0x000fc40000004100 */
[CC--:B------:R-:W-:Y:S01]  /*5750*/  FMUL.FTZ R78, R74.reuse, R75.reuse ;  /* 0x0000004b4a4e7220 */ /* 0x0c0fe20000410000 */
[----:B------:R-:W-:Y:S02]  /*5760*/  HADD2.F32 R72, -RZ, R68.H1_H1 ;  /* 0x30000044ff487230 */ /* 0x000fe40000004100 */
[C---:B------:R-:W-:Y:S01]  /*5770*/  FMUL.FTZ R75, R73.reuse, R75 ;  /* 0x0000004b494b7220 */ /* 0x040fe20000410000 */
[--C-:B------:R-:W-:Y:S01]  /*5780*/  HADD2.F32 R68, -RZ, R148.reuse.H1_H1 ;  /* 0x30000094ff447230 */ /* 0x100fe20000004100 */
[----:B------:R-:W-:Y:S01]  /*5790*/  F2FP.F16.E4M3.UNPACK_B R67, R66 ;  /* 0x00000042ff43723e */ /* 0x000fe200020006ff */
[----:B------:R-:W-:Y:S02]  /*57a0*/  HADD2.F32 R155, -RZ, R155.H0_H0 ;  /* 0x2000009bff9b7230 */ /* 0x000fe40000004100 */
[----:B------:R-:W-:Y:S02]  /*57b0*/  HADD2.F32 R148, -RZ, R148.H0_H0 ;  /* 0x20000094ff947230 */ /* 0x000fe40000004100 */
[-C--:B------:R-:W-:Y:S01]  /*57c0*/  FFMA.FTZ R73, R73, R68.reuse, -R78 ;  /* 0x0000004449497223 */ /* 0x080fe2000001084e */
[----:B------:R-:W-:Y:S01]  /*57d0*/  FFMA.FTZ R78, R74, R68, R75 ;  /* 0x000000444a4e7223 */ /* 0x000fe2000001004b */
[----:B------:R-:W-:Y:S01]  /*57e0*/  FMUL.FTZ R76, R72, R155 ;  /* 0x0000009b484c7220 */ /* 0x000fe20000410000 */
[----:B------:R-:W-:Y:S01]  /*57f0*/  F2FP.F16.E4M3.UNPACK_B R74, R15.H1 ;  /* 0x0000000fff4a723e */ /* 0x000fe200030006ff */
[C---:B------:R-:W-:Y:S01]  /*5800*/  FMUL.FTZ R155, R69.reuse, R155 ;  /* 0x0000009b459b7220 */ /* 0x040fe20000410000 */
[----:B------:R-:W-:Y:S01]  /*5810*/  F2FP.F16.E4M3.UNPACK_B R75, R14.H1 ;  /* 0x0000000eff4b723e */ /* 0x000fe200030006ff */
[-C--:B------:R-:W-:Y:S01]  /*5820*/  FFMA.FTZ R68, R69, R148.reuse, -R76 ;  /* 0x0000009445447223 */ /* 0x080fe2000001084c */
[----:B------:R-:W-:Y:S01]  /*5830*/  F2FP.SATFINITE.E4M3.F32.PACK_AB_MERGE_C R73, R78, R73, RZ ;  /* 0x000000494e49723e */ /* 0x000fe200048070ff */
[----:B------:R-:W-:Y:S01]  /*5840*/  FFMA.FTZ R69, R72, R148, R155 ;  /* 0x0000009448457223 */ /* 0x000fe2000001009b */
[--C-:B------:R-:W-:Y:S01]  /*5850*/  HADD2.F32 R77, -RZ, R74.reuse.H0_H0 ;  /* 0x2000004aff4d7230 */ /* 0x100fe20000004100 */
[----:B------:R-:W-:Y:S01]  /*5860*/  F2FP.SATFINITE.E4M3.F32.PACK_AB_MERGE_C R72, R80, R79, RZ ;  /* 0x0000004f5048723e */ /* 0x000fe200048070ff */
[----:B------:R-:W-:Y:S01]  /*5870*/  HADD2.F32 R78, -RZ, R74.H1_H1 ;  /* 0x3000004aff4e7230 */ /* 0x000fe20000004100 */
[----:B------:R-:W-:Y:S01]  /*5880*/  F2FP.F16.E4M3.UNPACK_B R74, R66.H1 ;  /* 0x00000042ff4a723e */ /* 0x000fe200030006ff */
[----:B------:R-:W-:Y:S01]  /*5890*/  HADD2.F32 R79, -RZ, R82.H1_H1 ;  /* 0x30000052ff4f7230 */ /* 0x000fe20000004100 */
[----:B------:R-:W-:Y:S01]  /*58a0*/  F2FP.F16.E4M3.UNPACK_B R14, R14 ;  /* 0x0000000eff0e723e */ /* 0x000fe200020006ff */
[----:B------:R-:W-:Y:S01]  /*58b0*/  HADD2.F32 R76, -RZ, R75.H1_H1 ;  /* 0x3000004bff4c7230 */ /* 0x000fe20000004100 */
[----:B------:R-:W-:Y:S01]  /*58c0*/  F2FP.SATFINITE.E4M3.F32.PACK_AB_MERGE_C R13, R13, R12, R72 ;  /* 0x0000000c0d0d723e */ /* 0x000fe20004807048 */
[----:B------:R-:W-:-:S02]  /*58d0*/  HADD2.F32 R80, -RZ, R74.H1_H1 ;  /* 0x3000004aff507230 */ /* 0x000fc40000004100 */
[-C--:B------:R-:W-:Y:S01]  /*58e0*/  FMUL.FTZ R66, R78, R79.reuse ;  /* 0x0000004f4e427220 */ /* 0x080fe20000410000 */
[----:B------:R-:W-:Y:S02]  /*58f0*/  HADD2.F32 R83, -RZ, R81.H1_H1 ;  /* 0x30000051ff537230 */ /* 0x000fe40000004100 */
[C---:B------:R-:W-:Y:S01]  /*5900*/  FMUL.FTZ R85, R77.reuse, R79 ;  /* 0x0000004f4d557220 */ /* 0x040fe20000410000 */
[----:B------:R-:W-:Y:S02]  /*5910*/  HADD2.F32 R75, -RZ, R75.H0_H0 ;  /* 0x2000004bff4b7230 */ /* 0x000fe40000004100 */
[----:B------:R-:W-:Y:S01]  /*5920*/  FFMA.FTZ R66, R77, R80, -R66 ;  /* 0x000000504d427223 */ /* 0x000fe20000010842 */
[----:B------:R-:W-:Y:S02]  /*5930*/  HADD2.F32 R79, -RZ, R67.H1_H1 ;  /* 0x30000043ff4f7230 */ /* 0x000fe40000004100 */
[----:B------:R-:W-:Y:S01]  /*5940*/  FMUL.FTZ R84, R76, R83 ;  /* 0x000000534c547220 */ /* 0x000fe20000410000 */
[----:B------:R-:W-:Y:S01]  /*5950*/  F2FP.F16.E4M3.UNPACK_B R77, R15 ;  /* 0x0000000fff4d723e */ /* 0x000fe200020006ff */
[----:B------:R-:W-:Y:S01]  /*5960*/  FMUL.FTZ R83, R75, R83 ;  /* 0x000000534b537220 */ /* 0x000fe20000410000 */
[----:B------:R-:W-:-:S02]  /*5970*/  HADD2.F32 R82, -RZ, R82.H0_H0 ;  /* 0x20000052ff527230 */ /* 0x000fc40000004100 */
[-C--:B------:R-:W-:Y:S01]  /*5980*/  FFMA.FTZ R84, R75, R79.reuse, -R84 ;  /* 0x0000004f4b547223 */ /* 0x080fe20000010854 */
[--C-:B------:R-:W-:Y:S02]  /*5990*/  HADD2.F32 R75, -RZ, R14.reuse.H0_H0 ;  /* 0x2000000eff4b7230 */ /* 0x100fe40000004100 */
[----:B------:R-:W-:Y:S01]  /*59a0*/  FFMA.FTZ R83, R76, R79, R83 ;  /* 0x0000004f4c537223 */ /* 0x000fe20000010053 */
[--C-:B------:R-:W-:Y:S02]  /*59b0*/  HADD2.F32 R76, -RZ, R77.reuse.H0_H0 ;  /* 0x2000004dff4c7230 */ /* 0x100fe40000004100 */
[----:B------:R-:W-:Y:S01]  /*59c0*/  FFMA.FTZ R15, R78, R80, R85 ;  /* 0x000000504e0f7223 */ /* 0x000fe20000010055 */
[----:B------:R-:W-:Y:S01]  /*59d0*/  HADD2.F32 R77, -RZ, R77.H1_H1 ;  /* 0x3000004dff4d7230 */ /* 0x000fe20000004100 */
[----:B------:R-:W-:Y:S01]  /*59e0*/  F2FP.SATFINITE.E4M3.F32.PACK_AB_MERGE_C R12, R69, R68, R73 ;  /* 0x00000044450c723e */ /* 0x000fe20004807049 */
[----:B------:R-:W-:Y:S01]  /*59f0*/  HADD2.F32 R14, -RZ, R14.H1_H1 ;  /* 0x3000000eff0e7230 */ /* 0x000fe20000004100 */
[----:B------:R-:W-:Y:S01]  /*5a00*/  F2FP.SATFINITE.E4M3.F32.PACK_AB_MERGE_C R83, R83, R84, RZ ;  /* 0x000000545353723e */ /* 0x000fe200048070ff */
[----:B------:R-:W-:-:S02]  /*5a10*/  HADD2.F32 R81, -RZ, R81.H0_H0 ;  /* 0x20000051ff517230 */ /* 0x000fc40000004100 */
[-C--:B------:R-:W-:Y:S01]  /*5a20*/  FMUL.FTZ R79, R77, R82.reuse ;  /* 0x000000524d4f7220 */ /* 0x080fe20000410000 */
[----:B------:R-:W-:Y:S02]  /*5a30*/  HADD2.F32 R74, -RZ, R74.H0_H0 ;  /* 0x2000004aff4a7230 */ /* 0x000fe40000004100 */
[----:B------:R-:W-:Y:S01]  /*5a40*/  FMUL.FTZ R82, R76, R82 ;  /* 0x000000524c527220 */ /* 0x000fe20000410000 */
[----:B------:R-:W-:Y:S02]  /*5a50*/  HADD2.F32 R67, -RZ, R67.H0_H0 ;  /* 0x20000043ff437230 */ /* 0x000fe40000004100 */
[-C--:B------:R-:W-:Y:S01]  /*5a60*/  FMUL.FTZ R78, R14, R81.reuse ;  /* 0x000000510e4e7220 */ /* 0x080fe20000410000 */
[----:B------:R-:W-:Y:S01]  /*5a70*/  FMUL.FTZ R81, R75, R81 ;  /* 0x000000514b517220 */ /* 0x000fe20000410000 */
[-C--:B------:R-:W-:Y:S01]  /*5a80*/  FFMA.FTZ R79, R76, R74.reuse, -R79 ;  /* 0x0000004a4c4f7223 */ /* 0x080fe2000001084f */
[----:B------:R-:W-:Y:S01]  /*5a90*/  FFMA.FTZ R82, R77, R74, R82 ;  /* 0x0000004a4d527223 */ /* 0x000fe20000010052 */
[-C--:B------:R-:W-:Y:S01]  /*5aa0*/  FFMA.FTZ R78, R75, R67.reuse, -R78 ;  /* 0x000000434b4e7223 */ /* 0x080fe2000001084e */
[----:B------:R-:W-:Y:S01]  /*5ab0*/  FFMA.FTZ R81, R14, R67, R81 ;  /* 0x000000430e517223 */ /* 0x000fe20000010051 */
[----:B------:R-:W-:-:S04]  /*5ac0*/  F2FP.SATFINITE.E4M3.F32.PACK_AB_MERGE_C R15, R15, R66, RZ ;  /* 0x000000420f0f723e */ /* 0x000fc800048070ff */
[----:B------:R-:W-:Y:S02]  /*5ad0*/  F2FP.SATFINITE.E4M3.F32.PACK_AB_MERGE_C R14, R81, R78, R83 ;  /* 0x0000004e510e723e */ /* 0x000fe40004807053 */
[----:B------:R-:W-:-:S07]  /*5ae0*/  F2FP.SATFINITE.E4M3.F32.PACK_AB_MERGE_C R15, R82, R79, R15 ;  /* 0x0000004f520f723e */ /* 0x000fce000480700f */
.L_x_472:
[----:B------:R-:W-:Y:S05]  /*5af0*/  BSYNC B3 ;  /* 0x0000000000037941 */ /* 0x000fea0003800000 */
.L_x_471:
[----:B0-----:R0:W-:Y:S02]  /*5b00*/  ST.E.128 desc[UR50][R70.64], R12 ;  /* 0x0000000c46007985 */ /* 0x0011e4000c101d32 */
.L_x_470:
[----:B------:R-:W-:Y:S05]  /*5b10*/  BSYNC B2 ;  /* 0x0000000000027941 */ /* 0x000fea0003800000 */
.L_x_469:
[----:B------:R-:W-:-:S13]  /*5b20*/  ISETP.NE.AND P2, PT, R33, RZ, PT ;  /* 0x000000ff2100720c */ /* 0x000fda0003f45270 */
        /* <DEDUP_REMOVED lines=8> */
[--C-:B------:R-:W-:Y:S02]  /*5bb0*/  SHF.R.U32.HI R11, RZ, 0x8, R63.reuse ;  /* 0x00000008ff0b7819 */ /* 0x100fe4000001163f */
[----:B------:R-:W-:Y:S01]  /*5bc0*/  SHF.R.U32.HI R70, RZ, 0x10, R63 ;  /* 0x00000010ff467819 */ /* 0x000fe2000001163f */
[----:B------:R-:W-:Y:S01]  /*5bd0*/  IMAD.SHL.U32 R69, R69, 0x100, RZ ;  /* 0x0000010045457824 */ /* 0x000fe200078e00ff */
[----:B------:R-:W-:Y:S02]  /*5be0*/  LOP3.LUT R64, R65, 0xff0000ff, RZ, 0xc0, !PT ;  /* 0xff0000ff41407812 */ /* 0x000fe400078ec0ff */
[----:B------:R-:W-:Y:S01]  /*5bf0*/  SHF.R.U32.HI R68, RZ, 0x10, R65 ;  /* 0x00000010ff447819 */ /* 0x000fe20000011641 */
[----:B------:R-:W-:Y:S01]  /*5c00*/  IMAD.SHL.U32 R65, R11, 0x100, RZ ;  /* 0x000001000b417824 */ /* 0x000fe200078e00ff */
[----:B------:R-:W-:Y:S01]  /*5c10*/  LOP3.LUT R62, R63, 0xff0000ff, RZ, 0xc0, !PT ;  /* 0xff0000ff3f3e7812 */ /* 0x000fe200078ec0ff */
[----:B0-----:R-:W-:Y:S01]  /*5c20*/  IMAD.MOV.U32 R63, RZ, RZ, R12 ;  /* 0x000000ffff3f7224 */ /* 0x001fe200078e000c */
[----:B------:R-:W-:Y:S01]  /*5c30*/  MOV R11, R13 ;  /* 0x0000000d000b7202 */ /* 0x000fe20000000f00 */
[----:B------:R-:W-:Y:S01]  /*5c40*/  IMAD.U32 R13, R70, 0x10000, RZ ;  /* 0x00010000460d7824 */ /* 0x000fe200078e00ff */
[----:B------:R-:W-:Y:S01]  /*5c50*/  LOP3.LUT R64, R64, 0xff00, R69, 0xf8, !PT ;  /* 0x0000ff0040407812 */ /* 0x000fe200078ef845 */
[----:B------:R-:W-:Y:S01]  /*5c60*/  IMAD.U32 R69, R68, 0x10000, RZ ;  /* 0x0001000044457824 */ /* 0x000fe200078e00ff */
[----:B------:R-:W-:-:S02]  /*5c70*/  LOP3.LUT R12, R62, 0xff00, R65, 0xf8, !PT ;  /* 0x0000ff003e0c7812 */ /* 0x000fc400078ef841 */
[----:B------:R-:W-:Y:S02]  /*5c80*/  F2FP.F16.E4M3.UNPACK_B R65, R149.H1 ;  /* 0x00000095ff41723e */ /* 0x000fe400030006ff */
[----:B------:R-:W-:Y:S02]  /*5c90*/  F2FP.F16.E4M3.UNPACK_B R62, R11 ;  /* 0x0000000bff3e723e */ /* 0x000fe400020006ff */
[----:B------:R-:W-:Y:S01]  /*5ca0*/  LOP3.LUT R12, R12, 0xff0000, R13, 0xf8, !PT ;  /* 0x00ff00000c0c7812 */ /* 0x000fe200078ef80d */
[--C-:B------:R-:W-:Y:S01]  /*5cb0*/  HADD2.F32 R73, -RZ, R65.reuse.H0_H0 ;  /* 0x20000041ff497230 */ /* 0x100fe20000004100 */
[----:B------:R-:W-:Y:S01]  /*5cc0*/  LOP3.LUT R13, R64, 0xff0000, R69, 0xf8, !PT ;  /* 0x00ff0000400d7812 */ /* 0x000fe200078ef845 */
[--C-:B------:R-:W-:Y:S01]  /*5cd0*/  HADD2.F32 R64, -RZ, R62.reuse.H1_H1 ;  /* 0x3000003eff407230 */ /* 0x100fe20000004100 */
[----:B------:R-:W-:Y:S01]  /*5ce0*/  F2FP.F16.E4M3.UNPACK_B R69, R145.H1 ;  /* 0x00000091ff45723e */ /* 0x000fe200030006ff */
[----:B------:R-:W-:Y:S01]  /*5cf0*/  HADD2.F32 R62, -RZ, R62.H0_H0 ;  /* 0x2000003eff3e7230 */ /* 0x000fe20000004100 */
[----:B------:R-:W-:Y:S01]  /*5d00*/  F2FP.F16.E4M3.UNPACK_B R11, R11.H1 ;  /* 0x0000000bff0b723e */ /* 0x000fe200030006ff */
[----:B------:R-:W-:-:S02]  /*5d10*/  HADD2.F32 R70, -RZ, R65.H1_H1 ;  /* 0x30000041ff467230 */ /* 0x000fc40000004100 */
[-C--:B------:R-:W-:Y:S01]  /*5d20*/  FMUL.FTZ R75, R64, R73.reuse ;  /* 0x00000049404b7220 */ /* 0x080fe20000410000 */
[----:B------:R-:W-:Y:S02]  /*5d30*/  HADD2.F32 R71, -RZ, R69.H0_H0 ;  /* 0x20000045ff477230 */ /* 0x000fe40000004100 */
        /* <DEDUP_REMOVED lines=14> */
[----:B------:R-:W-:Y:S01]  /*5e20*/  F2FP.F16.E4M3.UNPACK_B R145, R145 ;  /* 0x00000091ff91723e */ /* 0x000fe200020006ff */
[--C-:B------:R-:W-:Y:S01]  /*5e30*/  HADD2.F32 R68, -RZ, R64.reuse.H0_H0 ;  /* 0x20000040ff447230 */ /* 0x100fe20000004100 */
[----:B------:R-:W-:Y:S01]  /*5e40*/  F2FP.F16.E4M3.UNPACK_B R76, R13.H1 ;  /* 0x0000000dff4c723e */ /* 0x000fe200030006ff */
[----:B------:R-:W-:-:S02]  /*5e50*/  HADD2.F32 R69, -RZ, R64.H1_H1 ;  /* 0x30000040ff457230 */ /* 0x000fc40000004100 */
[----:B------:R-:W-:Y:S02]  /*5e60*/  HADD2.F32 R149, -RZ, R149.H0_H0 ;  /* 0x20000095ff957230 */ /* 0x000fe40000004100 */
[-C--:B------:R-:W-:Y:S01]  /*5e70*/  FMUL.FTZ R72, R68, R70.reuse ;  /* 0x0000004644487220 */ /* 0x080fe20000410000 */
[--C-:B------:R-:W-:Y:S02]  /*5e80*/  HADD2.F32 R65, -RZ, R63.reuse.H1_H1 ;  /* 0x3000003fff417230 */ /* 0x100fe40000004100 */
[----:B------:R-:W-:Y:S01]  /*5e90*/  FMUL.FTZ R73, R69, R70 ;  /* 0x0000004645497220 */ /* 0x000fe20000410000 */
[----:B------:R-:W-:Y:S02]  /*5ea0*/  HADD2.F32 R64, -RZ, R63.H0_H0 ;  /* 0x2000003fff407230 */ /* 0x000fe40000004100 */
[--C-:B------:R-:W-:Y:S02]  /*5eb0*/  HADD2.F32 R63, -RZ, R145.reuse.H1_H1 ;  /* 0x30000091ff3f7230 */ /* 0x100fe40000004100 */
[----:B------:R-:W-:Y:S01]  /*5ec0*/  FMUL.FTZ R71, R65, R149 ;  /* 0x0000009541477220 */ /* 0x000fe20000410000 */
[----:B------:R-:W-:-:S02]  /*5ed0*/  HADD2.F32 R145, -RZ, R145.H0_H0 ;  /* 0x20000091ff917230 */ /* 0x000fc40000004100 */
[----:B------:R-:W-:Y:S01]  /*5ee0*/  FMUL.FTZ R70, R64, R149 ;  /* 0x0000009540467220 */ /* 0x000fe20000410000 */
[--C-:B------:R-:W-:Y:S02]  /*5ef0*/  HADD2.F32 R77, -RZ, R76.reuse.H1_H1 ;  /* 0x3000004cff4d7230 */ /* 0x100fe40000004100 */
[-C--:B------:R-:W-:Y:S01]  /*5f00*/  FFMA.FTZ R68, R68, R63.reuse, -R73 ;  /* 0x0000003f44447223 */ /* 0x080fe20000010849 */
[----:B------:R-:W-:Y:S01]  /*5f10*/  FFMA.FTZ R69, R69, R63, R72 ;  /* 0x0000003f45457223 */ /* 0x000fe20000010048 */
[-C--:B------:R-:W-:Y:S01]  /*5f20*/  FFMA.FTZ R63, R64, R145.reuse, -R71 ;  /* 0x00000091403f7223 */ /* 0x080fe20000010847 */
[----:B------:R-:W-:Y:S01]  /*5f30*/  FFMA.FTZ R64, R65, R145, R70 ;  /* 0x0000009141407223 */ /* 0x000fe20000010046 */
[----:B------:R-:W-:Y:S01]  /*5f40*/  F2FP.F16.E4M3.UNPACK_B R70, R15.H1 ;  /* 0x0000000fff46723e */ /* 0x000fe200030006ff */
[----:B------:R-:W-:Y:S01]  /*5f50*/  HADD2.F32 R76, -RZ, R76.H0_H0 ;  /* 0x2000004cff4c7230 */ /* 0x000fe20000004100 */
[----:B------:R-:W-:Y:S02]  /*5f60*/  F2FP.SATFINITE.E4M3.F32.PACK_AB_MERGE_C R65, R75, R74, RZ ;  /* 0x0000004a4b41723e */ /* 0x000fe400048070ff */
[----:B------:R-:W-:Y:S01]  /*5f70*/  F2FP.SATFINITE.E4M3.F32.PACK_AB_MERGE_C R68, R69, R68, RZ ;  /* 0x000000444544723e */ /* 0x000fe200048070ff */
[--C-:B------:R-:W-:Y:S01]  /*5f80*/  HADD2.F32 R71, -RZ, R70.reuse.H0_H0 ;  /* 0x20000046ff477230 */ /* 0x100fe20000004100 */
[----:B------:R-:W-:Y:S01]  /*5f90*/  F2FP.F16.E4M3.UNPACK_B R73, R12.H1 ;  /* 0x0000000cff49723e */ /* 0x000fe200030006ff */
[----:B------:R-:W-:Y:S01]  /*5fa0*/  HADD2.F32 R70, -RZ, R70.H1_H1 ;  /* 0x30000046ff467230 */ /* 0x000fe20000004100 */
[----:B------:R-:W-:-:S02]  /*5fb0*/  F2FP.F16.E4M3.UNPACK_B R69, R14.H1 ;  /* 0x0000000eff45723e */ /* 0x000fc400030006ff */
[----:B------:R-:W-:Y:S01]  /*5fc0*/  F2FP.F16.E4M3.UNPACK_B R75, R13 ;  /* 0x0000000dff4b723e */ /* 0x000fe200020006ff */
[----:B------:R-:W-:Y:S01]  /*5fd0*/  HADD2.F32 R74, -RZ, R73.H1_H1 ;  /* 0x30000049ff4a7230 */ /* 0x000fe20000004100 */
[----:B------:R-:W-:Y:S01]  /*5fe0*/  F2FP.F16.E4M3.UNPACK_B R72, R12 ;  /* 0x0000000cff48723e */ /* 0x000fe200020006ff */
[----:B------:R-:W-:Y:S02]  /*5ff0*/  HADD2.F32 R13, -RZ, R69.H1_H1 ;  /* 0x30000045ff0d7230 */ /* 0x000fe40000004100 */
[-C--:B------:R-:W-:Y:S01]  /*6000*/  FMUL.FTZ R12, R70, R77.reuse ;  /* 0x0000004d460c7220 */ /* 0x080fe20000410000 */
[----:B------:R-:W-:Y:S02]  /*6010*/  HADD2.F32 R78, -RZ, R75.H1_H1 ;  /* 0x3000004bff4e7230 */ /* 0x000fe40000004100 */
[C---:B------:R-:W-:Y:S01]  /*6020*/  FMUL.FTZ R77, R71.reuse, R77 ;  /* 0x0000004d474d7220 */ /* 0x040fe20000410000 */
[----:B------:R-:W-:Y:S02]  /*6030*/  HADD2.F32 R69, -RZ, R69.H0_H0 ;  /* 0x20000045ff457230 */ /* 0x000fe40000004100 */
[----:B------:R-:W-:Y:S01]  /*6040*/  FFMA.FTZ R79, R71, R74, -R12 ;  /* 0x0000004a474f7223 */ /* 0x000fe2000001080c */
[----:B------:R-:W-:-:S02]  /*6050*/  HADD2.F32 R12, -RZ, R72.H1_H1 ;  /* 0x30000048ff0c7230 */ /* 0x000fc40000004100 */
[-C--:B------:R-:W-:Y:S01]  /*6060*/  FMUL.FTZ R80, R13, R78.reuse ;  /* 0x0000004e0d507220 */ /* 0x080fe20000410000 */
[----:B------:R-:W-:Y:S01]  /*6070*/  F2FP.F16.E4M3.UNPACK_B R15, R15 ;  /* 0x0000000fff0f723e */ /* 0x000fe200020006ff */
[C---:B------:R-:W-:Y:S01]  /*6080*/  FMUL.FTZ R78, R69.reuse, R78 ;  /* 0x0000004e454e7220 */ /* 0x040fe20000410000 */
[----:B------:R-:W-:Y:S01]  /*6090*/  F2FP.F16.E4M3.UNPACK_B R14, R14 ;  /* 0x0000000eff0e723e */ /* 0x000fe200020006ff */
[----:B------:R-:W-:Y:S01]  /*60a0*/  FFMA.FTZ R74, R70, R74, R77 ;  /* 0x0000004a464a7223 */ /* 0x000fe2000001004d */
[-C--:B------:R-:W-:Y:S01]  /*60b0*/  FFMA.FTZ R80, R69, R12.reuse, -R80 ;  /* 0x0000000c45507223 */ /* 0x080fe20000010850 */
[----:B------:R-:W-:Y:S01]  /*60c0*/  FFMA.FTZ R77, R13, R12, R78 ;  /* 0x0000000c0d4d7223 */ /* 0x000fe2000001004e */
[--C-:B------:R-:W-:Y:S02]  /*60d0*/  HADD2.F32 R13, -RZ, R15.reuse.H0_H0 ;  /* 0x2000000fff0d7230 */ /* 0x100fe40000004100 */
[--C-:B------:R-:W-:Y:S01]  /*60e0*/  HADD2.F32 R12, -RZ, R14.reuse.H0_H0 ;  /* 0x2000000eff0c7230 */ /* 0x100fe20000004100 */
[----:B------:R-:W-:Y:S01]  /*60f0*/  F2FP.SATFINITE.E4M3.F32.PACK_AB_MERGE_C R74, R74, R79, RZ ;  /* 0x0000004f4a4a723e */ /* 0x000fe200048070ff */
[----:B------:R-:W-:Y:S01]  /*6100*/  HADD2.F32 R15, -RZ, R15.H1_H1 ;  /* 0x3000000fff0f7230 */ /* 0x000fe20000004100 */
[----:B------:R-:W-:Y:S01]  /*6110*/  F2FP.SATFINITE.E4M3.F32.PACK_AB_MERGE_C R77, R77, R80, RZ ;  /* 0x000000504d4d723e */ /* 0x000fe200048070ff */
[----:B------:R-:W-:-:S02]  /*6120*/  HADD2.F32 R14, -RZ, R14.H1_H1 ;  /* 0x3000000eff0e7230 */ /* 0x000fc40000004100 */
[----:B------:R-:W-:Y:S02]  /*6130*/  HADD2.F32 R75, -RZ, R75.H0_H0 ;  /* 0x2000004bff4b7230 */ /* 0x000fe40000004100 */
[----:B------:R-:W-:Y:S02]  /*6140*/  HADD2.F32 R69, -RZ, R72.H0_H0 ;  /* 0x20000048ff457230 */ /* 0x000fe40000004100 */
[-C--:B------:R-:W-:Y:S01]  /*6150*/  FMUL.FTZ R72, R15, R76.reuse ;  /* 0x0000004c0f487220 */ /* 0x080fe20000410000 */
[----:B------:R-:W-:Y:S02]  /*6160*/  HADD2.F32 R70, -RZ, R73.H0_H0 ;  /* 0x20000049ff467230 */ /* 0x000fe40000004100 */
[-C--:B------:R-:W-:Y:S01]  /*6170*/  FMUL.FTZ R71, R14, R75.reuse ;  /* 0x0000004b0e477220 */ /* 0x080fe20000410000 */
[C---:B------:R-:W-:Y:S01]  /*6180*/  FMUL.FTZ R76, R13.reuse, R76 ;  /* 0x0000004c0d4c7220 */ /* 0x040fe20000410000 */
[----:B------:R-:W-:Y:S01]  /*6190*/  FMUL.FTZ R75, R12, R75 ;  /* 0x0000004b0c4b7220 */ /* 0x000fe20000410000 */
[----:B------:R-:W-:-:S02]  /*61a0*/  FFMA.FTZ R72, R13, R70, -R72 ;  /* 0x000000460d487223 */ /* 0x000fc40000010848 */
[----:B------:R-:W-:Y:S01]  /*61b0*/  FFMA.FTZ R15, R15, R70, R76 ;  /* 0x000000460f0f7223 */ /* 0x000fe2000001004c */
[-C--:B------:R-:W-:Y:S01]  /*61c0*/  FFMA.FTZ R71, R12, R69.reuse, -R71 ;  /* 0x000000450c477223 */ /* 0x080fe20000010847 */
[----:B------:R-:W-:Y:S01]  /*61d0*/  FFMA.FTZ R14, R14, R69, R75 ;  /* 0x000000450e0e7223 */ /* 0x000fe2000001004b */
[----:B------:R-:W-:Y:S02]  /*61e0*/  F2FP.SATFINITE.E4M3.F32.PACK_AB_MERGE_C R13, R62, R11, R65 ;  /* 0x0000000b3e0d723e */ /* 0x000fe40004807041 */
[----:B------:R-:W-:Y:S02]  /*61f0*/  F2FP.SATFINITE.E4M3.F32.PACK_AB_MERGE_C R12, R64, R63, R68 ;  /* 0x0000003f400c723e */ /* 0x000fe40004807044 */
[----:B------:R-:W-:Y:S02]  /*6200*/  F2FP.SATFINITE.E4M3.F32.PACK_AB_MERGE_C R14, R14, R71, R77 ;  /* 0x000000470e0e723e */ /* 0x000fe4000480704d */
[----:B------:R-:W-:-:S07]  /*6210*/  F2FP.SATFINITE.E4M3.F32.PACK_AB_MERGE_C R15, R15, R72, R74 ;  /* 0x000000480f0f723e */ /* 0x000fce000480704a */
.L_x_474:
[----:B------:R-:W-:Y:S05]  /*6220*/  BSYNC B2 ;  /* 0x0000000000027941 */ /* 0x000fea0003800000 */
.L_x_473:
[----:B0-----:R0:W-:Y:S02]  /*6230*/  ST.E.128 desc[UR50][R66.64], R12 ;  /* 0x0000000c42007985 */ /* 0x0011e4000c101d32 */
.L_x_452:
[----:B------:R-:W-:Y:S05]  /*6240*/  BSYNC B1 ;  /* 0x0000000000017941 */ /* 0x000fea0003800000 */
.L_x_451:
[----:B------:R-:W-:-:S03]  /*6250*/  UMOV UR4, 0xffffffff ;  /* 0xffffffff00047882 */ /* 0x000fc60000000000 */
[----:B------:R-:W-:Y:S05]  /*6260*/  BRA.DIV UR4, `(.L_x_475) ;  /* 0x0000022a04cc7947 */ /* 0x000fea000b800000 */
[----:B--2---:R-:W2:Y:S04]  /*6270*/  SHFL.IDX PT, R119, R119, 0x1, 0x1e1f ;  /* 0x003e1f0077777f89 */ /* 0x004ea800000e0000 */
[----:B------:R0:W0:Y:S02]  /*6280*/  SHFL.IDX PT, R65, R120, 0x1, 0x1e1f ;  /* 0x003e1f0078417f89 */ /* 0x00002400000e0000 */
.L_x_779:
[----:B------:R-:W-:Y:S05]  /*6290*/  @P4 BRA `(.L_x_476) ;  /* 0x00000094009c4947 */ /* 0x000fea0003800000 */
[----:B------:R-:W-:Y:S01]  /*62a0*/  ISETP.NE.AND P2, PT, R28, RZ, PT ;  /* 0x000000ff1c00720c */ /* 0x000fe20003f45270 */
[----:B------:R-:W-:-:S12]  /*62b0*/  BSSY B1, `(.L_x_477) ;  /* 0x0000072000017945 */ /* 0x000fd80003800000 */
[----:B------:R-:W-:Y:S05]  /*62c0*/  @!P2 BRA `(.L_x_478) ;  /* 0x0000000400c0a947 */ /* 0x000fea0003800000 */
[----:B0-----:R0:W0:Y:S01]  /*62d0*/  LDS.128 R12, [R37+0x1c400] ;  /* 0x01c40000250c7984 */ /* 0x0010220000000c00 */
[----:B------:R-:W-:Y:S01]  /*62e0*/  IADD3 R62, P2, R16, R65, RZ ;  /* 0x00000041103e7210 */ /* 0x000fe20007f5e0ff */
[----:B------:R-:W-:Y:S03]  /*62f0*/  BSSY B2, `(.L_x_479) ;  /* 0x000006c000027945 */ /* 0x000fe60003800000 */
[----:B--2---:R-:W-:Y:S02]  /*6300*/  IADD3.X R63, R119, R17, RZ, P2, !PT ;  /* 0x00000011773f7210 */ /* 0x004fe400017fe4ff */
[----:B------:R-:W-:-:S13]  /*6310*/  ISETP.GE.AND P2, PT, R22, R118, PT ;  /* 0x000000761600720c */ /* 0x000fda0003f46270 */
[----:B------:R-:W-:Y:S05]  /*6320*/  @P2 BRA `(.L_x_480) ;  /* 0x0000000400a02947 */ /* 0x000fea0003800000 */
[----:B----4-:R-:W-:Y:S02]  /*6330*/  SHF.R.U32.HI R11, RZ, 0x8, R59 ;  /* 0x00000008ff0b7819 */ /* 0x010fe4000001163b */
[--C-:B------:R-:W-:Y:S02]  /*6340*/  SHF.R.U32.HI R67, RZ, 0x8, R61.reuse ;  /* 0x00000008ff437819 */ /* 0x100fe4000001163d */
[----:B------:R-:W-:Y:S02]  /*6350*/  LOP3.LUT R60, R61, 0xff0000ff, RZ, 0xc0, !PT ;  /* 0xff0000ff3d3c7812 */ /* 0x000fe400078ec0ff */
[----:B------:R-:W-:Y:S01]  /*6360*/  SHF.R.U32.HI R64, RZ, 0x10, R61 ;  /* 0x00000010ff407819 */ /* 0x000fe2000001163d */
[----:B------:R-:W-:Y:S01]  /*6370*/  IMAD.SHL.U32 R61, R11, 0x100, RZ ;  /* 0x000001000b3d7824 */ /* 0x000fe200078e00ff */
[----:B------:R-:W-:Y:S01]  /*6380*/  LOP3.LUT R58, R59, 0xff0000ff, RZ, 0xc0, !PT ;  /* 0xff0000ff3b3a7812 */ /* 0x000fe200078ec0ff */
[----:B------:R-:W-:Y:S01]  /*6390*/  IMAD.SHL.U32 R67, R67, 0x100, RZ ;  /* 0x0000010043437824 */ /* 0x000fe200078e00ff */
[----:B------:R-:W-:Y:S01]  /*63a0*/  SHF.R.U32.HI R66, RZ, 0x10, R59 ;  /* 0x00000010ff427819 */ /* 0x000fe2000001163b */
[----:B0-----:R-:W-:Y:S01]  /*63b0*/  IMAD.MOV.U32 R11, RZ, RZ, R13 ;  /* 0x000000ffff0b7224 */ /* 0x001fe200078e000d */
[----:B------:R-:W-:-:S02]  /*63c0*/  LOP3.LUT R13, R58, 0xff00, R61, 0xf8, !PT ;  /* 0x0000ff003a0d7812 */ /* 0x000fc400078ef83d */
[----:B------:R-:W-:Y:S01]  /*63d0*/  LOP3.LUT R60, R60, 0xff00, R67, 0xf8, !PT ;  /* 0x0000ff003c3c7812 */ /* 0x000fe200078ef843 */
[----:B------:R-:W-:Y:S01]  /*63e0*/  IMAD.U32 R58, R66, 0x10000, RZ ;  /* 0x00010000423a7824 */ /* 0x000fe200078e00ff */
[----:B------:R-:W-:Y:S01]  /*63f0*/  MOV R59, R12 ;  /* 0x0000000c003b7202 */ /* 0x000fe20000000f00 */
[----:B------:R-:W-:Y:S01]  /*6400*/  IMAD.U32 R67, R64, 0x10000, RZ ;  /* 0x0001000040437824 */ /* 0x000fe200078e00ff */
[----:B------:R-:W-:Y:S02]  /*6410*/  F2FP.F16.E4M3.UNPACK_B R61, R147.H1 ;  /* 0x00000093ff3d723e */ /* 0x000fe400030006ff */
[-C--:B------:R-:W-:Y:S02]  /*6420*/  F2FP.F16.E4M3.UNPACK_B R12, R11.reuse ;  /* 0x0000000bff0c723e */ /* 0x080fe400020006ff */
        /* <DEDUP_REMOVED lines=26> */
[----:B------:R-:W-:Y:S01]  /*65d0*/  F2FP.F16.E4M3.UNPACK_B R72, R58 ;  /* 0x0000003aff48723e */ /* 0x000fe200020006ff */
        /* <DEDUP_REMOVED lines=18> */
[----:B------:R-:W-:Y:S01]  /*6700*/  F2FP.F16.E4M3.UNPACK_B R73, R58.H1 ;  /* 0x0000003aff49723e */ /* 0x000fe200030006ff */
[--C-:B------:R-:W-:Y:S01]  /*6710*/  HADD2.F32 R68, -RZ, R67.reuse.H0_H0 ;  /* 0x20000043ff447230 */ /* 0x100fe20000004100 */
[-C--:B------:R-:W-:Y:S01]  /*6720*/  F2FP.F16.E4M3.UNPACK_B R70, R13.reuse.H1 ;  /* 0x0000000dff46723e */ /* 0x080fe200030006ff */
[----:B------:R-:W-:Y:S01]  /*6730*/  HADD2.F32 R67, -RZ, R67.H1_H1 ;  /* 0x30000043ff437230 */ /* 0x000fe20000004100 */
[----:B------:R-:W-:Y:S01]  /*6740*/  F2FP.F16.E4M3.UNPACK_B R66, R14.H1 ;  /* 0x0000000eff42723e */ /* 0x000fe200030006ff */
[----:B------:R-:W-:Y:S01]  /*6750*/  HADD2.F32 R74, -RZ, R73.H1_H1 ;  /* 0x30000049ff4a7230 */ /* 0x000fe20000004100 */
[----:B------:R-:W-:Y:S01]  /*6760*/  F2FP.SATFINITE.E4M3.F32.PACK_AB_MERGE_C R64, R71, R64, RZ ;  /* 0x000000404740723e */ /* 0x000fe200048070ff */
[----:B------:R-:W-:Y:S01]  /*6770*/  HADD2.F32 R71, -RZ, R70.H1_H1 ;  /* 0x30000046ff477230 */ /* 0x000fe20000004100 */
[----:B------:R-:W-:Y:S01]  /*6780*/  F2FP.F16.E4M3.UNPACK_B R69, R13 ;  /* 0x0000000dff45723e */ /* 0x000fe200020006ff */
[----:B------:R-:W-:-:S02]  /*6790*/  HADD2.F32 R58, -RZ, R66.H1_H1 ;  /* 0x30000042ff3a7230 */ /* 0x000fc40000004100 */
[-C--:B------:R-:W-:Y:S01]  /*67a0*/  FMUL.FTZ R13, R67, R74.reuse ;  /* 0x0000004a430d7220 */ /* 0x080fe20000410000 */
[----:B------:R-:W-:Y:S01]  /*67b0*/  HADD2.F32 R66, -RZ, R66.H0_H0 ;  /* 0x20000042ff427230 */ /* 0x000fe20000004100 */
[----:B------:R-:W-:Y:S01]  /*67c0*/  F2FP.F16.E4M3.UNPACK_B R15, R15 ;  /* 0x0000000fff0f723e */ /* 0x000fe200020006ff */
[C---:B------:R-:W-:Y:S01]  /*67d0*/  FMUL.FTZ R74, R68.reuse, R74 ;  /* 0x0000004a444a7220 */ /* 0x040fe20000410000 */
[----:B------:R-:W-:Y:S01]  /*67e0*/  FFMA.FTZ R76, R68, R71, -R13 ;  /* 0x00000047444c7223 */ /* 0x000fe2000001080d */
[----:B------:R-:W-:Y:S02]  /*67f0*/  HADD2.F32 R13, -RZ, R69.H1_H1 ;  /* 0x30000045ff0d7230 */ /* 0x000fe40000004100 */
[-C--:B------:R-:W-:Y:S01]  /*6800*/  FMUL.FTZ R77, R58, R75.reuse ;  /* 0x0000004b3a4d7220 */ /* 0x080fe20000410000 */
[----:B------:R-:W-:Y:S01]  /*6810*/  FMUL.FTZ R75, R66, R75 ;  /* 0x0000004b424b7220 */ /* 0x000fe20000410000 */
[----:B------:R-:W-:Y:S01]  /*6820*/  F2FP.F16.E4M3.UNPACK_B R14, R14 ;  /* 0x0000000eff0e723e */ /* 0x000fe200020006ff */
[----:B------:R-:W-:-:S02]  /*6830*/  HADD2.F32 R73, -RZ, R73.H0_H0 ;  /* 0x20000049ff497230 */ /* 0x000fc40000004100 */
[-C--:B------:R-:W-:Y:S01]  /*6840*/  FFMA.FTZ R77, R66, R13.reuse, -R77 ;  /* 0x0000000d424d7223 */ /* 0x080fe2000001084d */
[----:B------:R-:W-:Y:S01]  /*6850*/  FFMA.FTZ R68, R58, R13, R75 ;  /* 0x0000000d3a447223 */ /* 0x000fe2000001004b */
[--C-:B------:R-:W-:Y:S02]  /*6860*/  HADD2.F32 R58, -RZ, R15.reuse.H0_H0 ;  /* 0x2000000fff3a7230 */ /* 0x100fe40000004100 */
[----:B------:R-:W-:Y:S01]  /*6870*/  FFMA.FTZ R79, R67, R71, R74 ;  /* 0x00000047434f7223 */ /* 0x000fe2000001004a */
[--C-:B------:R-:W-:Y:S02]  /*6880*/  HADD2.F32 R13, -RZ, R14.reuse.H0_H0 ;  /* 0x2000000eff0d7230 */ /* 0x100fe40000004100 */
[----:B------:R-:W-:Y:S02]  /*6890*/  HADD2.F32 R15, -RZ, R15.H1_H1 ;  /* 0x3000000fff0f7230 */ /* 0x000fe40000004100 */
[----:B------:R-:W-:Y:S01]  /*68a0*/  FMUL.FTZ R74, R58, R73 ;  /* 0x000000493a4a7220 */ /* 0x000fe20000410000 */
[----:B------:R-:W-:-:S02]  /*68b0*/  HADD2.F32 R14, -RZ, R14.H1_H1 ;  /* 0x3000000eff0e7230 */ /* 0x000fc40000004100 */
[-C--:B------:R-:W-:Y:S01]  /*68c0*/  FMUL.FTZ R67, R13, R72.reuse ;  /* 0x000000480d437220 */ /* 0x080fe20000410000 */
[----:B------:R-:W-:Y:S02]  /*68d0*/  HADD2.F32 R70, -RZ, R70.H0_H0 ;  /* 0x20000046ff467230 */ /* 0x000fe40000004100 */
[C---:B------:R-:W-:Y:S01]  /*68e0*/  FMUL.FTZ R71, R15.reuse, R73 ;  /* 0x000000490f477220 */ /* 0x040fe20000410000 */
[----:B------:R-:W-:Y:S02]  /*68f0*/  HADD2.F32 R69, -RZ, R69.H0_H0 ;  /* 0x20000045ff457230 */ /* 0x000fe40000004100 */
[----:B------:R-:W-:Y:S01]  /*6900*/  FMUL.FTZ R66, R14, R72 ;  /* 0x000000480e427220 */ /* 0x000fe20000410000 */
[----:B------:R-:W-:Y:S01]  /*6910*/  F2FP.SATFINITE.E4M3.F32.PACK_AB_MERGE_C R68, R68, R77, RZ ;  /* 0x0000004d4444723e */ /* 0x000fe200048070ff */
[-C--:B------:R-:W-:Y:S01]  /*6920*/  FFMA.FTZ R71, R58, R70.reuse, -R71 ;  /* 0x000000463a477223 */ /* 0x080fe20000010847 */
[----:B------:R-:W-:Y:S01]  /*6930*/  FFMA.FTZ R74, R15, R70, R74 ;  /* 0x000000460f4a7223 */ /* 0x000fe2000001004a */
[-C--:B------:R-:W-:Y:S01]  /*6940*/  FFMA.FTZ R66, R13, R69.reuse, -R66 ;  /* 0x000000450d427223 */ /* 0x080fe20000010842 */
[----:B------:R-:W-:Y:S01]  /*6950*/  FFMA.FTZ R67, R14, R69, R67 ;  /* 0x000000450e437223 */ /* 0x000fe20000010043 */
[----:B------:R-:W-:-:S02]  /*6960*/  F2FP.SATFINITE.E4M3.F32.PACK_AB_MERGE_C R76, R79, R76, RZ ;  /* 0x0000004c4f4c723e */ /* 0x000fc400048070ff */
[----:B------:R-:W-:Y:S02]  /*6970*/  F2FP.SATFINITE.E4M3.F32.PACK_AB_MERGE_C R13, R12, R11, R61 ;  /* 0x0000000b0c0d723e */ /* 0x000fe4000480703d */
[----:B------:R-:W-:Y:S02]  /*6980*/  F2FP.SATFINITE.E4M3.F32.PACK_AB_MERGE_C R12, R60, R59, R64 ;  /* 0x0000003b3c0c723e */ /* 0x000fe40004807040 */
[----:B------:R-:W-:Y:S02]  /*6990*/  F2FP.SATFINITE.E4M3.F32.PACK_AB_MERGE_C R14, R67, R66, R68 ;  /* 0x00000042430e723e */ /* 0x000fe40004807044 */
[----:B------:R-:W-:-:S07]  /*69a0*/  F2FP.SATFINITE.E4M3.F32.PACK_AB_MERGE_C R15, R74, R71, R76 ;  /* 0x000000474a0f723e */ /* 0x000fce000480704c */
.L_x_480:
[----:B------:R-:W-:Y:S05]  /*69b0*/  BSYNC B2 ;  /* 0x0000000000027941 */ /* 0x000fea0003800000 */
.L_x_479:
[----:B0-----:R0:W-:Y:S02]  /*69c0*/  ST.E.128 desc[UR50][R62.64], R12 ;  /* 0x0000000c3e007985 */ /* 0x0011e4000c101d32 */
.L_x_478:
[----:B------:R-:W-:Y:S05]  /*69d0*/  BSYNC B1 ;  /* 0x0000000000017941 */ /* 0x000fea0003800000 */
.L_x_477:
[----:B------:R-:W-:Y:S01]  /*69e0*/  ISETP.NE.AND P2, PT, R29, RZ, PT ;  /* 0x000000ff1d00720c */ /* 0x000fe20003f45270 */
[----:B------:R-:W-:-:S12]  /*69f0*/  BSSY B1, `(.L_x_481) ;  /* 0x0000073000017945 */ /* 0x000fd80003800000 */
[----:B------:R-:W-:Y:S05]  /*6a00*/  @!P2 BRA `(.L_x_482) ;  /* 0x0000000400c4a947 */ /* 0x000fea0003800000 */
[----:B0-----:R-:W-:Y:S01]  /*6a10*/  IMAD.SHL.U32 R12, R173, 0x10, RZ ;  /* 0x00000010ad0c7824 */ /* 0x001fe200078e00ff */
[----:B------:R-:W-:Y:S04]  /*6a20*/  BSSY B2, `(.L_x_483) ;  /* 0x000006e000027945 */ /* 0x000fe80003800000 */
[----:B------:R-:W-:-:S04]  /*6a30*/  IADD3 R58, P2, R12, R65, RZ ;  /* 0x000000410c3a7210 */ /* 0x000fc80007f5e0ff */
[----:B--2---:R-:W-:Y:S02]  /*6a40*/  LEA.HI.X.SX32 R59, R12, R119, 0x1, P2 ;  /* 0x000000770c3b7211 */ /* 0x004fe400010f0eff */
[----:B------:R0:W2:Y:S01]  /*6a50*/  LDS.128 R12, [R36+0x1c400] ;  /* 0x01c40000240c7984 */ /* 0x0000a20000000c00 */
[----:B------:R-:W-:-:S13]  /*6a60*/  ISETP.GE.AND P2, PT, R201, R118, PT ;  /* 0x00000076c900720c */ /* 0x000fda0003f46270 */
[----:B0-----:R-:W-:Y:S05]  /*6a70*/  @P2 BRA `(.L_x_484) ;  /* 0x0000000400a02947 */ /* 0x001fea0003800000 */
[----:B------:R-:W-:Y:S02]  /*6a80*/  SHF.R.U32.HI R56, RZ, 0x8, R57 ;  /* 0x00000008ff387819 */ /* 0x000fe40000011639 */
[--C-:B----4-:R-:W-:Y:S02]  /*6a90*/  SHF.R.U32.HI R11, RZ, 0x8, R55.reuse ;  /* 0x00000008ff0b7819 */ /* 0x110fe40000011637 */
[----:B------:R-:W-:Y:S01]  /*6aa0*/  SHF.R.U32.HI R62, RZ, 0x10, R55 ;  /* 0x00000010ff3e7819 */ /* 0x000fe20000011637 */
[----:B------:R-:W-:Y:S01]  /*6ab0*/  IMAD.SHL.U32 R56, R56, 0x100, RZ ;  /* 0x0000010038387824 */ /* 0x000fe200078e00ff */
[----:B------:R-:W-:Y:S01]  /*6ac0*/  LOP3.LUT R54, R55, 0xff0000ff, RZ, 0xc0, !PT ;  /* 0xff0000ff37367812 */ /* 0x000fe200078ec0ff */
[----:B--2---:R-:W-:Y:S01]  /*6ad0*/  IMAD.MOV.U32 R55, RZ, RZ, R12 ;  /* 0x000000ffff377224 */ /* 0x004fe200078e000c */
[----:B------:R-:W-:Y:S01]  /*6ae0*/  LOP3.LUT R61, R57, 0xff0000ff, RZ, 0xc0, !PT ;  /* 0xff0000ff393d7812 */ /* 0x000fe200078ec0ff */
[----:B------:R-:W-:Y:S01]  /*6af0*/  IMAD.U32 R12, R62, 0x10000, RZ ;  /* 0x000100003e0c7824 */ /* 0x000fe200078e00ff */
[----:B------:R-:W-:-:S02]  /*6b00*/  SHF.L.U32 R11, R11, 0x8, RZ ;  /* 0x000000080b0b7819 */ /* 0x000fc400000006ff */
[----:B------:R-:W-:Y:S02]  /*6b10*/  SHF.R.U32.HI R60, RZ, 0x10, R57 ;  /* 0x00000010ff3c7819 */ /* 0x000fe40000011639 */
[----:B------:R-:W-:Y:S02]  /*6b20*/  LOP3.LUT R57, R54, 0xff00, R11, 0xf8, !PT ;  /* 0x0000ff0036397812 */ /* 0x000fe400078ef80b */
[----:B------:R-:W-:Y:S02]  /*6b30*/  LOP3.LUT R61, R61, 0xff00, R56, 0xf8, !PT ;  /* 0x0000ff003d3d7812 */ /* 0x000fe400078ef838 */
[----:B------:R-:W-:Y:S02]  /*6b40*/  SHF.L.U32 R54, R60, 0x10, RZ ;  /* 0x000000103c367819 */ /* 0x000fe400000006ff */
[----:B------:R-:W-:Y:S02]  /*6b50*/  F2FP.F16.E4M3.UNPACK_B R56, R144.H1 ;  /* 0x00000090ff38723e */ /* 0x000fe400030006ff */
[----:B------:R-:W-:-:S02]  /*6b60*/  F2FP.F16.E4M3.UNPACK_B R11, R13 ;  /* 0x0000000dff0b723e */ /* 0x000fc400020006ff */
[----:B------:R-:W-:Y:S01]  /*6b70*/  LOP3.LUT R12, R57, 0xff0000, R12, 0xf8, !PT ;  /* 0x00ff0000390c7812 */ /* 0x000fe200078ef80c */
[--C-:B------:R-:W-:Y:S01]  /*6b80*/  HADD2.F32 R62, -RZ, R56.reuse.H1_H1 ;  /* 0x30000038ff3e7230 */ /* 0x100fe20000004100 */
[----:B------:R-:W-:Y:S01]  /*6b90*/  LOP3.LUT R63, R61, 0xff0000, R54, 0xf8, !PT ;  /* 0x00ff00003d3f7812 */ /* 0x000fe200078ef836 */
[----:B------:R-:W-:Y:S01]  /*6ba0*/  HADD2.F32 R61, -RZ, R56.H0_H0 ;  /* 0x20000038ff3d7230 */ /* 0x000fe20000004100 */
[----:B------:R-:W-:Y:S01]  /*6bb0*/  F2FP.F16.E4M3.UNPACK_B R57, R143.H1 ;  /* 0x0000008fff39723e */ /* 0x000fe200030006ff */
[--C-:B------:R-:W-:Y:S01]  /*6bc0*/  HADD2.F32 R54, -RZ, R11.reuse.H1_H1 ;  /* 0x3000000bff367230 */ /* 0x100fe20000004100 */
[----:B------:R-:W-:Y:S01]  /*6bd0*/  F2FP.F16.E4M3.UNPACK_B R13, R13.H1 ;  /* 0x0000000dff0d723e */ /* 0x000fe200030006ff */
[----:B------:R-:W-:Y:S01]  /*6be0*/  HADD2.F32 R11, -RZ, R11.H0_H0 ;  /* 0x2000000bff0b7230 */ /* 0x000fe20000004100 */
[----:B------:R-:W-:Y:S01]  /*6bf0*/  F2FP.F16.E4M3.UNPACK_B R144, R144 ;  /* 0x00000090ff90723e */ /* 0x000fe200020006ff */
[----:B------:R-:W-:Y:S02]  /*6c00*/  HADD2.F32 R60, -RZ, R57.H0_H0 ;  /* 0x20000039ff3c7230 */ /* 0x000fe40000004100 */
[----:B------:R-:W-:Y:S01]  /*6c10*/  FMUL.FTZ R64, R54, R61 ;  /* 0x0000003d36407220 */ /* 0x000fe20000410000 */
[----:B------:R-:W-:-:S02]  /*6c20*/  HADD2.F32 R56, -RZ, R13.H1_H1 ;  /* 0x3000000dff387230 */ /* 0x000fc40000004100 */
[C---:B------:R-:W-:Y:S01]  /*6c30*/  FMUL.FTZ R61, R11.reuse, R61 ;  /* 0x0000003d0b3d7220 */ /* 0x040fe20000410000 */
[----:B------:R-:W-:Y:S02]  /*6c40*/  HADD2.F32 R13, -RZ, R13.H0_H0 ;  /* 0x2000000dff0d7230 */ /* 0x000fe40000004100 */
[----:B------:R-:W-:Y:S01]  /*6c50*/  FFMA.FTZ R11, R11, R60, -R64 ;  /* 0x0000003c0b0b7223 */ /* 0x000fe20000010840 */
[----:B------:R-:W-:Y:S02]  /*6c60*/  HADD2.F32 R57, -RZ, R57.H1_H1 ;  /* 0x30000039ff397230 */ /* 0x000fe40000004100 */
[CC--:B------:R-:W-:Y:S01]  /*6c70*/  FMUL.FTZ R64, R56.reuse, R62.reuse ;  /* 0x0000003e38407220 */ /* 0x0c0fe20000410000 */
[----:B------:R-:W-:Y:S01]  /*6c80*/  F2FP.F16.E4M3.UNPACK_B R143, R143 ;  /* 0x0000008fff8f723e */ /* 0x000fe200020006ff */
[C---:B------:R-:W-:Y:S01]  /*6c90*/  FMUL.FTZ R67, R13.reuse, R62 ;  /* 0x0000003e0d437220 */ /* 0x040fe20000410000 */
[--C-:B------:R-:W-:Y:S02]  /*6ca0*/  HADD2.F32 R62, -RZ, R144.reuse.H1_H1 ;  /* 0x30000090ff3e7230 */ /* 0x100fe40000004100 */
[----:B------:R-:W-:Y:S01]  /*6cb0*/  FFMA.FTZ R66, R13, R57, -R64 ;  /* 0x000000390d427223 */ /* 0x000fe20000010840 */
[----:B------:R-:W-:Y:S01]  /*6cc0*/  F2FP.F16.E4M3.UNPACK_B R13, R55.H1 ;  /* 0x00000037ff0d723e */ /* 0x000fe200030006ff */
[----:B------:R-:W-:Y:S01]  /*6cd0*/  FFMA.FTZ R69, R56, R57, R67 ;  /* 0x0000003938457223 */ /* 0x000fe20000010043 */
[----:B------:R-:W-:Y:S01]  /*6ce0*/  F2FP.F16.E4M3.UNPACK_B R55, R55 ;  /* 0x00000037ff37723e */ /* 0x000fe200020006ff */
[----:B------:R-:W-:Y:S01]  /*6cf0*/  FFMA.FTZ R54, R54, R60, R61 ;  /* 0x0000003c36367223 */ /* 0x000fe2000001003d */
[----:B------:R-:W-:-:S02]  /*6d00*/  HADD2.F32 R144, -RZ, R144.H0_H0 ;  /* 0x20000090ff907230 */ /* 0x000fc40000004100 */
[--C-:B------:R-:W-:Y:S01]  /*6d10*/  HADD2.F32 R56, -RZ, R13.reuse.H0_H0 ;  /* 0x2000000dff387230 */ /* 0x100fe20000004100 */
[----:B------:R-:W-:Y:S01]  /*6d20*/  F2FP.SATFINITE.E4M3.F32.PACK_AB_MERGE_C R72, R69, R66, RZ ;  /* 0x000000424548723e */ /* 0x000fe200048070ff */
[----:B------:R-:W-:Y:S01]  /*6d30*/  HADD2.F32 R57, -RZ, R13.H1_H1 ;  /* 0x3000000dff397230 */ /* 0x000fe20000004100 */
[----:B------:R-:W-:Y:S01]  /*6d40*/  F2FP.F16.E4M3.UNPACK_B R66, R63.H1 ;  /* 0x0000003fff42723e */ /* 0x000fe200030006ff */
[--C-:B------:R-:W-:Y:S02]  /*6d50*/  HADD2.F32 R13, -RZ, R55.reuse.H0_H0 ;  /* 0x20000037ff0d7230 */ /* 0x100fe40000004100 */
[-C--:B------:R-:W-:Y:S01]  /*6d60*/  FMUL.FTZ R64, R56, R62.reuse ;  /* 0x0000003e38407220 */ /* 0x080fe20000410000 */
[----:B------:R-:W-:Y:S02]  /*6d70*/  HADD2.F32 R55, -RZ, R55.H1_H1 ;  /* 0x30000037ff377230 */ /* 0x000fe40000004100 */
[----:B------:R-:W-:Y:S01]  /*6d80*/  FMUL.FTZ R67, R57, R62 ;  /* 0x0000003e39437220 */ /* 0x000fe20000410000 */
[--C-:B------:R-:W-:Y:S01]  /*6d90*/  HADD2.F32 R61, -RZ, R143.reuse.H1_H1 ;  /* 0x3000008fff3d7230 */ /* 0x100fe20000004100 */
[----:B------:R-:W-:Y:S01]  /*6da0*/  F2FP.SATFINITE.E4M3.F32.PACK_AB_MERGE_C R11, R54, R11, R72 ;  /* 0x0000000b360b723e */ /* 0x000fe20004807048 */
[----:B------:R-:W-:-:S02]  /*6db0*/  HADD2.F32 R60, -RZ, R143.H0_H0 ;  /* 0x2000008fff3c7230 */ /* 0x000fc40000004100 */
[-C--:B------:R-:W-:Y:S01]  /*6dc0*/  FMUL.FTZ R62, R55, R144.reuse ;  /* 0x00000090373e7220 */ /* 0x080fe20000410000 */
[----:B------:R-:W-:Y:S01]  /*6dd0*/  FMUL.FTZ R144, R13, R144 ;  /* 0x000000900d907220 */ /* 0x000fe20000410000 */
[-C--:B------:R-:W-:Y:S01]  /*6de0*/  FFMA.FTZ R67, R56, R61.reuse, -R67 ;  /* 0x0000003d38437223 */ /* 0x080fe20000010843 */
[----:B------:R-:W-:Y:S01]  /*6df0*/  FFMA.FTZ R64, R57, R61, R64 ;  /* 0x0000003d39407223 */ /* 0x000fe20000010040 */
[----:B------:R-:W-:Y:S01]  /*6e00*/  F2FP.F16.E4M3.UNPACK_B R56, R15.H1 ;  /* 0x0000000fff38723e */ /* 0x000fe200030006ff */
[-C--:B------:R-:W-:Y:S01]  /*6e10*/  FFMA.FTZ R13, R13, R60.reuse, -R62 ;  /* 0x0000003c0d0d7223 */ /* 0x080fe2000001083e */
[----:B------:R-:W-:Y:S01]  /*6e20*/  FFMA.FTZ R144, R55, R60, R144 ;  /* 0x0000003c37907223 */ /* 0x000fe20000010090 */
[----:B------:R-:W-:Y:S01]  /*6e30*/  F2FP.F16.E4M3.UNPACK_B R62, R12.H1 ;  /* 0x0000000cff3e723e */ /* 0x000fe200030006ff */
[----:B------:R-:W-:Y:S01]  /*6e40*/  HADD2.F32 R68, -RZ, R66.H1_H1 ;  /* 0x30000042ff447230 */ /* 0x000fe20000004100 */
[----:B------:R-:W-:Y:S01]  /*6e50*/  F2FP.SATFINITE.E4M3.F32.PACK_AB_MERGE_C R70, R64, R67, RZ ;  /* 0x000000434046723e */ /* 0x000fe200048070ff */
[--C-:B------:R-:W-:Y:S01]  /*6e60*/  HADD2.F32 R60, -RZ, R56.reuse.H1_H1 ;  /* 0x30000038ff3c7230 */ /* 0x100fe20000004100 */
[----:B------:R-:W-:Y:S01]  /*6e70*/  F2FP.F16.E4M3.UNPACK_B R55, R14.H1 ;  /* 0x0000000eff37723e */ /* 0x000fe200030006ff */
[----:B------:R-:W-:Y:S01]  /*6e80*/  HADD2.F32 R57, -RZ, R56.H0_H0 ;  /* 0x20000038ff397230 */ /* 0x000fe20000004100 */
[----:B------:R-:W-:Y:S01]  /*6e90*/  F2FP.F16.E4M3.UNPACK_B R64, R63 ;  /* 0x0000003fff40723e */ /* 0x000fe200020006ff */
[----:B------:R-:W-:Y:S01]  /*6ea0*/  HADD2.F32 R63, -RZ, R62.H1_H1 ;  /* 0x3000003eff3f7230 */ /* 0x000fe20000004100 */
[----:B------:R-:W-:Y:S01]  /*6eb0*/  F2FP.F16.E4M3.UNPACK_B R61, R12 ;  /* 0x0000000cff3d723e */ /* 0x000fe200020006ff */
        /* <DEDUP_REMOVED lines=9> */
[C---:B------:R-:W-:Y:S01]  /*6f50*/  FMUL.FTZ R67, R55.reuse, R67 ;  /* 0x0000004337437220 */ /* 0x040fe20000410000 */
[----:B------:R-:W-:Y:S01]  /*6f60*/  F2FP.F16.E4M3.UNPACK_B R14, R14 ;  /* 0x0000000eff0e723e */ /* 0x000fe200020006ff */
[----:B------:R-:W-:Y:S01]  /*6f70*/  FFMA.FTZ R68, R55, R12, -R68 ;  /* 0x0000000c37447223 */ /* 0x000fe20000010844 */
[----:B------:R-:W-:-:S02]  /*6f80*/  HADD2.F32 R66, -RZ, R66.H0_H0 ;  /* 0x20000042ff427230 */ /* 0x000fc40000004100 */
[----:B------:R-:W-:Y:S01]  /*6f90*/  FFMA.FTZ R67, R56, R12, R67 ;  /* 0x0000000c38437223 */ /* 0x000fe20000010043 */
[--C-:B------:R-:W-:Y:S02]  /*6fa0*/  HADD2.F32 R55, -RZ, R15.reuse.H0_H0 ;  /* 0x2000000fff377230 */ /* 0x100fe40000004100 */
[----:B------:R-:W-:Y:S01]  /*6fb0*/  FFMA.FTZ R60, R60, R63, R71 ;  /* 0x0000003f3c3c7223 */ /* 0x000fe20000010047 */
[--C-:B------:R-:W-:Y:S02]  /*6fc0*/  HADD2.F32 R12, -RZ, R14.reuse.H0_H0 ;  /* 0x2000000eff0c7230 */ /* 0x100fe40000004100 */
[----:B------:R-:W-:Y:S01]  /*6fd0*/  HADD2.F32 R15, -RZ, R15.H1_H1 ;  /* 0x3000000fff0f7230 */ /* 0x000fe20000004100 */
[----:B------:R-:W-:Y:S01]  /*6fe0*/  F2FP.SATFINITE.E4M3.F32.PACK_AB_MERGE_C R67, R67, R68, RZ ;  /* 0x000000444343723e */ /* 0x000fe200048070ff */
[----:B------:R-:W-:Y:S01]  /*6ff0*/  HADD2.F32 R14, -RZ, R14.H1_H1 ;  /* 0x3000000eff0e7230 */ /* 0x000fe20000004100 */
[----:B------:R-:W-:Y:S01]  /*7000*/  F2FP.SATFINITE.E4M3.F32.PACK_AB_MERGE_C R60, R60, R69, RZ ;  /* 0x000000453c3c723e */ /* 0x000fe200048070ff */
[----:B------:R-:W-:-:S02]  /*7010*/  HADD2.F32 R57, -RZ, R64.H0_H0 ;  /* 0x20000040ff397230 */ /* 0x000fc40000004100 */
[-C--:B------:R-:W-:Y:S01]  /*7020*/  FMUL.FTZ R56, R15, R66.reuse ;  /* 0x000000420f387220 */ /* 0x080fe20000410000 */
[----:B------:R-:W-:Y:S02]  /*7030*/  HADD2.F32 R62, -RZ, R62.H0_H0 ;  /* 0x2000003eff3e7230 */ /* 0x000fe40000004100 */
[C---:B------:R-:W-:Y:S01]  /*7040*/  FMUL.FTZ R66, R55.reuse, R66 ;  /* 0x0000004237427220 */ /* 0x040fe20000410000 */
[----:B------:R-:W-:Y:S02]  /*7050*/  HADD2.F32 R61, -RZ, R61.H0_H0 ;  /* 0x2000003dff3d7230 */ /* 0x000fe40000004100 */
[-C--:B------:R-:W-:Y:S01]  /*7060*/  FMUL.FTZ R63, R14, R57.reuse ;  /* 0x000000390e3f7220 */ /* 0x080fe20000410000 */
[C---:B------:R-:W-:Y:S01]  /*7070*/  FMUL.FTZ R57, R12.reuse, R57 ;  /* 0x000000390c397220 */ /* 0x040fe20000410000 */
[-C--:B------:R-:W-:Y:S01]  /*7080*/  FFMA.FTZ R56, R55, R62.reuse, -R56 ;  /* 0x0000003e37387223 */ /* 0x080fe20000010838 */
[----:B------:R-:W-:Y:S01]  /*7090*/  FFMA.FTZ R15, R15, R62, R66 ;  /* 0x0000003e0f0f7223 */ /* 0x000fe20000010042 */
[-C--:B------:R-:W-:Y:S01]  /*70a0*/  FFMA.FTZ R63, R12, R61.reuse, -R63 ;  /* 0x0000003d0c3f7223 */ /* 0x080fe2000001083f */
[----:B------:R-:W-:Y:S01]  /*70b0*/  FFMA.FTZ R14, R14, R61, R57 ;  /* 0x0000003d0e0e7223 */ /* 0x000fe20000010039 */
[----:B------:R-:W-:Y:S01]  /*70c0*/  F2FP.SATFINITE.E4M3.F32.PACK_AB_MERGE_C R12, R144, R13, R70 ;  /* 0x0000000d900c723e */ /* 0x000fe20004807046 */
[----:B------:R-:W-:Y:S01]  /*70d0*/  IMAD.MOV.U32 R13, RZ, RZ, R11 ;  /* 0x000000ffff0d7224 */ /* 0x000fe200078e000b */
[----:B------:R-:W-:-:S02]  /*70e0*/  F2FP.SATFINITE.E4M3.F32.PACK_AB_MERGE_C R15, R15, R56, R60 ;  /* 0x000000380f0f723e */ /* 0x000fc4000480703c */
[----:B------:R-:W-:-:S07]  /*70f0*/  F2FP.SATFINITE.E4M3.F32.PACK_AB_MERGE_C R14, R14, R63, R67 ;  /* 0x0000003f0e0e723e */ /* 0x000fce0004807043 */
.L_x_484:
[----:B------:R-:W-:Y:S05]  /*7100*/  BSYNC B2 ;  /* 0x0000000000027941 */ /* 0x000fea0003800000 */
.L_x_483:
[----:B--2---:R0:W-:Y:S02]  /*7110*/  ST.E.128 desc[UR50][R58.64], R12 ;  /* 0x0000000c3a007985 */ /* 0x0041e4000c101d32 */
.L_x_482:
[----:B------:R-:W-:Y:S05]  /*7120*/  BSYNC B1 ;  /* 0x0000000000017941 */ /* 0x000fea0003800000 */
.L_x_481:
        /* <DEDUP_REMOVED lines=10> */
[----:B------:R-:W-:Y:S01]  /*71d0*/  SHF.R.U32.HI R52, RZ, 0x8, R51 ;  /* 0x00000008ff347819 */ /* 0x000fe20000011633 */
[----:B--2---:R-:W-:Y:S01]  /*71e0*/  IMAD.MOV.U32 R50, RZ, RZ, R12 ;  /* 0x000000ffff327224 */ /* 0x004fe200078e000c */
[----:B------:R-:W-:Y:S02]  /*71f0*/  SHF.R.U32.HI R56, RZ, 0x8, R53 ;  /* 0x00000008ff387819 */ /* 0x000fe40000011635 */
[----:B----4-:R-:W-:Y:S01]  /*7200*/  LOP3.LUT R11, R51, 0xff0000ff, RZ, 0xc0, !PT ;  /* 0xff0000ff330b7812 */ /* 0x010fe200078ec0ff */
[----:B------:R-:W-:Y:S01]  /*7210*/  IMAD.SHL.U32 R52, R52, 0x100, RZ ;  /* 0x0000010034347824 */ /* 0x000fe200078e00ff */
[----:B------:R-:W-:Y:S02]  /*7220*/  SHF.R.U32.HI R58, RZ, 0x10, R51 ;  /* 0x00000010ff3a7819 */ /* 0x000fe40000011633 */
[----:B------:R-:W-:Y:S02]  /*7230*/  LOP3.LUT R51, R53, 0xff0000ff, RZ, 0xc0, !PT ;  /* 0xff0000ff35337812 */ /* 0x000fe400078ec0ff */
[----:B------:R-:W-:-:S02]  /*7240*/  SHF.L.U32 R56, R56, 0x8, RZ ;  /* 0x0000000838387819 */ /* 0x000fc400000006ff */
[----:B------:R-:W-:Y:S02]  /*7250*/  SHF.R.U32.HI R57, RZ, 0x10, R53 ;  /* 0x00000010ff397819 */ /* 0x000fe40000011635 */
[----:B------:R-:W-:Y:S01]  /*7260*/  LOP3.LUT R12, R51, 0xff00, R56, 0xf8, !PT ;  /* 0x0000ff00330c7812 */ /* 0x000fe200078ef838 */
[----:B------:R-:W-:Y:S01]  /*7270*/  IMAD.U32 R51, R58, 0x10000, RZ ;  /* 0x000100003a337824 */ /* 0x000fe200078e00ff */
[----:B------:R-:W-:Y:S01]  /*7280*/  LOP3.LUT R52, R11, 0xff00, R52, 0xf8, !PT ;  /* 0x0000ff000b347812 */ /* 0x000fe200078ef834 */
[----:B------:R-:W-:Y:S01]  /*7290*/  IMAD.U32 R57, R57, 0x10000, RZ ;  /* 0x0001000039397824 */ /* 0x000fe200078e00ff */
[-C--:B------:R-:W-:Y:S02]  /*72a0*/  F2FP.F16.E4M3.UNPACK_B R53, R142.reuse.H1 ;  /* 0x0000008eff35723e */ /* 0x080fe400030006ff */
[----:B------:R-:W-:Y:S02]  /*72b0*/  F2FP.F16.E4M3.UNPACK_B R11, R13 ;  /* 0x0000000dff0b723e */ /* 0x000fe400020006ff */
        /* <DEDUP_REMOVED lines=9> */
[----:B------:R-:W-:-:S02]  /*7350*/  HADD2.F32 R53, -RZ, R52.H0_H0 ;  /* 0x20000034ff357230 */ /* 0x000fc40000004100 */
[CC--:B------:R-:W-:Y:S01]  /*7360*/  FMUL.FTZ R60, R12.reuse, R57.reuse ;  /* 0x000000390c3c7220 */ /* 0x0c0fe20000410000 */
[--C-:B------:R-:W-:Y:S02]  /*7370*/  HADD2.F32 R51, -RZ, R13.reuse.H1_H1 ;  /* 0x3000000dff337230 */ /* 0x100fe40000004100 */
[C---:B------:R-:W-:Y:S01]  /*7380*/  FMUL.FTZ R57, R11.reuse, R57 ;  /* 0x000000390b397220 */ /* 0x040fe20000410000 */
[----:B------:R-:W-:Y:S02]  /*7390*/  HADD2.F32 R13, -RZ, R13.H0_H0 ;  /* 0x2000000dff0d7230 */ /* 0x000fe40000004100 */
[-C--:B------:R-:W-:Y:S01]  /*73a0*/  FFMA.FTZ R11, R11, R53.reuse, -R60 ;  /* 0x000000350b0b7223 */ /* 0x080fe2000001083c */
[----:B------:R-:W-:Y:S02]  /*73b0*/  HADD2.F32 R52, -RZ, R52.H1_H1 ;  /* 0x30000034ff347230 */ /* 0x000fe40000004100 */
[-C--:B------:R-:W-:Y:S01]  /*73c0*/  FMUL.FTZ R60, R51, R58.reuse ;  /* 0x0000003a333c7220 */ /* 0x080fe20000410000 */
[----:B------:R-:W-:Y:S01]  /*73d0*/  FFMA.FTZ R12, R12, R53, R57 ;  /* 0x000000350c0c7223 */ /* 0x000fe20000010039 */
[C---:B------:R-:W-:Y:S01]  /*73e0*/  FMUL.FTZ R58, R13.reuse, R58 ;  /* 0x0000003a0d3a7220 */ /* 0x040fe20000410000 */
[----:B------:R-:W-:Y:S01]  /*73f0*/  F2FP.F16.E4M3.UNPACK_B R141, R141 ;  /* 0x0000008dff8d723e */ /* 0x000fe200020006ff */
[----:B------:R-:W-:Y:S01]  /*7400*/  FFMA.FTZ R63, R13, R52, -R60 ;  /* 0x000000340d3f7223 */ /* 0x000fe2000001083c */
[----:B------:R-:W-:Y:S01]  /*7410*/  F2FP.F16.E4M3.UNPACK_B R13, R50.H1 ;  /* 0x00000032ff0d723e */ /* 0x000fe200030006ff */
[----:B------:R-:W-:Y:S01]  /*7420*/  FFMA.FTZ R64, R51, R52, R58 ;  /* 0x0000003433407223 */ /* 0x000fe2000001003a */
[----:B------:R-:W-:Y:S01]  /*7430*/  F2FP.F16.E4M3.UNPACK_B R50, R50 ;  /* 0x00000032ff32723e */ /* 0x000fe200020006ff */
[----:B------:R-:W-:-:S02]  /*7440*/  HADD2.F32 R57, -RZ, R142.H1_H1 ;  /* 0x3000008eff397230 */ /* 0x000fc40000004100 */
[--C-:B------:R-:W-:Y:S01]  /*7450*/  HADD2.F32 R51, -RZ, R13.reuse.H0_H0 ;  /* 0x2000000dff337230 */ /* 0x100fe20000004100 */
[----:B------:R-:W-:Y:S01]  /*7460*/  F2FP.SATFINITE.E4M3.F32.PACK_AB_MERGE_C R68, R64, R63, RZ ;  /* 0x0000003f4044723e */ /* 0x000fe200048070ff */
[----:B------:R-:W-:Y:S02]  /*7470*/  HADD2.F32 R52, -RZ, R13.H1_H1 ;  /* 0x3000000dff347230 */ /* 0x000fe40000004100 */
[----:B------:R-:W-:Y:S02]  /*7480*/  HADD2.F32 R13, -RZ, R50.H0_H0 ;  /* 0x20000032ff0d7230 */ /* 0x000fe40000004100 */
[-C--:B------:R-:W-:Y:S01]  /*7490*/  FMUL.FTZ R61, R51, R57.reuse ;  /* 0x00000039333d7220 */ /* 0x080fe20000410000 */
[----:B------:R-:W-:Y:S02]  /*74a0*/  HADD2.F32 R142, -RZ, R142.H0_H0 ;  /* 0x2000008eff8e7230 */ /* 0x000fe40000004100 */
[----:B------:R-:W-:Y:S01]  /*74b0*/  FMUL.FTZ R60, R52, R57 ;  /* 0x00000039343c7220 */ /* 0x000fe20000410000 */
[----:B------:R-:W-:-:S02]  /*74c0*/  HADD2.F32 R50, -RZ, R50.H1_H1 ;  /* 0x30000032ff327230 */ /* 0x000fc40000004100 */
[--C-:B------:R-:W-:Y:S02]  /*74d0*/  HADD2.F32 R53, -RZ, R141.reuse.H1_H1 ;  /* 0x3000008dff357230 */ /* 0x100fe40000004100 */
[-C--:B------:R-:W-:Y:S01]  /*74e0*/  FMUL.FTZ R57, R13, R142.reuse ;  /* 0x0000008e0d397220 */ /* 0x080fe20000410000 */
[----:B------:R-:W-:Y:S02]  /*74f0*/  HADD2.F32 R141, -RZ, R141.H0_H0 ;  /* 0x2000008dff8d7230 */ /* 0x000fe40000004100 */
[----:B------:R-:W-:Y:S01]  /*7500*/  FMUL.FTZ R58, R50, R142 ;  /* 0x0000008e323a7220 */ /* 0x000fe20000410000 */
[-C--:B------:R-:W-:Y:S01]  /*7510*/  FFMA.FTZ R60, R51, R53.reuse, -R60 ;  /* 0x00000035333c7223 */ /* 0x080fe2000001083c */
[----:B------:R-:W-:Y:S02]  /*7520*/  FFMA.FTZ R61, R52, R53, R61 ;  /* 0x00000035343d7223 */ /* 0x000fe4000001003d */
[-C--:B------:R-:W-:Y:S01]  /*7530*/  FFMA.FTZ R62, R13, R141.reuse, -R58 ;  /* 0x0000008d0d3e7223 */ /* 0x080fe2000001083a */
[----:B------:R-:W-:Y:S01]  /*7540*/  FFMA.FTZ R141, R50, R141, R57 ;  /* 0x0000008d328d7223 */ /* 0x000fe20000010039 */
[----:B------:R-:W-:-:S02]  /*7550*/  F2FP.F16.E4M3.UNPACK_B R50, R15.H1 ;  /* 0x0000000fff32723e */ /* 0x000fc400030006ff */
[-C--:B------:R-:W-:Y:S02]  /*7560*/  F2FP.F16.E4M3.UNPACK_B R58, R59.reuse.H1 ;  /* 0x0000003bff3a723e */ /* 0x080fe400030006ff */
[----:B------:R-:W-:Y:S01]  /*7570*/  F2FP.SATFINITE.E4M3.F32.PACK_AB_MERGE_C R66, R61, R60, RZ ;  /* 0x0000003c3d42723e */ /* 0x000fe200048070ff */
[----:B------:R-:W-:Y:S01]  /*7580*/  HADD2.F32 R52, -RZ, R50.H1_H1 ;  /* 0x30000032ff347230 */ /* 0x000fe20000004100 */
[----:B------:R-:W-:Y:S01]  /*7590*/  F2FP.F16.E4M3.UNPACK_B R53, R56.H1 ;  /* 0x00000038ff35723e */ /* 0x000fe200030006ff */
[----:B------:R-:W-:Y:S01]  /*75a0*/  HADD2.F32 R61, -RZ, R58.H1_H1 ;  /* 0x3000003aff3d7230 */ /* 0x000fe20000004100 */
        /* <DEDUP_REMOVED lines=12> */
[-C--:B------:R-:W-:Y:S01]  /*7670*/  FMUL.FTZ R64, R50, R60.reuse ;  /* 0x0000003c32407220 */ /* 0x080fe20000410000 */
        /* <DEDUP_REMOVED lines=24> */
[----:B------:R-:W-:-:S02]  /*7800*/  F2FP.SATFINITE.E4M3.F32.PACK_AB_MERGE_C R13, R12, R11, R68 ;  /* 0x0000000b0c0d723e */ /* 0x000fc40004807044 */
[----:B------:R-:W-:Y:S02]  /*7810*/  F2FP.SATFINITE.E4M3.F32.PACK_AB_MERGE_C R12, R141, R62, R66 ;  /* 0x0000003e8d0c723e */ /* 0x000fe40004807042 */
[----:B------:R-:W-:Y:S02]  /*7820*/  F2FP.SATFINITE.E4M3.F32.PACK_AB_MERGE_C R14, R59, R52, R61 ;  /* 0x000000343b0e723e */ /* 0x000fe4000480703d */
[----:B------:R-:W-:-:S07]  /*7830*/  F2FP.SATFINITE.E4M3.F32.PACK_AB_MERGE_C R15, R58, R51, R60 ;  /* 0x000000333a0f723e */ /* 0x000fce000480703c */
.L_x_488:
[----:B------:R-:W-:Y:S05]  /*7840*/  BSYNC B2 ;  /* 0x0000000000027941 */ /* 0x000fea0003800000 */
.L_x_487:
[----:B--2---:R0:W-:Y:S02]  /*7850*/  ST.E.128 desc[UR50][R54.64], R12 ;  /* 0x0000000c36007985 */ /* 0x0041e4000c101d32 */
.L_x_486:
[----:B------:R-:W-:Y:S05]  /*7860*/  BSYNC B1 ;  /* 0x0000000000017941 */ /* 0x000fea0003800000 */
.L_x_485:
        /* <DEDUP_REMOVED lines=11> */
[----:B------:R-:W-:Y:S01]  /*7920*/  LOP3.LUT R48, R47, 0xff0000ff, RZ, 0xc0, !PT ;  /* 0xff0000ff2f307812 */ /* 0x000fe200078ec0ff */
[----:B------:R-:W-:Y:S01]  /*7930*/  IMAD.SHL.U32 R11, R11, 0x100, RZ ;  /* 0x000001000b0b7824 */ /* 0x000fe200078e00ff */
[----:B------:R-:W-:Y:S02]  /*7940*/  SHF.R.U32.HI R54, RZ, 0x10, R49 ;  /* 0x00000010ff367819 */ /* 0x000fe40000011631 */
[----:B------:R-:W-:Y:S01]  /*7950*/  LOP3.LUT R52, R49, 0xff0000ff, RZ, 0xc0, !PT ;  /* 0xff0000ff31347812 */ /* 0x000fe200078ec0ff */
[----:B------:R-:W-:Y:S01]  /*7960*/  IMAD.SHL.U32 R49, R46, 0x100, RZ ;  /* 0x000001002e317824 */ /* 0x000fe200078e00ff */
[----:B------:R-:W-:Y:S01]  /*7970*/  SHF.R.U32.HI R55, RZ, 0x10, R47 ;  /* 0x00000010ff377819 */ /* 0x000fe2000001162f */
[----:B0-----:R-:W-:Y:S01]  /*7980*/  IMAD.MOV.U32 R46, RZ, RZ, R12 ;  /* 0x000000ffff2e7224 */ /* 0x001fe200078e000c */
[----:B------:R-:W-:Y:S01]  /*7990*/  LOP3.LUT R47, R48, 0xff00, R11, 0xf8, !PT ;  /* 0x0000ff00302f7812 */ /* 0x000fe200078ef80b */
[----:B------:R-:W-:Y:S01]  /*79a0*/  IMAD.U32 R48, R54, 0x10000, RZ ;  /* 0x0001000036307824 */ /* 0x000fe200078e00ff */
[----:B------:R-:W-:-:S02]  /*79b0*/  LOP3.LUT R53, R52, 0xff00, R49, 0xf8, !PT ;  /* 0x0000ff0034357812 */ /* 0x000fc400078ef831 */
[----:B------:R-:W-:Y:S02]  /*79c0*/  SHF.L.U32 R12, R55, 0x10, RZ ;  /* 0x00000010370c7819 */ /* 0x000fe400000006ff */
[----:B------:R-:W-:Y:S02]  /*79d0*/  F2FP.F16.E4M3.UNPACK_B R49, R140.H1 ;  /* 0x0000008cff31723e */ /* 0x000fe400030006ff */
[----:B------:R-:W-:Y:S02]  /*79e0*/  F2FP.F16.E4M3.UNPACK_B R11, R13 ;  /* 0x0000000dff0b723e */ /* 0x000fe400020006ff */
[----:B------:R-:W-:Y:S01]  /*79f0*/  LOP3.LUT R55, R53, 0xff0000, R48, 0xf8, !PT ;  /* 0x00ff000035377812 */ /* 0x000fe200078ef830 */
[----:B------:R-:W-:Y:S01]  /*7a00*/  HADD2.F32 R53, -RZ, R49.H0_H0 ;  /* 0x20000031ff357230 */ /* 0x000fe20000004100 */
[----:B------:R-:W-:Y:S01]  /*7a10*/  LOP3.LUT R52, R47, 0xff0000, R12, 0xf8, !PT ;  /* 0x00ff00002f347812 */ /* 0x000fe200078ef80c */
[----:B------:R-:W-:Y:S01]  /*7a20*/  HADD2.F32 R12, -RZ, R11.H1_H1 ;  /* 0x3000000bff0c7230 */ /* 0x000fe20000004100 */
[----:B------:R-:W-:Y:S01]  /*7a30*/  F2FP.F16.E4M3.UNPACK_B R48, R139.H1 ;  /* 0x0000008bff30723e */ /* 0x000fe200030006ff */
[----:B------:R-:W-:Y:S01]  /*7a40*/  HADD2.F32 R54, -RZ, R49.H1_H1 ;  /* 0x30000031ff367230 */ /* 0x000fe20000004100 */
[----:B------:R-:W-:Y:S01]  /*7a50*/  F2FP.F16.E4M3.UNPACK_B R13, R13.H1 ;  /* 0x0000000dff0d723e */ /* 0x000fe200030006ff */
[----:B------:R-:W-:-:S02]  /*7a60*/  HADD2.F32 R11, -RZ, R11.H0_H0 ;  /* 0x2000000bff0b7230 */ /* 0x000fc40000004100 */
[CC--:B------:R-:W-:Y:S01]  /*7a70*/  FMUL.FTZ R56, R12.reuse, R53.reuse ;  /* 0x000000350c387220 */ /* 0x0c0fe20000410000 */
[--C-:B------:R-:W-:Y:S01]  /*7a80*/  HADD2.F32 R49, -RZ, R48.reuse.H0_H0 ;  /* 0x20000030ff317230 */ /* 0x100fe20000004100 */
[----:B------:R-:W-:Y:S01]  /*7a90*/  F2FP.F16.E4M3.UNPACK_B R140, R140 ;  /* 0x0000008cff8c723e */ /* 0x000fe200020006ff */
        /* <DEDUP_REMOVED lines=77> */
.L_x_492:
[----:B------:R-:W-:Y:S05]  /*7f70*/  BSYNC B2 ;  /* 0x0000000000027941 */ /* 0x000fea0003800000 */
.L_x_491:
[----:B0-----:R0:W-:Y:S02]  /*7f80*/  ST.E.128 desc[UR50][R50.64], R12 ;  /* 0x0000000c32007985 */ /* 0x0011e4000c101d32 */
.L_x_490:
[----:B------:R-:W-:Y:S05]  /*7f90*/  BSYNC B1 ;  /* 0x0000000000017941 */ /* 0x000fea0003800000 */
.L_x_489:
[----:B------:R-:W-:Y:S01]  /*7fa0*/  ISETP.NE.AND P2, PT, R32, RZ, PT ;  /* 0x000000ff2000720c */ /* 0x000fe20003f45270 */
[----:B------:R-:W-:-:S12]  /*7fb0*/  BSSY B1, `(.L_x_493) ;  /* 0x0000071000017945 */ /* 0x000fd80003800000 */
[----:B------:R-:W-:Y:S05]  /*7fc0*/  @!P2 BRA `(.L_x_494) ;  /* 0x0000000400bca947 */ /* 0x000fea0003800000 */
[----:B0-----:R0:W0:Y:S01]  /*7fd0*/  LDS.128 R12, [R37+0x21400] ;  /* 0x02140000250c7984 */ /* 0x0010220000000c00 */
[----:B------:R-:W-:Y:S01]  /*7fe0*/  IADD3 R46, P2, R175, R65, RZ ;  /* 0x00000041af2e7210 */ /* 0x000fe20007f5e0ff */
[----:B------:R-:W-:Y:S04]  /*7ff0*/  BSSY B2, `(.L_x_495) ;  /* 0x000006b000027945 */ /* 0x000fe80003800000 */
[----:B--2---:R-:W-:Y:S01]  /*8000*/  IMAD.X R47, R119, 0x1, R207, P2 ;  /* 0x00000001772f7824 */ /* 0x004fe200010e06cf */
[----:B------:R-:W-:-:S13]  /*8010*/  ISETP.GE.AND P2, PT, R202, R118, PT ;  /* 0x00000076ca00720c */ /* 0x000fda0003f46270 */
[----:B------:R-:W-:Y:S05]  /*8020*/  @P2 BRA `(.L_x_496) ;  /* 0x00000004009c2947 */ /* 0x000fea0003800000 */
[----:B------:R-:W-:Y:S01]  /*8030*/  SHF.R.U32.HI R42, RZ, 0x8, R43 ;  /* 0x00000008ff2a7819 */ /* 0x000fe2000001162b */
[----:B0-----:R-:W-:Y:S01]  /*8040*/  IMAD.MOV.U32 R37, RZ, RZ, R12 ;  /* 0x000000ffff257224 */ /* 0x001fe200078e000c */
        /* <DEDUP_REMOVED lines=23> */
[-C--:B------:R-:W-:Y:S01]  /*81c0*/  FMUL.FTZ R52, R12, R45.reuse ;  /* 0x0000002d0c347220 */ /* 0x080fe20000410000 */
[--C-:B------:R-:W-:Y:S02]  /*81d0*/  HADD2.F32 R42, -RZ, R13.reuse.H1_H1 ;  /* 0x3000000dff2a7230 */ /* 0x100fe40000004100 */
[C---:B------:R-:W-:Y:S01]  /*81e0*/  FMUL.FTZ R45, R11.reuse, R45 ;  /* 0x0000002d0b2d7220 */ /* 0x040fe20000410000 */
[----:B------:R-:W-:Y:S02]  /*81f0*/  HADD2.F32 R13, -RZ, R13.H0_H0 ;  /* 0x2000000dff0d7230 */ /* 0x000fe40000004100 */
[-C--:B------:R-:W-:Y:S01]  /*8200*/  FFMA.FTZ R11, R11, R44.reuse, -R52 ;  /* 0x0000002c0b0b7223 */ /* 0x080fe20000010834 */
[----:B------:R-:W-:Y:S02]  /*8210*/  HADD2.F32 R43, -RZ, R43.H1_H1 ;  /* 0x3000002bff2b7230 */ /* 0x000fe40000004100 */
[----:B------:R-:W-:Y:S01]  /*8220*/  FMUL.FTZ R52, R42, R49 ;  /* 0x000000312a347220 */ /* 0x000fe20000410000 */
[----:B------:R-:W-:Y:S01]  /*8230*/  F2FP.F16.E4M3.UNPACK_B R137, R137 ;  /* 0x00000089ff89723e */ /* 0x000fe200020006ff */
[C---:B------:R-:W-:Y:S01]  /*8240*/  FMUL.FTZ R49, R13.reuse, R49 ;  /* 0x000000310d317220 */ /* 0x040fe20000410000 */
[----:B------:R-:W-:Y:S01]  /*8250*/  FFMA.FTZ R12, R12, R44, R45 ;  /* 0x0000002c0c0c7223 */ /* 0x000fe2000001002d */
        /* <DEDUP_REMOVED lines=8> */
[--C-:B------:R-:W-:Y:S02]  /*82e0*/  HADD2.F32 R13, -RZ, R37.reuse.H0_H0 ;  /* 0x20000025ff0d7230 */ /* 0x100fe40000004100 */
[-C--:B------:R-:W-:Y:S01]  /*82f0*/  FMUL.FTZ R54, R42, R49.reuse ;  /* 0x000000312a367220 */ /* 0x080fe20000410000 */
[----:B------:R-:W-:Y:S02]  /*8300*/  HADD2.F32 R138, -RZ, R138.H0_H0 ;  /* 0x2000008aff8a7230 */ /* 0x000fe40000004100 */
[----:B------:R-:W-:Y:S01]  /*8310*/  FMUL.FTZ R51, R43, R49 ;  /* 0x000000312b337220 */ /* 0x000fe20000410000 */
[----:B------:R-:W-:Y:S01]  /*8320*/  HADD2.F32 R37, -RZ, R37.H1_H1 ;  /* 0x30000025ff257230 */ /* 0x000fe20000004100 */
[-C--:B------:R-:W-:Y:S01]  /*8330*/  F2FP.F16.E4M3.UNPACK_B R49, R50.reuse.H1 ;  /* 0x00000032ff31723e */ /* 0x080fe200030006ff */
[--C-:B------:R-:W-:Y:S01]  /*8340*/  HADD2.F32 R45, -RZ, R137.reuse.H1_H1 ;  /* 0x30000089ff2d7230 */ /* 0x100fe20000004100 */
[----:B------:R-:W-:Y:S01]  /*8350*/  F2FP.F16.E4M3.UNPACK_B R50, R50 ;  /* 0x00000032ff32723e */ /* 0x000fe200020006ff */
[----:B------:R-:W-:-:S02]  /*8360*/  HADD2.F32 R44, -RZ, R137.H0_H0 ;  /* 0x20000089ff2c7230 */ /* 0x000fc40000004100 */
[-C--:B------:R-:W-:Y:S01]  /*8370*/  FMUL.FTZ R52, R37, R138.reuse ;  /* 0x0000008a25347220 */ /* 0x080fe20000410000 */
[----:B------:R-:W-:Y:S01]  /*8380*/  FMUL.FTZ R138, R13, R138 ;  /* 0x0000008a0d8a7220 */ /* 0x000fe20000410000 */
[-C--:B------:R-:W-:Y:S01]  /*8390*/  FFMA.FTZ R51, R42, R45.reuse, -R51 ;  /* 0x0000002d2a337223 */ /* 0x080fe20000010833 */
[----:B------:R-:W-:Y:S01]  /*83a0*/  FFMA.FTZ R54, R43, R45, R54 ;  /* 0x0000002d2b367223 */ /* 0x000fe20000010036 */
[-C--:B------:R-:W-:Y:S01]  /*83b0*/  FFMA.FTZ R53, R13, R44.reuse, -R52 ;  /* 0x0000002c0d357223 */ /* 0x080fe20000010834 */
[----:B------:R-:W-:Y:S01]  /*83c0*/  FFMA.FTZ R138, R37, R44, R138 ;  /* 0x0000002c258a7223 */ /* 0x000fe2000001008a */
[----:B------:R-:W-:Y:S01]  /*83d0*/  F2FP.F16.E4M3.UNPACK_B R37, R15.H1 ;  /* 0x0000000fff25723e */ /* 0x000fe200030006ff */
[----:B------:R-:W-:Y:S01]  /*83e0*/  HADD2.F32 R52, -RZ, R50.H1_H1 ;  /* 0x30000032ff347230 */ /* 0x000fe20000004100 */
[----:B------:R-:W-:Y:S01]  /*83f0*/  F2FP.SATFINITE.E4M3.F32.PACK_AB_MERGE_C R57, R54, R51, RZ ;  /* 0x000000333639723e */ /* 0x000fe200048070ff */
[----:B------:R-:W-:Y:S01]  /*8400*/  HADD2.F32 R51, -RZ, R49.H1_H1 ;  /* 0x30000031ff337230 */ /* 0x000fe20000004100 */
[----:B------:R-:W-:Y:S01]  /*8410*/  F2FP.F16.E4M3.UNPACK_B R44, R48.H1 ;  /* 0x00000030ff2c723e */ /* 0x000fe200030006ff */
[--C-:B------:R-:W-:Y:S01]  /*8420*/  HADD2.F32 R43, -RZ, R37.reuse.H1_H1 ;  /* 0x30000025ff2b7230 */ /* 0x100fe20000004100 */
[----:B------:R-:W-:Y:S01]  /*8430*/  F2FP.F16.E4M3.UNPACK_B R13, R14.H1 ;  /* 0x0000000eff0d723e */ /* 0x000fe200030006ff */
[----:B------:R-:W-:Y:S01]  /*8440*/  HADD2.F32 R42, -RZ, R37.H0_H0 ;  /* 0x20000025ff2a7230 */ /* 0x000fe20000004100 */
[----:B------:R-:W-:Y:S01]  /*8450*/  F2FP.F16.E4M3.UNPACK_B R48, R48 ;  /* 0x00000030ff30723e */ /* 0x000fe200020006ff */
[----:B------:R-:W-:-:S02]  /*8460*/  HADD2.F32 R45, -RZ, R44.H1_H1 ;  /* 0x3000002cff2d7230 */ /* 0x000fc40000004100 */
[-C--:B------:R-:W-:Y:S01]  /*8470*/  FMUL.FTZ R55, R43, R51.reuse ;  /* 0x000000332b377220 */ /* 0x080fe20000410000 */
[--C-:B------:R-:W-:Y:S02]  /*8480*/  HADD2.F32 R37, -RZ, R13.reuse.H1_H1 ;  /* 0x3000000dff257230 */ /* 0x100fe40000004100 */
[C---:B------:R-:W-:Y:S01]  /*8490*/  FMUL.FTZ R56, R42.reuse, R51 ;  /* 0x000000332a387220 */ /* 0x040fe20000410000 */
[----:B------:R-:W-:Y:S02]  /*84a0*/  HADD2.F32 R13, -RZ, R13.H0_H0 ;  /* 0x2000000dff0d7230 */ /* 0x000fe40000004100 */
[----:B------:R-:W-:Y:S01]  /*84b0*/  FFMA.FTZ R55, R42, R45, -R55 ;  /* 0x0000002d2a377223 */ /* 0x000fe20000010837 */
[----:B------:R-:W-:Y:S02]  /*84c0*/  HADD2.F32 R42, -RZ, R48.H1_H1 ;  /* 0x30000030ff2a7230 */ /* 0x000fe40000004100 */
[-C--:B------:R-:W-:Y:S01]  /*84d0*/  FMUL.FTZ R54, R37, R52.reuse ;  /* 0x0000003425367220 */ /* 0x080fe20000410000 */
[----:B------:R-:W-:Y:S01]  /*84e0*/  F2FP.F16.E4M3.UNPACK_B R15, R15 ;  /* 0x0000000fff0f723e */ /* 0x000fe200020006ff */
[----:B------:R-:W-:Y:S01]  /*84f0*/  FMUL.FTZ R52, R13, R52 ;  /* 0x000000340d347220 */ /* 0x000fe20000410000 */
[----:B------:R-:W-:Y:S01]  /*8500*/  F2FP.F16.E4M3.UNPACK_B R14, R14 ;  /* 0x0000000eff0e723e */ /* 0x000fe200020006ff */
[----:B------:R-:W-:Y:S01]  /*8510*/  FFMA.FTZ R58, R43, R45, R56 ;  /* 0x0000002d2b3a7223 */ /* 0x000fe20000010038 */
[-C--:B------:R-:W-:Y:S01]  /*8520*/  FFMA.FTZ R54, R13, R42.reuse, -R54 ;  /* 0x0000002a0d367223 */ /* 0x080fe20000010836 */
[----:B------:R-:W-:Y:S01]  /*8530*/  FFMA.FTZ R45, R37, R42, R52 ;  /* 0x0000002a252d7223 */ /* 0x000fe20000010034 */
[----:B------:R-:W-:-:S02]  /*8540*/  HADD2.F32 R37, -RZ, R15.H0_H0 ;  /* 0x2000000fff257230 */ /* 0x000fc40000004100 */
[----:B------:R-:W-:Y:S01]  /*8550*/  HADD2.F32 R15, -RZ, R15.H1_H1 ;  /* 0x3000000fff0f7230 */ /* 0x000fe20000004100 */
[----:B------:R-:W-:Y:S01]  /*8560*/  F2FP.SATFINITE.E4M3.F32.PACK_AB_MERGE_C R55, R58, R55, RZ ;  /* 0x000000373a37723e */ /* 0x000fe200048070ff */
[----:B------:R-:W-:Y:S01]  /*8570*/  HADD2.F32 R42, -RZ, R49.H0_H0 ;  /* 0x20000031ff2a7230 */ /* 0x000fe20000004100 */
[----:B------:R-:W-:Y:S01]  /*8580*/  F2FP.SATFINITE.E4M3.F32.PACK_AB_MERGE_C R45, R45, R54, RZ ;  /* 0x000000362d2d723e */ /* 0x000fe200048070ff */
[--C-:B------:R-:W-:Y:S02]  /*8590*/  HADD2.F32 R13, -RZ, R14.reuse.H0_H0 ;  /* 0x2000000eff0d7230 */ /* 0x100fe40000004100 */
[----:B------:R-:W-:Y:S02]  /*85a0*/  HADD2.F32 R14, -RZ, R14.H1_H1 ;  /* 0x3000000eff0e7230 */ /* 0x000fe40000004100 */
[-C--:B------:R-:W-:Y:S01]  /*85b0*/  FMUL.FTZ R52, R15, R42.reuse ;  /* 0x0000002a0f347220 */ /* 0x080fe20000410000 */
[----:B------:R-:W-:Y:S02]  /*85c0*/  HADD2.F32 R50, -RZ, R50.H0_H0 ;  /* 0x20000032ff327230 */ /* 0x000fe40000004100 */
[----:B------:R-:W-:Y:S01]  /*85d0*/  FMUL.FTZ R56, R37, R42 ;  /* 0x0000002a25387220 */ /* 0x000fe20000410000 */
[----:B------:R-:W-:-:S02]  /*85e0*/  HADD2.F32 R44, -RZ, R44.H0_H0 ;  /* 0x2000002cff2c7230 */ /* 0x000fc40000004100 */
[----:B------:R-:W-:Y:S02]  /*85f0*/  HADD2.F32 R48, -RZ, R48.H0_H0 ;  /* 0x20000030ff307230 */ /* 0x000fe40000004100 */
[CC--:B------:R-:W-:Y:S01]  /*8600*/  FMUL.FTZ R42, R14.reuse, R50.reuse ;  /* 0x000000320e2a7220 */ /* 0x0c0fe20000410000 */
[----:B------:R-:W-:Y:S01]  /*8610*/  FMUL.FTZ R43, R13, R50 ;  /* 0x000000320d2b7220 */ /* 0x000fe20000410000 */
[-C--:B------:R-:W-:Y:S01]  /*8620*/  FFMA.FTZ R52, R37, R44.reuse, -R52 ;  /* 0x0000002c25347223 */ /* 0x080fe20000010834 */
[----:B------:R-:W-:Y:S01]  /*8630*/  FFMA.FTZ R15, R15, R44, R56 ;  /* 0x0000002c0f0f7223 */ /* 0x000fe20000010038 */
[-C--:B------:R-:W-:Y:S01]  /*8640*/  FFMA.FTZ R42, R13, R48.reuse, -R42 ;  /* 0x000000300d2a7223 */ /* 0x080fe2000001082a */
[----:B------:R-:W-:Y:S01]  /*8650*/  FFMA.FTZ R43, R14, R48, R43 ;  /* 0x000000300e2b7223 */ /* 0x000fe2000001002b */
[----:B------:R-:W-:Y:S02]  /*8660*/  F2FP.SATFINITE.E4M3.F32.PACK_AB_MERGE_C R13, R12, R11, R59 ;  /* 0x0000000b0c0d723e */ /* 0x000fe4000480703b */
[----:B------:R-:W-:-:S02]  /*8670*/  F2FP.SATFINITE.E4M3.F32.PACK_AB_MERGE_C R12, R138, R53, R57 ;  /* 0x000000358a0c723e */ /* 0x000fc40004807039 */
[----:B------:R-:W-:Y:S02]  /*8680*/  F2FP.SATFINITE.E4M3.F32.PACK_AB_MERGE_C R14, R43, R42, R45 ;  /* 0x0000002a2b0e723e */ /* 0x000fe4000480702d */
[----:B------:R-:W-:-:S07]  /*8690*/  F2FP.SATFINITE.E4M3.F32.PACK_AB_MERGE_C R15, R15, R52, R55 ;  /* 0x000000340f0f723e */ /* 0x000fce0004807037 */
.L_x_496:
[----:B------:R-:W-:Y:S05]  /*86a0*/  BSYNC B2 ;  /* 0x0000000000027941 */ /* 0x000fea0003800000 */
.L_x_495:
[----:B0-----:R0:W-:Y:S02]  /*86b0*/  ST.E.128 desc[UR50][R46.64], R12 ;  /* 0x0000000c2e007985 */ /* 0x0011e4000c101d32 */
.L_x_494:
[----:B------:R-:W-:Y:S05]  /*86c0*/  BSYNC B1 ;  /* 0x0000000000017941 */ /* 0x000fea0003800000 */
.L_x_493:
[----:B------:R-:W-:-:S13]  /*86d0*/  ISETP.NE.AND P2, PT, R33, RZ, PT ;  /* 0x000000ff2100720c */ /* 0x000fda0003f45270 */
[----:B------:R-:W-:Y:S05]  /*86e0*/  @!P2 BRA `(.L_x_476) ;  /* 0x000000700088a947 */ /* 0x000fea0003800000 */
[----:B0-----:R0:W0:Y:S01]  /*86f0*/  LDS.128 R12, [R36+0x21400] ;  /* 0x02140000240c7984 */ /* 0x0010220000000c00 */
[----:B------:R-:W-:Y:S01]  /*8700*/  IADD3 R42, P2, R196, R65, RZ ;  /* 0x00000041c42a7210 */ /* 0x000fe20007f5e0ff */
[----:B------:R-:W-:Y:S03]  /*8710*/  BSSY B1, `(.L_x_497) ;  /* 0x000006d000017945 */ /* 0x000fe60003800000 */
[----:B--2---:R-:W-:Y:S02]  /*8720*/  IADD3.X R43, R119, R206, RZ, P2, !PT ;  /* 0x000000ce772b7210 */ /* 0x004fe400017fe4ff */
[----:B------:R-:W-:-:S13]  /*8730*/  ISETP.GE.AND P2, PT, R204, R118, PT ;  /* 0x00000076cc00720c */ /* 0x000fda0003f46270 */
[----:B------:R-:W-:Y:S05]  /*8740*/  @P2 BRA `(.L_x_498) ;  /* 0x0000000400a42947 */ /* 0x000fea0003800000 */
[----:B----4-:R-:W-:Y:S01]  /*8750*/  SHF.R.U32.HI R11, RZ, 0x8, R39 ;  /* 0x00000008ff0b7819 */ /* 0x010fe20000011627 */
[----:B0-----:R-:W-:Y:S01]  /*8760*/  IMAD.MOV.U32 R36, RZ, RZ, R14 ;  /* 0x000000ffff247224 */ /* 0x001fe200078e000e */
[----:B------:R-:W-:Y:S01]  /*8770*/  SHF.R.U32.HI R40, RZ, 0x8, R41 ;  /* 0x00000008ff287819 */ /* 0x000fe20000011629 */
[----:B------:R-:W-:Y:S01]  /*8780*/  IMAD.MOV.U32 R37, RZ, RZ, R15 ;  /* 0x000000ffff257224 */ /* 0x000fe200078e000f */
[----:B------:R-:W-:Y:S01]  /*8790*/  SHF.R.U32.HI R45, RZ, 0x10, R39 ;  /* 0x00000010ff2d7819 */ /* 0x000fe20000011627 */
[----:B------:R-:W-:Y:S01]  /*87a0*/  IMAD.SHL.U32 R11, R11, 0x100, RZ ;  /* 0x000001000b0b7824 */ /* 0x000fe200078e00ff */
[----:B------:R-:W-:Y:S02]  /*87b0*/  LOP3.LUT R38, R39, 0xff0000ff, RZ, 0xc0, !PT ;  /* 0xff0000ff27267812 */ /* 0x000fe400078ec0ff */
[----:B------:R-:W-:Y:S02]  /*87c0*/  SHF.R.U32.HI R44, RZ, 0x10, R41 ;  /* 0x00000010ff2c7819 */ /* 0x000fe40000011629 */
[----:B------:R-:W-:-:S02]  /*87d0*/  LOP3.LUT R39, R41, 0xff0000ff, RZ, 0xc0, !PT ;  /* 0xff0000ff29277812 */ /* 0x000fc400078ec0ff */
[----:B------:R-:W-:Y:S02]  /*87e0*/  SHF.L.U32 R14, R40, 0x8, RZ ;  /* 0x00000008280e7819 */ /* 0x000fe400000006ff */
[----:B------:R-:W-:Y:S01]  /*87f0*/  LOP3.LUT R15, R38, 0xff00, R11, 0xf8, !PT ;  /* 0x0000ff00260f7812 */ /* 0x000fe200078ef80b */
[----:B------:R-:W-:Y:S01]  /*8800*/  IMAD.U32 R38, R44, 0x10000, RZ ;  /* 0x000100002c267824 */ /* 0x000fe200078e00ff */
[----:B------:R-:W-:Y:S01]  /*8810*/  LOP3.LUT R41, R39, 0xff00, R14, 0xf8, !PT ;  /* 0x0000ff0027297812 */ /* 0x000fe200078ef80e */
[----:B------:R-:W-:Y:S01]  /*8820*/  IMAD.U32 R14, R45, 0x10000, RZ ;  /* 0x000100002d0e7824 */ /* 0x000fe200078e00ff */
[----:B------:R-:W-:Y:S02]  /*8830*/  F2FP.F16.E4M3.UNPACK_B R39, R87.H1 ;  /* 0x00000057ff27723e */ /* 0x000fe400030006ff */
[-C--:B------:R-:W-:Y:S02]  /*8840*/  F2FP.F16.E4M3.UNPACK_B R11, R13.reuse ;  /* 0x0000000dff0b723e */ /* 0x080fe400020006ff */
        /* <DEDUP_REMOVED lines=8> */
[C---:B------:R-:W-:Y:S01]  /*88d0*/  FMUL.FTZ R46, R14.reuse, R41 ;  /* 0x000000290e2e7220 */ /* 0x040fe20000410000 */
[--C-:B------:R-:W-:Y:S01]  /*88e0*/  HADD2.F32 R39, -RZ, R38.reuse.H0_H0 ;  /* 0x20000026ff277230 */ /* 0x100fe20000004100 */
[----:B------:R-:W-:Y:S01]  /*88f0*/  F2FP.F16.E4M3.UNPACK_B R87, R87 ;  /* 0x00000057ff57723e */ /* 0x000fe200020006ff */
[--C-:B------:R-:W-:Y:S02]  /*8900*/  HADD2.F32 R15, -RZ, R13.reuse.H1_H1 ;  /* 0x3000000dff0f7230 */ /* 0x100fe40000004100 */
[C---:B------:R-:W-:Y:S01]  /*8910*/  FMUL.FTZ R41, R11.reuse, R41 ;  /* 0x000000290b297220 */ /* 0x040fe20000410000 */
[----:B------:R-:W-:Y:S02]  /*8920*/  HADD2.F32 R13, -RZ, R13.H0_H0 ;  /* 0x2000000dff0d7230 */ /* 0x000fe40000004100 */
[-C--:B------:R-:W-:Y:S01]  /*8930*/  FFMA.FTZ R47, R11, R39.reuse, -R46 ;  /* 0x000000270b2f7223 */ /* 0x080fe2000001082e */
[----:B------:R-:W-:Y:S02]  /*8940*/  HADD2.F32 R38, -RZ, R38.H1_H1 ;  /* 0x30000026ff267230 */ /* 0x000fe40000004100 */
[----:B------:R-:W-:Y:S01]  /*8950*/  FMUL.FTZ R46, R15, R44 ;  /* 0x0000002c0f2e7220 */ /* 0x000fe20000410000 */
[----:B------:R-:W-:Y:S01]  /*8960*/  F2FP.F16.E4M3.UNPACK_B R11, R12.H1 ;  /* 0x0000000cff0b723e */ /* 0x000fe200030006ff */
[C---:B------:R-:W-:Y:S01]  /*8970*/  FMUL.FTZ R44, R13.reuse, R44 ;  /* 0x0000002c0d2c7220 */ /* 0x040fe20000410000 */
[----:B------:R-:W-:Y:S01]  /*8980*/  FFMA.FTZ R48, R14, R39, R41 ;  /* 0x000000270e307223 */ /* 0x000fe20000010029 */
[----:B------:R-:W-:Y:S01]  /*8990*/  F2FP.F16.E4M3.UNPACK_B R12, R12 ;  /* 0x0000000cff0c723e */ /* 0x000fe200020006ff */
[-C--:B------:R-:W-:Y:S01]  /*89a0*/  FFMA.FTZ R41, R13, R38.reuse, -R46 ;  /* 0x000000260d297223 */ /* 0x080fe2000001082e */
        /* <DEDUP_REMOVED lines=11> */
[----:B------:R-:W-:Y:S01]  /*8a60*/  F2FP.SATFINITE.E4M3.F32.PACK_AB_MERGE_C R47, R48, R47, R52 ;  /* 0x0000002f302f723e */ /* 0x000fe20004807034 */
[----:B------:R-:W-:-:S02]  /*8a70*/  HADD2.F32 R15, -RZ, R86.H1_H1 ;  /* 0x30000056ff0f7230 */ /* 0x000fc40000004100 */
[----:B------:R-:W-:Y:S02]  /*8a80*/  HADD2.F32 R86, -RZ, R86.H0_H0 ;  /* 0x20000056ff567230 */ /* 0x000fe40000004100 */
[-C--:B------:R-:W-:Y:S01]  /*8a90*/  FMUL.FTZ R38, R12, R87.reuse ;  /* 0x000000570c267220 */ /* 0x080fe20000410000 */
[----:B------:R-:W-:Y:S01]  /*8aa0*/  FMUL.FTZ R87, R11, R87 ;  /* 0x000000570b577220 */ /* 0x000fe20000410000 */
[-C--:B------:R-:W-:Y:S01]  /*8ab0*/  FFMA.FTZ R44, R13, R15.reuse, -R44 ;  /* 0x0000000f0d2c7223 */ /* 0x080fe2000001082c */
[----:B------:R-:W-:Y:S01]  /*8ac0*/  FFMA.FTZ R39, R14, R15, R39 ;  /* 0x0000000f0e277223 */ /* 0x000fe20000010027 */
[-C--:B------:R-:W-:Y:S01]  /*8ad0*/  FFMA.FTZ R46, R11, R86.reuse, -R38 ;  /* 0x000000560b2e7223 */ /* 0x080fe20000010826 */
[----:B------:R-:W-:Y:S01]  /*8ae0*/  FFMA.FTZ R87, R12, R86, R87 ;  /* 0x000000560c577223 */ /* 0x000fe20000010057 */
[----:B------:R-:W-:Y:S02]  /*8af0*/  F2FP.F16.E4M3.UNPACK_B R12, R37.H1 ;  /* 0x00000025ff0c723e */ /* 0x000fe400030006ff */
[----:B------:R-:W-:-:S02]  /*8b00*/  F2FP.SATFINITE.E4M3.F32.PACK_AB_MERGE_C R51, R39, R44, RZ ;  /* 0x0000002c2733723e */ /* 0x000fc400048070ff */
[-C--:B------:R-:W-:Y:S01]  /*8b10*/  F2FP.F16.E4M3.UNPACK_B R39, R45.reuse.H1 ;  /* 0x0000002dff27723e */ /* 0x080fe200030006ff */
[--C-:B------:R-:W-:Y:S01]  /*8b20*/  HADD2.F32 R14, -RZ, R12.reuse.H1_H1 ;  /* 0x3000000cff0e7230 */ /* 0x100fe20000004100 */
[----:B------:R-:W-:Y:S01]  /*8b30*/  F2FP.F16.E4M3.UNPACK_B R15, R40.H1 ;  /* 0x00000028ff0f723e */ /* 0x000fe200030006ff */
[----:B------:R-:W-:Y:S01]  /*8b40*/  HADD2.F32 R13, -RZ, R12.H0_H0 ;  /* 0x2000000cff0d7230 */ /* 0x000fe20000004100 */
[----:B------:R-:W-:Y:S01]  /*8b50*/  F2FP.F16.E4M3.UNPACK_B R11, R36.H1 ;  /* 0x00000024ff0b723e */ /* 0x000fe200030006ff */
[----:B------:R-:W-:Y:S01]  /*8b60*/  HADD2.F32 R44, -RZ, R39.H1_H1 ;  /* 0x30000027ff2c7230 */ /* 0x000fe20000004100 */
[----:B------:R-:W-:Y:S01]  /*8b70*/  F2FP.F16.E4M3.UNPACK_B R45, R45 ;  /* 0x0000002dff2d723e */ /* 0x000fe200020006ff */
[----:B------:R-:W-:Y:S01]  /*8b80*/  HADD2.F32 R38, -RZ, R15.H1_H1 ;  /* 0x3000000fff267230 */ /* 0x000fe20000004100 */
[----:B------:R-:W-:Y:S01]  /*8b90*/  F2FP.F16.E4M3.UNPACK_B R40, R40 ;  /* 0x00000028ff28723e */ /* 0x000fe200020006ff */
[----:B------:R-:W-:Y:S02]  /*8ba0*/  HADD2.F32 R12, -RZ, R11.H1_H1 ;  /* 0x3000000bff0c7230 */ /* 0x000fe40000004100 */
[----:B------:R-:W-:Y:S01]  /*8bb0*/  FMUL.FTZ R50, R14, R44 ;  /* 0x0000002c0e327220 */ /* 0x000fe20000410000 */
[----:B------:R-:W-:-:S02]  /*8bc0*/  HADD2.F32 R41, -RZ, R45.H1_H1 ;  /* 0x3000002dff297230 */ /* 0x000fc40000004100 */
        /* <DEDUP_REMOVED lines=14> */
[----:B------:R-:W-:Y:S02]  /*8cb0*/  HADD2.F32 R37, -RZ, R37.H1_H1 ;  /* 0x30000025ff257230 */ /* 0x000fe40000004100 */
[----:B------:R-:W-:Y:S01]  /*8cc0*/  FMUL.FTZ R38, R12, R39 ;  /* 0x000000270c267220 */ /* 0x000fe20000410000 */
[----:B------:R-:W-:Y:S01]  /*8cd0*/  HADD2.F32 R36, -RZ, R36.H1_H1 ;  /* 0x30000024ff247230 */ /* 0x000fe20000004100 */
[----:B------:R-:W-:Y:S01]  /*8ce0*/  F2FP.SATFINITE.E4M3.F32.PACK_AB_MERGE_C R49, R49, R50, RZ ;  /* 0x000000323131723e */ /* 0x000fe200048070ff */
[----:B------:R-:W-:-:S02]  /*8cf0*/  HADD2.F32 R45, -RZ, R45.H0_H0 ;  /* 0x2000002dff2d7230 */ /* 0x000fc40000004100 */
[----:B------:R-:W-:Y:S01]  /*8d00*/  FMUL.FTZ R13, R37, R39 ;  /* 0x00000027250d7220 */ /* 0x000fe20000410000 */
[----:B------:R-:W-:Y:S01]  /*8d10*/  HADD2.F32 R15, -RZ, R15.H0_H0 ;  /* 0x2000000fff0f7230 */ /* 0x000fe20000004100 */
[----:B------:R-:W-:Y:S01]  /*8d20*/  F2FP.SATFINITE.E4M3.F32.PACK_AB_MERGE_C R41, R41, R44, RZ ;  /* 0x0000002c2929723e */ /* 0x000fe200048070ff */
        /* <DEDUP_REMOVED lines=8> */
[----:B------:R-:W-:Y:S01]  /*8db0*/  F2FP.SATFINITE.E4M3.F32.PACK_AB_MERGE_C R15, R38, R13, R49 ;  /* 0x0000000d260f723e */ /* 0x000fe20004807031 */
[----:B------:R-:W-:Y:S01]  /*8dc0*/  IMAD.MOV.U32 R13, RZ, RZ, R47 ;  /* 0x000000ffff0d7224 */ /* 0x000fe200078e002f */
[----:B------:R-:W-:-:S07]  /*8dd0*/  F2FP.SATFINITE.E4M3.F32.PACK_AB_MERGE_C R14, R45, R14, R41 ;  /* 0x0000000e2d0e723e */ /* 0x000fce0004807029 */
.L_x_498:
[----:B------:R-:W-:Y:S05]  /*8de0*/  BSYNC B1 ;  /* 0x0000000000017941 */ /* 0x000fea0003800000 */
.L_x_497:
[----:B0-----:R0:W-:Y:S01]  /*8df0*/  ST.E.128 desc[UR50][R42.64], R12 ;  /* 0x0000000c2a007985 */ /* 0x0011e2000c101d32 */
[----:B------:R-:W-:Y:S05]  /*8e00*/  BRA `(.L_x_476) ;  /* 0x0000006800c07947 */ /* 0x000fea0003800000 */
.L_x_442:
        /* <DEDUP_REMOVED lines=20> */
[----:B------:R-:W-:Y:S02]  /*8f50*/  CS2R R36, SRZ ;  /* 0x0000000000247805 */ /* 0x000fe4000001ff00 */
[----:B------:R-:W-:Y:S02]  /*8f60*/  CS2R R38, SRZ ;  /* 0x0000000000267805 */ /* 0x000fe4000001ff00 */
[----:B------:R-:W-:Y:S01]  /*8f70*/  IADD3.X R63, R10, UR5, R11, P1, P4 ;  /* 0x000000050a3f7c10 */ /* 0x000fe20008fe840b */
[----:B------:R-:W-:-:S02]  /*8f80*/  ULDC.64 UR4, c[0x0][0x400] ;  /* 0x0001000000047ab9 */ /* 0x000fc40000000a00 */
[----:B------:R-:W-:-:S04]  /*8f90*/  IADD3 R64, P1, P4, R96, UR4, R12 ;  /* 0x0000000460407c10 */ /* 0x000fc8000fc3e00c */
[----:B------:R-:W-:Y:S02]  /*8fa0*/  IADD3.X R65, R20, UR5, R86, P1, P4 ;  /* 0x0000000514417c10 */ /* 0x000fe40008fe8456 */
[----:B------:R-:W-:Y:S02]  /*8fb0*/  ISETP.GE.AND P1, PT, R16, R118, PT ;  /* 0x000000761000720c */ /* 0x000fe40003f26270 */
[----:B------:R-:W-:Y:S02]  /*8fc0*/  CS2R R52, SRZ ;  /* 0x0000000000347805 */ /* 0x000fe4000001ff00 */
[----:B------:R-:W-:Y:S02]  /*8fd0*/  CS2R R54, SRZ ;  /* 0x0000000000367805 */ /* 0x000fe4000001ff00 */
[----:B------:R-:W-:Y:S02]  /*8fe0*/  CS2R R40, SRZ ;  /* 0x0000000000287805 */ /* 0x000fe4000001ff00 */
[----:B------:R-:W-:-:S05]  /*8ff0*/  CS2R R42, SRZ ;  /* 0x00000000002a7805 */ /* 0x000fca000001ff00 */
[----:B------:R0:W5:Y:S04]  /*9000*/  @!P1 LDG.E.128 R48, desc[UR50][R62.64] ;  /* 0x000000323e309981 */ /* 0x000168000c1e1d00 */
[----:B------:R0:W5:Y:S01]  /*9010*/  @!P1 LDG.E.128 R36, desc[UR50][R64.64] ;  /* 0x0000003240249981 */ /* 0x000162000c1e1d00 */
[----:B------:R-:W-:Y:S02]  /*9020*/  ISETP.GE.AND P1, PT, R0, R118, PT ;  /* 0x000000760000720c */ /* 0x000fe40003f26270 */
[----:B------:R-:W-:Y:S02]  /*9030*/  CS2R R56, SRZ ;  /* 0x0000000000387805 */ /* 0x000fe4000001ff00 */
[----:B------:R-:W-:Y:S02]  /*9040*/  CS2R R58, SRZ ;  /* 0x00000000003a7805 */ /* 0x000fe4000001ff00 */
[----:B------:R-:W-:-:S02]  /*9050*/  CS2R R44, SRZ ;  /* 0x00000000002c7805 */ /* 0x000fc4000001ff00 */
[----:B------:R-:W-:-:S05]  /*9060*/  CS2R R46, SRZ ;  /* 0x00000000002e7805 */ /* 0x000fca000001ff00 */
[----:B------:R0:W5:Y:S04]  /*9070*/  @!P1 LDG.E.128 R52, desc[UR50][R62.64+0x20] ;  /* 0x000020323e349981 */ /* 0x000168000c1e1d00 */
[----:B------:R0:W5:Y:S01]  /*9080*/  @!P1 LDG.E.128 R40, desc[UR50][R64.64+0x20] ;  /* 0x0000203240289981 */ /* 0x000162000c1e1d00 */
[----:B------:R-:W-:-:S13]  /*9090*/  ISETP.GE.AND P1, PT, R3, R118, PT ;  /* 0x000000760300720c */ /* 0x000fda0003f26270 */
[----:B------:R0:W5:Y:S04]  /*90a0*/  @!P1 LDG.E.128 R56, desc[UR50][R62.64+0x40] ;  /* 0x000040323e389981 */ /* 0x000168000c1e1d00 */
[----:B------:R0:W5:Y:S02]  /*90b0*/  @!P1 LDG.E.128 R44, desc[UR50][R64.64+0x40] ;  /* 0x00004032402c9981 */ /* 0x000164000c1e1d00 */
.L_x_500:
[----:B------:R-:W-:Y:S05]  /*90c0*/  BSYNC B1 ;  /* 0x0000000000017941 */ /* 0x000fea0003800000 */
.L_x_499:
[----:B0-----:R-:W-:Y:S01]  /*90d0*/  IADD3 R62, R198, 0x80, RZ ;  /* 0x00000080c63e7810 */ /* 0x001fe20007ffe0ff */
[----:B------:R-:W-:Y:S01]  /*90e0*/  BSSY B1, `(.L_x_501) ;  /* 0x000002f000017945 */ /* 0x000fe20003800000 */
[----:B------:R-:W-:Y:S02]  /*90f0*/  CS2R R64, SRZ ;  /* 0x0000000000407805 */ /* 0x000fe4000001ff00 */
[----:B------:R-:W-:Y:S02]  /*9100*/  CS2R R66, SRZ ;  /* 0x0000000000427805 */ /* 0x000fe4000001ff00 */
[----:B------:R-:W-:Y:S02]  /*9110*/  ISETP.GE.AND P4, PT, R62, R90, PT ;  /* 0x0000005a3e00720c */ /* 0x000fe40003f86270 */
[----:B------:R-:W-:Y:S02]  /*9120*/  CS2R R62, SRZ ;  /* 0x00000000003e7805 */ /* 0x000fe4000001ff00 */
        /* <DEDUP_REMOVED lines=8> */
[----:B------:R-:W-:Y:S01]  /*91b0*/  CS2R R82, SRZ ;  /* 0x0000000000527805 */ /* 0x000fe2000001ff00 */
[----:B------:R-:W-:Y:S01]  /*91c0*/  IMAD.MOV.U32 R164, RZ, RZ, R38 ;  /* 0x000000ffffa47224 */ /* 0x000fe200078e0026 */
[----:B------:R-:W-:Y:S06]  /*91d0*/  @P4 BRA `(.L_x_502) ;  /* 0x00000000007c4947 */ /* 0x000fec0003800000 */
[----:B------:R-:W-:Y:S01]  /*91e0*/  IADD3 R13, P1, P5, R102, R14, R108 ;  /* 0x0000000e660d7210 */ /* 0x000fe20007d3e06c */
[----:B------:R-:W-:Y:S01]  /*91f0*/  ULDC.64 UR4, c[0x0][0x3e8] ;  /* 0x0000fa0000047ab9 */ /* 0x000fe20000000a00 */
[----:B------:R-:W-:Y:S02]  /*9200*/  CS2R R72, SRZ ;  /* 0x0000000000487805 */ /* 0x000fe4000001ff00 */
[----:B------:R-:W-:Y:S02]  /*9210*/  CS2R R74, SRZ ;  /* 0x00000000004a7805 */ /* 0x000fe4000001ff00 */
[----:B------:R-:W-:Y:S02]  /*9220*/  IADD3.X R11, R10, R11, R107, P1, P5 ;  /* 0x0000000b0a0b7210 */ /* 0x000fe40000fea46b */
[----:B------:R-:W-:Y:S02]  /*9230*/  CS2R R60, SRZ ;  /* 0x00000000003c7805 */ /* 0x000fe4000001ff00 */
[----:B------:R-:W-:-:S02]  /*9240*/  IADD3 R14, P1, P5, R96, R12, R110 ;  /* 0x0000000c600e7210 */ /* 0x000fc40007d3e06e */
[----:B------:R-:W-:Y:S02]  /*9250*/  CS2R R62, SRZ ;  /* 0x00000000003e7805 */ /* 0x000fe4000001ff00 */
        /* <DEDUP_REMOVED lines=23> */
.L_x_502:
[----:B------:R-:W-:Y:S05]  /*93d0*/  BSYNC B1 ;  /* 0x0000000000017941 */ /* 0x000fea0003800000 */
.L_x_501:
        /* <DEDUP_REMOVED lines=8> */
[----:B------:R-:W-:Y:S01]  /*9460*/  MOV R159, R58 ;  /* 0x0000003a009f7202 */ /* 0x000fe20000000f00 */
[----:B------:R-:W-:Y:S01]  /*9470*/  IMAD.MOV.U32 R162, RZ, RZ, R52 ;  /* 0x000000ffffa27224 */ /* 0x000fe200078e0034 */
[----:B-----5:R-:W-:Y:S01]  /*9480*/  MOV R143, R66 ;  /* 0x00000042008f7202 */ /* 0x020fe20000000f00 */
[----:B------:R-:W-:Y:S01]  /*9490*/  IMAD.MOV.U32 R163, RZ, RZ, R54 ;  /* 0x000000ffffa37224 */ /* 0x000fe200078e0036 */
[----:B------:R-:W-:Y:S01]  /*94a0*/  MOV R150, R74 ;  /* 0x0000004a00967202 */ /* 0x000fe20000000f00 */
        /* <DEDUP_REMOVED lines=10> */
[----:B------:R-:W-:Y:S01]  /*9550*/  IMAD.MOV.U32 R139, RZ, RZ, R80 ;  /* 0x000000ffff8b7224 */ /* 0x000fe200078e0050 */
[----:B------:R-:W-:Y:S06]  /*9560*/  @!P1 BRA `(.L_x_503) ;  /* 0x0000000000049947 */ /* 0x000fec0003800000 */
[----:B------:R-:W-:Y:S01]  /*9570*/  BPT.TRAP 0x1 ;  /* 0x000000040000795c */ /* 0x000fe20000300000 */
.L_x_503:
[----:B------:R-:W-:Y:S01]  /*9580*/  IMAD R91, R19, 0x8, R18 ;  /* 0x00000008135b7824 */ /* 0x000fe200078e0212 */
[----:B------:R-:W-:Y:S01]  /*9590*/  SHF.L.U32 R92, R199, 0x1f, RZ ;  /* 0x0000001fc75c7819 */ /* 0x000fe200000006ff */
[----:B------:R-:W1:Y:S01]  /*95a0*/  LDC R137, c[0x0][0x2f4] ;  /* 0x0000bd00ff897b82 */ /* 0x000e620000000800 */
[----:B------:R-:W-:Y:S02]  /*95b0*/  BSSY B1, `(.L_x_504) ;  /* 0x0000003000017945 */ /* 0x000fe40003800000 */
[----:B------:R-:W2:Y:S02]  /*95c0*/  SYNCS.PHASECHK.TRANS64.TRYWAIT P5, [R91+URZ+0x29890], R92 ;  /* 0x0298905c5b0075a7 */ /* 0x000ea400080a017f */
[----:B--2---:R-:W-:Y:S05]  /*95d0*/  @!P5 BRA `(.L_x_505) ;  /* 0x000001f8003cd947 */ /* 0x004fea0003800000 */
.L_x_780:
[----:B------:R-:W-:Y:S05]  /*95e0*/  BSYNC B1 ;  /* 0x0000000000017941 */ /* 0x000fea0003800000 */
.L_x_504:
[----:B------:R-:W-:Y:S01]  /*95f0*/  UMOV UR4, 0xffffffff ;  /* 0xffffffff00047882 */ /* 0x000fe20000000000 */
[----:B-1----:R-:W-:Y:S02]  /*9600*/  IMAD.IADD R146, R137, 0x1, -R121 ;  /* 0x0000000189927824 */ /* 0x002fe400078e0a79 */
[----:B------:R-:W-:Y:S05]  /*9610*/  BRA.DIV UR4, `(.L_x_506) ;  /* 0x000001fa04407947 */ /* 0x000fea000b800000 */
[----:B------:R1:W3:Y:S04]  /*9620*/  SHFL.IDX PT, R155, R119, RZ, 0x1e1f ;  /* 0x001e1fff779b7589 */ /* 0x0002e800000e0000 */
[----:B------:R1:W4:Y:S02]  /*9630*/  SHFL.IDX PT, R11, R120, RZ, 0x1e1f ;  /* 0x001e1fff780b7589 */ /* 0x00032400000e0000 */
.L_x_784:
[----:B------:R-:W-:Y:S04]  /*9640*/  BSSY B1, `(.L_x_507) ;  /* 0x00002da000017945 */ /* 0x000fe80003800000 */
[----:B------:R-:W-:Y:S05]  /*9650*/  @P2 BRA `(.L_x_508) ;  /* 0x0000002c00602947 */ /* 0x000fea0003800000 */
[----:B------:R-:W-:Y:S01]  /*9660*/  ISETP.NE.AND P2, PT, R28, RZ, PT ;  /* 0x000000ff1c00720c */ /* 0x000fe20003f45270 */
[----:B------:R-:W-:-:S12]  /*9670*/  BSSY B2, `(.L_x_509) ;  /* 0x00000f4000027945 */ /* 0x000fd80003800000 */
[----:B------:R-:W-:Y:S05]  /*9680*/  @!P2 BRA `(.L_x_510) ;  /* 0x0000000c00c8a947 */ /* 0x000fea0003800000 */
[----:B0-----:R-:W-:Y:S01]  /*9690*/  SEL R12, R121, R146, !P0 ;  /* 0x00000092790c7207 */ /* 0x001fe20004000000 */
[----:B------:R-:W-:Y:S01]  /*96a0*/  BSSY B3, `(.L_x_511) ;  /* 0x00000e9000037945 */ /* 0x000fe20003800000 */
[----:B------:R-:W-:Y:S02]  /*96b0*/  ISETP.GE.AND P2, PT, R16, R118, PT ;  /* 0x000000761000720c */ /* 0x000fe40003f46270 */
[----:B------:R-:W-:-:S04]  /*96c0*/  SHF.R.S32.HI R13, RZ, 0x1f, R12 ;  /* 0x0000001fff0d7819 */ /* 0x000fc8000001140c */
[----:B------:R-:W-:-:S04]  /*96d0*/  LEA.HI R12, R13, R12, RZ, 0x5 ;  /* 0x0000000c0d0c7211 */ /* 0x000fc800078f28ff */
[----:B------:R-:W-:-:S04]  /*96e0*/  LEA.HI.SX32 R12, R12, R117, 0x1b ;  /* 0x000000750c0c7211 */ /* 0x000fc800078fdaff */
[----:B------:R-:W-:Y:S01]  /*96f0*/  SHF.R.S32.HI R13, RZ, 0x1f, R12 ;  /* 0x0000001fff0d7819 */ /* 0x000fe2000001140c */
[----:B------:R-:W-:-:S03]  /*9700*/  IMAD.SHL.U32 R168, R12, 0x10, RZ ;  /* 0x000000100ca87824 */ /* 0x000fc600078e00ff */
[----:B------:R-:W-:Y:S02]  /*9710*/  LEA.HI R13, R13, R12, RZ, 0x2 ;  /* 0x0000000c0d0d7211 */ /* 0x000fe400078f10ff */
[----:B------:R-:W-:Y:S02]  /*9720*/  LOP3.LUT R12, R208, 0x30, R168, 0xf8, !PT ;  /* 0x00000030d00c7812 */ /* 0x000fe400078ef8a8 */
[----:B------:R-:W-:Y:S02]  /*9730*/  SHF.R.S32.HI R13, RZ, 0x2, R13 ;  /* 0x00000002ff0d7819 */ /* 0x000fe4000001140d */
[----:B------:R-:W-:-:S03]  /*9740*/  LOP3.LUT R12, R12, R209, RZ, 0x3c, !PT ;  /* 0x000000d10c0c7212 */ /* 0x000fc600078e3cff */
[----:B------:R-:W-:-:S05]  /*9750*/  IMAD R13, R13, 0x2800, R210 ;  /* 0x000028000d0d7824 */ /* 0x000fca00078e02d2 */
[----:B------:R-:W-:Y:S01]  /*9760*/  IADD3 R12, R13, R12, RZ ;  /* 0x0000000c0d0c7210 */ /* 0x000fe20007ffe0ff */
[----:B------:R-:W-:-:S04]  /*9770*/  IMAD R13, R19, 0x7800, R135 ;  /* 0x00007800130d7824 */ /* 0x000fc800078e0287 */
[----:B------:R-:W-:Y:S02]  /*9780*/  IMAD R15, R19, 0x7800, R12 ;  /* 0x00007800130f7824 */ /* 0x000fe400078e020c */
[C---:B------:R-:W-:Y:S02]  /*9790*/  IMAD.IADD R13, R18.reuse, 0x1, R13 ;  /* 0x00000001120d7824 */ /* 0x040fe400078e020d */
[----:B------:R-:W-:-:S04]  /*97a0*/  IMAD.IADD R84, R18, 0x1, R15 ;  /* 0x0000000112547824 */ /* 0x000fc800078e020f */
[----:B------:R-:W0:Y:S04]  /*97b0*/  LDS.128 R12, [R13+0x1a400] ;  /* 0x01a400000d0c7984 */ /* 0x000e280000000c00 */
[----:B------:R-:W0:Y:S01]  /*97c0*/  LDS.128 R84, [R84+0x1a400] ;  /* 0x01a4000054547984 */ /* 0x000e220000000c00 */
[----:B------:R-:W-:Y:S05]  /*97d0*/  @P2 BRA `(.L_x_512) ;  /* 0x0000000c00542947 */ /* 0x000fea0003800000 */
[----:B------:R-:W-:Y:S02]  /*97e0*/  SHF.R.U32.HI R38, RZ, 0x8, R49 ;  /* 0x00000008ff267819 */ /* 0x000fe40000011631 */
[--C-:B------:R-:W-:Y:S02]  /*97f0*/  SHF.R.U32.HI R36, RZ, 0x10, R51.reuse ;  /* 0x00000010ff247819 */ /* 0x100fe40000011633 */
[----:B------:R-:W-:Y:S01]  /*9800*/  SHF.R.U32.HI R171, RZ, 0x8, R51 ;  /* 0x00000008ffab7819 */ /* 0x000fe20000011633 */
[----:B------:R-:W-:Y:S01]  /*9810*/  IMAD.SHL.U32 R179, R38, 0x100, RZ ;  /* 0x0000010026b37824 */ /* 0x000fe200078e00ff */
[----:B------:R-:W-:Y:S01]  /*9820*/  LOP3.LUT R177, R51, 0xff0000ff, RZ, 0xc0, !PT ;  /* 0xff0000ff33b17812 */ /* 0x000fe200078ec0ff */
[----:B------:R-:W-:Y:S01]  /*9830*/  IMAD.U32 R36, R36, 0x10000, RZ ;  /* 0x0001000024247824 */ /* 0x000fe200078e00ff */
[----:B------:R-:W-:Y:S02]  /*9840*/  SHF.R.U32.HI R51, RZ, 0x8, R37 ;  /* 0x00000008ff337819 */ /* 0x000fe40000011625 */
[----:B------:R-:W-:-:S02]  /*9850*/  SHF.R.U32.HI R48, RZ, 0x10, R49 ;  /* 0x00000010ff307819 */ /* 0x000fc40000011631 */
[----:B------:R-:W-:Y:S02]  /*9860*/  LOP3.LUT R50, R49, 0xff0000ff, RZ, 0xc0, !PT ;  /* 0xff0000ff31327812 */ /* 0x000fe400078ec0ff */
[----:B------:R-:W-:Y:S01]  /*9870*/  SHF.R.U32.HI R176, RZ, 0x10, R37 ;  /* 0x00000010ffb07819 */ /* 0x000fe20000011625 */
[----:B------:R-:W-:Y:S01]  /*9880*/  IMAD.U32 R48, R48, 0x10000, RZ ;  /* 0x0001000030307824 */ /* 0x000fe200078e00ff */
[----:B------:R-:W-:Y:S02]  /*9890*/  LOP3.LUT R178, R37, 0xff0000ff, RZ, 0xc0, !PT ;  /* 0xff0000ff25b27812 */ /* 0x000fe400078ec0ff */
[--C-:B------:R-:W-:Y:S01]  /*98a0*/  SHF.R.U32.HI R37, RZ, 0x10, R39.reuse ;  /* 0x00000010ff257819 */ /* 0x100fe20000011627 */
[----:B------:R-:W-:Y:S01]  /*98b0*/  IMAD.U32 R176, R176, 0x10000, RZ ;  /* 0x00010000b0b07824 */ /* 0x000fe200078e00ff */
[----:B------:R-:W-:Y:S02]  /*98c0*/  SHF.R.U32.HI R38, RZ, 0x8, R39 ;  /* 0x00000008ff267819 */ /* 0x000fe40000011627 */
[----:B------:R-:W-:Y:S01]  /*98d0*/  LOP3.LUT R49, R39, 0xff0000ff, RZ, 0xc0, !PT ;  /* 0xff0000ff27317812 */ /* 0x000fe200078ec0ff */
[----:B------:R-:W-:Y:S01]  /*98e0*/  IMAD.SHL.U32 R39, R51, 0x100, RZ ;  /* 0x0000010033277824 */ /* 0x000fe200078e00ff */
[----:B------:R-:W-:Y:S01]  /*98f0*/  SHF.L.U32 R171, R171, 0x8, RZ ;  /* 0x00000008abab7819 */ /* 0x000fe200000006ff */
[----:B------:R-:W-:Y:S01]  /*9900*/  IMAD.U32 R37, R37, 0x10000, RZ ;  /* 0x0001000025257824 */ /* 0x000fe200078e00ff */
[----:B------:R-:W-:-:S02]  /*9910*/  LOP3.LUT R50, R50, 0xff00, R179, 0xf8, !PT ;  /* 0x0000ff0032327812 */ /* 0x000fc400078ef8b3 */
[----:B------:R-:W-:Y:S02]  /*9920*/  LOP3.LUT R39, R178, 0xff00, R39, 0xf8, !PT ;  /* 0x0000ff00b2277812 */ /* 0x000fe400078ef827 */
[----:B------:R-:W-:Y:S02]  /*9930*/  LOP3.LUT R51, R177, 0xff00, R171, 0xf8, !PT ;  /* 0x0000ff00b1337812 */ /* 0x000fe400078ef8ab */
[----:B------:R-:W-:Y:S02]  /*9940*/  LOP3.LUT R177, R50, 0xff0000, R48, 0xf8, !PT ;  /* 0x00ff000032b17812 */ /* 0x000fe400078ef830 */
[----:B------:R-:W-:Y:S02]  /*9950*/  LOP3.LUT R50, R39, 0xff0000, R176, 0xf8, !PT ;  /* 0x00ff000027327812 */ /* 0x000fe400078ef8b0 */
[----:B0-----:R-:W-:Y:S02]  /*9960*/  F2FP.F16.E4M3.UNPACK_B R171, R85 ;  /* 0x00000055ffab723e */ /* 0x001fe400020006ff */
[----:B------:R-:W-:-:S02]  /*9970*/  F2FP.F16.E4M3.UNPACK_B R178, R50 ;  /* 0x00000032ffb2723e */ /* 0x000fc400020006ff */
[----:B------:R-:W-:Y:S01]  /*9980*/  F2FP.F16.E4M3.UNPACK_B R39, R13 ;  /* 0x0000000dff27723e */ /* 0x000fe200020006ff */
[----:B------:R-:W-:Y:S01]  /*9990*/  HADD2.F32 R48, -RZ, R171.H0_H0 ;  /* 0x200000abff307230 */ /* 0x000fe20000004100 */
[----:B------:R-:W-:Y:S01]  /*99a0*/  F2FP.F16.E4M3.UNPACK_B R179, R177 ;  /* 0x000000b1ffb3723e */ /* 0x000fe200020006ff */
[--C-:B------:R-:W-:Y:S01]  /*99b0*/  HADD2.F32 R181, -RZ, R178.reuse.H0_H0 ;  /* 0x200000b2ffb57230 */ /* 0x100fe20000004100 */
[----:B------:R-:W-:Y:S01]  /*99c0*/  F2FP.F16.E4M3.UNPACK_B R85, R85.H1 ;  /* 0x00000055ff55723e */ /* 0x000fe200030006ff */
[----:B------:R-:W-:Y:S01]  /*99d0*/  HADD2.F32 R176, -RZ, R39.H0_H0 ;  /* 0x20000027ffb07230 */ /* 0x000fe20000004100 */
[----:B------:R-:W-:Y:S01]  /*99e0*/  F2FP.F16.E4M3.UNPACK_B R177, R177.H1 ;  /* 0x000000b1ffb1723e */ /* 0x000fe200030006ff */
[----:B------:R-:W-:Y:S02]  /*99f0*/  HADD2.F32 R180, -RZ, R179.H0_H0 ;  /* 0x200000b3ffb47230 */ /* 0x000fe40000004100 */
[----:B------:R-:W-:Y:S01]  /*9a00*/  FMUL.FTZ R182, R48, R181 ;  /* 0x000000b530b67220 */ /* 0x000fe20000410000 */
[----:B------:R-:W-:-:S02]  /*9a10*/  HADD2.F32 R178, -RZ, R178.H1_H1 ;  /* 0x300000b2ffb27230 */ /* 0x000fc40000004100 */
[C---:B------:R-:W-:Y:S01]  /*9a20*/  FMUL.FTZ R181, R176.reuse, R181 ;  /* 0x000000b5b0b57220 */ /* 0x040fe20000410000 */
[----:B------:R-:W-:Y:S02]  /*9a30*/  HADD2.F32 R39, -RZ, R39.H1_H1 ;  /* 0x30000027ff277230 */ /* 0x000fe40000004100 */
[-C--:B------:R-:W-:Y:S01]  /*9a40*/  FFMA.FTZ R176, R176, R180.reuse, -R182 ;  /* 0x000000b4b0b07223 */ /* 0x080fe200000108b6 */
[----:B------:R-:W-:Y:S02]  /*9a50*/  HADD2.F32 R179, -RZ, R179.H1_H1 ;  /* 0x300000b3ffb37230 */ /* 0x000fe40000004100 */
[----:B------:R-:W-:Y:S01]  /*9a60*/  FFMA.FTZ R48, R48, R180, R181 ;  /* 0x000000b430307223 */ /* 0x000fe200000100b5 */
[----:B------:R-:W-:Y:S01]  /*9a70*/  HADD2.F32 R180, -RZ, R171.H1_H1 ;  /* 0x300000abffb47230 */ /* 0x000fe20000004100 */
[----:B------:R-:W-:Y:S02]  /*9a80*/  SHF.L.U32 R38, R38, 0x8, RZ ;  /* 0x0000000826267819 */ /* 0x000fe400000006ff */
[----:B------:R-:W-:-:S02]  /*9a90*/  LOP3.LUT R51, R51, 0xff0000, R36, 0xf8, !PT ;  /* 0x00ff000033337812 */ /* 0x000fc400078ef824 */
[CC--:B------:R-:W-:Y:S01]  /*9aa0*/  FMUL.FTZ R171, R180.reuse, R178.reuse ;  /* 0x000000b2b4ab7220 */ /* 0x0c0fe20000410000 */
[----:B------:R-:W-:Y:S01]  /*9ab0*/  FMUL.FTZ R178, R39, R178 ;  /* 0x000000b227b27220 */ /* 0x000fe20000410000 */
[----:B------:R-:W-:Y:S02]  /*9ac0*/  LOP3.LUT R49, R49, 0xff00, R38, 0xf8, !PT ;  /* 0x0000ff0031317812 */ /* 0x000fe400078ef826 */
[-C--:B------:R-:W-:Y:S01]  /*9ad0*/  FFMA.FTZ R171, R39, R179.reuse, -R171 ;  /* 0x000000b327ab7223 */ /* 0x080fe200000108ab */
[----:B------:R-:W-:Y:S01]  /*9ae0*/  FFMA.FTZ R39, R180, R179, R178 ;  /* 0x000000b3b4277223 */ /* 0x000fe200000100b2 */
[----:B------:R-:W-:Y:S01]  /*9af0*/  F2FP.F16.E4M3.UNPACK_B R178, R50.H1 ;  /* 0x00000032ffb2723e */ /* 0x000fe200030006ff */
[----:B------:R-:W-:Y:S01]  /*9b00*/  HADD2.F32 R180, -RZ, R177.H0_H0 ;  /* 0x200000b1ffb47230 */ /* 0x000fe20000004100 */
[----:B------:R-:W-:Y:S01]  /*9b10*/  F2FP.F16.E4M3.UNPACK_B R179, R13.H1 ;  /* 0x0000000dffb3723e */ /* 0x000fe200030006ff */
[----:B------:R-:W-:Y:S01]  /*9b20*/  HADD2.F32 R13, -RZ, R85.H0_H0 ;  /* 0x20000055ff0d7230 */ /* 0x000fe20000004100 */
[----:B------:R-:W-:Y:S01]  /*9b30*/  LOP3.LUT R36, R49, 0xff0000, R37, 0xf8, !PT ;  /* 0x00ff000031247812 */ /* 0x000fe200078ef825 */
[----:B------:R-:W-:-:S02]  /*9b40*/  HADD2.F32 R181, -RZ, R178.H0_H0 ;  /* 0x200000b2ffb57230 */ /* 0x000fc40000004100 */
[----:B------:R-:W-:Y:S02]  /*9b50*/  HADD2.F32 R50, -RZ, R179.H0_H0 ;  /* 0x200000b3ff327230 */ /* 0x000fe40000004100 */
[----:B------:R-:W-:Y:S02]  /*9b60*/  HADD2.F32 R85, -RZ, R85.H1_H1 ;  /* 0x30000055ff557230 */ /* 0x000fe40000004100 */
[CC--:B------:R-:W-:Y:S01]  /*9b70*/  FMUL.FTZ R182, R13.reuse, R181.reuse ;  /* 0x000000b50db67220 */ /* 0x0c0fe20000410000 */
[----:B------:R-:W-:Y:S02]  /*9b80*/  HADD2.F32 R178, -RZ, R178.H1_H1 ;  /* 0x300000b2ffb27230 */ /* 0x000fe40000004100 */
[C---:B------:R-:W-:Y:S01]  /*9b90*/  FMUL.FTZ R181, R50.reuse, R181 ;  /* 0x000000b532b57220 */ /* 0x040fe20000410000 */
[----:B------:R-:W-:Y:S02]  /*9ba0*/  IMAD.MOV.U32 R37, RZ, RZ, R87 ;  /* 0x000000ffff257224 */ /* 0x000fe400078e0057 */
[-C--:B------:R-:W-:Y:S01]  /*9bb0*/  FFMA.FTZ R50, R50, R180.reuse, -R182 ;  /* 0x000000b432327223 */ /* 0x080fe200000108b6 */
[----:B------:R-:W-:Y:S01]  /*9bc0*/  MOV R87, R15 ;  /* 0x0000000f00577202 */ /* 0x000fe20000000f00 */
[----:B------:R-:W-:Y:S01]  /*9bd0*/  FFMA.FTZ R13, R13, R180, R181 ;  /* 0x000000b40d0d7223 */ /* 0x000fe200000100b5 */
[----:B------:R-:W-:Y:S01]  /*9be0*/  HADD2.F32 R180, -RZ, R179.H1_H1 ;  /* 0x300000b3ffb47230 */ /* 0x000fe20000004100 */
[----:B------:R-:W-:Y:S01]  /*9bf0*/  F2FP.F16.E4M3.UNPACK_B R38, R37 ;  /* 0x00000025ff26723e */ /* 0x000fe200020006ff */
[----:B------:R-:W-:-:S02]  /*9c00*/  HADD2.F32 R179, -RZ, R177.H1_H1 ;  /* 0x300000b1ffb37230 */ /* 0x000fc40000004100 */
[CC--:B------:R-:W-:Y:S01]  /*9c10*/  FMUL.FTZ R177, R85.reuse, R178.reuse ;  /* 0x000000b255b17220 */ /* 0x0c0fe20000410000 */
[----:B------:R-:W-:Y:S01]  /*9c20*/  F2FP.F16.E4M3.UNPACK_B R15, R87 ;  /* 0x00000057ff0f723e */ /* 0x000fe200020006ff */
[C---:B------:R-:W-:Y:S01]  /*9c30*/  FMUL.FTZ R178, R180.reuse, R178 ;  /* 0x000000b2b4b27220 */ /* 0x040fe20000410000 */
[----:B------:R-:W-:Y:S01]  /*9c40*/  F2FP.F16.E4M3.UNPACK_B R37, R37.H1 ;  /* 0x00000025ff25723e */ /* 0x000fe200030006ff */
[-C--:B------:R-:W-:Y:S01]  /*9c50*/  FFMA.FTZ R177, R180, R179.reuse, -R177 ;  /* 0x000000b3b4b17223 */ /* 0x080fe200000108b1 */
[----:B------:R-:W-:Y:S02]  /*9c60*/  HADD2.F32 R180, -RZ, R38.H0_H0 ;  /* 0x20000026ffb47230 */ /* 0x000fe40000004100 */
[----:B------:R-:W-:Y:S01]  /*9c70*/  FFMA.FTZ R85, R85, R179, R178 ;  /* 0x000000b355557223 */ /* 0x000fe200000100b2 */
[-C--:B------:R-:W-:Y:S01]  /*9c80*/  F2FP.F16.E4M3.UNPACK_B R178, R36.reuse ;  /* 0x00000024ffb2723e */ /* 0x080fe200020006ff */
[--C-:B------:R-:W-:Y:S01]  /*9c90*/  HADD2.F32 R182, -RZ, R15.reuse.H0_H0 ;  /* 0x2000000fffb67230 */ /* 0x100fe20000004100 */
[-C--:B------:R-:W-:Y:S01]  /*9ca0*/  F2FP.F16.E4M3.UNPACK_B R179, R51.reuse ;  /* 0x00000033ffb3723e */ /* 0x080fe200020006ff */
[----:B------:R-:W-:Y:S01]  /*9cb0*/  HADD2.F32 R15, -RZ, R15.H1_H1 ;  /* 0x3000000fff0f7230 */ /* 0x000fe20000004100 */
[----:B------:R-:W-:Y:S01]  /*9cc0*/  F2FP.F16.E4M3.UNPACK_B R36, R36.H1 ;  /* 0x00000024ff24723e */ /* 0x000fe200030006ff */
[--C-:B------:R-:W-:Y:S01]  /*9cd0*/  HADD2.F32 R49, -RZ, R178.reuse.H0_H0 ;  /* 0x200000b2ff317230 */ /* 0x100fe20000004100 */
[----:B------:R-:W-:Y:S01]  /*9ce0*/  F2FP.F16.E4M3.UNPACK_B R51, R51.H1 ;  /* 0x00000033ff33723e */ /* 0x000fe200030006ff */
[----:B------:R-:W-:Y:S01]  /*9cf0*/  HADD2.F32 R181, -RZ, R179.H0_H0 ;  /* 0x200000b3ffb57230 */ /* 0x000fe20000004100 */
[----:B------:R-:W-:Y:S01]  /*9d00*/  F2FP.SATFINITE.E4M3.F32.PACK_AB_MERGE_C R50, R177, R50, RZ ;  /* 0x00000032b132723e */ /* 0x000fe200048070ff */
[----:B------:R-:W-:-:S02]  /*9d10*/  HADD2.F32 R178, -RZ, R178.H1_H1 ;  /* 0x300000b2ffb27230 */ /* 0x000fc40000004100 */
[-C--:B------:R-:W-:Y:S01]  /*9d20*/  FMUL.FTZ R183, R180, R49.reuse ;  /* 0x00000031b4b77220 */ /* 0x080fe20000410000 */
[C---:B------:R-:W-:Y:S01]  /*9d30*/  FMUL.FTZ R49, R182.reuse, R49 ;  /* 0x00000031b6317220 */ /* 0x040fe20000410000 */
[----:B------:R-:W-:Y:S01]  /*9d40*/  HADD2.F32 R179, -RZ, R179.H1_H1 ;  /* 0x300000b3ffb37230 */ /* 0x000fe20000004100 */
[----:B------:R-:W-:Y:S01]  /*9d50*/  F2FP.SATFINITE.E4M3.F32.PACK_AB_MERGE_C R171, R171, R176, R50 ;  /* 0x000000b0abab723e */ /* 0x000fe20004807032 */
[-C--:B------:R-:W-:Y:S01]  /*9d60*/  FFMA.FTZ R183, R182, R181.reuse, -R183 ;  /* 0x000000b5b6b77223 */ /* 0x080fe200000108b7 */
[----:B------:R-:W-:Y:S01]  /*9d70*/  FFMA.FTZ R180, R180, R181, R49 ;  /* 0x000000b5b4b47223 */ /* 0x000fe20000010031 */
[----:B------:R-:W-:Y:S01]  /*9d80*/  HADD2.F32 R49, -RZ, R38.H1_H1 ;  /* 0x30000026ff317230 */ /* 0x000fe20000004100 */
[----:B------:R-:W-:Y:S01]  /*9d90*/  F2FP.F16.E4M3.UNPACK_B R50, R84.H1 ;  /* 0x00000054ff32723e */ /* 0x000fe200030006ff */
[--C-:B------:R-:W-:Y:S01]  /*9da0*/  HADD2.F32 R181, -RZ, R36.reuse.H0_H0 ;  /* 0x20000024ffb57230 */ /* 0x100fe20000004100 */
[----:B------:R-:W-:Y:S01]  /*9db0*/  F2FP.SATFINITE.E4M3.F32.PACK_AB_MERGE_C R13, R85, R13, RZ ;  /* 0x0000000d550d723e */ /* 0x000fe200048070ff */
[----:B------:R-:W-:-:S02]  /*9dc0*/  HADD2.F32 R36, -RZ, R36.H1_H1 ;  /* 0x30000024ff247230 */ /* 0x000fc40000004100 */
[----:B------:R-:W-:Y:S01]  /*9dd0*/  FMUL.FTZ R38, R49, R178 ;  /* 0x000000b231267220 */ /* 0x000fe20000410000 */
[----:B------:R-:W-:Y:S02]  /*9de0*/  F2FP.F16.E4M3.UNPACK_B R85, R166.H1 ;  /* 0x000000a6ff55723e */ /* 0x000fe400030006ff */
[----:B------:R-:W-:Y:S01]  /*9df0*/  F2FP.F16.E4M3.UNPACK_B R84, R84 ;  /* 0x00000054ff54723e */ /* 0x000fe200020006ff */
[CC--:B------:R-:W-:Y:S01]  /*9e00*/  FFMA.FTZ R38, R15.reuse, R179.reuse, -R38 ;  /* 0x000000b30f267223 */ /* 0x0c0fe20000010826 */
[----:B------:R-:W-:Y:S01]  /*9e10*/  FMUL.FTZ R15, R15, R178 ;  /* 0x000000b20f0f7220 */ /* 0x000fe20000410000 */
[--C-:B------:R-:W-:Y:S01]  /*9e20*/  HADD2.F32 R178, -RZ, R51.reuse.H0_H0 ;  /* 0x20000033ffb27230 */ /* 0x100fe20000004100 */
[----:B------:R-:W-:Y:S01]  /*9e30*/  F2FP.F16.E4M3.UNPACK_B R166, R166 ;  /* 0x000000a6ffa6723e */ /* 0x000fe200020006ff */
[----:B------:R-:W-:Y:S02]  /*9e40*/  HADD2.F32 R51, -RZ, R51.H1_H1 ;  /* 0x30000033ff337230 */ /* 0x000fe40000004100 */
[----:B------:R-:W-:Y:S01]  /*9e50*/  FFMA.FTZ R15, R49, R179, R15 ;  /* 0x000000b3310f7223 */ /* 0x000fe2000001000f */
[----:B------:R-:W-:Y:S01]  /*9e60*/  F2FP.F16.E4M3.UNPACK_B R49, R87.H1 ;  /* 0x00000057ff31723e */ /* 0x000fe200030006ff */
[----:B------:R-:W-:-:S02]  /*9e70*/  HADD2.F32 R87, -RZ, R37.H0_H0 ;  /* 0x20000025ff577230 */ /* 0x000fc40000004100 */
[----:B------:R-:W-:Y:S02]  /*9e80*/  HADD2.F32 R37, -RZ, R37.H1_H1 ;  /* 0x30000025ff257230 */ /* 0x000fe40000004100 */
[--C-:B------:R-:W-:Y:S02]  /*9e90*/  HADD2.F32 R179, -RZ, R49.reuse.H0_H0 ;  /* 0x20000031ffb37230 */ /* 0x100fe40000004100 */
[-C--:B------:R-:W-:Y:S01]  /*9ea0*/  FMUL.FTZ R182, R87, R181.reuse ;  /* 0x000000b557b67220 */ /* 0x080fe20000410000 */
[----:B------:R-:W-:Y:S02]  /*9eb0*/  HADD2.F32 R49, -RZ, R49.H1_H1 ;  /* 0x30000031ff317230 */ /* 0x000fe40000004100 */
[--C-:B------:R-:W-:Y:S02]  /*9ec0*/  HADD2.F32 R177, -RZ, R85.reuse.H0_H0 ;  /* 0x20000055ffb17230 */ /* 0x100fe40000004100 */
[C---:B------:R-:W-:Y:S01]  /*9ed0*/  FFMA.FTZ R182, R179.reuse, R178, -R182 ;  /* 0x000000b2b3b67223 */ /* 0x040fe200000108b6 */
[----:B------:R-:W-:Y:S01]  /*9ee0*/  FMUL.FTZ R179, R179, R181 ;  /* 0x000000b5b3b37220 */ /* 0x000fe20000410000 */
[----:B------:R-:W-:-:S03]  /*9ef0*/  HADD2.F32 R85, -RZ, R85.H1_H1 ;  /* 0x30000055ff557230 */ /* 0x000fc60000004100 */
[----:B------:R-:W-:Y:S01]  /*9f00*/  FFMA.FTZ R179, R87, R178, R179 ;  /* 0x000000b257b37223 */ /* 0x000fe200000100b3 */
[-C--:B------:R-:W-:Y:S01]  /*9f10*/  FMUL.FTZ R87, R37, R36.reuse ;  /* 0x0000002425577220 */ /* 0x080fe20000410000 */
[----:B------:R-:W-:-:S03]  /*9f20*/  FMUL.FTZ R36, R49, R36 ;  /* 0x0000002431247220 */ /* 0x000fc60000410000 */
[-C--:B------:R-:W-:Y:S01]  /*9f30*/  FFMA.FTZ R87, R49, R51.reuse, -R87 ;  /* 0x0000003331577223 */ /* 0x080fe20000010857 */
[----:B------:R-:W-:Y:S01]  /*9f40*/  FFMA.FTZ R37, R37, R51, R36 ;  /* 0x0000003325257223 */ /* 0x000fe20000010024 */
[-C--:B------:R-:W-:Y:S01]  /*9f50*/  F2FP.F16.E4M3.UNPACK_B R36, R165.reuse.H1 ;  /* 0x000000a5ff24723e */ /* 0x080fe200030006ff */
[--C-:B------:R-:W-:Y:S01]  /*9f60*/  HADD2.F32 R51, -RZ, R50.reuse.H0_H0 ;  /* 0x20000032ff337230 */ /* 0x100fe20000004100 */
[-C--:B------:R-:W-:Y:S01]  /*9f70*/  F2FP.F16.E4M3.UNPACK_B R49, R12.reuse.H1 ;  /* 0x0000000cff31723e */ /* 0x080fe200030006ff */
[----:B------:R-:W-:Y:S01]  /*9f80*/  HADD2.F32 R50, -RZ, R50.H1_H1 ;  /* 0x30000032ff327230 */ /* 0x000fe20000004100 */
[----:B------:R-:W-:Y:S01]  /*9f90*/  F2FP.F16.E4M3.UNPACK_B R165, R165 ;  /* 0x000000a5ffa5723e */ /* 0x000fe200020006ff */
[--C-:B------:R-:W-:Y:S01]  /*9fa0*/  HADD2.F32 R181, -RZ, R36.reuse.H0_H0 ;  /* 0x20000024ffb57230 */ /* 0x100fe20000004100 */
[----:B------:R-:W-:Y:S01]  /*9fb0*/  F2FP.F16.E4M3.UNPACK_B R12, R12 ;  /* 0x0000000cff0c723e */ /* 0x000fe200020006ff */
[----:B------:R-:W-:Y:S01]  /*9fc0*/  HADD2.F32 R176, -RZ, R49.H0_H0 ;  /* 0x20000031ffb07230 */ /* 0x000fe20000004100 */
[----:B------:R-:W-:Y:S01]  /*9fd0*/  F2FP.SATFINITE.E4M3.F32.PACK_AB_MERGE_C R87, R87, R182, RZ ;  /* 0x000000b65757723e */ /* 0x000fe200048070ff */
[----:B------:R-:W-:-:S02]  /*9fe0*/  HADD2.F32 R36, -RZ, R36.H1_H1 ;  /* 0x30000024ff247230 */ /* 0x000fc40000004100 */
[-C--:B------:R-:W-:Y:S01]  /*9ff0*/  FMUL.FTZ R178, R51, R181.reuse ;  /* 0x000000b533b27220 */ /* 0x080fe20000410000 */
[----:B------:R-:W-:Y:S02]  /*a000*/  HADD2.F32 R49, -RZ, R49.H1_H1 ;  /* 0x30000031ff317230 */ /* 0x000fe40000004100 */
[C---:B------:R-:W-:Y:S01]  /*a010*/  FMUL.FTZ R181, R176.reuse, R181 ;  /* 0x000000b5b0b57220 */ /* 0x040fe20000410000 */
[----:B------:R-:W-:Y:S01]  /*a020*/  F2FP.SATFINITE.E4M3.F32.PACK_AB_MERGE_C R37, R37, R179, RZ ;  /* 0x000000b32525723e */ /* 0x000fe200048070ff */
[-C--:B------:R-:W-:Y:S02]  /*a030*/  FFMA.FTZ R178, R176, R177.reuse, -R178 ;  /* 0x000000b1b0b27223 */ /* 0x080fe400000108b2 */
[----:B------:R-:W-:Y:S01]  /*a040*/  FFMA.FTZ R181, R51, R177, R181 ;  /* 0x000000b133b57223 */ /* 0x000fe200000100b5 */
[-C--:B------:R-:W-:Y:S01]  /*a050*/  FMUL.FTZ R51, R50, R36.reuse ;  /* 0x0000002432337220 */ /* 0x080fe20000410000 */
[----:B------:R-:W-:Y:S01]  /*a060*/  FMUL.FTZ R36, R49, R36 ;  /* 0x0000002431247220 */ /* 0x000fe20000410000 */
[----:B------:R-:W-:-:S02]  /*a070*/  HADD2.F32 R177, -RZ, R165.H0_H0 ;  /* 0x200000a5ffb17230 */ /* 0x000fc40000004100 */
[-C--:B------:R-:W-:Y:S01]  /*a080*/  FFMA.FTZ R49, R49, R85.reuse, -R51 ;  /* 0x0000005531317223 */ /* 0x080fe20000010833 */
[----:B------:R-:W-:Y:S01]  /*a090*/  FFMA.FTZ R36, R50, R85, R36 ;  /* 0x0000005532247223 */ /* 0x000fe20000010024 */
[----:B------:R-:W-:Y:S02]  /*a0a0*/  HADD2.F32 R50, -RZ, R84.H0_H0 ;  /* 0x20000054ff327230 */ /* 0x000fe40000004100 */
[----:B------:R-:W-:Y:S01]  /*a0b0*/  HADD2.F32 R85, -RZ, R12.H0_H0 ;  /* 0x2000000cff557230 */ /* 0x000fe20000004100 */
[----:B------:R-:W-:Y:S01]  /*a0c0*/  F2FP.SATFINITE.E4M3.F32.PACK_AB_MERGE_C R49, R49, R178, RZ ;  /* 0x000000b23131723e */ /* 0x000fe200048070ff */
[----:B------:R-:W-:Y:S02]  /*a0d0*/  HADD2.F32 R51, -RZ, R166.H0_H0 ;  /* 0x200000a6ff337230 */ /* 0x000fe40000004100 */
[-C--:B------:R-:W-:Y:S01]  /*a0e0*/  FMUL.FTZ R176, R50, R177.reuse ;  /* 0x000000b132b07220 */ /* 0x080fe20000410000 */
[----:B------:R-:W-:Y:S02]  /*a0f0*/  HADD2.F32 R165, -RZ, R165.H1_H1 ;  /* 0x300000a5ffa57230 */ /* 0x000fe40000004100 */
[----:B------:R-:W-:Y:S01]  /*a100*/  FMUL.FTZ R177, R85, R177 ;  /* 0x000000b155b17220 */ /* 0x000fe20000410000 */
[----:B------:R-:W-:-:S02]  /*a110*/  HADD2.F32 R84, -RZ, R84.H1_H1 ;  /* 0x30000054ff547230 */ /* 0x000fc40000004100 */
[-C--:B------:R-:W-:Y:S01]  /*a120*/  FFMA.FTZ R176, R85, R51.reuse, -R176 ;  /* 0x0000003355b07223 */ /* 0x080fe200000108b0 */
[----:B------:R-:W-:Y:S02]  /*a130*/  HADD2.F32 R12, -RZ, R12.H1_H1 ;  /* 0x3000000cff0c7230 */ /* 0x000fe40000004100 */
[----:B------:R-:W-:Y:S01]  /*a140*/  FFMA.FTZ R177, R50, R51, R177 ;  /* 0x0000003332b17223 */ /* 0x000fe200000100b1 */
[----:B------:R-:W-:Y:S02]  /*a150*/  HADD2.F32 R166, -RZ, R166.H1_H1 ;  /* 0x300000a6ffa67230 */ /* 0x000fe40000004100 */
[-C--:B------:R-:W-:Y:S01]  /*a160*/  FMUL.FTZ R50, R84, R165.reuse ;  /* 0x000000a554327220 */ /* 0x080fe20000410000 */
[----:B------:R-:W-:Y:S01]  /*a170*/  F2FP.F16.E4M3.UNPACK_B R51, R86.H1 ;  /* 0x00000056ff33723e */ /* 0x000fe200030006ff */
[C---:B------:R-:W-:Y:S01]  /*a180*/  FMUL.FTZ R165, R12.reuse, R165 ;  /* 0x000000a50ca57220 */ /* 0x040fe20000410000 */
[-C--:B------:R-:W-:Y:S01]  /*a190*/  F2FP.F16.E4M3.UNPACK_B R85, R167.reuse.H1 ;  /* 0x000000a7ff55723e */ /* 0x080fe200030006ff */
[----:B------:R-:W-:Y:S01]  /*a1a0*/  FFMA.FTZ R50, R12, R166, -R50 ;  /* 0x000000a60c327223 */ /* 0x000fe20000010832 */
[----:B------:R-:W-:Y:S01]  /*a1b0*/  F2FP.F16.E4M3.UNPACK_B R86, R86 ;  /* 0x00000056ff56723e */ /* 0x000fe200020006ff */
[----:B------:R-:W-:Y:S01]  /*a1c0*/  FFMA.FTZ R12, R84, R166, R165 ;  /* 0x000000a6540c7223 */ /* 0x000fe200000100a5 */
[----:B------:R-:W-:Y:S01]  /*a1d0*/  HADD2.F32 R84, -RZ, R51.H0_H0 ;  /* 0x20000033ff547230 */ /* 0x000fe20000004100 */
[----:B------:R-:W-:Y:S01]  /*a1e0*/  F2FP.F16.E4M3.UNPACK_B R167, R167 ;  /* 0x000000a7ffa7723e */ /* 0x000fe200020006ff */
[----:B------:R-:W-:Y:S01]  /*a1f0*/  HADD2.F32 R166, -RZ, R85.H0_H0 ;  /* 0x20000055ffa67230 */ /* 0x000fe20000004100 */
[----:B------:R-:W-:Y:S01]  /*a200*/  F2FP.SATFINITE.E4M3.F32.PACK_AB_MERGE_C R176, R50, R176, R49 ;  /* 0x000000b032b0723e */ /* 0x000fe20004807031 */
[----:B------:R-:W-:Y:S01]  /*a210*/  IMAD.MOV.U32 R49, RZ, RZ, R14 ;  /* 0x000000ffff317224 */ /* 0x000fe200078e000e */
[-C--:B------:R-:W-:Y:S01]  /*a220*/  F2FP.F16.E4M3.UNPACK_B R14, R164.reuse.H1 ;  /* 0x000000a4ff0e723e */ /* 0x080fe200030006ff */
[----:B------:R-:W-:Y:S01]  /*a230*/  HADD2.F32 R51, -RZ, R51.H1_H1 ;  /* 0x30000033ff337230 */ /* 0x000fe20000004100 */
[----:B------:R-:W-:Y:S01]  /*a240*/  F2FP.F16.E4M3.UNPACK_B R164, R164 ;  /* 0x000000a4ffa4723e */ /* 0x000fe200020006ff */
[----:B------:R-:W-:Y:S01]  /*a250*/  HADD2.F32 R85, -RZ, R85.H1_H1 ;  /* 0x30000055ff557230 */ /* 0x000fe20000004100 */
[-C--:B------:R-:W-:Y:S01]  /*a260*/  F2FP.F16.E4M3.UNPACK_B R50, R49.reuse.H1 ;  /* 0x00000031ff32723e */ /* 0x080fe200030006ff */
[--C-:B------:R-:W-:Y:S01]  /*a270*/  HADD2.F32 R182, -RZ, R14.reuse.H0_H0 ;  /* 0x2000000effb67230 */ /* 0x100fe20000004100 */
[----:B------:R-:W-:Y:S01]  /*a280*/  F2FP.F16.E4M3.UNPACK_B R49, R49 ;  /* 0x00000031ff31723e */ /* 0x000fe200020006ff */
[----:B------:R-:W-:Y:S01]  /*a290*/  HADD2.F32 R14, -RZ, R14.H1_H1 ;  /* 0x3000000eff0e7230 */ /* 0x000fe20000004100 */
[----:B------:R-:W-:Y:S01]  /*a2a0*/  F2FP.SATFINITE.E4M3.F32.PACK_AB_MERGE_C R36, R36, R181, RZ ;  /* 0x000000b52424723e */ /* 0x000fe200048070ff */
[----:B------:R-:W-:-:S02]  /*a2b0*/  HADD2.F32 R165, -RZ, R50.H0_H0 ;  /* 0x20000032ffa57230 */ /* 0x000fc40000004100 */
[-C--:B------:R-:W-:Y:S01]  /*a2c0*/  FMUL.FTZ R178, R84, R182.reuse ;  /* 0x000000b654b27220 */ /* 0x080fe20000410000 */
[----:B------:R-:W-:Y:S01]  /*a2d0*/  HADD2.F32 R50, -RZ, R50.H1_H1 ;  /* 0x30000032ff327230 */ /* 0x000fe20000004100 */
[----:B------:R-:W-:Y:S01]  /*a2e0*/  F2FP.SATFINITE.E4M3.F32.PACK_AB_MERGE_C R36, R12, R177, R36 ;  /* 0x000000b10c24723e */ /* 0x000fe20004807024 */
[----:B------:R-:W-:Y:S02]  /*a2f0*/  IMAD.MOV.U32 R12, RZ, RZ, R176 ;  /* 0x000000ffff0c7224 */ /* 0x000fe400078e00b0 */
[C---:B------:R-:W-:Y:S01]  /*a300*/  FMUL.FTZ R182, R165.reuse, R182 ;  /* 0x000000b6a5b67220 */ /* 0x040fe20000410000 */
[----:B------:R-:W-:-:S03]  /*a310*/  FFMA.FTZ R178, R165, R166, -R178 ;  /* 0x000000a6a5b27223 */ /* 0x000fc600000108b2 */
[----:B------:R-:W-:Y:S01]  /*a320*/  FFMA.FTZ R182, R84, R166, R182 ;  /* 0x000000a654b67223 */ /* 0x000fe200000100b6 */
[CC--:B------:R-:W-:Y:S01]  /*a330*/  FMUL.FTZ R84, R51.reuse, R14.reuse ;  /* 0x0000000e33547220 */ /* 0x0c0fe20000410000 */
[C---:B------:R-:W-:Y:S01]  /*a340*/  FMUL.FTZ R14, R50.reuse, R14 ;  /* 0x0000000e320e7220 */ /* 0x040fe20000410000 */
[----:B------:R-:W-:Y:S02]  /*a350*/  HADD2.F32 R166, -RZ, R164.H0_H0 ;  /* 0x200000a4ffa67230 */ /* 0x000fe40000004100 */
[-C--:B------:R-:W-:Y:S01]  /*a360*/  FFMA.FTZ R50, R50, R85.reuse, -R84 ;  /* 0x0000005532327223 */ /* 0x080fe20000010854 */
[----:B------:R-:W-:Y:S01]  /*a370*/  FFMA.FTZ R14, R51, R85, R14 ;  /* 0x00000055330e7223 */ /* 0x000fe2000001000e */
[----:B------:R-:W-:Y:S02]  /*a380*/  HADD2.F32 R51, -RZ, R86.H0_H0 ;  /* 0x20000056ff337230 */ /* 0x000fe40000004100 */
[----:B------:R-:W-:Y:S01]  /*a390*/  HADD2.F32 R85, -RZ, R49.H0_H0 ;  /* 0x20000031ff557230 */ /* 0x000fe20000004100 */
[----:B------:R-:W-:Y:S01]  /*a3a0*/  F2FP.SATFINITE.E4M3.F32.PACK_AB_MERGE_C R50, R50, R178, RZ ;  /* 0x000000b23232723e */ /* 0x000fe200048070ff */
[----:B------:R-:W-:-:S02]  /*a3b0*/  HADD2.F32 R84, -RZ, R167.H0_H0 ;  /* 0x200000a7ff547230 */ /* 0x000fc40000004100 */
[-C--:B------:R-:W-:Y:S01]  /*a3c0*/  FMUL.FTZ R165, R51, R166.reuse ;  /* 0x000000a633a57220 */ /* 0x080fe20000410000 */
[----:B------:R-:W-:Y:S02]  /*a3d0*/  HADD2.F32 R164, -RZ, R164.H1_H1 ;  /* 0x300000a4ffa47230 */ /* 0x000fe40000004100 */
[C---:B------:R-:W-:Y:S01]  /*a3e0*/  FMUL.FTZ R166, R85.reuse, R166 ;  /* 0x000000a655a67220 */ /* 0x040fe20000410000 */
[----:B------:R-:W-:Y:S02]  /*a3f0*/  HADD2.F32 R86, -RZ, R86.H1_H1 ;  /* 0x30000056ff567230 */ /* 0x000fe40000004100 */
[-C--:B------:R-:W-:Y:S01]  /*a400*/  FFMA.FTZ R165, R85, R84.reuse, -R165 ;  /* 0x0000005455a57223 */ /* 0x080fe200000108a5 */
[----:B------:R-:W-:Y:S02]  /*a410*/  HADD2.F32 R49, -RZ, R49.H1_H1 ;  /* 0x30000031ff317230 */ /* 0x000fe40000004100 */
[----:B------:R-:W-:Y:S01]  /*a420*/  FFMA.FTZ R166, R51, R84, R166 ;  /* 0x0000005433a67223 */ /* 0x000fe200000100a6 */
[----:B------:R-:W-:-:S02]  /*a430*/  HADD2.F32 R167, -RZ, R167.H1_H1 ;  /* 0x300000a7ffa77230 */ /* 0x000fc40000004100 */
[----:B------:R-:W-:Y:S01]  /*a440*/  FMUL.FTZ R51, R86, R164 ;  /* 0x000000a456337220 */ /* 0x000fe20000410000 */
[----:B------:R-:W-:Y:S01]  /*a450*/  F2FP.SATFINITE.E4M3.F32.PACK_AB_MERGE_C R14, R14, R182, RZ ;  /* 0x000000b60e0e723e */ /* 0x000fe200048070ff */
[----:B------:R-:W-:Y:S01]  /*a460*/  FMUL.FTZ R164, R49, R164 ;  /* 0x000000a431a47220 */ /* 0x000fe20000410000 */
[----:B------:R-:W-:Y:S01]  /*a470*/  F2FP.SATFINITE.E4M3.F32.PACK_AB_MERGE_C R85, R39, R48, R13 ;  /* 0x000000302755723e */ /* 0x000fe2000480700d */
[-C--:B------:R-:W-:Y:S01]  /*a480*/  FFMA.FTZ R51, R49, R167.reuse, -R51 ;  /* 0x000000a731337223 */ /* 0x080fe20000010833 */
[----:B------:R-:W-:Y:S02]  /*a490*/  IMAD.MOV.U32 R13, RZ, RZ, R171 ;  /* 0x000000ffff0d7224 */ /* 0x000fe400078e00ab */
[----:B------:R-:W-:Y:S01]  /*a4a0*/  FFMA.FTZ R164, R86, R167, R164 ;  /* 0x000000a756a47223 */ /* 0x000fe200000100a4 */
[----:B------:R-:W-:Y:S02]  /*a4b0*/  MOV R84, R36 ;  /* 0x0000002400547202 */ /* 0x000fe40000000f00 */
[----:B------:R-:W-:-:S02]  /*a4c0*/  F2FP.SATFINITE.E4M3.F32.PACK_AB_MERGE_C R50, R51, R165, R50 ;  /* 0x000000a53332723e */ /* 0x000fc40004807032 */
[----:B------:R-:W-:Y:S02]  /*a4d0*/  F2FP.SATFINITE.E4M3.F32.PACK_AB_MERGE_C R164, R164, R166, R14 ;  /* 0x000000a6a4a4723e */ /* 0x000fe4000480700e */
[----:B------:R-:W-:Y:S01]  /*a4e0*/  F2FP.SATFINITE.E4M3.F32.PACK_AB_MERGE_C R51, R38, R183, R87 ;  /* 0x000000b72633723e */ /* 0x000fe20004807057 */
[----:B------:R-:W-:Y:S01]  /*a4f0*/  IMAD.MOV.U32 R14, RZ, RZ, R50 ;  /* 0x000000ffff0e7224 */ /* 0x000fe200078e0032 */
[----:B------:R-:W-:Y:S01]  /*a500*/  F2FP.SATFINITE.E4M3.F32.PACK_AB_MERGE_C R87, R15, R180, R37 ;  /* 0x000000b40f57723e */ /* 0x000fe20004807025 */
[----:B------:R-:W-:Y:S02]  /*a510*/  IMAD.MOV.U32 R86, RZ, RZ, R164 ;  /* 0x000000ffff567224 */ /* 0x000fe400078e00a4 */
[----:B------:R-:W-:-:S07]  /*a520*/  IMAD.MOV.U32 R15, RZ, RZ, R51 ;  /* 0x000000ffff0f7224 */ /* 0x000fce00078e0033 */
.L_x_512:
[----:B------:R-:W-:Y:S05]  /*a530*/  BSYNC B3 ;  /* 0x0000000000037941 */ /* 0x000fea0003800000 */
.L_x_511:
[----:B----4-:R-:W-:-:S04]  /*a540*/  IADD3 R36, P2, R21, R11, RZ ;  /* 0x0000000b15247210 */ /* 0x010fc80007f5e0ff */
[----:B---3--:R-:W-:Y:S02]  /*a550*/  IADD3.X R37, R155, R113, RZ, P2, !PT ;  /* 0x000000719b257210 */ /* 0x008fe400017fe4ff */
[----:B------:R-:W-:-:S03]  /*a560*/  ISETP.GE.AND P2, PT, R168, R137, PT ;  /* 0x00000089a800720c */ /* 0x000fc60003f46270 */
[----:B0-----:R0:W-:Y:S10]  /*a570*/  ST.E.128 desc[UR50][R36.64], R12 ;  /* 0x0000000c24007985 */ /* 0x0011f4000c101d32 */
[----:B------:R-:W-:-:S04]  /*a580*/  @!P2 IADD3 R38, P5, R11, R168, RZ ;  /* 0x000000a80b26a210 */ /* 0x000fc80007fbe0ff */
[----:B------:R-:W-:-:S05]  /*a590*/  @!P2 LEA.HI.X.SX32 R39, R168, R155, 0x1, P5 ;  /* 0x0000009ba827a211 */ /* 0x000fca00028f0eff */
[----:B------:R0:W-:Y:S04]  /*a5a0*/  @!P2 ST.E.128 desc[UR50][R38.64], R84 ;  /* 0x000000542600a985 */ /* 0x0001e8000c101d32 */
.L_x_510:
[----:B------:R-:W-:Y:S05]  /*a5b0*/  BSYNC B2 ;  /* 0x0000000000027941 */ /* 0x000fea0003800000 */
.L_x_509:
        /* <DEDUP_REMOVED lines=11> */
[----:B------:R-:W-:-:S04]  /*a670*/  LEA.HI R12, R12, R13, RZ, 0x2 ;  /* 0x0000000d0c0c7211 */ /* 0x000fc800078f10ff */
[----:B------:R-:W-:Y:S02]  /*a680*/  SHF.R.S32.HI R13, RZ, 0x2, R12 ;  /* 0x00000002ff0d7819 */ /* 0x000fe4000001140c */
[----:B------:R-:W-:-:S03]  /*a690*/  LOP3.LUT R12, R208, 0x30, R48, 0xf8, !PT ;  /* 0x00000030d00c7812 */ /* 0x000fc600078ef830 */
[----:B------:R-:W-:Y:S01]  /*a6a0*/  IMAD R13, R13, 0x2800, R210 ;  /* 0x000028000d0d7824 */ /* 0x000fe200078e02d2 */
[----:B------:R-:W-:-:S05]  /*a6b0*/  LOP3.LUT R12, R12, R209, RZ, 0x3c, !PT ;  /* 0x000000d10c0c7212 */ /* 0x000fca00078e3cff */
[----:B------:R-:W-:Y:S02]  /*a6c0*/  IMAD.IADD R12, R13, 0x1, R12 ;  /* 0x000000010d0c7824 */ /* 0x000fe400078e020c */
[C---:B------:R-:W-:Y:S02]  /*a6d0*/  IMAD R13, R19.reuse, 0x7800, R134 ;  /* 0x00007800130d7824 */ /* 0x040fe400078e0286 */
[----:B------:R-:W-:Y:S02]  /*a6e0*/  IMAD R15, R19, 0x7800, R12 ;  /* 0x00007800130f7824 */ /* 0x000fe400078e020c */
[----:B------:R-:W-:-:S03]  /*a6f0*/  IMAD.IADD R13, R18, 0x1, R13 ;  /* 0x00000001120d7824 */ /* 0x000fc600078e020d */
[----:B------:R-:W-:-:S03]  /*a700*/  IADD3 R36, R18, R15, RZ ;  /* 0x0000000f12247210 */ /* 0x000fc60007ffe0ff */
[----:B------:R-:W0:Y:S04]  /*a710*/  LDS.128 R12, [R13+0x1a400] ;  /* 0x01a400000d0c7984 */ /* 0x000e280000000c00 */
[----:B------:R-:W0:Y:S01]  /*a720*/  LDS.128 R36, [R36+0x1a400] ;  /* 0x01a4000024247984 */ /* 0x000e220000000c00 */
[----:B------:R-:W-:Y:S05]  /*a730*/  @P2 BRA `(.L_x_516) ;  /* 0x0000000c00402947 */ /* 0x000fea0003800000 */
[----:B------:R-:W-:Y:S02]  /*a740*/  SHF.R.U32.HI R52, RZ, 0x8, R53 ;  /* 0x00000008ff347819 */ /* 0x000fe40000011635 */
[--C-:B------:R-:W-:Y:S02]  /*a750*/  SHF.R.U32.HI R49, RZ, 0x8, R41.reuse ;  /* 0x00000008ff317819 */ /* 0x100fe40000011629 */
[----:B------:R-:W-:Y:S02]  /*a760*/  LOP3.LUT R42, R41, 0xff0000ff, RZ, 0xc0, !PT ;  /* 0xff0000ff292a7812 */ /* 0x000fe400078ec0ff */
[----:B------:R-:W-:Y:S01]  /*a770*/  SHF.R.U32.HI R50, RZ, 0x10, R41 ;  /* 0x00000010ff327819 */ /* 0x000fe20000011629 */
[----:B------:R-:W-:Y:S01]  /*a780*/  IMAD.SHL.U32 R41, R52, 0x100, RZ ;  /* 0x0000010034297824 */ /* 0x000fe200078e00ff */
[----:B------:R-:W-:Y:S01]  /*a790*/  LOP3.LUT R40, R53, 0xff0000ff, RZ, 0xc0, !PT ;  /* 0xff0000ff35287812 */ /* 0x000fe200078ec0ff */
[----:B------:R-:W-:Y:S01]  /*a7a0*/  IMAD.SHL.U32 R49, R49, 0x100, RZ ;  /* 0x0000010031317824 */ /* 0x000fe200078e00ff */
[----:B------:R-:W-:-:S02]  /*a7b0*/  SHF.R.U32.HI R51, RZ, 0x10, R53 ;  /* 0x00000010ff337819 */ /* 0x000fc40000011635 */
[----:B------:R-:W-:Y:S02]  /*a7c0*/  LOP3.LUT R40, R40, 0xff00, R41, 0xf8, !PT ;  /* 0x0000ff0028287812 */ /* 0x000fe400078ef829 */
[----:B------:R-:W-:Y:S01]  /*a7d0*/  LOP3.LUT R42, R42, 0xff00, R49, 0xf8, !PT ;  /* 0x0000ff002a2a7812 */ /* 0x000fe200078ef831 */
[----:B------:R-:W-:Y:S01]  /*a7e0*/  IMAD.U32 R49, R51, 0x10000, RZ ;  /* 0x0001000033317824 */ /* 0x000fe200078e00ff */
[----:B------:R-:W-:Y:S01]  /*a7f0*/  SHF.L.U32 R41, R50, 0x10, RZ ;  /* 0x0000001032297819 */ /* 0x000fe200000006ff */
[----:B0-----:R-:W-:-:S03]  /*a800*/  IMAD.MOV.U32 R51, RZ, RZ, R37 ;  /* 0x000000ffff337224 */ /* 0x001fc600078e0025 */
[----:B------:R-:W-:Y:S02]  /*a810*/  LOP3.LUT R50, R42, 0xff0000, R41, 0xf8, !PT ;  /* 0x00ff00002a327812 */ /* 0x000fe400078ef829 */
[----:B------:R-:W-:Y:S02]  /*a820*/  F2FP.F16.E4M3.UNPACK_B R53, R51 ;  /* 0x00000033ff35723e */ /* 0x000fe400020006ff */
[----:B------:R-:W-:Y:S02]  /*a830*/  F2FP.F16.E4M3.UNPACK_B R52, R50 ;  /* 0x00000032ff34723e */ /* 0x000fe400020006ff */
[----:B------:R-:W-:Y:S02]  /*a840*/  F2FP.F16.E4M3.UNPACK_B R41, R13 ;  /* 0x0000000dff29723e */ /* 0x000fe400020006ff */
[----:B------:R-:W-:Y:S01]  /*a850*/  LOP3.LUT R49, R40, 0xff0000, R49, 0xf8, !PT ;  /* 0x00ff000028317812 */ /* 0x000fe200078ef831 */
[----:B------:R-:W-:Y:S01]  /*a860*/  HADD2.F32 R40, -RZ, R53.H0_H0 ;  /* 0x20000035ff287230 */ /* 0x000fe20000004100 */
[----:B------:R-:W-:Y:S01]  /*a870*/  F2FP.F16.E4M3.UNPACK_B R51, R51.H1 ;  /* 0x00000033ff33723e */ /* 0x000fe200030006ff */
[----:B------:R-:W-:Y:S01]  /*a880*/  HADD2.F32 R42, -RZ, R41.H0_H0 ;  /* 0x20000029ff2a7230 */ /* 0x000fe20000004100 */
[-C--:B------:R-:W-:Y:S01]  /*a890*/  F2FP.F16.E4M3.UNPACK_B R37, R49.reuse ;  /* 0x00000031ff25723e */ /* 0x080fe200020006ff */
[----:B------:R-:W-:Y:S01]  /*a8a0*/  HADD2.F32 R53, -RZ, R53.H1_H1 ;  /* 0x30000035ff357230 */ /* 0x000fe20000004100 */
[----:B------:R-:W-:Y:S01]  /*a8b0*/  F2FP.F16.E4M3.UNPACK_B R49, R49.H1 ;  /* 0x00000031ff31723e */ /* 0x000fe200030006ff */
[----:B------:R-:W-:-:S02]  /*a8c0*/  HADD2.F32 R54, -RZ, R52.H1_H1 ;  /* 0x30000034ff367230 */ /* 0x000fc40000004100 */
[----:B------:R-:W-:Y:S02]  /*a8d0*/  HADD2.F32 R41, -RZ, R41.H1_H1 ;  /* 0x30000029ff297230 */ /* 0x000fe40000004100 */
[----:B------:R-:W-:Y:S02]  /*a8e0*/  HADD2.F32 R87, -RZ, R52.H0_H0 ;  /* 0x20000034ff577230 */ /* 0x000fe40000004100 */
[-C--:B------:R-:W-:Y:S01]  /*a8f0*/  FMUL.FTZ R84, R53, R54.reuse ;  /* 0x0000003635547220 */ /* 0x080fe20000410000 */
[--C-:B------:R-:W-:Y:S02]  /*a900*/  HADD2.F32 R52, -RZ, R37.reuse.H1_H1 ;  /* 0x30000025ff347230 */ /* 0x100fe40000004100 */
[C---:B------:R-:W-:Y:S01]  /*a910*/  FMUL.FTZ R54, R41.reuse, R54 ;  /* 0x0000003629367220 */ /* 0x040fe20000410000 */
[----:B------:R-:W-:Y:S02]  /*a920*/  HADD2.F32 R85, -RZ, R37.H0_H0 ;  /* 0x20000025ff557230 */ /* 0x000fe40000004100 */
[-C--:B------:R-:W-:Y:S01]  /*a930*/  FMUL.FTZ R165, R40, R87.reuse ;  /* 0x0000005728a57220 */ /* 0x080fe20000410000 */
[C---:B------:R-:W-:Y:S01]  /*a940*/  FMUL.FTZ R87, R42.reuse, R87 ;  /* 0x000000572a577220 */ /* 0x040fe20000410000 */
[-C--:B------:R-:W-:Y:S01]  /*a950*/  FFMA.FTZ R41, R41, R52.reuse, -R84 ;  /* 0x0000003429297223 */ /* 0x080fe20000010854 */
[----:B------:R-:W-:Y:S01]  /*a960*/  FFMA.FTZ R37, R53, R52, R54 ;  /* 0x0000003435257223 */ /* 0x000fe20000010036 */
[----:B------:R-:W-:Y:S01]  /*a970*/  F2FP.F16.E4M3.UNPACK_B R52, R50.H1 ;  /* 0x00000032ff34723e */ /* 0x000fe200030006ff */
[----:B------:R-:W-:Y:S01]  /*a980*/  FFMA.FTZ R42, R42, R85, -R165 ;  /* 0x000000552a2a7223 */ /* 0x000fe200000108a5 */
[----:B------:R-:W-:Y:S01]  /*a990*/  F2FP.F16.E4M3.UNPACK_B R53, R13.H1 ;  /* 0x0000000dff35723e */ /* 0x000fe200030006ff */
[----:B------:R-:W-:-:S02]  /*a9a0*/  HADD2.F32 R13, -RZ, R51.H0_H0 ;  /* 0x20000033ff0d7230 */ /* 0x000fc40000004100 */
[----:B------:R-:W-:Y:S01]  /*a9b0*/  FFMA.FTZ R40, R40, R85, R87 ;  /* 0x0000005528287223 */ /* 0x000fe20000010057 */
[--C-:B------:R-:W-:Y:S02]  /*a9c0*/  HADD2.F32 R84, -RZ, R52.reuse.H0_H0 ;  /* 0x20000034ff547230 */ /* 0x100fe40000004100 */
[----:B------:R-:W-:Y:S02]  /*a9d0*/  HADD2.F32 R50, -RZ, R53.H0_H0 ;  /* 0x20000035ff327230 */ /* 0x000fe40000004100 */
        /* <DEDUP_REMOVED lines=9> */
[----:B------:R-:W-:-:S03]  /*aa70*/  FMUL.FTZ R85, R53, R52 ;  /* 0x0000003435557220 */ /* 0x000fc60000410000 */
[----:B------:R-:W-:Y:S01]  /*aa80*/  FMUL.FTZ R84, R54, R52 ;  /* 0x0000003436547220 */ /* 0x000fe20000410000 */
[----:B------:R-:W-:-:S03]  /*aa90*/  LOP3.LUT R52, R55, 0xff0000ff, RZ, 0xc0, !PT ;  /* 0xff0000ff37347812 */ /* 0x000fc600078ec0ff */
[-C--:B------:R-:W-:Y:S01]  /*aaa0*/  FFMA.FTZ R51, R53, R49.reuse, -R84 ;  /* 0x0000003135337223 */ /* 0x080fe20000010854 */
[----:B------:R-:W-:Y:S01]  /*aab0*/  FFMA.FTZ R49, R54, R49, R85 ;  /* 0x0000003136317223 */ /* 0x000fe20000010055 */
[----:B------:R-:W-:Y:S02]  /*aac0*/  SHF.R.U32.HI R85, RZ, 0x8, R55 ;  /* 0x00000008ff557819 */ /* 0x000fe40000011637 */
[----:B------:R-:W-:Y:S02]  /*aad0*/  SHF.R.U32.HI R54, RZ, 0x8, R43 ;  /* 0x00000008ff367819 */ /* 0x000fe4000001162b */
[----:B------:R-:W-:Y:S02]  /*aae0*/  SHF.R.U32.HI R84, RZ, 0x10, R55 ;  /* 0x00000010ff547819 */ /* 0x000fe40000011637 */
[----:B------:R-:W-:Y:S01]  /*aaf0*/  LOP3.LUT R53, R43, 0xff0000ff, RZ, 0xc0, !PT ;  /* 0xff0000ff2b357812 */ /* 0x000fe200078ec0ff */
[----:B------:R-:W-:Y:S01]  /*ab00*/  IMAD.SHL.U32 R54, R54, 0x100, RZ ;  /* 0x0000010036367824 */ /* 0x000fe200078e00ff */
[----:B------:R-:W-:Y:S01]  /*ab10*/  SHF.R.U32.HI R55, RZ, 0x10, R43 ;  /* 0x00000010ff377819 */ /* 0x000fe2000001162b */
[----:B------:R-:W-:Y:S01]  /*ab20*/  IMAD.SHL.U32 R43, R85, 0x100, RZ ;  /* 0x00000100552b7824 */ /* 0x000fe200078e00ff */
[----:B------:R-:W-:-:S02]  /*ab30*/  F2FP.SATFINITE.E4M3.F32.PACK_AB_MERGE_C R50, R51, R50, RZ ;  /* 0x000000323332723e */ /* 0x000fc400048070ff */
[----:B------:R-:W-:Y:S01]  /*ab40*/  LOP3.LUT R53, R53, 0xff00, R54, 0xf8, !PT ;  /* 0x0000ff0035357812 */ /* 0x000fe200078ef836 */
[----:B------:R-:W-:Y:S01]  /*ab50*/  IMAD.U32 R54, R55, 0x10000, RZ ;  /* 0x0001000037367824 */ /* 0x000fe200078e00ff */
[----:B------:R-:W-:Y:S02]  /*ab60*/  LOP3.LUT R43, R52, 0xff00, R43, 0xf8, !PT ;  /* 0x0000ff00342b7812 */ /* 0x000fe400078ef82b */
[----:B------:R-:W-:Y:S02]  /*ab70*/  SHF.L.U32 R52, R84, 0x10, RZ ;  /* 0x0000001054347819 */ /* 0x000fe400000006ff */
[----:B------:R-:W-:Y:S02]  /*ab80*/  F2FP.F16.E4M3.UNPACK_B R51, R12.H1 ;  /* 0x0000000cff33723e */ /* 0x000fe400030006ff */
[----:B------:R-:W-:Y:S02]  /*ab90*/  LOP3.LUT R43, R43, 0xff0000, R52, 0xf8, !PT ;  /* 0x00ff00002b2b7812 */ /* 0x000fe400078ef834 */
[----:B------:R-:W-:Y:S01]  /*aba0*/  LOP3.LUT R52, R53, 0xff0000, R54, 0xf8, !PT ;  /* 0x00ff000035347812 */ /* 0x000fe200078ef836 */
[----:B------:R-:W-:Y:S01]  /*abb0*/  IMAD.MOV.U32 R54, RZ, RZ, R15 ;  /* 0x000000ffff367224 */ /* 0x000fe200078e000f */
[----:B------:R-:W-:-:S02]  /*abc0*/  F2FP.F16.E4M3.UNPACK_B R15, R39 ;  /* 0x00000027ff0f723e */ /* 0x000fc400020006ff */
[----:B------:R-:W-:Y:S02]  /*abd0*/  F2FP.F16.E4M3.UNPACK_B R55, R52 ;  /* 0x00000034ff37723e */ /* 0x000fe400020006ff */
[----:B------:R-:W-:Y:S01]  /*abe0*/  F2FP.F16.E4M3.UNPACK_B R53, R54 ;  /* 0x00000036ff35723e */ /* 0x000fe200020006ff */
[----:B------:R-:W-:Y:S01]  /*abf0*/  HADD2.F32 R85, -RZ, R15.H0_H0 ;  /* 0x2000000fff557230 */ /* 0x000fe20000004100 */
[----:B------:R-:W-:Y:S01]  /*ac00*/  F2FP.F16.E4M3.UNPACK_B R84, R43 ;  /* 0x0000002bff54723e */ /* 0x000fe200020006ff */
[----:B------:R-:W-:Y:S01]  /*ac10*/  HADD2.F32 R87, -RZ, R55.H0_H0 ;  /* 0x20000037ff577230 */ /* 0x000fe20000004100 */
        /* <DEDUP_REMOVED lines=12> */
[----:B------:R-:W-:Y:S01]  /*ace0*/  F2FP.F16.E4M3.UNPACK_B R54, R54.H1 ;  /* 0x00000036ff36723e */ /* 0x000fe200030006ff */
[----:B------:R-:W-:Y:S01]  /*acf0*/  HADD2.F32 R55, -RZ, R39.H0_H0 ;  /* 0x20000027ff377230 */ /* 0x000fe20000004100 */
[----:B------:R-:W-:Y:S01]  /*ad00*/  F2FP.F16.E4M3.UNPACK_B R43, R43.H1 ;  /* 0x0000002bff2b723e */ /* 0x000fe200030006ff */
[----:B------:R-:W-:-:S02]  /*ad10*/  HADD2.F32 R85, -RZ, R52.H0_H0 ;  /* 0x20000034ff557230 */ /* 0x000fc40000004100 */
[-C--:B------:R-:W-:Y:S01]  /*ad20*/  FMUL.FTZ R164, R15, R86.reuse ;  /* 0x000000560fa47220 */ /* 0x080fe20000410000 */
[C---:B------:R-:W-:Y:S01]  /*ad30*/  FMUL.FTZ R86, R53.reuse, R86 ;  /* 0x0000005635567220 */ /* 0x040fe20000410000 */
[----:B------:R-:W-:Y:S01]  /*ad40*/  HADD2.F32 R39, -RZ, R39.H1_H1 ;  /* 0x30000027ff277230 */ /* 0x000fe20000004100 */
[----:B------:R-:W-:Y:S01]  /*ad50*/  F2FP.F16.E4M3.UNPACK_B R12, R12 ;  /* 0x0000000cff0c723e */ /* 0x000fe200020006ff */
[-C--:B------:R-:W-:Y:S01]  /*ad60*/  FFMA.FTZ R53, R53, R84.reuse, -R164 ;  /* 0x0000005435357223 */ /* 0x080fe200000108a4 */
[----:B------:R-:W-:Y:S01]  /*ad70*/  FFMA.FTZ R15, R15, R84, R86 ;  /* 0x000000540f0f7223 */ /* 0x000fe20000010056 */
[----:B------:R-:W-:Y:S02]  /*ad80*/  HADD2.F32 R86, -RZ, R54.H0_H0 ;  /* 0x20000036ff567230 */ /* 0x000fe40000004100 */
[----:B------:R-:W-:Y:S01]  /*ad90*/  FMUL.FTZ R164, R55, R85 ;  /* 0x0000005537a47220 */ /* 0x000fe20000410000 */
[----:B------:R-:W-:Y:S01]  /*ada0*/  HADD2.F32 R84, -RZ, R43.H0_H0 ;  /* 0x2000002bff547230 */ /* 0x000fe20000004100 */
[----:B------:R-:W-:Y:S01]  /*adb0*/  F2FP.SATFINITE.E4M3.F32.PACK_AB_MERGE_C R49, R49, R13, RZ ;  /* 0x0000000d3131723e */ /* 0x000fe200048070ff */
[----:B------:R-:W-:-:S02]  /*adc0*/  HADD2.F32 R52, -RZ, R52.H1_H1 ;  /* 0x30000034ff347230 */ /* 0x000fc40000004100 */
[C---:B------:R-:W-:Y:S01]  /*add0*/  FMUL.FTZ R85, R86.reuse, R85 ;  /* 0x0000005556557220 */ /* 0x040fe20000410000 */
[----:B------:R-:W-:Y:S02]  /*ade0*/  HADD2.F32 R171, -RZ, R12.H1_H1 ;  /* 0x3000000cffab7230 */ /* 0x000fe40000004100 */
[----:B------:R-:W-:Y:S01]  /*adf0*/  FFMA.FTZ R164, R86, R84, -R164 ;  /* 0x0000005456a47223 */ /* 0x000fe200000108a4 */
[----:B------:R-:W-:Y:S01]  /*ae00*/  F2FP.SATFINITE.E4M3.F32.PACK_AB_MERGE_C R13, R41, R42, R50 ;  /* 0x0000002a290d723e */ /* 0x000fe20004807032 */
[----:B------:R-:W-:Y:S01]  /*ae10*/  FFMA.FTZ R85, R55, R84, R85 ;  /* 0x0000005437557223 */ /* 0x000fe20000010055 */
[----:B------:R-:W-:Y:S02]  /*ae20*/  HADD2.F32 R55, -RZ, R54.H1_H1 ;  /* 0x30000036ff377230 */ /* 0x000fe40000004100 */
[----:B------:R-:W-:Y:S01]  /*ae30*/  FMUL.FTZ R84, R39, R52 ;  /* 0x0000003427547220 */ /* 0x000fe20000410000 */
[----:B------:R-:W-:Y:S01]  /*ae40*/  HADD2.F32 R54, -RZ, R43.H1_H1 ;  /* 0x3000002bff367230 */ /* 0x000fe20000004100 */
[----:B------:R-:W-:Y:S01]  /*ae50*/  F2FP.SATFINITE.E4M3.F32.PACK_AB_MERGE_C R37, R37, R40, R49 ;  /* 0x000000282525723e */ /* 0x000fe20004807031 */
[----:B------:R-:W-:-:S03]  /*ae60*/  FMUL.FTZ R52, R55, R52 ;  /* 0x0000003437347220 */ /* 0x000fc60000410000 */
[----:B------:R-:W-:Y:S01]  /*ae70*/  FFMA.FTZ R43, R55, R54, -R84 ;  /* 0x00000036372b7223 */ /* 0x000fe20000010854 */
[----:B------:R-:W-:Y:S01]  /*ae80*/  F2FP.F16.E4M3.UNPACK_B R55, R162.H1 ;  /* 0x000000a2ff37723e */ /* 0x000fe200030006ff */
[----:B------:R-:W-:Y:S01]  /*ae90*/  FFMA.FTZ R39, R39, R54, R52 ;  /* 0x0000003627277223 */ /* 0x000fe20000010034 */
[----:B------:R-:W-:Y:S01]  /*aea0*/  F2FP.F16.E4M3.UNPACK_B R52, R36.H1 ;  /* 0x00000024ff34723e */ /* 0x000fe200030006ff */
[----:B------:R-:W-:Y:S01]  /*aeb0*/  HADD2.F32 R84, -RZ, R51.H0_H0 ;  /* 0x20000033ff547230 */ /* 0x000fe20000004100 */
[----:B------:R-:W-:Y:S01]  /*aec0*/  F2FP.SATFINITE.E4M3.F32.PACK_AB_MERGE_C R164, R43, R164, RZ ;  /* 0x000000a42ba4723e */ /* 0x000fe200048070ff */
[----:B------:R-:W-:Y:S01]  /*aed0*/  HADD2.F32 R86, -RZ, R55.H0_H0 ;  /* 0x20000037ff567230 */ /* 0x000fe20000004100 */
[-C--:B------:R-:W-:Y:S01]  /*aee0*/  F2FP.F16.E4M3.UNPACK_B R43, R160.reuse.H1 ;  /* 0x000000a0ff2b723e */ /* 0x080fe200030006ff */
[--C-:B------:R-:W-:Y:S01]  /*aef0*/  HADD2.F32 R54, -RZ, R52.reuse.H0_H0 ;  /* 0x20000034ff367230 */ /* 0x100fe20000004100 */
[----:B------:R-:W-:Y:S01]  /*af00*/  F2FP.F16.E4M3.UNPACK_B R160, R160 ;  /* 0x000000a0ffa0723e */ /* 0x000fe200020006ff */
[----:B------:R-:W-:Y:S01]  /*af10*/  HADD2.F32 R52, -RZ, R52.H1_H1 ;  /* 0x30000034ff347230 */ /* 0x000fe20000004100 */
[----:B------:R-:W-:Y:S01]  /*af20*/  F2FP.F16.E4M3.UNPACK_B R36, R36 ;  /* 0x00000024ff24723e */ /* 0x000fe200020006ff */
[--C-:B------:R-:W-:Y:S01]  /*af30*/  HADD2.F32 R167, -RZ, R43.reuse.H0_H0 ;  /* 0x2000002bffa77230 */ /* 0x100fe20000004100 */
[----:B------:R-:W-:Y:S01]  /*af40*/  F2FP.F16.E4M3.UNPACK_B R162, R162 ;  /* 0x000000a2ffa2723e */ /* 0x000fe200020006ff */
[----:B------:R-:W-:Y:S01]  /*af50*/  HADD2.F32 R43, -RZ, R43.H1_H1 ;  /* 0x3000002bff2b7230 */ /* 0x000fe20000004100 */
[----:B------:R-:W-:Y:S01]  /*af60*/  F2FP.SATFINITE.E4M3.F32.PACK_AB_MERGE_C R53, R53, R165, R164 ;  /* 0x000000a53535723e */ /* 0x000fe200048070a4 */
[----:B------:R-:W-:-:S02]  /*af70*/  HADD2.F32 R55, -RZ, R55.H1_H1 ;  /* 0x30000037ff377230 */ /* 0x000fc40000004100 */
[-C--:B------:R-:W-:Y:S01]  /*af80*/  FMUL.FTZ R166, R54, R167.reuse ;  /* 0x000000a736a67220 */ /* 0x080fe20000410000 */
[----:B------:R-:W-:-:S03]  /*af90*/  FMUL.FTZ R167, R84, R167 ;  /* 0x000000a754a77220 */ /* 0x000fc60000410000 */
[-C--:B------:R-:W-:Y:S01]  /*afa0*/  FFMA.FTZ R166, R84, R86.reuse, -R166 ;  /* 0x0000005654a67223 */ /* 0x080fe200000108a6 */
[----:B------:R-:W-:Y:S01]  /*afb0*/  FFMA.FTZ R167, R54, R86, R167 ;  /* 0x0000005636a77223 */ /* 0x000fe200000100a7 */
[----:B------:R-:W-:Y:S02]  /*afc0*/  HADD2.F32 R54, -RZ, R51.H1_H1 ;  /* 0x30000033ff367230 */ /* 0x000fe40000004100 */
[-C--:B------:R-:W-:Y:S01]  /*afd0*/  FMUL.FTZ R51, R52, R43.reuse ;  /* 0x0000002b34337220 */ /* 0x080fe20000410000 */
[--C-:B------:R-:W-:Y:S02]  /*afe0*/  HADD2.F32 R86, -RZ, R160.reuse.H0_H0 ;  /* 0x200000a0ff567230 */ /* 0x100fe40000004100 */
[----:B------:R-:W-:Y:S02]  /*aff0*/  HADD2.F32 R160, -RZ, R160.H1_H1 ;  /* 0x300000a0ffa07230 */ /* 0x000fe40000004100 */
[C---:B------:R-:W-:Y:S01]  /*b000*/  FMUL.FTZ R43, R54.reuse, R43 ;  /* 0x0000002b362b7220 */ /* 0x040fe20000410000 */
[----:B------:R-:W-:Y:S01]  /*b010*/  FFMA.FTZ R51, R54, R55, -R51 ;  /* 0x0000003736337223 */ /* 0x000fe20000010833 */
[----:B------:R-:W-:-:S02]  /*b020*/  HADD2.F32 R54, -RZ, R162.H0_H0 ;  /* 0x200000a2ff367230 */ /* 0x000fc40000004100 */
[----:B------:R-:W-:Y:S01]  /*b030*/  FFMA.FTZ R43, R52, R55, R43 ;  /* 0x00000037342b7223 */ /* 0x000fe2000001002b */
[----:B------:R-:W-:Y:S02]  /*b040*/  HADD2.F32 R52, -RZ, R36.H0_H0 ;  /* 0x20000024ff347230 */ /* 0x000fe40000004100 */
[----:B------:R-:W-:Y:S02]  /*b050*/  HADD2.F32 R55, -RZ, R12.H0_H0 ;  /* 0x2000000cff377230 */ /* 0x000fe40000004100 */
[----:B------:R-:W-:Y:S02]  /*b060*/  HADD2.F32 R162, -RZ, R162.H1_H1 ;  /* 0x300000a2ffa27230 */ /* 0x000fe40000004100 */
[-C--:B------:R-:W-:Y:S01]  /*b070*/  FMUL.FTZ R84, R52, R86.reuse ;  /* 0x0000005634547220 */ /* 0x080fe20000410000 */
[----:B------:R-:W-:Y:S01]  /*b080*/  F2FP.SATFINITE.E4M3.F32.PACK_AB_MERGE_C R43, R43, R167, RZ ;  /* 0x000000a72b2b723e */ /* 0x000fe200048070ff */
[C---:B------:R-:W-:Y:S02]  /*b090*/  FMUL.FTZ R86, R55.reuse, R86 ;  /* 0x0000005637567220 */ /* 0x040fe40000410000 */
[----:B------:R-:W-:Y:S01]  /*b0a0*/  FFMA.FTZ R84, R55, R54, -R84 ;  /* 0x0000003637547223 */ /* 0x000fe20000010854 */
[----:B------:R-:W-:-:S02]  /*b0b0*/  HADD2.F32 R55, -RZ, R36.H1_H1 ;  /* 0x30000024ff377230 */ /* 0x000fc40000004100 */
[----:B------:R-:W-:Y:S01]  /*b0c0*/  FFMA.FTZ R86, R52, R54, R86 ;  /* 0x0000003634567223 */ /* 0x000fe20000010056 */
[----:B------:R-:W-:Y:S01]  /*b0d0*/  IMAD.MOV.U32 R52, RZ, RZ, R14 ;  /* 0x000000ffff347224 */ /* 0x000fe200078e000e */
[-C--:B------:R-:W-:Y:S01]  /*b0e0*/  F2FP.F16.E4M3.UNPACK_B R54, R161.reuse.H1 ;  /* 0x000000a1ff36723e */ /* 0x080fe200030006ff */
[-C--:B------:R-:W-:Y:S01]  /*b0f0*/  FMUL.FTZ R12, R55, R160.reuse ;  /* 0x000000a0370c7220 */ /* 0x080fe20000410000 */
[C---:B------:R-:W-:Y:S01]  /*b100*/  FMUL.FTZ R160, R171.reuse, R160 ;  /* 0x000000a0aba07220 */ /* 0x040fe20000410000 */
[----:B------:R-:W-:Y:S02]  /*b110*/  F2FP.F16.E4M3.UNPACK_B R161, R161 ;  /* 0x000000a1ffa1723e */ /* 0x000fe400020006ff */
[--C-:B------:R-:W-:Y:S02]  /*b120*/  HADD2.F32 R177, -RZ, R54.reuse.H0_H0 ;  /* 0x20000036ffb17230 */ /* 0x100fe40000004100 */
[----:B------:R-:W-:Y:S01]  /*b130*/  FFMA.FTZ R171, R171, R162, -R12 ;  /* 0x000000a2abab7223 */ /* 0x000fe2000001080c */
[----:B------:R-:W-:Y:S01]  /*b140*/  F2FP.SATFINITE.E4M3.F32.PACK_AB_MERGE_C R12, R51, R166, RZ ;  /* 0x000000a6330c723e */ /* 0x000fe200048070ff */
[----:B------:R-:W-:Y:S01]  /*b150*/  FFMA.FTZ R51, R55, R162, R160 ;  /* 0x000000a237337223 */ /* 0x000fe200000100a0 */
[----:B------:R-:W-:Y:S01]  /*b160*/  F2FP.F16.E4M3.UNPACK_B R55, R38.H1 ;  /* 0x00000026ff37723e */ /* 0x000fe200030006ff */
[----:B------:R-:W-:Y:S01]  /*b170*/  HADD2.F32 R54, -RZ, R54.H1_H1 ;  /* 0x30000036ff367230 */ /* 0x000fe20000004100 */
[----:B------:R-:W-:-:S02]  /*b180*/  F2FP.SATFINITE.E4M3.F32.PACK_AB_MERGE_C R12, R171, R84, R12 ;  /* 0x00000054ab0c723e */ /* 0x000fc4000480700c */
[----:B------:R-:W-:Y:S01]  /*b190*/  F2FP.F16.E4M3.UNPACK_B R84, R52.H1 ;  /* 0x00000034ff54723e */ /* 0x000fe200030006ff */
[--C-:B------:R-:W-:Y:S01]  /*b1a0*/  HADD2.F32 R36, -RZ, R55.reuse.H0_H0 ;  /* 0x20000037ff247230 */ /* 0x100fe20000004100 */
[----:B------:R-:W-:Y:S01]  /*b1b0*/  F2FP.F16.E4M3.UNPACK_B R160, R163.H1 ;  /* 0x000000a3ffa0723e */ /* 0x000fe200030006ff */
[----:B------:R-:W-:Y:S01]  /*b1c0*/  HADD2.F32 R55, -RZ, R55.H1_H1 ;  /* 0x30000037ff377230 */ /* 0x000fe20000004100 */
[----:B------:R-:W-:Y:S01]  /*b1d0*/  F2FP.F16.E4M3.UNPACK_B R38, R38 ;  /* 0x00000026ff26723e */ /* 0x000fe200020006ff */
[----:B------:R-:W-:Y:S02]  /*b1e0*/  HADD2.F32 R14, -RZ, R84.H0_H0 ;  /* 0x20000054ff0e7230 */ /* 0x000fe40000004100 */
[----:B------:R-:W-:Y:S01]  /*b1f0*/  FMUL.FTZ R179, R36, R177 ;  /* 0x000000b124b37220 */ /* 0x000fe20000410000 */
[--C-:B------:R-:W-:Y:S01]  /*b200*/  HADD2.F32 R171, -RZ, R160.reuse.H0_H0 ;  /* 0x200000a0ffab7230 */ /* 0x100fe20000004100 */
[----:B------:R-:W-:Y:S01]  /*b210*/  F2FP.F16.E4M3.UNPACK_B R52, R52 ;  /* 0x00000034ff34723e */ /* 0x000fe200020006ff */
[----:B------:R-:W-:-:S02]  /*b220*/  HADD2.F32 R160, -RZ, R160.H1_H1 ;  /* 0x300000a0ffa07230 */ /* 0x000fc40000004100 */
[C---:B------:R-:W-:Y:S01]  /*b230*/  FMUL.FTZ R177, R14.reuse, R177 ;  /* 0x000000b10eb17220 */ /* 0x040fe20000410000 */
[----:B------:R-:W-:Y:S01]  /*b240*/  F2FP.F16.E4M3.UNPACK_B R163, R163 ;  /* 0x000000a3ffa3723e */ /* 0x000fe200020006ff */
[-C--:B------:R-:W-:Y:S01]  /*b250*/  FFMA.FTZ R14, R14, R171.reuse, -R179 ;  /* 0x000000ab0e0e7223 */ /* 0x080fe200000108b3 */
[----:B------:R-:W-:Y:S02]  /*b260*/  HADD2.F32 R179, -RZ, R161.H0_H0 ;  /* 0x200000a1ffb37230 */ /* 0x000fe40000004100 */
[----:B------:R-:W-:Y:S01]  /*b270*/  FFMA.FTZ R36, R36, R171, R177 ;  /* 0x000000ab24247223 */ /* 0x000fe200000100b1 */
[----:B------:R-:W-:Y:S02]  /*b280*/  HADD2.F32 R171, -RZ, R84.H1_H1 ;  /* 0x30000054ffab7230 */ /* 0x000fe40000004100 */
[----:B------:R-:W-:Y:S01]  /*b290*/  FMUL.FTZ R84, R55, R54 ;  /* 0x0000003637547220 */ /* 0x000fe20000410000 */
[----:B------:R-:W-:Y:S02]  /*b2a0*/  HADD2.F32 R177, -RZ, R163.H0_H0 ;  /* 0x200000a3ffb17230 */ /* 0x000fe40000004100 */
[----:B------:R-:W-:-:S02]  /*b2b0*/  HADD2.F32 R161, -RZ, R161.H1_H1 ;  /* 0x300000a1ffa17230 */ /* 0x000fc40000004100 */
[C---:B------:R-:W-:Y:S01]  /*b2c0*/  FMUL.FTZ R54, R171.reuse, R54 ;  /* 0x00000036ab367220 */ /* 0x040fe20000410000 */
[-C--:B------:R-:W-:Y:S01]  /*b2d0*/  FFMA.FTZ R171, R171, R160.reuse, -R84 ;  /* 0x000000a0abab7223 */ /* 0x080fe20000010854 */
[----:B------:R-:W-:Y:S02]  /*b2e0*/  HADD2.F32 R84, -RZ, R52.H0_H0 ;  /* 0x20000034ff547230 */ /* 0x000fe40000004100 */
[----:B------:R-:W-:Y:S01]  /*b2f0*/  FFMA.FTZ R55, R55, R160, R54 ;  /* 0x000000a037377223 */ /* 0x000fe20000010036 */
[--C-:B------:R-:W-:Y:S01]  /*b300*/  HADD2.F32 R54, -RZ, R38.reuse.H0_H0 ;  /* 0x20000026ff367230 */ /* 0x100fe20000004100 */
[----:B------:R-:W-:Y:S01]  /*b310*/  F2FP.SATFINITE.E4M3.F32.PACK_AB_MERGE_C R14, R171, R14, RZ ;  /* 0x0000000eab0e723e */ /* 0x000fe200048070ff */
[----:B------:R-:W-:Y:S02]  /*b320*/  HADD2.F32 R38, -RZ, R38.H1_H1 ;  /* 0x30000026ff267230 */ /* 0x000fe40000004100 */
[----:B------:R-:W-:Y:S02]  /*b330*/  HADD2.F32 R52, -RZ, R52.H1_H1 ;  /* 0x30000034ff347230 */ /* 0x000fe40000004100 */
[-C--:B------:R-:W-:Y:S01]  /*b340*/  FMUL.FTZ R181, R54, R179.reuse ;  /* 0x000000b336b57220 */ /* 0x080fe20000410000 */
[C---:B------:R-:W-:Y:S01]  /*b350*/  FMUL.FTZ R179, R84.reuse, R179 ;  /* 0x000000b354b37220 */ /* 0x040fe20000410000 */
[----:B------:R-:W-:Y:S01]  /*b360*/  HADD2.F32 R163, -RZ, R163.H1_H1 ;  /* 0x300000a3ffa37230 */ /* 0x000fe20000004100 */
[----:B------:R-:W-:Y:S01]  /*b370*/  F2FP.SATFINITE.E4M3.F32.PACK_AB_MERGE_C R55, R55, R36, RZ ;  /* 0x000000243737723e */ /* 0x000fe200048070ff */
[-C--:B------:R-:W-:Y:S01]  /*b380*/  FFMA.FTZ R84, R84, R177.reuse, -R181 ;  /* 0x000000b154547223 */ /* 0x080fe200000108b5 */
[----:B------:R-:W-:Y:S01]  /*b390*/  FFMA.FTZ R179, R54, R177, R179 ;  /* 0x000000b136b37223 */ /* 0x000fe200000100b3 */
[-C--:B------:R-:W-:Y:S01]  /*b3a0*/  FMUL.FTZ R177, R38, R161.reuse ;  /* 0x000000a126b17220 */ /* 0x080fe20000410000 */
[----:B------:R-:W-:Y:S01]  /*b3b0*/  FMUL.FTZ R181, R52, R161 ;  /* 0x000000a134b57220 */ /* 0x000fe20000410000 */
[----:B------:R-:W-:-:S02]  /*b3c0*/  F2FP.SATFINITE.E4M3.F32.PACK_AB_MERGE_C R36, R51, R86, R43 ;  /* 0x000000563324723e */ /* 0x000fc4000480702b */
[-C--:B------:R-:W-:Y:S01]  /*b3d0*/  FFMA.FTZ R161, R52, R163.reuse, -R177 ;  /* 0x000000a334a17223 */ /* 0x080fe200000108b1 */
[----:B------:R-:W-:Y:S01]  /*b3e0*/  FFMA.FTZ R38, R38, R163, R181 ;  /* 0x000000a326267223 */ /* 0x000fe200000100b5 */
[----:B------:R-:W-:-:S03]  /*b3f0*/  F2FP.SATFINITE.E4M3.F32.PACK_AB_MERGE_C R52, R39, R85, RZ ;  /* 0x000000552734723e */ /* 0x000fc600048070ff */
[----:B------:R-:W-:Y:S02]  /*b400*/  F2FP.SATFINITE.E4M3.F32.PACK_AB_MERGE_C R14, R161, R84, R14 ;  /* 0x00000054a10e723e */ /* 0x000fe4000480700e */
[----:B------:R-:W-:Y:S02]  /*b410*/  F2FP.SATFINITE.E4M3.F32.PACK_AB_MERGE_C R39, R15, R87, R52 ;  /* 0x000000570f27723e */ /* 0x000fe40004807034 */
[----:B------:R-:W-:Y:S02]  /*b420*/  F2FP.SATFINITE.E4M3.F32.PACK_AB_MERGE_C R38, R38, R179, R55 ;  /* 0x000000b32626723e */ /* 0x000fe40004807037 */
[----:B------:R-:W-:-:S07]  /*b430*/  MOV R15, R53 ;  /* 0x00000035000f7202 */ /* 0x000fce0000000f00 */
.L_x_516:
[----:B------:R-:W-:Y:S05]  /*b440*/  BSYNC B3 ;  /* 0x0000000000037941 */ /* 0x000fea0003800000 */
.L_x_515:
[----:B----4-:R-:W-:-:S05]  /*b450*/  IADD3 R40, P2, R26, R11, RZ ;  /* 0x0000000b1a287210 */ /* 0x010fca0007f5e0ff */
[----:B---3--:R-:W-:Y:S01]  /*b460*/  IMAD.X R41, R155, 0x1, R112, P2 ;  /* 0x000000019b297824 */ /* 0x008fe200010e0670 */
[----:B------:R-:W-:-:S04]  /*b470*/  ISETP.GE.AND P2, PT, R48, R137, PT ;  /* 0x000000893000720c */ /* 0x000fc80003f46270 */
[----:B0-----:R0:W-:Y:S09]  /*b480*/  ST.E.128 desc[UR50][R40.64], R12 ;  /* 0x0000000c28007985 */ /* 0x0011f2000c101d32 */
[----:B------:R-:W-:-:S04]  /*b490*/  @!P2 IADD3 R42, P5, R11, R48, RZ ;  /* 0x000000300b2aa210 */ /* 0x000fc80007fbe0ff */
[----:B------:R-:W-:-:S05]  /*b4a0*/  @!P2 LEA.HI.X.SX32 R43, R48, R155, 0x1, P5 ;  /* 0x0000009b302ba211 */ /* 0x000fca00028f0eff */
[----:B------:R0:W-:Y:S04]  /*b4b0*/  @!P2 ST.E.128 desc[UR50][R42.64], R36 ;  /* 0x000000242a00a985 */ /* 0x0001e8000c101d32 */
.L_x_514:
[----:B------:R-:W-:Y:S05]  /*b4c0*/  BSYNC B2 ;  /* 0x0000000000027941 */ /* 0x000fea0003800000 */
.L_x_513:
[----:B------:R-:W-:-:S13]  /*b4d0*/  ISETP.NE.AND P2, PT, R30, RZ, PT ;  /* 0x000000ff1e00720c */ /* 0x000fda0003f45270 */
[----:B------:R-:W-:Y:S05]  /*b4e0*/  @!P2 BRA `(.L_x_508) ;  /* 0x0000000c00bca947 */ /* 0x000fea0003800000 */
[----:B0-----:R-:W5:Y:S01]  /*b4f0*/  LDL R12, [R1] ;  /* 0x00000000010c7983 */ /* 0x001f620000100800 */
[----:B----4-:R-:W-:Y:S01]  /*b500*/  IADD3 R40, P2, R27, R11, RZ ;  /* 0x0000000b1b287210 */ /* 0x010fe20007f5e0ff */
[----:B------:R-:W-:Y:S04]  /*b510*/  BSSY B2, `(.L_x_517) ;  /* 0x00000e7000027945 */ /* 0x000fe80003800000 */
[----:B---3--:R-:W-:Y:S01]  /*b520*/  IMAD.X R41, R155, 0x1, R111, P2 ;  /* 0x000000019b297824 */ /* 0x008fe200010e066f */
[----:B------:R-:W-:Y:S02]  /*b530*/  ISETP.GE.AND P2, PT, R3, R118, PT ;  /* 0x000000760300720c */ /* 0x000fe40003f46270 */
[----:B-----5:R-:W-:-:S04]  /*b540*/  LOP3.LUT P5, RZ, R12, 0x1, RZ, 0xc0, !PT ;  /* 0x000000010cff7812 */ /* 0x020fc800078ac0ff */
[----:B------:R-:W-:-:S04]  /*b550*/  SEL R12, R121, R146, !P5 ;  /* 0x00000092790c7207 */ /* 0x000fc80006800000 */
        /* <DEDUP_REMOVED lines=16> */
[----:B------:R-:W3:Y:S01]  /*b660*/  LDS.128 R36, [R36+0x1a400] ;  /* 0x01a4000024247984 */ /* 0x000ee20000000c00 */
[----:B------:R-:W-:Y:S05]  /*b670*/  @P2 BRA `(.L_x_518) ;  /* 0x0000000c00402947 */ /* 0x000fea0003800000 */
[----:B---3--:R-:W-:Y:S01]  /*b680*/  IMAD.MOV.U32 R44, RZ, RZ, R36 ;  /* 0x000000ffff2c7224 */ /* 0x008fe200078e0024 */
[----:B0-----:R-:W-:Y:S02]  /*b690*/  MOV R42, R12 ;  /* 0x0000000c002a7202 */ /* 0x001fe40000000f00 */
[----:B------:R-:W-:Y:S02]  /*b6a0*/  F2FP.F16.E4M3.UNPACK_B R50, R156.H1 ;  /* 0x0000009cff32723e */ /* 0x000fe400030006ff */
[----:B------:R-:W-:Y:S02]  /*b6b0*/  F2FP.F16.E4M3.UNPACK_B R46, R44.H1 ;  /* 0x0000002cff2e723e */ /* 0x000fe400030006ff */
[----:B------:R-:W-:Y:S01]  /*b6c0*/  F2FP.F16.E4M3.UNPACK_B R43, R42.H1 ;  /* 0x0000002aff2b723e */ /* 0x000fe200030006ff */
[----:B------:R-:W-:Y:S01]  /*b6d0*/  HADD2.F32 R53, -RZ, R50.H0_H0 ;  /* 0x20000032ff357230 */ /* 0x000fe20000004100 */
[----:B------:R-:W-:Y:S01]  /*b6e0*/  F2FP.F16.E4M3.UNPACK_B R49, R158.H1 ;  /* 0x0000009eff31723e */ /* 0x000fe200030006ff */
[----:B------:R-:W-:Y:S01]  /*b6f0*/  HADD2.F32 R12, -RZ, R46.H0_H0 ;  /* 0x2000002eff0c7230 */ /* 0x000fe20000004100 */
[----:B------:R-:W-:Y:S01]  /*b700*/  F2FP.F16.E4M3.UNPACK_B R56, R157.H1 ;  /* 0x0000009dff38723e */ /* 0x000fe200030006ff */
[----:B------:R-:W-:Y:S01]  /*b710*/  HADD2.F32 R36, -RZ, R43.H0_H0 ;  /* 0x2000002bff247230 */ /* 0x000fe20000004100 */
[----:B------:R-:W-:Y:S01]  /*b720*/  F2FP.F16.E4M3.UNPACK_B R58, R159 ;  /* 0x0000009fff3a723e */ /* 0x000fe200020006ff */
[----:B------:R-:W-:-:S02]  /*b730*/  HADD2.F32 R51, -RZ, R49.H0_H0 ;  /* 0x20000031ff337230 */ /* 0x000fc40000004100 */
[-C--:B------:R-:W-:Y:S01]  /*b740*/  FMUL.FTZ R55, R12, R53.reuse ;  /* 0x000000350c377220 */ /* 0x080fe20000410000 */
[----:B------:R-:W-:Y:S02]  /*b750*/  HADD2.F32 R46, -RZ, R46.H1_H1 ;  /* 0x3000002eff2e7230 */ /* 0x000fe40000004100 */
[C---:B------:R-:W-:Y:S01]  /*b760*/  FMUL.FTZ R53, R36.reuse, R53 ;  /* 0x0000003524357220 */ /* 0x040fe20000410000 */
[----:B------:R-:W-:Y:S02]  /*b770*/  HADD2.F32 R43, -RZ, R43.H1_H1 ;  /* 0x3000002bff2b7230 */ /* 0x000fe40000004100 */
[-C--:B------:R-:W-:Y:S01]  /*b780*/  FFMA.FTZ R36, R36, R51.reuse, -R55 ;  /* 0x0000003324247223 */ /* 0x080fe20000010837 */
[----:B------:R-:W-:Y:S02]  /*b790*/  HADD2.F32 R87, -RZ, R56.H0_H0 ;  /* 0x20000038ff577230 */ /* 0x000fe40000004100 */
[----:B------:R-:W-:Y:S01]  /*b7a0*/  FFMA.FTZ R12, R12, R51, R53 ;  /* 0x000000330c0c7223 */ /* 0x000fe20000010035 */
[----:B------:R-:W-:Y:S01]  /*b7b0*/  HADD2.F32 R51, -RZ, R50.H1_H1 ;  /* 0x30000032ff337230 */ /* 0x000fe20000004100 */
[--C-:B------:R-:W-:Y:S01]  /*b7c0*/  SHF.R.U32.HI R86, RZ, 0x10, R57.reuse ;  /* 0x00000010ff567819 */ /* 0x100fe20000011639 */
[----:B------:R-:W-:Y:S01]  /*b7d0*/  HADD2.F32 R50, -RZ, R49.H1_H1 ;  /* 0x30000031ff327230 */ /* 0x000fe20000004100 */
[----:B------:R-:W-:Y:S01]  /*b7e0*/  SHF.R.U32.HI R84, RZ, 0x8, R57 ;  /* 0x00000008ff547819 */ /* 0x000fe20000011639 */
[----:B------:R-:W-:-:S02]  /*b7f0*/  HADD2.F32 R56, -RZ, R56.H1_H1 ;  /* 0x30000038ff387230 */ /* 0x000fc40000004100 */
[-C--:B------:R-:W-:Y:S01]  /*b800*/  FMUL.FTZ R52, R46, R51.reuse ;  /* 0x000000332e347220 */ /* 0x080fe20000410000 */
[----:B------:R-:W-:Y:S01]  /*b810*/  FMUL.FTZ R51, R43, R51 ;  /* 0x000000332b337220 */ /* 0x000fe20000410000 */
[----:B------:R-:W-:Y:S01]  /*b820*/  LOP3.LUT R160, R45, 0xff0000ff, RZ, 0xc0, !PT ;  /* 0xff0000ff2da07812 */ /* 0x000fe200078ec0ff */
[----:B------:R-:W-:Y:S02]  /*b830*/  IMAD.SHL.U32 R84, R84, 0x100, RZ ;  /* 0x0000010054547824 */ /* 0x000fe400078e00ff */
[-C--:B------:R-:W-:Y:S01]  /*b840*/  FFMA.FTZ R49, R43, R50.reuse, -R52 ;  /* 0x000000322b317223 */ /* 0x080fe20000010834 */
[----:B------:R-:W-:Y:S01]  /*b850*/  FFMA.FTZ R43, R46, R50, R51 ;  /* 0x000000322e2b7223 */ /* 0x000fe20000010033 */
[----:B------:R-:W-:Y:S02]  /*b860*/  F2FP.F16.E4M3.UNPACK_B R52, R156 ;  /* 0x0000009cff34723e */ /* 0x000fe400020006ff */
[----:B------:R-:W-:Y:S02]  /*b870*/  F2FP.F16.E4M3.UNPACK_B R50, R44 ;  /* 0x0000002cff32723e */ /* 0x000fe400020006ff */
[----:B------:R-:W-:Y:S01]  /*b880*/  F2FP.F16.E4M3.UNPACK_B R46, R42 ;  /* 0x0000002aff2e723e */ /* 0x000fe200020006ff */
[----:B------:R-:W-:Y:S01]  /*b890*/  HADD2.F32 R55, -RZ, R52.H0_H0 ;  /* 0x20000034ff377230 */ /* 0x000fe20000004100 */
[----:B------:R-:W-:Y:S01]  /*b8a0*/  F2FP.F16.E4M3.UNPACK_B R51, R158 ;  /* 0x0000009eff33723e */ /* 0x000fe200020006ff */
[----:B------:R-:W-:Y:S01]  /*b8b0*/  HADD2.F32 R42, -RZ, R50.H0_H0 ;  /* 0x20000032ff2a7230 */ /* 0x000fe20000004100 */
[----:B------:R-:W-:Y:S01]  /*b8c0*/  SHF.R.U32.HI R156, RZ, 0x8, R59 ;  /* 0x00000008ff9c7819 */ /* 0x000fe2000001163b */
[----:B------:R-:W-:Y:S01]  /*b8d0*/  HADD2.F32 R44, -RZ, R46.H0_H0 ;  /* 0x2000002eff2c7230 */ /* 0x000fe20000004100 */
[----:B------:R-:W-:Y:S01]  /*b8e0*/  LOP3.LUT R158, R59, 0xff0000ff, RZ, 0xc0, !PT ;  /* 0xff0000ff3b9e7812 */ /* 0x000fe200078ec0ff */
        /* <DEDUP_REMOVED lines=8> */
[----:B------:R-:W-:Y:S01]  /*b970*/  HADD2.F32 R53, -RZ, R52.H1_H1 ;  /* 0x30000034ff357230 */ /* 0x000fe20000004100 */
[----:B------:R-:W-:Y:S01]  /*b980*/  F2FP.SATFINITE.E4M3.F32.PACK_AB_MERGE_C R36, R49, R36, RZ ;  /* 0x000000243124723e */ /* 0x000fe200048070ff */
[----:B------:R-:W-:Y:S01]  /*b990*/  IMAD.MOV.U32 R52, RZ, RZ, R38 ;  /* 0x000000ffff347224 */ /* 0x000fe200078e0026 */
[----:B------:R-:W-:-:S02]  /*b9a0*/  F2FP.SATFINITE.E4M3.F32.PACK_AB_MERGE_C R43, R43, R12, RZ ;  /* 0x0000000c2b2b723e */ /* 0x000fc400048070ff */
[-C--:B------:R-:W-:Y:S01]  /*b9b0*/  FMUL.FTZ R55, R50, R53.reuse ;  /* 0x0000003532377220 */ /* 0x080fe20000410000 */
[----:B------:R-:W-:-:S03]  /*b9c0*/  FMUL.FTZ R85, R46, R53 ;  /* 0x000000352e557220 */ /* 0x000fc60000410000 */
[-C--:B------:R-:W-:Y:S01]  /*b9d0*/  FFMA.FTZ R53, R46, R51.reuse, -R55 ;  /* 0x000000332e357223 */ /* 0x080fe20000010837 */
[----:B------:R-:W-:Y:S01]  /*b9e0*/  FFMA.FTZ R51, R50, R51, R85 ;  /* 0x0000003332337223 */ /* 0x000fe20000010055 */
[----:B------:R-:W-:Y:S01]  /*b9f0*/  IMAD.MOV.U32 R50, RZ, RZ, R14 ;  /* 0x000000ffff327224 */ /* 0x000fe200078e000e */
[----:B------:R-:W-:Y:S02]  /*ba00*/  F2FP.F16.E4M3.UNPACK_B R55, R52.H1 ;  /* 0x00000034ff37723e */ /* 0x000fe400030006ff */
[----:B------:R-:W-:Y:S02]  /*ba10*/  F2FP.F16.E4M3.UNPACK_B R46, R159.H1 ;  /* 0x0000009fff2e723e */ /* 0x000fe400030006ff */
[----:B------:R-:W-:Y:S01]  /*ba20*/  F2FP.F16.E4M3.UNPACK_B R54, R50.H1 ;  /* 0x00000032ff36723e */ /* 0x000fe200030006ff */
[----:B------:R-:W-:Y:S01]  /*ba30*/  HADD2.F32 R38, -RZ, R55.H0_H0 ;  /* 0x20000037ff267230 */ /* 0x000fe20000004100 */
[----:B------:R-:W-:Y:S01]  /*ba40*/  F2FP.F16.E4M3.UNPACK_B R52, R52 ;  /* 0x00000034ff34723e */ /* 0x000fe200020006ff */
[----:B------:R-:W-:Y:S01]  /*ba50*/  HADD2.F32 R85, -RZ, R46.H0_H0 ;  /* 0x2000002eff557230 */ /* 0x000fe20000004100 */
[----:B------:R-:W-:Y:S01]  /*ba60*/  F2FP.F16.E4M3.UNPACK_B R50, R50 ;  /* 0x00000032ff32723e */ /* 0x000fe200020006ff */
[----:B------:R-:W-:-:S02]  /*ba70*/  HADD2.F32 R14, -RZ, R54.H0_H0 ;  /* 0x20000036ff0e7230 */ /* 0x000fc40000004100 */
[-C--:B------:R-:W-:Y:S01]  /*ba80*/  FMUL.FTZ R161, R38, R87.reuse ;  /* 0x0000005726a17220 */ /* 0x080fe20000410000 */
[----:B------:R-:W-:Y:S01]  /*ba90*/  HADD2.F32 R55, -RZ, R55.H1_H1 ;  /* 0x30000037ff377230 */ /* 0x000fe20000004100 */
[----:B------:R-:W-:Y:S01]  /*baa0*/  F2FP.SATFINITE.E4M3.F32.PACK_AB_MERGE_C R12, R53, R44, R36 ;  /* 0x0000002c350c723e */ /* 0x000fe20004807024 */
[----:B------:R-:W-:Y:S02]  /*bab0*/  HADD2.F32 R54, -RZ, R54.H1_H1 ;  /* 0x30000036ff367230 */ /* 0x000fe40000004100 */
[C---:B------:R-:W-:Y:S01]  /*bac0*/  FMUL.FTZ R87, R14.reuse, R87 ;  /* 0x000000570e577220 */ /* 0x040fe20000410000 */
[-C--:B------:R-:W-:Y:S01]  /*bad0*/  FFMA.FTZ R14, R14, R85.reuse, -R161 ;  /* 0x000000550e0e7223 */ /* 0x080fe200000108a1 */
[----:B------:R-:W-:Y:S01]  /*bae0*/  HADD2.F32 R46, -RZ, R46.H1_H1 ;  /* 0x3000002eff2e7230 */ /* 0x000fe20000004100 */
[----:B------:R-:W-:Y:S01]  /*baf0*/  SHF.L.U32 R161, R156, 0x8, RZ ;  /* 0x000000089ca17819 */ /* 0x000fe200000006ff */
[----:B------:R-:W-:Y:S01]  /*bb00*/  FFMA.FTZ R38, R38, R85, R87 ;  /* 0x0000005526267223 */ /* 0x000fe20000010057 */
[-C--:B------:R-:W-:Y:S01]  /*bb10*/  FMUL.FTZ R85, R55, R56.reuse ;  /* 0x0000003837557220 */ /* 0x080fe20000410000 */
[C---:B------:R-:W-:Y:S01]  /*bb20*/  FMUL.FTZ R56, R54.reuse, R56 ;  /* 0x0000003836387220 */ /* 0x040fe20000410000 */
[----:B------:R-:W-:Y:S01]  /*bb30*/  HADD2.F32 R87, -RZ, R58.H0_H0 ;  /* 0x2000003aff577230 */ /* 0x000fe20000004100 */
[----:B------:R-:W-:Y:S01]  /*bb40*/  F2FP.SATFINITE.E4M3.F32.PACK_AB_MERGE_C R36, R51, R42, R43 ;  /* 0x0000002a3324723e */ /* 0x000fe2000480702b */
[-C--:B------:R-:W-:Y:S01]  /*bb50*/  FFMA.FTZ R85, R54, R46.reuse, -R85 ;  /* 0x0000002e36557223 */ /* 0x080fe20000010855 */
[----:B------:R-:W-:Y:S01]  /*bb60*/  FFMA.FTZ R55, R55, R46, R56 ;  /* 0x0000002e37377223 */ /* 0x000fe20000010038 */
[----:B------:R-:W-:Y:S01]  /*bb70*/  F2FP.F16.E4M3.UNPACK_B R46, R157 ;  /* 0x0000009dff2e723e */ /* 0x000fe200020006ff */
[----:B------:R-:W-:Y:S01]  /*bb80*/  HADD2.F32 R56, -RZ, R52.H0_H0 ;  /* 0x20000034ff387230 */ /* 0x000fe20000004100 */
[----:B------:R-:W-:Y:S01]  /*bb90*/  F2FP.F16.E4M3.UNPACK_B R43, R13 ;  /* 0x0000000dff2b723e */ /* 0x000fe200020006ff */
[----:B------:R-:W-:Y:S01]  /*bba0*/  HADD2.F32 R54, -RZ, R50.H0_H0 ;  /* 0x20000032ff367230 */ /* 0x000fe20000004100 */
[----:B------:R-:W-:Y:S01]  /*bbb0*/  F2FP.SATFINITE.E4M3.F32.PACK_AB_MERGE_C R38, R55, R38, RZ ;  /* 0x000000263726723e */ /* 0x000fe200048070ff */
[----:B------:R-:W-:Y:S01]  /*bbc0*/  HADD2.F32 R157, -RZ, R46.H0_H0 ;  /* 0x2000002eff9d7230 */ /* 0x000fe20000004100 */
[----:B------:R-:W-:Y:S01]  /*bbd0*/  F2FP.SATFINITE.E4M3.F32.PACK_AB_MERGE_C R14, R85, R14, RZ ;  /* 0x0000000e550e723e */ /* 0x000fe200048070ff */
[----:B------:R-:W-:Y:S01]  /*bbe0*/  HADD2.F32 R52, -RZ, R52.H1_H1 ;  /* 0x30000034ff347230 */ /* 0x000fe20000004100 */
[----:B------:R-:W-:Y:S01]  /*bbf0*/  LOP3.LUT R158, R158, 0xff00, R161, 0xf8, !PT ;  /* 0x0000ff009e9e7812 */ /* 0x000fe200078ef8a1 */
[----:B------:R-:W-:-:S02]  /*bc00*/  HADD2.F32 R50, -RZ, R50.H1_H1 ;  /* 0x30000032ff327230 */ /* 0x000fc40000004100 */
[-C--:B------:R-:W-:Y:S01]  /*bc10*/  FMUL.FTZ R159, R56, R157.reuse ;  /* 0x0000009d389f7220 */ /* 0x080fe20000410000 */
[C---:B------:R-:W-:Y:S01]  /*bc20*/  FMUL.FTZ R157, R54.reuse, R157 ;  /* 0x0000009d369d7220 */ /* 0x040fe20000410000 */
[----:B------:R-:W-:Y:S02]  /*bc30*/  HADD2.F32 R42, -RZ, R43.H0_H0 ;  /* 0x2000002bff2a7230 */ /* 0x000fe40000004100 */
[-C--:B------:R-:W-:Y:S01]  /*bc40*/  FFMA.FTZ R54, R54, R87.reuse, -R159 ;  /* 0x0000005736367223 */ /* 0x080fe2000001089f */
[----:B------:R-:W-:Y:S01]  /*bc50*/  SHF.R.U32.HI R159, RZ, 0x8, R47 ;  /* 0x00000008ff9f7819 */ /* 0x000fe2000001162f */
[----:B------:R-:W-:Y:S01]  /*bc60*/  FFMA.FTZ R56, R56, R87, R157 ;  /* 0x0000005738387223 */ /* 0x000fe2000001009d */
[----:B------:R-:W-:Y:S02]  /*bc70*/  LOP3.LUT R87, R57, 0xff0000ff, RZ, 0xc0, !PT ;  /* 0xff0000ff39577812 */ /* 0x000fe400078ec0ff */
[----:B------:R-:W-:Y:S01]  /*bc80*/  SHF.R.U32.HI R57, RZ, 0x10, R59 ;  /* 0x00000010ff397819 */ /* 0x000fe2000001163b */
[----:B------:R-:W-:Y:S01]  /*bc90*/  IMAD.SHL.U32 R156, R159, 0x100, RZ ;  /* 0x000001009f9c7824 */ /* 0x000fe200078e00ff */
[----:B------:R-:W-:-:S02]  /*bca0*/  SHF.R.U32.HI R157, RZ, 0x8, R45 ;  /* 0x00000008ff9d7819 */ /* 0x000fc4000001162d */
[----:B------:R-:W-:Y:S02]  /*bcb0*/  SHF.R.U32.HI R59, RZ, 0x10, R45 ;  /* 0x00000010ff3b7819 */ /* 0x000fe4000001162d */
[----:B------:R-:W-:Y:S01]  /*bcc0*/  SHF.R.U32.HI R45, RZ, 0x10, R47 ;  /* 0x00000010ff2d7819 */ /* 0x000fe2000001162f */
[----:B------:R-:W-:Y:S01]  /*bcd0*/  IMAD.SHL.U32 R157, R157, 0x100, RZ ;  /* 0x000001009d9d7824 */ /* 0x000fe200078e00ff */
[----:B------:R-:W-:Y:S02]  /*bce0*/  LOP3.LUT R47, R47, 0xff0000ff, RZ, 0xc0, !PT ;  /* 0xff0000ff2f2f7812 */ /* 0x000fe400078ec0ff */
[----:B------:R-:W-:Y:S01]  /*bcf0*/  LOP3.LUT R87, R87, 0xff00, R84, 0xf8, !PT ;  /* 0x0000ff0057577812 */ /* 0x000fe200078ef854 */
[----:B------:R-:W-:Y:S01]  /*bd00*/  IMAD.U32 R84, R86, 0x10000, RZ ;  /* 0x0001000056547824 */ /* 0x000fe200078e00ff */
[----:B------:R-:W-:Y:S01]  /*bd10*/  LOP3.LUT R156, R47, 0xff00, R156, 0xf8, !PT ;  /* 0x0000ff002f9c7812 */ /* 0x000fe200078ef89c */
[----:B------:R-:W-:Y:S01]  /*bd20*/  IMAD.U32 R45, R45, 0x10000, RZ ;  /* 0x000100002d2d7824 */ /* 0x000fe200078e00ff */
[----:B------:R-:W-:Y:S01]  /*bd30*/  SHF.L.U32 R47, R57, 0x10, RZ ;  /* 0x00000010392f7819 */ /* 0x000fe200000006ff */
[----:B------:R-:W-:Y:S01]  /*bd40*/  IMAD.U32 R57, R59, 0x10000, RZ ;  /* 0x000100003b397824 */ /* 0x000fe200078e00ff */
[----:B------:R-:W-:Y:S01]  /*bd50*/  LOP3.LUT R160, R160, 0xff00, R157, 0xf8, !PT ;  /* 0x0000ff00a0a07812 */ /* 0x000fe200078ef89d */
[----:B------:R-:W-:Y:S01]  /*bd60*/  HADD2.F32 R59, -RZ, R58.H1_H1 ;  /* 0x3000003aff3b7230 */ /* 0x000fe20000004100 */
[----:B------:R-:W-:Y:S01]  /*bd70*/  LOP3.LUT R84, R87, 0xff0000, R84, 0xf8, !PT ;  /* 0x00ff000057547812 */ /* 0x000fe200078ef854 */
[----:B------:R-:W-:Y:S01]  /*bd80*/  HADD2.F32 R87, -RZ, R46.H1_H1 ;  /* 0x3000002eff577230 */ /* 0x000fe20000004100 */
[----:B------:R-:W-:-:S02]  /*bd90*/  LOP3.LUT R57, R160, 0xff0000, R57, 0xf8, !PT ;  /* 0x00ff0000a0397812 */ /* 0x000fc400078ef839 */
[----:B------:R-:W-:Y:S02]  /*bda0*/  F2FP.F16.E4M3.UNPACK_B R46, R37 ;  /* 0x00000025ff2e723e */ /* 0x000fe400020006ff */
[----:B------:R-:W-:Y:S01]  /*bdb0*/  F2FP.F16.E4M3.UNPACK_B R44, R57 ;  /* 0x00000039ff2c723e */ /* 0x000fe200020006ff */
[-C--:B------:R-:W-:Y:S01]  /*bdc0*/  FMUL.FTZ R157, R52, R87.reuse ;  /* 0x00000057349d7220 */ /* 0x080fe20000410000 */
[C---:B------:R-:W-:Y:S01]  /*bdd0*/  FMUL.FTZ R87, R50.reuse, R87 ;  /* 0x0000005732577220 */ /* 0x040fe20000410000 */
[----:B------:R-:W-:Y:S01]  /*bde0*/  HADD2.F32 R49, -RZ, R46.H0_H0 ;  /* 0x2000002eff317230 */ /* 0x000fe20000004100 */
[----:B------:R-:W-:Y:S01]  /*bdf0*/  F2FP.F16.E4M3.UNPACK_B R51, R84 ;  /* 0x00000054ff33723e */ /* 0x000fe200020006ff */
[----:B------:R-:W-:Y:S02]  /*be00*/  HADD2.F32 R53, -RZ, R44.H0_H0 ;  /* 0x2000002cff357230 */ /* 0x000fe40000004100 */
[-C--:B------:R-:W-:Y:S01]  /*be10*/  FFMA.FTZ R157, R50, R59.reuse, -R157 ;  /* 0x0000003b329d7223 */ /* 0x080fe2000001089d */
[----:B------:R-:W-:Y:S01]  /*be20*/  FFMA.FTZ R87, R52, R59, R87 ;  /* 0x0000003b34577223 */ /* 0x000fe20000010057 */
[----:B------:R-:W-:Y:S01]  /*be30*/  HADD2.F32 R50, -RZ, R46.H1_H1 ;  /* 0x3000002eff327230 */ /* 0x000fe20000004100 */
[----:B------:R-:W-:Y:S01]  /*be40*/  F2FP.F16.E4M3.UNPACK_B R57, R57.H1 ;  /* 0x00000039ff39723e */ /* 0x000fe200030006ff */
[----:B------:R-:W-:-:S02]  /*be50*/  HADD2.F32 R52, -RZ, R51.H0_H0 ;  /* 0x20000033ff347230 */ /* 0x000fc40000004100 */
[CC--:B------:R-:W-:Y:S01]  /*be60*/  FMUL.FTZ R55, R49.reuse, R53.reuse ;  /* 0x0000003531377220 */ /* 0x0c0fe20000410000 */
[C---:B------:R-:W-:Y:S01]  /*be70*/  FMUL.FTZ R46, R42.reuse, R53 ;  /* 0x000000352a2e7220 */ /* 0x040fe20000410000 */
[----:B------:R-:W-:Y:S01]  /*be80*/  HADD2.F32 R53, -RZ, R44.H1_H1 ;  /* 0x3000002cff357230 */ /* 0x000fe20000004100 */
[----:B------:R-:W-:Y:S01]  /*be90*/  F2FP.F16.E4M3.UNPACK_B R84, R84.H1 ;  /* 0x00000054ff54723e */ /* 0x000fe200030006ff */
[----:B------:R-:W-:Y:S02]  /*bea0*/  HADD2.F32 R44, -RZ, R43.H1_H1 ;  /* 0x3000002bff2c7230 */ /* 0x000fe40000004100 */
[-C--:B------:R-:W-:Y:S01]  /*beb0*/  FFMA.FTZ R42, R42, R52.reuse, -R55 ;  /* 0x000000342a2a7223 */ /* 0x080fe20000010837 */
[----:B------:R-:W-:Y:S02]  /*bec0*/  HADD2.F32 R51, -RZ, R51.H1_H1 ;  /* 0x30000033ff337230 */ /* 0x000fe40000004100 */
[----:B------:R-:W-:Y:S01]  /*bed0*/  FFMA.FTZ R43, R49, R52, R46 ;  /* 0x00000034312b7223 */ /* 0x000fe2000001002e */
[-C--:B------:R-:W-:Y:S01]  /*bee0*/  FMUL.FTZ R55, R50, R53.reuse ;  /* 0x0000003532377220 */ /* 0x080fe20000410000 */
[C---:B------:R-:W-:Y:S01]  /*bef0*/  FMUL.FTZ R53, R44.reuse, R53 ;  /* 0x000000352c357220 */ /* 0x040fe20000410000 */
[----:B------:R-:W-:Y:S01]  /*bf00*/  F2FP.F16.E4M3.UNPACK_B R49, R37.H1 ;  /* 0x00000025ff31723e */ /* 0x000fe200030006ff */
[----:B------:R-:W-:Y:S01]  /*bf10*/  HADD2.F32 R52, -RZ, R57.H0_H0 ;  /* 0x20000039ff347230 */ /* 0x000fe20000004100 */
[----:B------:R-:W-:Y:S01]  /*bf20*/  F2FP.F16.E4M3.UNPACK_B R46, R13.H1 ;  /* 0x0000000dff2e723e */ /* 0x000fe200030006ff */
[-C--:B------:R-:W-:Y:S01]  /*bf30*/  FFMA.FTZ R13, R44, R51.reuse, -R55 ;  /* 0x000000332c0d7223 */ /* 0x080fe20000010837 */
[----:B------:R-:W-:Y:S01]  /*bf40*/  FFMA.FTZ R44, R50, R51, R53 ;  /* 0x00000033322c7223 */ /* 0x000fe20000010035 */
[----:B------:R-:W-:Y:S01]  /*bf50*/  HADD2.F32 R51, -RZ, R49.H0_H0 ;  /* 0x20000031ff337230 */ /* 0x000fe20000004100 */
[----:B------:R-:W-:Y:S01]  /*bf60*/  F2FP.SATFINITE.E4M3.F32.PACK_AB_MERGE_C R14, R157, R54, R14 ;  /* 0x000000369d0e723e */ /* 0x000fe2000480700e */
[--C-:B------:R-:W-:Y:S01]  /*bf70*/  HADD2.F32 R37, -RZ, R46.reuse.H0_H0 ;  /* 0x2000002eff257230 */ /* 0x100fe20000004100 */
[----:B------:R-:W-:Y:S01]  /*bf80*/  LOP3.LUT R45, R156, 0xff0000, R45, 0xf8, !PT ;  /* 0x00ff00009c2d7812 */ /* 0x000fe200078ef82d */
[----:B------:R-:W-:-:S02]  /*bf90*/  HADD2.F32 R50, -RZ, R46.H1_H1 ;  /* 0x3000002eff327230 */ /* 0x000fc40000004100 */
[-C--:B------:R-:W-:Y:S01]  /*bfa0*/  FMUL.FTZ R54, R51, R52.reuse ;  /* 0x0000003433367220 */ /* 0x080fe20000410000 */
[--C-:B------:R-:W-:Y:S02]  /*bfb0*/  HADD2.F32 R46, -RZ, R84.reuse.H0_H0 ;  /* 0x20000054ff2e7230 */ /* 0x100fe40000004100 */
[C---:B------:R-:W-:Y:S01]  /*bfc0*/  FMUL.FTZ R52, R37.reuse, R52 ;  /* 0x0000003425347220 */ /* 0x040fe20000410000 */
[----:B------:R-:W-:Y:S01]  /*bfd0*/  HADD2.F32 R57, -RZ, R57.H1_H1 ;  /* 0x30000039ff397230 */ /* 0x000fe20000004100 */
[----:B------:R-:W-:Y:S01]  /*bfe0*/  LOP3.LUT R47, R158, 0xff0000, R47, 0xf8, !PT ;  /* 0x00ff00009e2f7812 */ /* 0x000fe200078ef82f */
[----:B------:R-:W-:Y:S02]  /*bff0*/  HADD2.F32 R49, -RZ, R49.H1_H1 ;  /* 0x30000031ff317230 */ /* 0x000fe40000004100 */
[-C--:B------:R-:W-:Y:S01]  /*c000*/  FFMA.FTZ R37, R37, R46.reuse, -R54 ;  /* 0x0000002e25257223 */ /* 0x080fe20000010836 */
[----:B------:R-:W-:Y:S02]  /*c010*/  HADD2.F32 R84, -RZ, R84.H1_H1 ;  /* 0x30000054ff547230 */ /* 0x000fe40000004100 */
[CC--:B------:R-:W-:Y:S01]  /*c020*/  FMUL.FTZ R54, R50.reuse, R57.reuse ;  /* 0x0000003932367220 */ /* 0x0c0fe20000410000 */
[----:B------:R-:W-:Y:S01]  /*c030*/  FFMA.FTZ R46, R51, R46, R52 ;  /* 0x0000002e332e7223 */ /* 0x000fe20000010034 */
[C---:B------:R-:W-:Y:S01]  /*c040*/  FMUL.FTZ R53, R49.reuse, R57 ;  /* 0x0000003931357220 */ /* 0x040fe20000410000 */
[----:B------:R-:W-:Y:S01]  /*c050*/  F2FP.F16.E4M3.UNPACK_B R51, R39 ;  /* 0x00000027ff33723e */ /* 0x000fe200020006ff */
[-C--:B------:R-:W-:Y:S01]  /*c060*/  FFMA.FTZ R49, R49, R84.reuse, R54 ;  /* 0x0000005431317223 */ /* 0x080fe20000010036 */
[----:B------:R-:W-:Y:S01]  /*c070*/  F2FP.F16.E4M3.UNPACK_B R54, R45 ;  /* 0x0000002dff36723e */ /* 0x000fe200020006ff */
[----:B------:R-:W-:Y:S01]  /*c080*/  FFMA.FTZ R50, R50, R84, -R53 ;  /* 0x0000005432327223 */ /* 0x000fe20000010835 */
[----:B------:R-:W-:-:S02]  /*c090*/  F2FP.F16.E4M3.UNPACK_B R52, R15 ;  /* 0x0000000fff34723e */ /* 0x000fc400020006ff */
[----:B------:R-:W-:Y:S01]  /*c0a0*/  F2FP.F16.E4M3.UNPACK_B R53, R15.H1 ;  /* 0x0000000fff35723e */ /* 0x000fe200030006ff */
[----:B------:R-:W-:Y:S01]  /*c0b0*/  HADD2.F32 R85, -RZ, R54.H0_H0 ;  /* 0x20000036ff557230 */ /* 0x000fe20000004100 */
[----:B------:R-:W-:Y:S01]  /*c0c0*/  F2FP.F16.E4M3.UNPACK_B R84, R45.H1 ;  /* 0x0000002dff54723e */ /* 0x000fe200030006ff */
[----:B------:R-:W-:Y:S01]  /*c0d0*/  HADD2.F32 R15, -RZ, R52.H0_H0 ;  /* 0x20000034ff0f7230 */ /* 0x000fe20000004100 */
[----:B------:R-:W-:Y:S01]  /*c0e0*/  F2FP.F16.E4M3.UNPACK_B R57, R39.H1 ;  /* 0x00000027ff39723e */ /* 0x000fe200030006ff */
[----:B------:R-:W-:Y:S01]  /*c0f0*/  HADD2.F32 R55, -RZ, R53.H0_H0 ;  /* 0x20000035ff377230 */ /* 0x000fe20000004100 */
[----:B------:R-:W-:Y:S01]  /*c100*/  F2FP.SATFINITE.E4M3.F32.PACK_AB_MERGE_C R38, R87, R56, R38 ;  /* 0x000000385726723e */ /* 0x000fe20004807026 */
[----:B------:R-:W-:Y:S01]  /*c110*/  HADD2.F32 R56, -RZ, R51.H0_H0 ;  /* 0x20000033ff387230 */ /* 0x000fe20000004100 */
[-C--:B------:R-:W-:Y:S01]  /*c120*/  F2FP.F16.E4M3.UNPACK_B R39, R47.reuse ;  /* 0x0000002fff27723e */ /* 0x080fe200020006ff */
[----:B------:R-:W-:Y:S01]  /*c130*/  HADD2.F32 R86, -RZ, R84.H0_H0 ;  /* 0x20000054ff567230 */ /* 0x000fe20000004100 */
[----:B------:R-:W-:Y:S01]  /*c140*/  F2FP.F16.E4M3.UNPACK_B R47, R47.H1 ;  /* 0x0000002fff2f723e */ /* 0x000fe200030006ff */
[----:B------:R-:W-:-:S02]  /*c150*/  HADD2.F32 R58, -RZ, R57.H0_H0 ;  /* 0x20000039ff3a7230 */ /* 0x000fc40000004100 */
[-C--:B------:R-:W-:Y:S01]  /*c160*/  FMUL.FTZ R156, R56, R85.reuse ;  /* 0x00000055389c7220 */ /* 0x080fe20000410000 */
[----:B------:R-:W-:Y:S02]  /*c170*/  HADD2.F32 R45, -RZ, R39.H0_H0 ;  /* 0x20000027ff2d7230 */ /* 0x000fe40000004100 */
[----:B------:R-:W-:Y:S01]  /*c180*/  FMUL.FTZ R85, R15, R85 ;  /* 0x000000550f557220 */ /* 0x000fe20000410000 */
[----:B------:R-:W-:Y:S02]  /*c190*/  HADD2.F32 R59, -RZ, R47.H0_H0 ;  /* 0x2000002fff3b7230 */ /* 0x000fe40000004100 */
[----:B------:R-:W-:Y:S01]  /*c1a0*/  FMUL.FTZ R87, R55, R86 ;  /* 0x0000005637577220 */ /* 0x000fe20000410000 */
[----:B------:R-:W-:Y:S02]  /*c1b0*/  HADD2.F32 R57, -RZ, R57.H1_H1 ;  /* 0x30000039ff397230 */ /* 0x000fe40000004100 */
[----:B------:R-:W-:Y:S01]  /*c1c0*/  FFMA.FTZ R15, R15, R45, -R156 ;  /* 0x0000002d0f0f7223 */ /* 0x000fe2000001089c */
[----:B------:R-:W-:-:S02]  /*c1d0*/  HADD2.F32 R84, -RZ, R84.H1_H1 ;  /* 0x30000054ff547230 */ /* 0x000fc40000004100 */
[----:B------:R-:W-:Y:S01]  /*c1e0*/  FFMA.FTZ R45, R56, R45, R85 ;  /* 0x0000002d382d7223 */ /* 0x000fe20000010055 */
[----:B------:R-:W-:Y:S02]  /*c1f0*/  HADD2.F32 R53, -RZ, R53.H1_H1 ;  /* 0x30000035ff357230 */ /* 0x000fe40000004100 */
[C---:B------:R-:W-:Y:S01]  /*c200*/  FMUL.FTZ R158, R58.reuse, R86 ;  /* 0x000000563a9e7220 */ /* 0x040fe20000410000 */
[----:B------:R-:W-:Y:S01]  /*c210*/  FFMA.FTZ R56, R58, R59, R87 ;  /* 0x0000003b3a387223 */ /* 0x000fe20000010057 */
[----:B------:R-:W-:Y:S02]  /*c220*/  HADD2.F32 R51, -RZ, R51.H1_H1 ;  /* 0x30000033ff337230 */ /* 0x000fe40000004100 */
[-C--:B------:R-:W-:Y:S01]  /*c230*/  FMUL.FTZ R86, R57, R84.reuse ;  /* 0x0000005439567220 */ /* 0x080fe20000410000 */
[----:B------:R-:W-:Y:S02]  /*c240*/  HADD2.F32 R58, -RZ, R54.H1_H1 ;  /* 0x30000036ff3a7230 */ /* 0x000fe40000004100 */
[----:B------:R-:W-:Y:S01]  /*c250*/  FMUL.FTZ R84, R53, R84 ;  /* 0x0000005435547220 */ /* 0x000fe20000410000 */
[----:B------:R-:W-:-:S02]  /*c260*/  HADD2.F32 R52, -RZ, R52.H1_H1 ;  /* 0x30000034ff347230 */ /* 0x000fc40000004100 */
[----:B------:R-:W-:Y:S01]  /*c270*/  FFMA.FTZ R55, R55, R59, -R158 ;  /* 0x0000003b37377223 */ /* 0x000fe2000001089e */
[----:B------:R-:W-:Y:S02]  /*c280*/  HADD2.F32 R54, -RZ, R47.H1_H1 ;  /* 0x3000002fff367230 */ /* 0x000fe40000004100 */
[-C--:B------:R-:W-:Y:S01]  /*c290*/  FMUL.FTZ R47, R51, R58.reuse ;  /* 0x0000003a332f7220 */ /* 0x080fe20000410000 */
[----:B------:R-:W-:Y:S02]  /*c2a0*/  HADD2.F32 R39, -RZ, R39.H1_H1 ;  /* 0x30000027ff277230 */ /* 0x000fe40000004100 */
[----:B------:R-:W-:Y:S01]  /*c2b0*/  FMUL.FTZ R58, R52, R58 ;  /* 0x0000003a343a7220 */ /* 0x000fe20000410000 */
[----:B------:R-:W-:Y:S01]  /*c2c0*/  F2FP.SATFINITE.E4M3.F32.PACK_AB_MERGE_C R37, R50, R37, RZ ;  /* 0x000000253225723e */ /* 0x000fe200048070ff */
[-C--:B------:R-:W-:Y:S01]  /*c2d0*/  FFMA.FTZ R86, R53, R54.reuse, -R86 ;  /* 0x0000003635567223 */ /* 0x080fe20000010856 */
[----:B------:R-:W-:Y:S01]  /*c2e0*/  FFMA.FTZ R57, R57, R54, R84 ;  /* 0x0000003639397223 */ /* 0x000fe20000010054 */
[-C--:B------:R-:W-:Y:S01]  /*c2f0*/  FFMA.FTZ R52, R52, R39.reuse, -R47 ;  /* 0x0000002734347223 */ /* 0x080fe2000001082f */
[----:B------:R-:W-:Y:S01]  /*c300*/  FFMA.FTZ R58, R51, R39, R58 ;  /* 0x00000027333a7223 */ /* 0x000fe2000001003a */
[----:B------:R-:W-:-:S02]  /*c310*/  F2FP.SATFINITE.E4M3.F32.PACK_AB_MERGE_C R46, R49, R46, RZ ;  /* 0x0000002e312e723e */ /* 0x000fc400048070ff */
[----:B------:R-:W-:Y:S02]  /*c320*/  F2FP.SATFINITE.E4M3.F32.PACK_AB_MERGE_C R55, R86, R55, RZ ;  /* 0x000000375637723e */ /* 0x000fe400048070ff */
[----:B------:R-:W-:Y:S02]  /*c330*/  F2FP.SATFINITE.E4M3.F32.PACK_AB_MERGE_C R56, R57, R56, RZ ;  /* 0x000000383938723e */ /* 0x000fe400048070ff */
[----:B------:R-:W-:Y:S02]  /*c340*/  F2FP.SATFINITE.E4M3.F32.PACK_AB_MERGE_C R13, R13, R42, R37 ;  /* 0x0000002a0d0d723e */ /* 0x000fe40004807025 */
[----:B------:R-:W-:Y:S02]  /*c350*/  F2FP.SATFINITE.E4M3.F32.PACK_AB_MERGE_C R15, R52, R15, R55 ;  /* 0x0000000f340f723e */ /* 0x000fe40004807037 */
[----:B------:R-:W-:Y:S02]  /*c360*/  F2FP.SATFINITE.E4M3.F32.PACK_AB_MERGE_C R37, R44, R43, R46 ;  /* 0x0000002b2c25723e */ /* 0x000fe4000480702e */
[----:B------:R-:W-:-:S07]  /*c370*/  F2FP.SATFINITE.E4M3.F32.PACK_AB_MERGE_C R39, R58, R45, R56 ;  /* 0x0000002d3a27723e */ /* 0x000fce0004807038 */
.L_x_518:
[----:B------:R-:W-:Y:S05]  /*c380*/  BSYNC B2 ;  /* 0x0000000000027941 */ /* 0x000fea0003800000 */
.L_x_517:
[----:B------:R-:W-:Y:S01]  /*c390*/  ISETP.GE.AND P2, PT, R48, R137, PT ;  /* 0x000000893000720c */ /* 0x000fe20003f46270 */
[----:B0-----:R0:W-:-:S12]  /*c3a0*/  ST.E.128 desc[UR50][R40.64], R12 ;  /* 0x0000000c28007985 */ /* 0x0011d8000c101d32 */
[----:B------:R-:W-:-:S04]  /*c3b0*/  @!P2 IADD3 R42, P5, R11, R48, RZ ;  /* 0x000000300b2aa210 */ /* 0x000fc80007fbe0ff */
[----:B------:R-:W-:-:S05]  /*c3c0*/  @!P2 LEA.HI.X.SX32 R43, R48, R155, 0x1, P5 ;  /* 0x0000009b302ba211 */ /* 0x000fca00028f0eff */
[----:B---3--:R0:W-:Y:S04]  /*c3d0*/  @!P2 ST.E.128 desc[UR50][R42.64], R36 ;  /* 0x000000242a00a985 */ /* 0x0081e8000c101d32 */
.L_x_508:
[----:B------:R-:W-:Y:S05]  /*c3e0*/  BSYNC B1 ;  /* 0x0000000000017941 */ /* 0x000fea0003800000 */
.L_x_507:
[----:B------:R-:W-:-:S03]  /*c3f0*/  UMOV UR4, 0xffffffff ;  /* 0xffffffff00047882 */ /* 0x000fc60000000000 */
[----:B------:R-:W-:Y:S05]  /*c400*/  BRA.DIV UR4, `(.L_x_519) ;  /* 0x000001ce04107947 */ /* 0x000fea000b800000 */
[----:B------:R0:W0:Y:S04]  /*c410*/  SHFL.IDX PT, R44, R119, 0x1, 0x1e1f ;  /* 0x003e1f00772c7f89 */ /* 0x00002800000e0000 */
[----:B-1----:R-:W1:Y:S02]  /*c420*/  SHFL.IDX PT, R120, R120, 0x1, 0x1e1f ;  /* 0x003e1f0078787f89 */ /* 0x002e6400000e0000 */
.L_x_788:
[----:B------:R-:W-:Y:S05]  /*c430*/  @P4 BRA `(.L_x_476) ;  /* 0x0000003400344947 */ /* 0x000fea0003800000 */
[----:B------:R-:W-:Y:S01]  /*c440*/  ISETP.NE.AND P2, PT, R28, RZ, PT ;  /* 0x000000ff1c00720c */ /* 0x000fe20003f45270 */
[----:B------:R-:W-:-:S12]  /*c450*/  BSSY B1, `(.L_x_520) ;  /* 0x00000f2000017945 */ /* 0x000fd80003800000 */
[----:B------:R-:W-:Y:S05]  /*c460*/  @!P2 BRA `(.L_x_521) ;  /* 0x0000000c00c0a947 */ /* 0x000fea0003800000 */
[----:B----4-:R-:W-:Y:S01]  /*c470*/  SEL R11, R121, R146, !P0 ;  /* 0x00000092790b7207 */ /* 0x010fe20004000000 */
[----:B------:R-:W-:Y:S01]  /*c480*/  BSSY B2, `(.L_x_522) ;  /* 0x00000ec000027945 */ /* 0x000fe20003800000 */
[----:B01----:R-:W-:Y:S02]  /*c490*/  IADD3 R40, P2, R21, R120, RZ ;  /* 0x0000007815287210 */ /* 0x003fe40007f5e0ff */
[----:B------:R-:W-:Y:S02]  /*c4a0*/  SHF.R.S32.HI R12, RZ, 0x1f, R11 ;  /* 0x0000001fff0c7819 */ /* 0x000fe4000001140b */
[----:B------:R-:W-:Y:S02]  /*c4b0*/  IADD3.X R41, R44, R113, RZ, P2, !PT ;  /* 0x000000712c297210 */ /* 0x000fe400017fe4ff */
[----:B------:R-:W-:-:S04]  /*c4c0*/  LEA.HI R12, R12, R11, RZ, 0x5 ;  /* 0x0000000b0c0c7211 */ /* 0x000fc800078f28ff */
[----:B------:R-:W-:-:S04]  /*c4d0*/  LEA.HI.SX32 R12, R12, R117, 0x1b ;  /* 0x000000750c0c7211 */ /* 0x000fc800078fdaff */
[----:B------:R-:W-:Y:S01]  /*c4e0*/  SHF.R.S32.HI R13, RZ, 0x1f, R12 ;  /* 0x0000001fff0d7819 */ /* 0x000fe2000001140c */
[----:B------:R-:W-:-:S03]  /*c4f0*/  IMAD.SHL.U32 R11, R12, 0x10, RZ ;  /* 0x000000100c0b7824 */ /* 0x000fc600078e00ff */
[----:B------:R-:W-:Y:S02]  /*c500*/  LEA.HI R13, R13, R12, RZ, 0x2 ;  /* 0x0000000c0d0d7211 */ /* 0x000fe400078f10ff */
[----:B------:R-:W-:Y:S02]  /*c510*/  ISETP.GE.AND P2, PT, R11, R137, PT ;  /* 0x000000890b00720c */ /* 0x000fe40003f46270 */
[----:B------:R-:W-:-:S05]  /*c520*/  SHF.R.S32.HI R12, RZ, 0x2, R13 ;  /* 0x00000002ff0c7819 */ /* 0x000fca000001140d */
[----:B------:R-:W-:-:S06]  /*c530*/  IMAD R12, R12, 0x2800, R213 ;  /* 0x000028000c0c7824 */ /* 0x000fcc00078e02d5 */
[----:B------:R-:W-:-:S04]  /*c540*/  @!P2 IADD3 R42, P4, R11, R120, RZ ;  /* 0x000000780b2aa210 */ /* 0x000fc80007f9e0ff */
[----:B------:R-:W-:Y:S02]  /*c550*/  @!P2 LEA.HI.X.SX32 R43, R11, R44, 0x1, P4 ;  /* 0x0000002c0b2ba211 */ /* 0x000fe400020f0eff */
[----:B------:R-:W-:Y:S02]  /*c560*/  LOP3.LUT R11, R212, 0x30, R11, 0xf8, !PT ;  /* 0x00000030d40b7812 */ /* 0x000fe400078ef80b */
[----:B------:R-:W-:Y:S02]  /*c570*/  ISETP.GE.AND P4, PT, R16, R118, PT ;  /* 0x000000761000720c */ /* 0x000fe40003f86270 */
[----:B------:R-:W-:-:S05]  /*c580*/  LOP3.LUT R11, R11, R4, RZ, 0x3c, !PT ;  /* 0x000000040b0b7212 */ /* 0x000fca00078e3cff */
[----:B------:R-:W-:Y:S02]  /*c590*/  IMAD.IADD R12, R12, 0x1, R11 ;  /* 0x000000010c0c7824 */ /* 0x000fe400078e020b */
[C---:B------:R-:W-:Y:S02]  /*c5a0*/  IMAD R11, R19.reuse, 0x7800, R133 ;  /* 0x00007800130b7824 */ /* 0x040fe400078e0285 */
[----:B------:R-:W-:Y:S02]  /*c5b0*/  IMAD R13, R19, 0x7800, R12 ;  /* 0x00007800130d7824 */ /* 0x000fe400078e020c */
[C---:B------:R-:W-:Y:S02]  /*c5c0*/  IMAD.IADD R11, R18.reuse, 0x1, R11 ;  /* 0x00000001120b7824 */ /* 0x040fe400078e020b */
[----:B------:R-:W-:-:S03]  /*c5d0*/  IMAD.IADD R36, R18, 0x1, R13 ;  /* 0x0000000112247824 */ /* 0x000fc600078e020d */
[----:B------:R0:W1:Y:S04]  /*c5e0*/  LDS.128 R12, [R11+0x1a400] ;  /* 0x01a400000b0c7984 */ /* 0x0000680000000c00 */
[----:B------:R-:W4:Y:S01]  /*c5f0*/  LDS.128 R36, [R36+0x1a400] ;  /* 0x01a4000024247984 */ /* 0x000f220000000c00 */
[----:B------:R-:W-:Y:S05]  /*c600*/  @P4 BRA `(.L_x_523) ;  /* 0x0000000c004c4947 */ /* 0x000fea0003800000 */
[----:B------:R-:W-:Y:S01]  /*c610*/  SHF.R.U32.HI R45, RZ, 0x8, R73 ;  /* 0x00000008ff2d7819 */ /* 0x000fe20000011649 */
[----:B----4-:R-:W-:Y:S01]  /*c620*/  IMAD.MOV.U32 R49, RZ, RZ, R36 ;  /* 0x000000ffff317224 */ /* 0x010fe200078e0024 */
[----:B-1----:R-:W-:Y:S02]  /*c630*/  MOV R48, R12 ;  /* 0x0000000c00307202 */ /* 0x002fe40000000f00 */
[----:B------:R-:W-:Y:S01]  /*c640*/  SHF.R.U32.HI R51, RZ, 0x8, R75 ;  /* 0x00000008ff337819 */ /* 0x000fe2000001164b */
[----:B------:R-:W-:Y:S01]  /*c650*/  IMAD.SHL.U32 R12, R45, 0x100, RZ ;  /* 0x000001002d0c7824 */ /* 0x000fe200078e00ff */
[----:B0-----:R-:W-:Y:S01]  /*c660*/  LOP3.LUT R11, R73, 0xff0000ff, RZ, 0xc0, !PT ;  /* 0xff0000ff490b7812 */ /* 0x001fe200078ec0ff */
[----:B------:R-:W-:Y:S01]  /*c670*/  IMAD.MOV.U32 R45, RZ, RZ, R14 ;  /* 0x000000ffff2d7224 */ /* 0x000fe200078e000e */
[----:B------:R-:W-:Y:S01]  /*c680*/  SHF.R.U32.HI R56, RZ, 0x10, R73 ;  /* 0x00000010ff387819 */ /* 0x000fe20000011649 */
[----:B------:R-:W-:Y:S01]  /*c690*/  IMAD.SHL.U32 R51, R51, 0x100, RZ ;  /* 0x0000010033337824 */ /* 0x000fe200078e00ff */
[----:B------:R-:W-:-:S02]  /*c6a0*/  SHF.R.U32.HI R53, RZ, 0x8, R61 ;  /* 0x00000008ff357819 */ /* 0x000fc4000001163d */
[----:B------:R-:W-:Y:S02]  /*c6b0*/  SHF.R.U32.HI R54, RZ, 0x10, R75 ;  /* 0x00000010ff367819 */ /* 0x000fe4000001164b */
[----:B------:R-:W-:Y:S01]  /*c6c0*/  SHF.R.U32.HI R55, RZ, 0x8, R63 ;  /* 0x00000008ff377819 */ /* 0x000fe2000001163f */
[----:B------:R-:W-:Y:S01]  /*c6d0*/  IMAD.SHL.U32 R53, R53, 0x100, RZ ;  /* 0x0000010035357824 */ /* 0x000fe200078e00ff */
[----:B------:R-:W-:Y:S02]  /*c6e0*/  LOP3.LUT R11, R11, 0xff00, R12, 0xf8, !PT ;  /* 0x0000ff000b0b7812 */ /* 0x000fe400078ef80c */
[----:B------:R-:W-:Y:S01]  /*c6f0*/  SHF.L.U32 R14, R56, 0x10, RZ ;  /* 0x00000010380e7819 */ /* 0x000fe200000006ff */
[----:B------:R-:W-:Y:S01]  /*c700*/  IMAD.SHL.U32 R55, R55, 0x100, RZ ;  /* 0x0000010037377824 */ /* 0x000fe200078e00ff */
[----:B------:R-:W-:Y:S02]  /*c710*/  LOP3.LUT R46, R75, 0xff0000ff, RZ, 0xc0, !PT ;  /* 0xff0000ff4b2e7812 */ /* 0x000fe400078ec0ff */
[----:B------:R-:W-:-:S02]  /*c720*/  LOP3.LUT R50, R61, 0xff0000ff, RZ, 0xc0, !PT ;  /* 0xff0000ff3d327812 */ /* 0x000fc400078ec0ff */
[----:B------:R-:W-:Y:S01]  /*c730*/  LOP3.LUT R14, R11, 0xff0000, R14, 0xf8, !PT ;  /* 0x00ff00000b0e7812 */ /* 0x000fe200078ef80e */
[----:B------:R-:W-:Y:S01]  /*c740*/  IMAD.U32 R11, R54, 0x10000, RZ ;  /* 0x00010000360b7824 */ /* 0x000fe200078e00ff */
[----:B------:R-:W-:Y:S02]  /*c750*/  LOP3.LUT R46, R46, 0xff00, R51, 0xf8, !PT ;  /* 0x0000ff002e2e7812 */ /* 0x000fe400078ef833 */
[----:B------:R-:W-:Y:S02]  /*c760*/  LOP3.LUT R52, R63, 0xff0000ff, RZ, 0xc0, !PT ;  /* 0xff0000ff3f347812 */ /* 0x000fe400078ec0ff */
[----:B------:R-:W-:Y:S02]  /*c770*/  LOP3.LUT R36, R50, 0xff00, R53, 0xf8, !PT ;  /* 0x0000ff0032247812 */ /* 0x000fe400078ef835 */
[----:B------:R-:W-:Y:S02]  /*c780*/  F2FP.F16.E4M3.UNPACK_B R54, R147.H1 ;  /* 0x00000093ff36723e */ /* 0x000fe400030006ff */
[----:B------:R-:W-:-:S02]  /*c790*/  F2FP.F16.E4M3.UNPACK_B R51, R49.H1 ;  /* 0x00000031ff33723e */ /* 0x000fc400030006ff */
[----:B------:R-:W-:Y:S02]  /*c7a0*/  F2FP.F16.E4M3.UNPACK_B R50, R48.H1 ;  /* 0x00000030ff32723e */ /* 0x000fe400030006ff */
[----:B------:R-:W-:Y:S01]  /*c7b0*/  LOP3.LUT R12, R52, 0xff00, R55, 0xf8, !PT ;  /* 0x0000ff00340c7812 */ /* 0x000fe200078ef837 */
[----:B------:R-:W-:Y:S01]  /*c7c0*/  HADD2.F32 R55, -RZ, R54.H0_H0 ;  /* 0x20000036ff377230 */ /* 0x000fe20000004100 */
[----:B------:R-:W-:Y:S01]  /*c7d0*/  LOP3.LUT R11, R46, 0xff0000, R11, 0xf8, !PT ;  /* 0x00ff00002e0b7812 */ /* 0x000fe200078ef80b */
[----:B------:R-:W-:Y:S01]  /*c7e0*/  HADD2.F32 R46, -RZ, R51.H0_H0 ;  /* 0x20000033ff2e7230 */ /* 0x000fe20000004100 */
[----:B------:R-:W-:Y:S01]  /*c7f0*/  MOV R47, R38 ;  /* 0x00000026002f7202 */ /* 0x000fe20000000f00 */
[----:B------:R-:W-:Y:S01]  /*c800*/  HADD2.F32 R38, -RZ, R50.H0_H0 ;  /* 0x20000032ff267230 */ /* 0x000fe20000004100 */
[----:B------:R-:W-:Y:S01]  /*c810*/  F2FP.F16.E4M3.UNPACK_B R52, R149.H1 ;  /* 0x00000095ff34723e */ /* 0x000fe200030006ff */
[----:B------:R-:W-:Y:S01]  /*c820*/  HADD2.F32 R54, -RZ, R54.H1_H1 ;  /* 0x30000036ff367230 */ /* 0x000fe20000004100 */
[----:B------:R-:W-:Y:S01]  /*c830*/  SHF.R.U32.HI R57, RZ, 0x10, R61 ;  /* 0x00000010ff397819 */ /* 0x000fe2000001163d */
[----:B------:R-:W-:Y:S01]  /*c840*/  FMUL.FTZ R61, R46, R55 ;  /* 0x000000372e3d7220 */ /* 0x000fe20000410000 */
[----:B------:R-:W-:Y:S01]  /*c850*/  SHF.R.U32.HI R59, RZ, 0x10, R63 ;  /* 0x00000010ff3b7819 */ /* 0x000fe2000001163f */
[----:B------:R-:W-:-:S02]  /*c860*/  HADD2.F32 R53, -RZ, R52.H0_H0 ;  /* 0x20000034ff357230 */ /* 0x000fc40000004100 */
[C---:B------:R-:W-:Y:S01]  /*c870*/  FMUL.FTZ R55, R38.reuse, R55 ;  /* 0x0000003726377220 */ /* 0x040fe20000410000 */
[----:B------:R-:W-:Y:S01]  /*c880*/  HADD2.F32 R50, -RZ, R50.H1_H1 ;  /* 0x30000032ff327230 */ /* 0x000fe20000004100 */
[----:B------:R-:W-:Y:S01]  /*c890*/  F2FP.F16.E4M3.UNPACK_B R147, R147 ;  /* 0x00000093ff93723e */ /* 0x000fe200020006ff */
[----:B------:R-:W-:Y:S02]  /*c8a0*/  IMAD.U32 R59, R59, 0x10000, RZ ;  /* 0x000100003b3b7824 */ /* 0x000fe400078e00ff */
[-C--:B------:R-:W-:Y:S01]  /*c8b0*/  FFMA.FTZ R38, R38, R53.reuse, -R61 ;  /* 0x0000003526267223 */ /* 0x080fe2000001083d */
[----:B------:R-:W-:Y:S01]  /*c8c0*/  FFMA.FTZ R46, R46, R53, R55 ;  /* 0x000000352e2e7223 */ /* 0x000fe20000010037 */
[----:B------:R-:W-:Y:S01]  /*c8d0*/  HADD2.F32 R51, -RZ, R51.H1_H1 ;  /* 0x30000033ff337230 */ /* 0x000fe20000004100 */
[----:B------:R-:W-:Y:S01]  /*c8e0*/  F2FP.F16.E4M3.UNPACK_B R53, R49 ;  /* 0x00000031ff35723e */ /* 0x000fe200020006ff */
[----:B------:R-:W-:Y:S01]  /*c8f0*/  HADD2.F32 R55, -RZ, R52.H1_H1 ;  /* 0x30000034ff377230 */ /* 0x000fe20000004100 */
[----:B------:R-:W-:Y:S01]  /*c900*/  F2FP.F16.E4M3.UNPACK_B R52, R48 ;  /* 0x00000030ff34723e */ /* 0x000fe200020006ff */
[----:B------:R-:W-:Y:S01]  /*c910*/  IMAD.U32 R57, R57, 0x10000, RZ ;  /* 0x0001000039397824 */ /* 0x000fe200078e00ff */
[----:B------:R-:W-:Y:S01]  /*c920*/  LOP3.LUT R12, R12, 0xff0000, R59, 0xf8, !PT ;  /* 0x00ff00000c0c7812 */ /* 0x000fe200078ef83b */
[-C--:B------:R-:W-:Y:S01]  /*c930*/  FMUL.FTZ R49, R51, R54.reuse ;  /* 0x0000003633317220 */ /* 0x080fe20000410000 */
[----:B------:R-:W-:Y:S01]  /*c940*/  FMUL.FTZ R56, R50, R54 ;  /* 0x0000003632387220 */ /* 0x000fe20000410000 */
[----:B------:R-:W-:Y:S01]  /*c950*/  F2FP.F16.E4M3.UNPACK_B R149, R149 ;  /* 0x00000095ff95723e */ /* 0x000fe200020006ff */
[----:B------:R-:W-:Y:S01]  /*c960*/  HADD2.F32 R59, -RZ, R147.H0_H0 ;  /* 0x20000093ff3b7230 */ /* 0x000fe20000004100 */
[----:B------:R-:W-:Y:S01]  /*c970*/  LOP3.LUT R36, R36, 0xff0000, R57, 0xf8, !PT ;  /* 0x00ff000024247812 */ /* 0x000fe200078ef839 */
[----:B------:R-:W-:-:S02]  /*c980*/  HADD2.F32 R54, -RZ, R53.H0_H0 ;  /* 0x20000035ff367230 */ /* 0x000fc40000004100 */
[-C--:B------:R-:W-:Y:S01]  /*c990*/  FFMA.FTZ R49, R50, R55.reuse, -R49 ;  /* 0x0000003732317223 */ /* 0x080fe20000010831 */
[--C-:B------:R-:W-:Y:S02]  /*c9a0*/  HADD2.F32 R48, -RZ, R52.reuse.H0_H0 ;  /* 0x20000034ff307230 */ /* 0x100fe40000004100 */
[----:B------:R-:W-:Y:S01]  /*c9b0*/  FFMA.FTZ R51, R51, R55, R56 ;  /* 0x0000003733337223 */ /* 0x000fe20000010038 */
[----:B------:R-:W-:Y:S02]  /*c9c0*/  HADD2.F32 R57, -RZ, R149.H0_H0 ;  /* 0x20000095ff397230 */ /* 0x000fe40000004100 */
[-C--:B------:R-:W-:Y:S01]  /*c9d0*/  FMUL.FTZ R61, R54, R59.reuse ;  /* 0x0000003b363d7220 */ /* 0x080fe20000410000 */
[----:B------:R-:W-:Y:S02]  /*c9e0*/  HADD2.F32 R147, -RZ, R147.H1_H1 ;  /* 0x30000093ff937230 */ /* 0x000fe40000004100 */
[----:B------:R-:W-:Y:S01]  /*c9f0*/  FMUL.FTZ R59, R48, R59 ;  /* 0x0000003b303b7220 */ /* 0x000fe20000410000 */
[----:B------:R-:W-:Y:S01]  /*ca00*/  HADD2.F32 R55, -RZ, R53.H1_H1 ;  /* 0x30000035ff377230 */ /* 0x000fe20000004100 */
[----:B------:R-:W-:Y:S01]  /*ca10*/  F2FP.F16.E4M3.UNPACK_B R56, R47.H1 ;  /* 0x0000002fff38723e */ /* 0x000fe200030006ff */
[----:B------:R-:W-:-:S02]  /*ca20*/  HADD2.F32 R52, -RZ, R52.H1_H1 ;  /* 0x30000034ff347230 */ /* 0x000fc40000004100 */
[----:B------:R-:W-:Y:S01]  /*ca30*/  FFMA.FTZ R50, R54, R57, R59 ;  /* 0x0000003936327223 */ /* 0x000fe2000001003b */
[----:B------:R-:W-:Y:S02]  /*ca40*/  HADD2.F32 R149, -RZ, R149.H1_H1 ;  /* 0x30000095ff957230 */ /* 0x000fe40000004100 */
[-C--:B------:R-:W-:Y:S01]  /*ca50*/  FMUL.FTZ R53, R55, R147.reuse ;  /* 0x0000009337357220 */ /* 0x080fe20000410000 */
[----:B------:R-:W-:Y:S01]  /*ca60*/  F2FP.F16.E4M3.UNPACK_B R54, R148.H1 ;  /* 0x00000094ff36723e */ /* 0x000fe200030006ff */
[----:B------:R-:W-:Y:S01]  /*ca70*/  FMUL.FTZ R58, R52, R147 ;  /* 0x00000093343a7220 */ /* 0x000fe20000410000 */
[----:B------:R-:W-:Y:S01]  /*ca80*/  FFMA.FTZ R48, R48, R57, -R61 ;  /* 0x0000003930307223 */ /* 0x000fe2000001083d */
[----:B------:R-:W-:Y:S01]  /*ca90*/  FFMA.FTZ R53, R52, R149, -R53 ;  /* 0x0000009534357223 */ /* 0x000fe20000010835 */
[----:B------:R-:W-:Y:S01]  /*caa0*/  F2FP.F16.E4M3.UNPACK_B R59, R150.H1 ;  /* 0x00000096ff3b723e */ /* 0x000fe200030006ff */
[----:B------:R-:W-:Y:S01]  /*cab0*/  HADD2.F32 R61, -RZ, R54.H0_H0 ;  /* 0x20000036ff3d7230 */ /* 0x000fe20000004100 */
[----:B------:R-:W-:Y:S01]  /*cac0*/  F2FP.F16.E4M3.UNPACK_B R52, R45.H1 ;  /* 0x0000002dff34723e */ /* 0x000fe200030006ff */
[----:B------:R-:W-:-:S02]  /*cad0*/  HADD2.F32 R57, -RZ, R56.H0_H0 ;  /* 0x20000038ff397230 */ /* 0x000fc40000004100 */
[----:B------:R-:W-:Y:S01]  /*cae0*/  FFMA.FTZ R55, R55, R149, R58 ;  /* 0x0000009537377223 */ /* 0x000fe2000001003a */
[----:B------:R-:W-:Y:S01]  /*caf0*/  HADD2.F32 R63, -RZ, R54.H1_H1 ;  /* 0x30000036ff3f7230 */ /* 0x000fe20000004100 */
[----:B------:R-:W-:Y:S01]  /*cb00*/  F2FP.F16.E4M3.UNPACK_B R148, R148 ;  /* 0x00000094ff94723e */ /* 0x000fe200020006ff */
[----:B------:R-:W-:Y:S02]  /*cb10*/  HADD2.F32 R54, -RZ, R52.H0_H0 ;  /* 0x20000034ff367230 */ /* 0x000fe40000004100 */
[----:B------:R-:W-:Y:S01]  /*cb20*/  FMUL.FTZ R73, R57, R61 ;  /* 0x0000003d39497220 */ /* 0x000fe20000410000 */
[----:B------:R-:W-:Y:S01]  /*cb30*/  HADD2.F32 R60, -RZ, R59.H0_H0 ;  /* 0x2000003bff3c7230 */ /* 0x000fe20000004100 */
[----:B------:R-:W-:Y:S01]  /*cb40*/  F2FP.F16.E4M3.UNPACK_B R45, R45 ;  /* 0x0000002dff2d723e */ /* 0x000fe200020006ff */
[----:B------:R-:W-:Y:S02]  /*cb50*/  HADD2.F32 R58, -RZ, R56.H1_H1 ;  /* 0x30000038ff3a7230 */ /* 0x000fe40000004100 */
[----:B------:R-:W-:Y:S01]  /*cb60*/  FMUL.FTZ R62, R54, R61 ;  /* 0x0000003d363e7220 */ /* 0x000fe20000410000 */
[----:B------:R-:W-:-:S02]  /*cb70*/  HADD2.F32 R56, -RZ, R52.H1_H1 ;  /* 0x30000034ff387230 */ /* 0x000fc40000004100 */
[----:B------:R-:W-:Y:S01]  /*cb80*/  FFMA.FTZ R52, R54, R60, -R73 ;  /* 0x0000003c36347223 */ /* 0x000fe20000010849 */
[----:B------:R-:W-:Y:S02]  /*cb90*/  HADD2.F32 R59, -RZ, R59.H1_H1 ;  /* 0x3000003bff3b7230 */ /* 0x000fe40000004100 */
[----:B------:R-:W-:Y:S01]  /*cba0*/  FMUL.FTZ R61, R58, R63 ;  /* 0x0000003f3a3d7220 */ /* 0x000fe20000410000 */
[----:B------:R-:W-:Y:S01]  /*cbb0*/  F2FP.F16.E4M3.UNPACK_B R54, R47 ;  /* 0x0000002fff36723e */ /* 0x000fe200020006ff */
[C---:B------:R-:W-:Y:S01]  /*cbc0*/  FMUL.FTZ R73, R56.reuse, R63 ;  /* 0x0000003f38497220 */ /* 0x040fe20000410000 */
[----:B------:R-:W-:Y:S01]  /*cbd0*/  F2FP.F16.E4M3.UNPACK_B R150, R150 ;  /* 0x00000096ff96723e */ /* 0x000fe200020006ff */
[-C--:B------:R-:W-:Y:S01]  /*cbe0*/  FFMA.FTZ R63, R56, R59.reuse, -R61 ;  /* 0x0000003b383f7223 */ /* 0x080fe2000001083d */
[----:B------:R-:W-:Y:S02]  /*cbf0*/  HADD2.F32 R47, -RZ, R45.H0_H0 ;  /* 0x2000002dff2f7230 */ /* 0x000fe40000004100 */
[----:B------:R-:W-:Y:S01]  /*cc00*/  FFMA.FTZ R73, R58, R59, R73 ;  /* 0x0000003b3a497223 */ /* 0x000fe20000010049 */
[----:B------:R-:W-:-:S02]  /*cc10*/  HADD2.F32 R58, -RZ, R148.H0_H0 ;  /* 0x20000094ff3a7230 */ /* 0x000fc40000004100 */
[----:B------:R-:W-:Y:S01]  /*cc20*/  FFMA.FTZ R62, R57, R60, R62 ;  /* 0x0000003c393e7223 */ /* 0x000fe2000001003e */
[----:B------:R-:W-:Y:S01]  /*cc30*/  HADD2.F32 R56, -RZ, R54.H0_H0 ;  /* 0x20000036ff387230 */ /* 0x000fe20000004100 */
[----:B------:R-:W-:Y:S01]  /*cc40*/  F2FP.SATFINITE.E4M3.F32.PACK_AB_MERGE_C R46, R51, R46, RZ ;  /* 0x0000002e332e723e */ /* 0x000fe200048070ff */
[----:B------:R-:W-:Y:S02]  /*cc50*/  HADD2.F32 R148, -RZ, R148.H1_H1 ;  /* 0x30000094ff947230 */ /* 0x000fe40000004100 */
[-C--:B------:R-:W-:Y:S01]  /*cc60*/  FMUL.FTZ R59, R47, R58.reuse ;  /* 0x0000003a2f3b7220 */ /* 0x080fe20000410000 */
[----:B------:R-:W-:Y:S02]  /*cc70*/  HADD2.F32 R54, -RZ, R54.H1_H1 ;  /* 0x30000036ff367230 */ /* 0x000fe40000004100 */
[----:B------:R-:W-:Y:S01]  /*cc80*/  FMUL.FTZ R60, R56, R58 ;  /* 0x0000003a383c7220 */ /* 0x000fe20000410000 */
[----:B------:R-:W-:Y:S01]  /*cc90*/  HADD2.F32 R45, -RZ, R45.H1_H1 ;  /* 0x3000002dff2d7230 */ /* 0x000fe20000004100 */
[----:B------:R-:W-:Y:S01]  /*cca0*/  F2FP.SATFINITE.E4M3.F32.PACK_AB_MERGE_C R38, R49, R38, RZ ;  /* 0x000000263126723e */ /* 0x000fe200048070ff */
[----:B------:R-:W-:-:S02]  /*ccb0*/  HADD2.F32 R57, -RZ, R150.H0_H0 ;  /* 0x20000096ff397230 */ /* 0x000fc40000004100 */
[CC--:B------:R-:W-:Y:S01]  /*ccc0*/  FMUL.FTZ R58, R54.reuse, R148.reuse ;  /* 0x00000094363a7220 */ /* 0x0c0fe20000410000 */
[----:B------:R-:W-:Y:S02]  /*ccd0*/  HADD2.F32 R150, -RZ, R150.H1_H1 ;  /* 0x30000096ff967230 */ /* 0x000fe40000004100 */
[----:B------:R-:W-:Y:S01]  /*cce0*/  FMUL.FTZ R61, R45, R148 ;  /* 0x000000942d3d7220 */ /* 0x000fe20000410000 */
[----:B------:R-:W-:Y:S01]  /*ccf0*/  F2FP.F16.E4M3.UNPACK_B R51, R37 ;  /* 0x00000025ff33723e */ /* 0x000fe200020006ff */
[----:B------:R-:W-:Y:S01]  /*cd00*/  FFMA.FTZ R60, R47, R57, -R60 ;  /* 0x000000392f3c7223 */ /* 0x000fe2000001083c */
[----:B------:R-:W-:Y:S01]  /*cd10*/  F2FP.F16.E4M3.UNPACK_B R49, R13 ;  /* 0x0000000dff31723e */ /* 0x000fe200020006ff */
[-C--:B------:R-:W-:Y:S01]  /*cd20*/  FFMA.FTZ R45, R45, R150.reuse, -R58 ;  /* 0x000000962d2d7223 */ /* 0x080fe2000001083a */
[----:B------:R-:W-:Y:S01]  /*cd30*/  FFMA.FTZ R150, R54, R150, R61 ;  /* 0x0000009636967223 */ /* 0x000fe2000001003d */
[----:B------:R-:W-:Y:S01]  /*cd40*/  F2FP.F16.E4M3.UNPACK_B R54, R36 ;  /* 0x00000024ff36723e */ /* 0x000fe200020006ff */
[----:B------:R-:W-:Y:S01]  /*cd50*/  FFMA.FTZ R59, R56, R57, R59 ;  /* 0x00000039383b7223 */ /* 0x000fe2000001003b */
[----:B------:R-:W-:-:S02]  /*cd60*/  F2FP.SATFINITE.E4M3.F32.PACK_AB_MERGE_C R63, R63, R52, RZ ;  /* 0x000000343f3f723e */ /* 0x000fc400048070ff */
[----:B------:R-:W-:Y:S01]  /*cd70*/  F2FP.SATFINITE.E4M3.F32.PACK_AB_MERGE_C R46, R55, R50, R46 ;  /* 0x00000032372e723e */ /* 0x000fe2000480702e */
[----:B------:R-:W-:Y:S01]  /*cd80*/  HADD2.F32 R50, -RZ, R51.H0_H0 ;  /* 0x20000033ff327230 */ /* 0x000fe20000004100 */
[----:B------:R-:W-:Y:S01]  /*cd90*/  F2FP.SATFINITE.E4M3.F32.PACK_AB_MERGE_C R62, R73, R62, RZ ;  /* 0x0000003e493e723e */ /* 0x000fe200048070ff */
[--C-:B------:R-:W-:Y:S01]  /*cda0*/  HADD2.F32 R57, -RZ, R54.reuse.H0_H0 ;  /* 0x20000036ff397230 */ /* 0x100fe20000004100 */
[----:B------:R-:W-:Y:S01]  /*cdb0*/  F2FP.SATFINITE.E4M3.F32.PACK_AB_MERGE_C R47, R53, R48, R38 ;  /* 0x00000030352f723e */ /* 0x000fe20004807026 */
[----:B------:R-:W-:Y:S01]  /*cdc0*/  HADD2.F32 R48, -RZ, R49.H0_H0 ;  /* 0x20000031ff307230 */ /* 0x000fe20000004100 */
[----:B------:R-:W-:Y:S01]  /*cdd0*/  F2FP.F16.E4M3.UNPACK_B R52, R14 ;  /* 0x0000000eff34723e */ /* 0x000fe200020006ff */
[----:B------:R-:W-:Y:S01]  /*cde0*/  HADD2.F32 R53, -RZ, R51.H1_H1 ;  /* 0x30000033ff357230 */ /* 0x000fe20000004100 */
[----:B------:R-:W-:Y:S01]  /*cdf0*/  F2FP.SATFINITE.E4M3.F32.PACK_AB_MERGE_C R38, R150, R59, R62 ;  /* 0x0000003b9626723e */ /* 0x000fe2000480703e */
[----:B------:R-:W-:Y:S01]  /*ce00*/  FMUL.FTZ R59, R50, R57 ;  /* 0x00000039323b7220 */ /* 0x000fe20000410000 */
[----:B------:R-:W-:-:S02]  /*ce10*/  HADD2.F32 R56, -RZ, R54.H1_H1 ;  /* 0x30000036ff387230 */ /* 0x000fc40000004100 */
[C---:B------:R-:W-:Y:S01]  /*ce20*/  FMUL.FTZ R57, R48.reuse, R57 ;  /* 0x0000003930397220 */ /* 0x040fe20000410000 */
[--C-:B------:R-:W-:Y:S01]  /*ce30*/  HADD2.F32 R55, -RZ, R52.reuse.H0_H0 ;  /* 0x20000034ff377230 */ /* 0x100fe20000004100 */
[----:B------:R-:W-:Y:S01]  /*ce40*/  F2FP.F16.E4M3.UNPACK_B R14, R14.H1 ;  /* 0x0000000eff0e723e */ /* 0x000fe200030006ff */
[----:B------:R-:W-:Y:S02]  /*ce50*/  HADD2.F32 R51, -RZ, R49.H1_H1 ;  /* 0x30000031ff337230 */ /* 0x000fe40000004100 */
[-C--:B------:R-:W-:Y:S01]  /*ce60*/  FMUL.FTZ R58, R53, R56.reuse ;  /* 0x00000038353a7220 */ /* 0x080fe20000410000 */
[----:B------:R-:W-:Y:S02]  /*ce70*/  HADD2.F32 R54, -RZ, R52.H1_H1 ;  /* 0x30000034ff367230 */ /* 0x000fe40000004100 */
[-C--:B------:R-:W-:Y:S01]  /*ce80*/  FFMA.FTZ R48, R48, R55.reuse, -R59 ;  /* 0x0000003730307223 */ /* 0x080fe2000001083b */
[----:B------:R-:W-:Y:S01]  /*ce90*/  FFMA.FTZ R49, R50, R55, R57 ;  /* 0x0000003732317223 */ /* 0x000fe20000010039 */
[----:B------:R-:W-:Y:S01]  /*cea0*/  FMUL.FTZ R56, R51, R56 ;  /* 0x0000003833387220 */ /* 0x000fe20000410000 */
[----:B------:R-:W-:-:S02]  /*ceb0*/  F2FP.F16.E4M3.UNPACK_B R52, R37.H1 ;  /* 0x00000025ff34723e */ /* 0x000fc400030006ff */
[----:B------:R-:W-:Y:S01]  /*cec0*/  F2FP.F16.E4M3.UNPACK_B R55, R36.H1 ;  /* 0x00000024ff37723e */ /* 0x000fe200030006ff */
[-C--:B------:R-:W-:Y:S01]  /*ced0*/  FFMA.FTZ R36, R53, R54.reuse, R56 ;  /* 0x0000003635247223 */ /* 0x080fe20000010038 */
[----:B------:R-:W-:Y:S01]  /*cee0*/  F2FP.F16.E4M3.UNPACK_B R50, R13.H1 ;  /* 0x0000000dff32723e */ /* 0x000fe200030006ff */
[----:B------:R-:W-:Y:S01]  /*cef0*/  FFMA.FTZ R13, R51, R54, -R58 ;  /* 0x00000036330d7223 */ /* 0x000fe2000001083a */
[----:B------:R-:W-:Y:S01]  /*cf00*/  HADD2.F32 R51, -RZ, R52.H0_H0 ;  /* 0x20000034ff337230 */ /* 0x000fe20000004100 */
[-C--:B------:R-:W-:Y:S01]  /*cf10*/  F2FP.F16.E4M3.UNPACK_B R59, R12.reuse ;  /* 0x0000000cff3b723e */ /* 0x080fe200020006ff */
[----:B------:R-:W-:Y:S01]  /*cf20*/  HADD2.F32 R54, -RZ, R55.H0_H0 ;  /* 0x20000037ff367230 */ /* 0x000fe20000004100 */
[----:B------:R-:W-:Y:S01]  /*cf30*/  F2FP.F16.E4M3.UNPACK_B R61, R12.H1 ;  /* 0x0000000cff3d723e */ /* 0x000fe200030006ff */
[----:B------:R-:W-:Y:S01]  /*cf40*/  HADD2.F32 R37, -RZ, R50.H0_H0 ;  /* 0x20000032ff257230 */ /* 0x000fe20000004100 */
[----:B------:R-:W-:Y:S01]  /*cf50*/  F2FP.F16.E4M3.UNPACK_B R12, R11 ;  /* 0x0000000bff0c723e */ /* 0x000fe200020006ff */
[----:B------:R-:W-:-:S02]  /*cf60*/  HADD2.F32 R53, -RZ, R52.H1_H1 ;  /* 0x30000034ff357230 */ /* 0x000fc40000004100 */
[-C--:B------:R-:W-:Y:S01]  /*cf70*/  FMUL.FTZ R58, R51, R54.reuse ;  /* 0x00000036333a7220 */ /* 0x080fe20000410000 */
[----:B------:R-:W-:Y:S02]  /*cf80*/  HADD2.F32 R56, -RZ, R55.H1_H1 ;  /* 0x30000037ff387230 */ /* 0x000fe40000004100 */
[----:B------:R-:W-:Y:S01]  /*cf90*/  FMUL.FTZ R54, R37, R54 ;  /* 0x0000003625367220 */ /* 0x000fe20000410000 */
[----:B------:R-:W-:Y:S01]  /*cfa0*/  HADD2.F32 R50, -RZ, R50.H1_H1 ;  /* 0x30000032ff327230 */ /* 0x000fe20000004100 */
[----:B------:R-:W-:Y:S01]  /*cfb0*/  F2FP.SATFINITE.E4M3.F32.PACK_AB_MERGE_C R45, R45, R60, R63 ;  /* 0x0000003c2d2d723e */ /* 0x000fe2000480703f */
[--C-:B------:R-:W-:Y:S02]  /*cfc0*/  HADD2.F32 R52, -RZ, R14.reuse.H0_H0 ;  /* 0x2000000eff347230 */ /* 0x100fe40000004100 */
[-C--:B------:R-:W-:Y:S01]  /*cfd0*/  FMUL.FTZ R57, R53, R56.reuse ;  /* 0x0000003835397220 */ /* 0x080fe20000410000 */
[----:B------:R-:W-:Y:S02]  /*cfe0*/  HADD2.F32 R55, -RZ, R14.H1_H1 ;  /* 0x3000000eff377230 */ /* 0x000fe40000004100 */
[----:B------:R-:W-:Y:S01]  /*cff0*/  FMUL.FTZ R56, R50, R56 ;  /* 0x0000003832387220 */ /* 0x000fe20000410000 */
[----:B------:R-:W-:-:S02]  /*d000*/  HADD2.F32 R62, -RZ, R59.H0_H0 ;  /* 0x2000003bff3e7230 */ /* 0x000fc40000004100 */
[-C--:B------:R-:W-:Y:S01]  /*d010*/  FFMA.FTZ R14, R37, R52.reuse, -R58 ;  /* 0x00000034250e7223 */ /* 0x080fe2000001083a */
[----:B------:R-:W-:Y:S01]  /*d020*/  FFMA.FTZ R37, R51, R52, R54 ;  /* 0x0000003433257223 */ /* 0x000fe20000010036 */
[----:B------:R-:W-:Y:S01]  /*d030*/  FFMA.FTZ R51, R50, R55, -R57 ;  /* 0x0000003732337223 */ /* 0x000fe20000010839 */
[----:B------:R-:W-:Y:S01]  /*d040*/  F2FP.F16.E4M3.UNPACK_B R52, R15 ;  /* 0x0000000fff34723e */ /* 0x000fe200020006ff */
[----:B------:R-:W-:Y:S01]  /*d050*/  FFMA.FTZ R50, R53, R55, R56 ;  /* 0x0000003735327223 */ /* 0x000fe20000010038 */
[-C--:B------:R-:W-:Y:S01]  /*d060*/  F2FP.F16.E4M3.UNPACK_B R54, R39.reuse ;  /* 0x00000027ff36723e */ /* 0x080fe200020006ff */
[----:B------:R-:W-:Y:S01]  /*d070*/  HADD2.F32 R72, -RZ, R61.H0_H0 ;  /* 0x2000003dff487230 */ /* 0x000fe20000004100 */
[----:B------:R-:W-:Y:S01]  /*d080*/  F2FP.F16.E4M3.UNPACK_B R55, R39.H1 ;  /* 0x00000027ff37723e */ /* 0x000fe200030006ff */
[----:B------:R-:W-:Y:S01]  /*d090*/  HADD2.F32 R39, -RZ, R52.H0_H0 ;  /* 0x20000034ff277230 */ /* 0x000fe20000004100 */
[----:B------:R-:W-:Y:S01]  /*d0a0*/  F2FP.F16.E4M3.UNPACK_B R15, R15.H1 ;  /* 0x0000000fff0f723e */ /* 0x000fe200030006ff */
[----:B------:R-:W-:Y:S01]  /*d0b0*/  HADD2.F32 R56, -RZ, R54.H0_H0 ;  /* 0x20000036ff387230 */ /* 0x000fe20000004100 */
[----:B------:R-:W-:Y:S01]  /*d0c0*/  F2FP.F16.E4M3.UNPACK_B R57, R11.H1 ;  /* 0x0000000bff39723e */ /* 0x000fe200030006ff */
[----:B------:R-:W-:-:S02]  /*d0d0*/  HADD2.F32 R11, -RZ, R55.H0_H0 ;  /* 0x20000037ff0b7230 */ /* 0x000fc40000004100 */
[-C--:B------:R-:W-:Y:S01]  /*d0e0*/  FMUL.FTZ R63, R39, R62.reuse ;  /* 0x0000003e273f7220 */ /* 0x080fe20000410000 */
[----:B------:R-:W-:Y:S02]  /*d0f0*/  HADD2.F32 R53, -RZ, R15.H0_H0 ;  /* 0x2000000fff357230 */ /* 0x000fe40000004100 */
[----:B------:R-:W-:Y:S01]  /*d100*/  FMUL.FTZ R74, R56, R62 ;  /* 0x0000003e384a7220 */ /* 0x000fe20000410000 */
[----:B------:R-:W-:Y:S02]  /*d110*/  HADD2.F32 R58, -RZ, R12.H0_H0 ;  /* 0x2000000cff3a7230 */ /* 0x000fe40000004100 */
[-C--:B------:R-:W-:Y:S01]  /*d120*/  FMUL.FTZ R62, R11, R72.reuse ;  /* 0x000000480b3e7220 */ /* 0x080fe20000410000 */
[----:B------:R-:W-:Y:S02]  /*d130*/  HADD2.F32 R60, -RZ, R57.H0_H0 ;  /* 0x20000039ff3c7230 */ /* 0x000fe40000004100 */
[----:B------:R-:W-:Y:S01]  /*d140*/  FMUL.FTZ R72, R53, R72 ;  /* 0x0000004835487220 */ /* 0x000fe20000410000 */
[----:B------:R-:W-:-:S02]  /*d150*/  HADD2.F32 R55, -RZ, R55.H1_H1 ;  /* 0x30000037ff377230 */ /* 0x000fc40000004100 */
[----:B------:R-:W-:Y:S01]  /*d160*/  FFMA.FTZ R63, R56, R58, R63 ;  /* 0x0000003a383f7223 */ /* 0x000fe2000001003f */
[----:B------:R-:W-:Y:S02]  /*d170*/  HADD2.F32 R56, -RZ, R61.H1_H1 ;  /* 0x3000003dff387230 */ /* 0x000fe40000004100 */
[----:B------:R-:W-:Y:S01]  /*d180*/  FFMA.FTZ R72, R11, R60, R72 ;  /* 0x0000003c0b487223 */ /* 0x000fe20000010048 */
[----:B------:R-:W-:Y:S02]  /*d190*/  HADD2.F32 R15, -RZ, R15.H1_H1 ;  /* 0x3000000fff0f7230 */ /* 0x000fe40000004100 */
[----:B------:R-:W-:Y:S01]  /*d1a0*/  FFMA.FTZ R74, R39, R58, -R74 ;  /* 0x0000003a274a7223 */ /* 0x000fe2000001084a */
[----:B------:R-:W-:Y:S02]  /*d1b0*/  HADD2.F32 R11, -RZ, R12.H1_H1 ;  /* 0x3000000cff0b7230 */ /* 0x000fe40000004100 */
[----:B------:R-:W-:Y:S01]  /*d1c0*/  FMUL.FTZ R58, R55, R56 ;  /* 0x00000038373a7220 */ /* 0x000fe20000410000 */
[----:B------:R-:W-:-:S02]  /*d1d0*/  HADD2.F32 R54, -RZ, R54.H1_H1 ;  /* 0x30000036ff367230 */ /* 0x000fc40000004100 */
[----:B------:R-:W-:Y:S01]  /*d1e0*/  FMUL.FTZ R56, R15, R56 ;  /* 0x000000380f387220 */ /* 0x000fe20000410000 */
[----:B------:R-:W-:Y:S02]  /*d1f0*/  HADD2.F32 R59, -RZ, R59.H1_H1 ;  /* 0x3000003bff3b7230 */ /* 0x000fe40000004100 */
[----:B------:R-:W-:Y:S01]  /*d200*/  FFMA.FTZ R62, R53, R60, -R62 ;  /* 0x0000003c353e7223 */ /* 0x000fe2000001083e */
[----:B------:R-:W-:Y:S01]  /*d210*/  HADD2.F32 R12, -RZ, R57.H1_H1 ;  /* 0x30000039ff0c7230 */ /* 0x000fe20000004100 */
[----:B------:R-:W-:Y:S01]  /*d220*/  F2FP.SATFINITE.E4M3.F32.PACK_AB_MERGE_C R14, R51, R14, RZ ;  /* 0x0000000e330e723e */ /* 0x000fe200048070ff */
[----:B------:R-:W-:Y:S02]  /*d230*/  HADD2.F32 R52, -RZ, R52.H1_H1 ;  /* 0x30000034ff347230 */ /* 0x000fe40000004100 */
[----:B------:R-:W-:Y:S01]  /*d240*/  FMUL.FTZ R39, R54, R59 ;  /* 0x0000003b36277220 */ /* 0x000fe20000410000 */
[----:B------:R-:W-:Y:S01]  /*d250*/  F2FP.SATFINITE.E4M3.F32.PACK_AB_MERGE_C R37, R50, R37, RZ ;  /* 0x000000253225723e */ /* 0x000fe200048070ff */
[-C--:B------:R-:W-:Y:S01]  /*d260*/  FFMA.FTZ R15, R15, R12.reuse, -R58 ;  /* 0x0000000c0f0f7223 */ /* 0x080fe2000001083a */
[----:B------:R-:W-:Y:S01]  /*d270*/  FFMA.FTZ R55, R55, R12, R56 ;  /* 0x0000000c37377223 */ /* 0x000fe20000010038 */
[C---:B------:R-:W-:Y:S01]  /*d280*/  FMUL.FTZ R59, R52.reuse, R59 ;  /* 0x0000003b343b7220 */ /* 0x040fe20000410000 */
[----:B------:R-:W-:Y:S01]  /*d290*/  FFMA.FTZ R39, R52, R11, -R39 ;  /* 0x0000000b34277223 */ /* 0x000fe20000010827 */
[----:B------:R-:W-:Y:S01]  /*d2a0*/  F2FP.SATFINITE.E4M3.F32.PACK_AB_MERGE_C R13, R13, R48, R14 ;  /* 0x000000300d0d723e */ /* 0x000fe2000480700e */
[----:B------:R-:W-:-:S02]  /*d2b0*/  IMAD.MOV.U32 R14, RZ, RZ, R45 ;  /* 0x000000ffff0e7224 */ /* 0x000fc400078e002d */
[----:B------:R-:W-:Y:S01]  /*d2c0*/  FFMA.FTZ R54, R54, R11, R59 ;  /* 0x0000000b36367223 */ /* 0x000fe2000001003b */
[----:B------:R-:W-:Y:S02]  /*d2d0*/  F2FP.SATFINITE.E4M3.F32.PACK_AB_MERGE_C R15, R15, R62, RZ ;  /* 0x0000003e0f0f723e */ /* 0x000fe400048070ff */
[----:B------:R-:W-:Y:S02]  /*d2e0*/  F2FP.SATFINITE.E4M3.F32.PACK_AB_MERGE_C R55, R55, R72, RZ ;  /* 0x000000483737723e */ /* 0x000fe400048070ff */
[----:B------:R-:W-:Y:S02]  /*d2f0*/  F2FP.SATFINITE.E4M3.F32.PACK_AB_MERGE_C R15, R39, R74, R15 ;  /* 0x0000004a270f723e */ /* 0x000fe4000480700f */
[----:B------:R-:W-:Y:S01]  /*d300*/  F2FP.SATFINITE.E4M3.F32.PACK_AB_MERGE_C R37, R36, R49, R37 ;  /* 0x000000312425723e */ /* 0x000fe20004807025 */
[----:B------:R-:W-:Y:S01]  /*d310*/  IMAD.MOV.U32 R36, RZ, RZ, R46 ;  /* 0x000000ffff247224 */ /* 0x000fe200078e002e */
[----:B------:R-:W-:Y:S02]  /*d320*/  F2FP.SATFINITE.E4M3.F32.PACK_AB_MERGE_C R39, R54, R63, R55 ;  /* 0x0000003f3627723e */ /* 0x000fe40004807037 */
[----:B------:R-:W-:-:S07]  /*d330*/  MOV R12, R47 ;  /* 0x0000002f000c7202 */ /* 0x000fce0000000f00 */
.L_x_523:
[----:B------:R-:W-:Y:S05]  /*d340*/  BSYNC B2 ;  /* 0x0000000000027941 */ /* 0x000fea0003800000 */
.L_x_522:
[----:B-1----:R1:W-:Y:S04]  /*d350*/  ST.E.128 desc[UR50][R40.64], R12 ;  /* 0x0000000c28007985 */ /* 0x0023e8000c101d32 */
[----:B----4-:R1:W-:Y:S02]  /*d360*/  @!P2 ST.E.128 desc[UR50][R42.64], R36 ;  /* 0x000000242a00a985 */ /* 0x0103e4000c101d32 */
.L_x_521:
[----:B------:R-:W-:Y:S05]  /*d370*/  BSYNC B1 ;  /* 0x0000000000017941 */ /* 0x000fea0003800000 */
.L_x_520:
[----:B------:R-:W-:Y:S01]  /*d380*/  ISETP.NE.AND P2, PT, R29, RZ, PT ;  /* 0x000000ff1d00720c */ /* 0x000fe20003f45270 */
[----:B------:R-:W-:-:S12]  /*d390*/  BSSY B1, `(.L_x_524) ;  /* 0x00000f1000017945 */ /* 0x000fd80003800000 */
[----:B------:R-:W-:Y:S05]  /*d3a0*/  @!P2 BRA `(.L_x_525) ;  /* 0x0000000c00bca947 */ /* 0x000fea0003800000 */
[----:B0---4-:R-:W-:Y:S01]  /*d3b0*/  SEL R11, R121, R146, !P3 ;  /* 0x00000092790b7207 */ /* 0x011fe20005800000 */
[----:B------:R-:W-:Y:S01]  /*d3c0*/  BSSY B2, `(.L_x_526) ;  /* 0x00000eb000027945 */ /* 0x000fe20003800000 */
[----:B-1----:R-:W-:Y:S02]  /*d3d0*/  IADD3 R40, P2, R26, R120, RZ ;  /* 0x000000781a287210 */ /* 0x002fe40007f5e0ff */
        /* <DEDUP_REMOVED lines=8> */
[----:B------:R-:W-:Y:S02]  /*d460*/  SHF.R.S32.HI R12, RZ, 0x2, R12 ;  /* 0x00000002ff0c7819 */ /* 0x000fe4000001140c */
[----:B------:R-:W-:-:S03]  /*d470*/  LOP3.LUT R11, R212, 0x30, R13, 0xf8, !PT ;  /* 0x00000030d40b7812 */ /* 0x000fc600078ef80d */
[----:B------:R-:W-:Y:S01]  /*d480*/  IMAD R12, R12, 0x2800, R213 ;  /* 0x000028000c0c7824 */ /* 0x000fe200078e02d5 */
[----:B------:R-:W-:-:S05]  /*d490*/  LOP3.LUT R11, R11, R4, RZ, 0x3c, !PT ;  /* 0x000000040b0b7212 */ /* 0x000fca00078e3cff */
[----:B------:R-:W-:Y:S01]  /*d4a0*/  @!P2 IADD3 R42, P4, R13, R120, RZ ;  /* 0x000000780d2aa210 */ /* 0x000fe20007f9e0ff */
[----:B------:R-:W-:Y:S02]  /*d4b0*/  IMAD.IADD R12, R12, 0x1, R11 ;  /* 0x000000010c0c7824 */ /* 0x000fe400078e020b */
[----:B------:R-:W-:Y:S01]  /*d4c0*/  IMAD R11, R19, 0x7800, R131 ;  /* 0x00007800130b7824 */ /* 0x000fe200078e0283 */
[----:B------:R-:W-:Y:S01]  /*d4d0*/  @!P2 LEA.HI.X.SX32 R43, R13, R44, 0x1, P4 ;  /* 0x0000002c0d2ba211 */ /* 0x000fe200020f0eff */
[----:B------:R-:W-:Y:S01]  /*d4e0*/  IMAD R13, R19, 0x7800, R12 ;  /* 0x00007800130d7824 */ /* 0x000fe200078e020c */
[----:B------:R-:W-:Y:S01]  /*d4f0*/  ISETP.GE.AND P4, PT, R0, R118, PT ;  /* 0x000000760000720c */ /* 0x000fe20003f86270 */
[C---:B------:R-:W-:Y:S02]  /*d500*/  IMAD.IADD R11, R18.reuse, 0x1, R11 ;  /* 0x00000001120b7824 */ /* 0x040fe400078e020b */
[----:B------:R-:W-:-:S03]  /*d510*/  IMAD.IADD R36, R18, 0x1, R13 ;  /* 0x0000000112247824 */ /* 0x000fc600078e020d */
[----:B------:R0:W1:Y:S04]  /*d520*/  LDS.128 R12, [R11+0x1a400] ;  /* 0x01a400000b0c7984 */ /* 0x0000680000000c00 */
[----:B------:R-:W4:Y:S03]  /*d530*/  LDS.128 R36, [R36+0x1a400] ;  /* 0x01a4000024247984 */ /* 0x000f260000000c00 */
[----:B------:R-:W-:Y:S05]  /*d540*/  @P4 BRA `(.L_x_527) ;  /* 0x0000000c00484947 */ /* 0x000fea0003800000 */
[--C-:B0-----:R-:W-:Y:S01]  /*d550*/  SHF.R.U32.HI R11, RZ, 0x8, R77.reuse ;  /* 0x00000008ff0b7819 */ /* 0x101fe2000001164d */
[----:B----4-:R-:W-:Y:S01]  /*d560*/  IMAD.MOV.U32 R50, RZ, RZ, R36 ;  /* 0x000000ffff327224 */ /* 0x010fe200078e0024 */
[----:B------:R-:W-:Y:S01]  /*d570*/  SHF.R.U32.HI R55, RZ, 0x10, R77 ;  /* 0x00000010ff377819 */ /* 0x000fe2000001164d */
[----:B-1----:R-:W-:Y:S01]  /*d580*/  IMAD.MOV.U32 R45, RZ, RZ, R14 ;  /* 0x000000ffff2d7224 */ /* 0x002fe200078e000e */
[----:B------:R-:W-:Y:S01]  /*d590*/  LOP3.LUT R46, R77, 0xff0000ff, RZ, 0xc0, !PT ;  /* 0xff0000ff4d2e7812 */ /* 0x000fe200078ec0ff */
[----:B------:R-:W-:Y:S01]  /*d5a0*/  IMAD.SHL.U32 R11, R11, 0x100, RZ ;  /* 0x000001000b0b7824 */ /* 0x000fe200078e00ff */
[----:B------:R-:W-:Y:S01]  /*d5b0*/  SHF.R.U32.HI R53, RZ, 0x8, R65 ;  /* 0x00000008ff357819 */ /* 0x000fe20000011641 */
[----:B------:R-:W-:Y:S01]  /*d5c0*/  IMAD.U32 R14, R55, 0x10000, RZ ;  /* 0x00010000370e7824 */ /* 0x000fe200078e00ff */
[----:B------:R-:W-:Y:S02]  /*d5d0*/  SHF.R.U32.HI R52, RZ, 0x8, R67 ;  /* 0x00000008ff347819 */ /* 0x000fe40000011643 */
[----:B------:R-:W-:Y:S01]  /*d5e0*/  SHF.R.U32.HI R54, RZ, 0x8, R79 ;  /* 0x00000008ff367819 */ /* 0x000fe2000001164f */
[----:B------:R-:W-:Y:S01]  /*d5f0*/  IMAD.SHL.U32 R36, R53, 0x100, RZ ;  /* 0x0000010035247824 */ /* 0x000fe200078e00ff */
[----:B------:R-:W-:Y:S01]  /*d600*/  LOP3.LUT R11, R46, 0xff00, R11, 0xf8, !PT ;  /* 0x0000ff002e0b7812 */ /* 0x000fe200078ef80b */
[----:B------:R-:W-:Y:S01]  /*d610*/  IMAD.SHL.U32 R46, R52, 0x100, RZ ;  /* 0x00000100342e7824 */ /* 0x000fe200078e00ff */
[----:B------:R-:W-:-:S02]  /*d620*/  LOP3.LUT R49, R65, 0xff0000ff, RZ, 0xc0, !PT ;  /* 0xff0000ff41317812 */ /* 0x000fc400078ec0ff */
[----:B------:R-:W-:Y:S02]  /*d630*/  LOP3.LUT R51, R67, 0xff0000ff, RZ, 0xc0, !PT ;  /* 0xff0000ff43337812 */ /* 0x000fe400078ec0ff */
[----:B------:R-:W-:Y:S02]  /*d640*/  MOV R48, R12 ;  /* 0x0000000c00307202 */ /* 0x000fe40000000f00 */
[----:B------:R-:W-:Y:S02]  /*d650*/  SHF.R.U32.HI R59, RZ, 0x10, R79 ;  /* 0x00000010ff3b7819 */ /* 0x000fe4000001164f */
[----:B------:R-:W-:Y:S02]  /*d660*/  LOP3.LUT R47, R79, 0xff0000ff, RZ, 0xc0, !PT ;  /* 0xff0000ff4f2f7812 */ /* 0x000fe400078ec0ff */
[----:B------:R-:W-:Y:S02]  /*d670*/  SHF.L.U32 R12, R54, 0x8, RZ ;  /* 0x00000008360c7819 */ /* 0x000fe400000006ff */
[----:B------:R-:W-:-:S02]  /*d680*/  LOP3.LUT R55, R49, 0xff00, R36, 0xf8, !PT ;  /* 0x0000ff0031377812 */ /* 0x000fc400078ef824 */
[----:B------:R-:W-:Y:S02]  /*d690*/  LOP3.LUT R57, R51, 0xff00, R46, 0xf8, !PT ;  /* 0x0000ff0033397812 */ /* 0x000fe400078ef82e */
[----:B------:R-:W-:Y:S02]  /*d6a0*/  LOP3.LUT R14, R11, 0xff0000, R14, 0xf8, !PT ;  /* 0x00ff00000b0e7812 */ /* 0x000fe400078ef80e */
[----:B------:R-:W-:Y:S02]  /*d6b0*/  LOP3.LUT R12, R47, 0xff00, R12, 0xf8, !PT ;  /* 0x0000ff002f0c7812 */ /* 0x000fe400078ef80c */
[----:B------:R-:W-:Y:S02]  /*d6c0*/  SHF.L.U32 R11, R59, 0x10, RZ ;  /* 0x000000103b0b7819 */ /* 0x000fe400000006ff */
[----:B------:R-:W-:Y:S02]  /*d6d0*/  F2FP.F16.E4M3.UNPACK_B R54, R142.H1 ;  /* 0x0000008eff36723e */ /* 0x000fe400030006ff */
[----:B------:R-:W-:-:S02]  /*d6e0*/  F2FP.F16.E4M3.UNPACK_B R51, R50.H1 ;  /* 0x00000032ff33723e */ /* 0x000fc400030006ff */
[----:B------:R-:W-:Y:S02]  /*d6f0*/  F2FP.F16.E4M3.UNPACK_B R49, R48.H1 ;  /* 0x00000030ff31723e */ /* 0x000fe400030006ff */
[----:B------:R-:W-:Y:S01]  /*d700*/  SHF.R.U32.HI R58, RZ, 0x10, R65 ;  /* 0x00000010ff3a7819 */ /* 0x000fe20000011641 */
[----:B------:R-:W-:Y:S01]  /*d710*/  HADD2.F32 R47, -RZ, R51.H0_H0 ;  /* 0x20000033ff2f7230 */ /* 0x000fe20000004100 */
[----:B------:R-:W-:Y:S01]  /*d720*/  LOP3.LUT R11, R12, 0xff0000, R11, 0xf8, !PT ;  /* 0x00ff00000c0b7812 */ /* 0x000fe200078ef80b */
[----:B------:R-:W-:Y:S01]  /*d730*/  HADD2.F32 R12, -RZ, R54.H0_H0 ;  /* 0x20000036ff0c7230 */ /* 0x000fe20000004100 */
[----:B------:R-:W-:Y:S01]  /*d740*/  F2FP.F16.E4M3.UNPACK_B R52, R144.H1 ;  /* 0x00000090ff34723e */ /* 0x000fe200030006ff */
[----:B------:R-:W-:Y:S01]  /*d750*/  HADD2.F32 R46, -RZ, R49.H0_H0 ;  /* 0x20000031ff2e7230 */ /* 0x000fe20000004100 */
[----:B------:R-:W-:Y:S01]  /*d760*/  SHF.R.U32.HI R56, RZ, 0x10, R67 ;  /* 0x00000010ff387819 */ /* 0x000fe20000011643 */
[----:B------:R-:W-:Y:S02]  /*d770*/  IMAD.U32 R36, R58, 0x10000, RZ ;  /* 0x000100003a247824 */ /* 0x000fe400078e00ff */
[----:B------:R-:W-:Y:S01]  /*d780*/  FMUL.FTZ R59, R47, R12 ;  /* 0x0000000c2f3b7220 */ /* 0x000fe20000410000 */
[----:B------:R-:W-:-:S02]  /*d790*/  HADD2.F32 R53, -RZ, R52.H0_H0 ;  /* 0x20000034ff357230 */ /* 0x000fc40000004100 */
[----:B------:R-:W-:Y:S01]  /*d7a0*/  FMUL.FTZ R58, R46, R12 ;  /* 0x0000000c2e3a7220 */ /* 0x000fe20000410000 */
[----:B------:R-:W-:Y:S01]  /*d7b0*/  IMAD.U32 R56, R56, 0x10000, RZ ;  /* 0x0001000038387824 */ /* 0x000fe200078e00ff */
[----:B------:R-:W-:Y:S01]  /*d7c0*/  LOP3.LUT R36, R55, 0xff0000, R36, 0xf8, !PT ;  /* 0x00ff000037247812 */ /* 0x000fe200078ef824 */
[----:B------:R-:W-:Y:S02]  /*d7d0*/  HADD2.F32 R49, -RZ, R49.H1_H1 ;  /* 0x30000031ff317230 */ /* 0x000fe40000004100 */
[-C--:B------:R-:W-:Y:S01]  /*d7e0*/  FFMA.FTZ R46, R46, R53.reuse, -R59 ;  /* 0x000000352e2e7223 */ /* 0x080fe2000001083b */
[----:B------:R-:W-:Y:S01]  /*d7f0*/  FFMA.FTZ R47, R47, R53, R58 ;  /* 0x000000352f2f7223 */ /* 0x000fe2000001003a */
[----:B------:R-:W-:Y:S01]  /*d800*/  HADD2.F32 R53, -RZ, R54.H1_H1 ;  /* 0x30000036ff357230 */ /* 0x000fe20000004100 */
[----:B------:R-:W-:Y:S01]  /*d810*/  F2FP.F16.E4M3.UNPACK_B R142, R142 ;  /* 0x0000008eff8e723e */ /* 0x000fe200020006ff */
[----:B------:R-:W-:Y:S01]  /*d820*/  HADD2.F32 R54, -RZ, R51.H1_H1 ;  /* 0x30000033ff367230 */ /* 0x000fe20000004100 */
[----:B------:R-:W-:Y:S01]  /*d830*/  F2FP.F16.E4M3.UNPACK_B R51, R50 ;  /* 0x00000032ff33723e */ /* 0x000fe200020006ff */
[----:B------:R-:W-:Y:S01]  /*d840*/  HADD2.F32 R55, -RZ, R52.H1_H1 ;  /* 0x30000034ff377230 */ /* 0x000fe20000004100 */
[----:B------:R-:W-:Y:S01]  /*d850*/  F2FP.F16.E4M3.UNPACK_B R52, R48 ;  /* 0x00000030ff34723e */ /* 0x000fe200020006ff */
[--C-:B------:R-:W-:Y:S01]  /*d860*/  HADD2.F32 R59, -RZ, R142.reuse.H1_H1 ;  /* 0x3000008eff3b7230 */ /* 0x100fe20000004100 */
[----:B------:R-:W-:Y:S01]  /*d870*/  LOP3.LUT R12, R57, 0xff0000, R56, 0xf8, !PT ;  /* 0x00ff0000390c7812 */ /* 0x000fe200078ef838 */
[-C--:B------:R-:W-:Y:S01]  /*d880*/  FMUL.FTZ R48, R54, R53.reuse ;  /* 0x0000003536307220 */ /* 0x080fe20000410000 */
[----:B------:R-:W-:Y:S01]  /*d890*/  F2FP.F16.E4M3.UNPACK_B R144, R144 ;  /* 0x00000090ff90723e */ /* 0x000fe200020006ff */
[----:B------:R-:W-:Y:S01]  /*d8a0*/  FMUL.FTZ R57, R49, R53 ;  /* 0x0000003531397220 */ /* 0x000fe20000410000 */
[----:B------:R-:W-:-:S02]  /*d8b0*/  HADD2.F32 R56, -RZ, R142.H0_H0 ;  /* 0x2000008eff387230 */ /* 0x000fc40000004100 */
[-C--:B------:R-:W-:Y:S01]  /*d8c0*/  FFMA.FTZ R49, R49, R55.reuse, -R48 ;  /* 0x0000003731317223 */ /* 0x080fe20000010830 */
[--C-:B------:R-:W-:Y:S02]  /*d8d0*/  HADD2.F32 R53, -RZ, R51.reuse.H0_H0 ;  /* 0x20000033ff357230 */ /* 0x100fe40000004100 */
[----:B------:R-:W-:Y:S01]  /*d8e0*/  FFMA.FTZ R48, R54, R55, R57 ;  /* 0x0000003736307223 */ /* 0x000fe20000010039 */
[----:B------:R-:W-:Y:S01]  /*d8f0*/  HADD2.F32 R50, -RZ, R52.H0_H0 ;  /* 0x20000034ff327230 */ /* 0x000fe20000004100 */
[----:B------:R-:W-:Y:S01]  /*d900*/  F2FP.F16.E4M3.UNPACK_B R60, R143.H1 ;  /* 0x0000008fff3c723e */ /* 0x000fe200030006ff */
        /* <DEDUP_REMOVED lines=8> */
[-C--:B------:R-:W-:Y:S01]  /*d990*/  FMUL.FTZ R53, R54, R59.reuse ;  /* 0x0000003b36357220 */ /* 0x080fe20000410000 */
[----:B------:R-:W-:Y:S01]  /*d9a0*/  F2FP.F16.E4M3.UNPACK_B R55, R38.H1 ;  /* 0x00000026ff37723e */ /* 0x000fe200030006ff */
[C---:B------:R-:W-:Y:S01]  /*d9b0*/  FMUL.FTZ R61, R52.reuse, R59 ;  /* 0x0000003b343d7220 */ /* 0x040fe20000410000 */
[----:B------:R-:W-:Y:S01]  /*d9c0*/  F2FP.F16.E4M3.UNPACK_B R58, R145.H1 ;  /* 0x00000091ff3a723e */ /* 0x000fe200030006ff */
[----:B------:R-:W-:Y:S01]  /*d9d0*/  FFMA.FTZ R53, R52, R57, -R53 ;  /* 0x0000003934357223 */ /* 0x000fe20000010835 */
[----:B------:R-:W-:Y:S01]  /*d9e0*/  F2FP.F16.E4M3.UNPACK_B R52, R45.H1 ;  /* 0x0000002dff34723e */ /* 0x000fe200030006ff */
[----:B------:R-:W-:-:S02]  /*d9f0*/  HADD2.F32 R59, -RZ, R60.H0_H0 ;  /* 0x2000003cff3b7230 */ /* 0x000fc40000004100 */
[----:B------:R-:W-:Y:S01]  /*da00*/  FFMA.FTZ R62, R54, R57, R61 ;  /* 0x00000039363e7223 */ /* 0x000fe2000001003d */
[--C-:B------:R-:W-:Y:S01]  /*da10*/  HADD2.F32 R56, -RZ, R55.reuse.H0_H0 ;  /* 0x20000037ff387230 */ /* 0x100fe20000004100 */
[----:B------:R-:W-:Y:S01]  /*da20*/  F2FP.F16.E4M3.UNPACK_B R143, R143 ;  /* 0x0000008fff8f723e */ /* 0x000fe200020006ff */
[----:B------:R-:W-:Y:S01]  /*da30*/  HADD2.F32 R60, -RZ, R60.H1_H1 ;  /* 0x3000003cff3c7230 */ /* 0x000fe20000004100 */
[----:B------:R-:W-:Y:S01]  /*da40*/  F2FP.F16.E4M3.UNPACK_B R45, R45 ;  /* 0x0000002dff2d723e */ /* 0x000fe200020006ff */
[----:B------:R-:W-:Y:S02]  /*da50*/  HADD2.F32 R55, -RZ, R55.H1_H1 ;  /* 0x30000037ff377230 */ /* 0x000fe40000004100 */
[----:B------:R-:W-:Y:S01]  /*da60*/  FMUL.FTZ R61, R56, R59 ;  /* 0x0000003b383d7220 */ /* 0x000fe20000410000 */
[----:B------:R-:W-:Y:S01]  /*da70*/  HADD2.F32 R54, -RZ, R52.H0_H0 ;  /* 0x20000034ff367230 */ /* 0x000fe20000004100 */
[----:B------:R-:W-:Y:S01]  /*da80*/  F2FP.F16.E4M3.UNPACK_B R145, R145 ;  /* 0x00000091ff91723e */ /* 0x000fe200020006ff */
[----:B------:R-:W-:-:S02]  /*da90*/  HADD2.F32 R57, -RZ, R58.H0_H0 ;  /* 0x2000003aff397230 */ /* 0x000fc40000004100 */
[----:B------:R-:W-:Y:S01]  /*daa0*/  FMUL.FTZ R63, R55, R60 ;  /* 0x0000003c373f7220 */ /* 0x000fe20000410000 */
[----:B------:R-:W-:Y:S02]  /*dab0*/  HADD2.F32 R52, -RZ, R52.H1_H1 ;  /* 0x30000034ff347230 */ /* 0x000fe40000004100 */
[C---:B------:R-:W-:Y:S01]  /*dac0*/  FMUL.FTZ R59, R54.reuse, R59 ;  /* 0x0000003b363b7220 */ /* 0x040fe20000410000 */
[----:B------:R-:W-:Y:S02]  /*dad0*/  HADD2.F32 R58, -RZ, R58.H1_H1 ;  /* 0x3000003aff3a7230 */ /* 0x000fe40000004100 */
[-C--:B------:R-:W-:Y:S01]  /*dae0*/  FFMA.FTZ R61, R54, R57.reuse, -R61 ;  /* 0x00000039363d7223 */ /* 0x080fe2000001083d */
[----:B------:R-:W-:Y:S01]  /*daf0*/  F2FP.SATFINITE.E4M3.F32.PACK_AB_MERGE_C R46, R49, R46, RZ ;  /* 0x0000002e312e723e */ /* 0x000fe200048070ff */
[----:B------:R-:W-:Y:S01]  /*db00*/  FMUL.FTZ R54, R52, R60 ;  /* 0x0000003c34367220 */ /* 0x000fe20000410000 */
[----:B------:R-:W-:Y:S01]  /*db10*/  FFMA.FTZ R60, R56, R57, R59 ;  /* 0x00000039383c7223 */ /* 0x000fe2000001003b */
[----:B------:R-:W-:Y:S01]  /*db20*/  FFMA.FTZ R64, R52, R58, -R63 ;  /* 0x0000003a34407223 */ /* 0x000fe2000001083f */
[----:B------:R-:W-:Y:S01]  /*db30*/  F2FP.F16.E4M3.UNPACK_B R52, R38 ;  /* 0x00000026ff34723e */ /* 0x000fe200020006ff */
[----:B------:R-:W-:Y:S01]  /*db40*/  FFMA.FTZ R63, R55, R58, R54 ;  /* 0x0000003a373f7223 */ /* 0x000fe20000010036 */
[--C-:B------:R-:W-:Y:S01]  /*db50*/  HADD2.F32 R57, -RZ, R143.reuse.H0_H0 ;  /* 0x2000008fff397230 */ /* 0x100fe20000004100 */
[----:B------:R-:W-:Y:S01]  /*db60*/  F2FP.SATFINITE.E4M3.F32.PACK_AB_MERGE_C R48, R48, R47, RZ ;  /* 0x0000002f3030723e */ /* 0x000fe200048070ff */
[----:B------:R-:W-:Y:S01]  /*db70*/  HADD2.F32 R143, -RZ, R143.H1_H1 ;  /* 0x3000008fff8f7230 */ /* 0x000fe20000004100 */
[----:B------:R-:W-:Y:S01]  /*db80*/  F2FP.F16.E4M3.UNPACK_B R49, R13 ;  /* 0x0000000dff31723e */ /* 0x000fe200020006ff */
[--C-:B------:R-:W-:Y:S01]  /*db90*/  HADD2.F32 R54, -RZ, R52.reuse.H0_H0 ;  /* 0x20000034ff367230 */ /* 0x100fe20000004100 */
[----:B------:R-:W-:Y:S01]  /*dba0*/  F2FP.SATFINITE.E4M3.F32.PACK_AB_MERGE_C R47, R53, R50, R46 ;  /* 0x00000032352f723e */ /* 0x000fe2000480702e */
[----:B------:R-:W-:Y:S01]  /*dbb0*/  HADD2.F32 R38, -RZ, R45.H0_H0 ;  /* 0x2000002dff267230 */ /* 0x000fe20000004100 */
[----:B------:R-:W-:Y:S01]  /*dbc0*/  F2FP.SATFINITE.E4M3.F32.PACK_AB_MERGE_C R46, R62, R51, R48 ;  /* 0x000000333e2e723e */ /* 0x000fe20004807030 */
[----:B------:R-:W-:-:S02]  /*dbd0*/  HADD2.F32 R52, -RZ, R52.H1_H1 ;  /* 0x30000034ff347230 */ /* 0x000fc40000004100 */
[-C--:B------:R-:W-:Y:S01]  /*dbe0*/  FMUL.FTZ R59, R54, R57.reuse ;  /* 0x00000039363b7220 */ /* 0x080fe20000410000 */
[----:B------:R-:W-:Y:S02]  /*dbf0*/  HADD2.F32 R45, -RZ, R45.H1_H1 ;  /* 0x3000002dff2d7230 */ /* 0x000fe40000004100 */
[----:B------:R-:W-:Y:S01]  /*dc00*/  FMUL.FTZ R57, R38, R57 ;  /* 0x0000003926397220 */ /* 0x000fe20000410000 */
[--C-:B------:R-:W-:Y:S02]  /*dc10*/  HADD2.F32 R55, -RZ, R145.reuse.H0_H0 ;  /* 0x20000091ff377230 */ /* 0x100fe40000004100 */
[-C--:B------:R-:W-:Y:S01]  /*dc20*/  FMUL.FTZ R56, R52, R143.reuse ;  /* 0x0000008f34387220 */ /* 0x080fe20000410000 */
[----:B------:R-:W-:Y:S02]  /*dc30*/  HADD2.F32 R145, -RZ, R145.H1_H1 ;  /* 0x30000091ff917230 */ /* 0x000fe40000004100 */
[----:B------:R-:W-:Y:S01]  /*dc40*/  FMUL.FTZ R143, R45, R143 ;  /* 0x0000008f2d8f7220 */ /* 0x000fe20000410000 */
[----:B------:R-:W-:-:S02]  /*dc50*/  HADD2.F32 R48, -RZ, R49.H0_H0 ;  /* 0x20000031ff307230 */ /* 0x000fc40000004100 */
[-C--:B------:R-:W-:Y:S01]  /*dc60*/  FFMA.FTZ R59, R38, R55.reuse, -R59 ;  /* 0x00000037263b7223 */ /* 0x080fe2000001083b */
[----:B------:R-:W-:Y:S01]  /*dc70*/  FFMA.FTZ R38, R54, R55, R57 ;  /* 0x0000003736267223 */ /* 0x000fe20000010039 */
[-C--:B------:R-:W-:Y:S01]  /*dc80*/  FFMA.FTZ R58, R45, R145.reuse, -R56 ;  /* 0x000000912d3a7223 */ /* 0x080fe20000010838 */
[----:B------:R-:W-:Y:S01]  /*dc90*/  FFMA.FTZ R143, R52, R145, R143 ;  /* 0x00000091348f7223 */ /* 0x000fe2000001008f */
[----:B------:R-:W-:Y:S02]  /*dca0*/  F2FP.F16.E4M3.UNPACK_B R52, R37 ;  /* 0x00000025ff34723e */ /* 0x000fe400020006ff */
[----:B------:R-:W-:Y:S02]  /*dcb0*/  F2FP.F16.E4M3.UNPACK_B R56, R36 ;  /* 0x00000024ff38723e */ /* 0x000fe400020006ff */
[----:B------:R-:W-:Y:S01]  /*dcc0*/  F2FP.SATFINITE.E4M3.F32.PACK_AB_MERGE_C R45, R64, R61, RZ ;  /* 0x0000003d402d723e */ /* 0x000fe200048070ff */
[----:B------:R-:W-:Y:S01]  /*dcd0*/  HADD2.F32 R50, -RZ, R52.H0_H0 ;  /* 0x20000034ff327230 */ /* 0x000fe20000004100 */
[----:B------:R-:W-:Y:S01]  /*dce0*/  F2FP.F16.E4M3.UNPACK_B R54, R14 ;  /* 0x0000000eff36723e */ /* 0x000fe200020006ff */
[----:B------:R-:W-:Y:S01]  /*dcf0*/  HADD2.F32 R51, -RZ, R56.H0_H0 ;  /* 0x20000038ff337230 */ /* 0x000fe20000004100 */
[----:B------:R-:W-:Y:S01]  /*dd00*/  F2FP.SATFINITE.E4M3.F32.PACK_AB_MERGE_C R45, R58, R59, R45 ;  /* 0x0000003b3a2d723e */ /* 0x000fe2000480702d */
[----:B------:R-:W-:Y:S01]  /*dd10*/  HADD2.F32 R53, -RZ, R52.H1_H1 ;  /* 0x30000034ff357230 */ /* 0x000fe20000004100 */
[----:B------:R-:W-:Y:S01]  /*dd20*/  F2FP.F16.E4M3.UNPACK_B R52, R37.H1 ;  /* 0x00000025ff34723e */ /* 0x000fe200030006ff */
[----:B------:R-:W-:-:S02]  /*dd30*/  HADD2.F32 R55, -RZ, R54.H0_H0 ;  /* 0x20000036ff377230 */ /* 0x000fc40000004100 */
[-C--:B------:R-:W-:Y:S01]  /*dd40*/  FMUL.FTZ R57, R50, R51.reuse ;  /* 0x0000003332397220 */ /* 0x080fe20000410000 */
[C---:B------:R-:W-:Y:S01]  /*dd50*/  FMUL.FTZ R59, R48.reuse, R51 ;  /* 0x00000033303b7220 */ /* 0x040fe20000410000 */
[----:B------:R-:W-:Y:S01]  /*dd60*/  HADD2.F32 R56, -RZ, R56.H1_H1 ;  /* 0x30000038ff387230 */ /* 0x000fe20000004100 */
[----:B------:R-:W-:Y:S01]  /*dd70*/  F2FP.F16.E4M3.UNPACK_B R14, R14.H1 ;  /* 0x0000000eff0e723e */ /* 0x000fe200030006ff */
[----:B------:R-:W-:Y:S02]  /*dd80*/  HADD2.F32 R51, -RZ, R49.H1_H1 ;  /* 0x30000031ff337230 */ /* 0x000fe40000004100 */
[-C--:B------:R-:W-:Y:S01]  /*dd90*/  FFMA.FTZ R48, R48, R55.reuse, -R57 ;  /* 0x0000003730307223 */ /* 0x080fe20000010839 */
[----:B------:R-:W-:Y:S01]  /*dda0*/  FFMA.FTZ R49, R50, R55, R59 ;  /* 0x0000003732317223 */ /* 0x000fe2000001003b */
[----:B------:R-:W-:Y:S02]  /*ddb0*/  HADD2.F32 R54, -RZ, R54.H1_H1 ;  /* 0x30000036ff367230 */ /* 0x000fe40000004100 */
[-C--:B------:R-:W-:Y:S01]  /*ddc0*/  FMUL.FTZ R58, R53, R56.reuse ;  /* 0x00000038353a7220 */ /* 0x080fe20000410000 */
[----:B------:R-:W-:Y:S01]  /*ddd0*/  FMUL.FTZ R56, R51, R56 ;  /* 0x0000003833387220 */ /* 0x000fe20000410000 */
[----:B------:R-:W-:-:S02]  /*dde0*/  F2FP.F16.E4M3.UNPACK_B R55, R36.H1 ;  /* 0x00000024ff37723e */ /* 0x000fc400030006ff */
[----:B------:R-:W-:Y:S01]  /*ddf0*/  F2FP.F16.E4M3.UNPACK_B R50, R13.H1 ;  /* 0x0000000dff32723e */ /* 0x000fe200030006ff */
[-C--:B------:R-:W-:Y:S01]  /*de00*/  FFMA.FTZ R13, R51, R54.reuse, -R58 ;  /* 0x00000036330d7223 */ /* 0x080fe2000001083a */
[----:B------:R-:W-:Y:S01]  /*de10*/  FFMA.FTZ R36, R53, R54, R56 ;  /* 0x0000003635247223 */ /* 0x000fe20000010038 */
[----:B------:R-:W-:Y:S01]  /*de20*/  HADD2.F32 R51, -RZ, R52.H0_H0 ;  /* 0x20000034ff337230 */ /* 0x000fe20000004100 */
[----:B------:R-:W-:Y:S01]  /*de30*/  F2FP.SATFINITE.E4M3.F32.PACK_AB_MERGE_C R60, R63, R60, RZ ;  /* 0x0000003c3f3c723e */ /* 0x000fe200048070ff */
[--C-:B------:R-:W-:Y:S02]  /*de40*/  HADD2.F32 R56, -RZ, R55.reuse.H0_H0 ;  /* 0x20000037ff387230 */ /* 0x100fe40000004100 */
[----:B------:R-:W-:Y:S01]  /*de50*/  HADD2.F32 R37, -RZ, R50.H0_H0 ;  /* 0x20000032ff257230 */ /* 0x000fe20000004100 */
[----:B------:R-:W-:Y:S01]  /*de60*/  F2FP.SATFINITE.E4M3.F32.PACK_AB_MERGE_C R38, R143, R38, R60 ;  /* 0x000000268f26723e */ /* 0x000fe2000480703c */
[----:B------:R-:W-:Y:S02]  /*de70*/  HADD2.F32 R52, -RZ, R52.H1_H1 ;  /* 0x30000034ff347230 */ /* 0x000fe40000004100 */
[----:B------:R-:W-:Y:S01]  /*de80*/  FMUL.FTZ R58, R51, R56 ;  /* 0x00000038333a7220 */ /* 0x000fe20000410000 */
[----:B------:R-:W-:-:S02]  /*de90*/  HADD2.F32 R55, -RZ, R55.H1_H1 ;  /* 0x30000037ff377230 */ /* 0x000fc40000004100 */
[----:B------:R-:W-:Y:S01]  /*dea0*/  FMUL.FTZ R56, R37, R56 ;  /* 0x0000003825387220 */ /* 0x000fe20000410000 */
[----:B------:R-:W-:Y:S02]  /*deb0*/  HADD2.F32 R50, -RZ, R50.H1_H1 ;  /* 0x30000032ff327230 */ /* 0x000fe40000004100 */
[--C-:B------:R-:W-:Y:S02]  /*dec0*/  HADD2.F32 R53, -RZ, R14.reuse.H1_H1 ;  /* 0x3000000eff357230 */ /* 0x100fe40000004100 */
[-C--:B------:R-:W-:Y:S01]  /*ded0*/  FMUL.FTZ R57, R52, R55.reuse ;  /* 0x0000003734397220 */ /* 0x080fe20000410000 */
[----:B------:R-:W-:Y:S02]  /*dee0*/  HADD2.F32 R54, -RZ, R14.H0_H0 ;  /* 0x2000000eff367230 */ /* 0x000fe40000004100 */
[C---:B------:R-:W-:Y:S01]  /*def0*/  FMUL.FTZ R55, R50.reuse, R55 ;  /* 0x0000003732377220 */ /* 0x040fe20000410000 */
[----:B------:R-:W-:Y:S01]  /*df00*/  F2FP.F16.E4M3.UNPACK_B R14, R15 ;  /* 0x0000000fff0e723e */ /* 0x000fe200020006ff */
[----:B------:R-:W-:Y:S01]  /*df10*/  FFMA.FTZ R62, R50, R53, -R57 ;  /* 0x00000035323e7223 */ /* 0x000fe20000010839 */
[----:B------:R-:W-:Y:S01]  /*df20*/  F2FP.F16.E4M3.UNPACK_B R50, R39 ;  /* 0x00000027ff32723e */ /* 0x000fe200020006ff */
[----:B------:R-:W-:Y:S01]  /*df30*/  FFMA.FTZ R64, R52, R53, R55 ;  /* 0x0000003534407223 */ /* 0x000fe20000010037 */
[----:B------:R-:W-:Y:S01]  /*df40*/  F2FP.F16.E4M3.UNPACK_B R55, R12 ;  /* 0x0000000cff37723e */ /* 0x000fe200020006ff */
[-C--:B------:R-:W-:Y:S01]  /*df50*/  FFMA.FTZ R61, R51, R54.reuse, R56 ;  /* 0x00000036333d7223 */ /* 0x080fe20000010038 */
[----:B------:R-:W-:Y:S01]  /*df60*/  F2FP.F16.E4M3.UNPACK_B R51, R39.H1 ;  /* 0x00000027ff33723e */ /* 0x000fe200030006ff */
[----:B------:R-:W-:Y:S01]  /*df70*/  FFMA.FTZ R59, R37, R54, -R58 ;  /* 0x00000036253b7223 */ /* 0x000fe2000001083a */
[----:B------:R-:W-:Y:S01]  /*df80*/  F2FP.F16.E4M3.UNPACK_B R57, R12.H1 ;  /* 0x0000000cff39723e */ /* 0x000fe200030006ff */
[----:B------:R-:W-:Y:S01]  /*df90*/  HADD2.F32 R37, -RZ, R14.H0_H0 ;  /* 0x2000000eff257230 */ /* 0x000fe20000004100 */
[----:B------:R-:W-:Y:S01]  /*dfa0*/  F2FP.F16.E4M3.UNPACK_B R15, R15.H1 ;  /* 0x0000000fff0f723e */ /* 0x000fe200030006ff */
        /* <DEDUP_REMOVED lines=8> */
[----:B------:R-:W-:Y:S01]  /*e030*/  HADD2.F32 R39, -RZ, R15.H0_H0 ;  /* 0x2000000fff277230 */ /* 0x000fe20000004100 */
[----:B------:R-:W-:Y:S01]  /*e040*/  F2FP.SATFINITE.E4M3.F32.PACK_AB_MERGE_C R61, R64, R61, RZ ;  /* 0x0000003d403d723e */ /* 0x000fe200048070ff */
        /* <DEDUP_REMOVED lines=19> */
[-C--:B------:R-:W-:Y:S01]  /*e180*/  FMUL.FTZ R37, R50, R55.reuse ;  /* 0x0000003732257220 */ /* 0x080fe20000410000 */
[-C--:B------:R-:W-:Y:S01]  /*e190*/  FFMA.FTZ R15, R15, R12.reuse, -R54 ;  /* 0x0000000c0f0f7223 */ /* 0x080fe20000010836 */
[----:B------:R-:W-:Y:S01]  /*e1a0*/  FFMA.FTZ R51, R51, R12, R52 ;  /* 0x0000000c33337223 */ /* 0x000fe20000010034 */
[C---:B------:R-:W-:Y:S01]  /*e1b0*/  FMUL.FTZ R55, R14.reuse, R55 ;  /* 0x000000370e377220 */ /* 0x040fe20000410000 */
[-C--:B------:R-:W-:Y:S01]  /*e1c0*/  FFMA.FTZ R37, R14, R11.reuse, -R37 ;  /* 0x0000000b0e257223 */ /* 0x080fe20000010825 */
[----:B------:R-:W-:Y:S01]  /*e1d0*/  F2FP.SATFINITE.E4M3.F32.PACK_AB_MERGE_C R13, R13, R48, R59 ;  /* 0x000000300d0d723e */ /* 0x000fe2000480703b */
[----:B------:R-:W-:Y:S01]  /*e1e0*/  IMAD.MOV.U32 R12, RZ, RZ, R47 ;  /* 0x000000ffff0c7224 */ /* 0x000fe200078e002f */
[----:B------:R-:W-:Y:S01]  /*e1f0*/  F2FP.SATFINITE.E4M3.F32.PACK_AB_MERGE_C R15, R15, R58, RZ ;  /* 0x0000003a0f0f723e */ /* 0x000fe200048070ff */
[----:B------:R-:W-:Y:S01]  /*e200*/  FFMA.FTZ R50, R50, R11, R55 ;  /* 0x0000000b32327223 */ /* 0x000fe20000010037 */
[----:B------:R-:W-:Y:S01]  /*e210*/  F2FP.SATFINITE.E4M3.F32.PACK_AB_MERGE_C R51, R51, R60, RZ ;  /* 0x0000003c3333723e */ /* 0x000fe200048070ff */
[----:B------:R-:W-:Y:S01]  /*e220*/  IMAD.MOV.U32 R14, RZ, RZ, R45 ;  /* 0x000000ffff0e7224 */ /* 0x000fe200078e002d */
[----:B------:R-:W-:-:S02]  /*e230*/  F2FP.SATFINITE.E4M3.F32.PACK_AB_MERGE_C R15, R37, R66, R15 ;  /* 0x00000042250f723e */ /* 0x000fc4000480700f */
[----:B------:R-:W-:Y:S02]  /*e240*/  F2FP.SATFINITE.E4M3.F32.PACK_AB_MERGE_C R37, R36, R49, R61 ;  /* 0x000000312425723e */ /* 0x000fe4000480703d */
[----:B------:R-:W-:Y:S02]  /*e250*/  F2FP.SATFINITE.E4M3.F32.PACK_AB_MERGE_C R39, R50, R63, R51 ;  /* 0x0000003f3227723e */ /* 0x000fe40004807033 */
[----:B------:R-:W-:-:S07]  /*e260*/  MOV R36, R46 ;  /* 0x0000002e00247202 */ /* 0x000fce0000000f00 */
.L_x_527:
[----:B------:R-:W-:Y:S05]  /*e270*/  BSYNC B2 ;  /* 0x0000000000027941 */ /* 0x000fea0003800000 */
.L_x_526:
[----:B-1----:R1:W-:Y:S04]  /*e280*/  ST.E.128 desc[UR50][R40.64], R12 ;  /* 0x0000000c28007985 */ /* 0x0023e8000c101d32 */
[----:B----4-:R1:W-:Y:S02]  /*e290*/  @!P2 ST.E.128 desc[UR50][R42.64], R36 ;  /* 0x000000242a00a985 */ /* 0x0103e4000c101d32 */
.L_x_525:
[----:B------:R-:W-:Y:S05]  /*e2a0*/  BSYNC B1 ;  /* 0x0000000000017941 */ /* 0x000fea0003800000 */
.L_x_524:
[----:B------:R-:W-:-:S13]  /*e2b0*/  ISETP.NE.AND P2, PT, R30, RZ, PT ;  /* 0x000000ff1e00720c */ /* 0x000fda0003f45270 */
[----:B------:R-:W-:Y:S05]  /*e2c0*/  @!P2 BRA `(.L_x_476) ;  /* 0x000000140090a947 */ /* 0x000fea0003800000 */
[----:B0---4-:R-:W4:Y:S01]  /*e2d0*/  LDL R11, [R1] ;  /* 0x00000000010b7983 */ /* 0x011f220000100800 */
[----:B-1----:R-:W-:Y:S01]  /*e2e0*/  IADD3 R40, P2, R27, R120, RZ ;  /* 0x000000781b287210 */ /* 0x002fe20007f5e0ff */
[----:B------:R-:W-:Y:S04]  /*e2f0*/  BSSY B1, `(.L_x_528) ;  /* 0x00000ea000017945 */ /* 0x000fe80003800000 */
[----:B------:R-:W-:Y:S01]  /*e300*/  IMAD.X R41, R44, 0x1, R111, P2 ;  /* 0x000000012c297824 */ /* 0x000fe200010e066f */
[----:B------:R-:W-:Y:S02]  /*e310*/  ISETP.GE.AND P2, PT, R3, R118, PT ;  /* 0x000000760300720c */ /* 0x000fe40003f46270 */
[----:B----4-:R-:W-:-:S04]  /*e320*/  LOP3.LUT P4, RZ, R11, 0x1, RZ, 0xc0, !PT ;  /* 0x000000010bff7812 */ /* 0x010fc8000788c0ff */
[----:B------:R-:W-:-:S04]  /*e330*/  SEL R146, R121, R146, !P4 ;  /* 0x0000009279927207 */ /* 0x000fc80006000000 */
[----:B------:R-:W-:-:S04]  /*e340*/  SHF.R.S32.HI R11, RZ, 0x1f, R146 ;  /* 0x0000001fff0b7819 */ /* 0x000fc80000011492 */
[----:B------:R-:W-:-:S04]  /*e350*/  LEA.HI R146, R11, R146, RZ, 0x5 ;  /* 0x000000920b927211 */ /* 0x000fc800078f28ff */
[----:B------:R-:W-:-:S04]  /*e360*/  LEA.HI.SX32 R146, R146, R115, 0x1b ;  /* 0x0000007392927211 */ /* 0x000fc800078fdaff */
[----:B------:R-:W-:-:S04]  /*e370*/  SHF.R.S32.HI R11, RZ, 0x1f, R146 ;  /* 0x0000001fff0b7819 */ /* 0x000fc80000011492 */
[----:B------:R-:W-:Y:S01]  /*e380*/  LEA.HI R12, R11, R146, RZ, 0x2 ;  /* 0x000000920b0c7211 */ /* 0x000fe200078f10ff */
[----:B------:R-:W-:-:S03]  /*e390*/  IMAD.SHL.U32 R11, R146, 0x10, RZ ;  /* 0x00000010920b7824 */ /* 0x000fc600078e00ff */
[----:B------:R-:W-:Y:S02]  /*e3a0*/  SHF.R.S32.HI R12, RZ, 0x2, R12 ;  /* 0x00000002ff0c7819 */ /* 0x000fe4000001140c */
[----:B------:R-:W-:-:S03]  /*e3b0*/  LOP3.LUT R13, R212, 0x30, R11, 0xf8, !PT ;  /* 0x00000030d40d7812 */ /* 0x000fc600078ef80b */
[----:B------:R-:W-:Y:S01]  /*e3c0*/  IMAD R12, R12, 0x2800, R213 ;  /* 0x000028000c0c7824 */ /* 0x000fe200078e02d5 */
[----:B------:R-:W-:-:S05]  /*e3d0*/  LOP3.LUT R13, R13, R4, RZ, 0x3c, !PT ;  /* 0x000000040d0d7212 */ /* 0x000fca00078e3cff */
[----:B------:R-:W-:Y:S02]  /*e3e0*/  IMAD.IADD R12, R12, 0x1, R13 ;  /* 0x000000010c0c7824 */ /* 0x000fe400078e020d */
[C---:B------:R-:W-:Y:S02]  /*e3f0*/  IMAD R13, R19.reuse, 0x7800, R130 ;  /* 0x00007800130d7824 */ /* 0x040fe400078e0282 */
[----:B------:R-:W-:-:S03]  /*e400*/  IMAD R15, R19, 0x7800, R12 ;  /* 0x00007800130f7824 */ /* 0x000fc600078e020c */
[C---:B------:R-:W-:Y:S01]  /*e410*/  IADD3 R13, R18.reuse, R13, RZ ;  /* 0x0000000d120d7210 */ /* 0x040fe20007ffe0ff */
[----:B------:R-:W-:-:S05]  /*e420*/  IMAD.IADD R36, R18, 0x1, R15 ;  /* 0x0000000112247824 */ /* 0x000fca00078e020f */
[----:B------:R-:W0:Y:S04]  /*e430*/  LDS.128 R12, [R13+0x1a400] ;  /* 0x01a400000d0c7984 */ /* 0x000e280000000c00 */
[----:B------:R-:W1:Y:S01]  /*e440*/  LDS.128 R36, [R36+0x1a400] ;  /* 0x01a4000024247984 */ /* 0x000e620000000c00 */
[----:B------:R-:W-:Y:S05]  /*e450*/  @P2 BRA `(.L_x_529) ;  /* 0x0000000c004c2947 */ /* 0x000fea0003800000 */
[----:B------:R-:W-:Y:S01]  /*e460*/  SHF.R.U32.HI R43, RZ, 0x8, R81 ;  /* 0x00000008ff2b7819 */ /* 0x000fe20000011651 */
[----:B0-----:R-:W-:Y:S01]  /*e470*/  IMAD.MOV.U32 R42, RZ, RZ, R13 ;  /* 0x000000ffff2a7224 */ /* 0x001fe200078e000d */
[----:B------:R-:W-:Y:S01]  /*e480*/  SHF.R.U32.HI R52, RZ, 0x8, R71 ;  /* 0x00000008ff347819 */ /* 0x000fe20000011647 */
[----:B-1----:R-:W-:Y:S01]  /*e490*/  IMAD.MOV.U32 R50, RZ, RZ, R36 ;  /* 0x000000ffff327224 */ /* 0x002fe200078e0024 */
[----:B------:R-:W-:Y:S02]  /*e4a0*/  SHF.R.U32.HI R57, RZ, 0x10, R81 ;  /* 0x00000010ff397819 */ /* 0x000fe40000011651 */
[----:B------:R-:W-:Y:S01]  /*e4b0*/  MOV R47, R12 ;  /* 0x0000000c002f7202 */ /* 0x000fe20000000f00 */
[----:B------:R-:W-:Y:S01]  /*e4c0*/  IMAD.SHL.U32 R12, R43, 0x100, RZ ;  /* 0x000001002b0c7824 */ /* 0x000fe200078e00ff */
[----:B------:R-:W-:Y:S01]  /*e4d0*/  SHF.R.U32.HI R49, RZ, 0x8, R69 ;  /* 0x00000008ff317819 */ /* 0x000fe20000011645 */
[----:B------:R-:W-:Y:S01]  /*e4e0*/  IMAD.MOV.U32 R43, RZ, RZ, R14 ;  /* 0x000000ffff2b7224 */ /* 0x000fe200078e000e */
[----:B------:R-:W-:Y:S01]  /*e4f0*/  LOP3.LUT R45, R81, 0xff0000ff, RZ, 0xc0, !PT ;  /* 0xff0000ff512d7812 */ /* 0x000fe200078ec0ff */
[----:B------:R-:W-:Y:S01]  /*e500*/  IMAD.SHL.U32 R14, R52, 0x100, RZ ;  /* 0x00000100340e7824 */ /* 0x000fe200078e00ff */
[----:B------:R-:W-:Y:S01]  /*e510*/  SHF.R.U32.HI R55, RZ, 0x8, R83 ;  /* 0x00000008ff377819 */ /* 0x000fe20000011653 */
[----:B------:R-:W-:Y:S01]  /*e520*/  IMAD.U32 R13, R57, 0x10000, RZ ;  /* 0x00010000390d7824 */ /* 0x000fe200078e00ff */
[----:B------:R-:W-:Y:S01]  /*e530*/  LOP3.LUT R51, R71, 0xff0000ff, RZ, 0xc0, !PT ;  /* 0xff0000ff47337812 */ /* 0x000fe200078ec0ff */
[----:B------:R-:W-:Y:S01]  /*e540*/  IMAD.SHL.U32 R49, R49, 0x100, RZ ;  /* 0x0000010031317824 */ /* 0x000fe200078e00ff */
[----:B------:R-:W-:-:S02]  /*e550*/  LOP3.LUT R12, R45, 0xff00, R12, 0xf8, !PT ;  /* 0x0000ff002d0c7812 */ /* 0x000fc400078ef80c */
[----:B------:R-:W-:Y:S02]  /*e560*/  SHF.R.U32.HI R54, RZ, 0x10, R83 ;  /* 0x00000010ff367819 */ /* 0x000fe40000011653 */
[----:B------:R-:W-:Y:S02]  /*e570*/  LOP3.LUT R48, R69, 0xff0000ff, RZ, 0xc0, !PT ;  /* 0xff0000ff45307812 */ /* 0x000fe400078ec0ff */
[----:B------:R-:W-:Y:S02]  /*e580*/  LOP3.LUT R46, R83, 0xff0000ff, RZ, 0xc0, !PT ;  /* 0xff0000ff532e7812 */ /* 0x000fe400078ec0ff */
[----:B------:R-:W-:Y:S02]  /*e590*/  SHF.L.U32 R45, R55, 0x8, RZ ;  /* 0x00000008372d7819 */ /* 0x000fe400000006ff */
[----:B------:R-:W-:Y:S02]  /*e5a0*/  LOP3.LUT R55, R51, 0xff00, R14, 0xf8, !PT ;  /* 0x0000ff0033377812 */ /* 0x000fe400078ef80e */
[----:B------:R-:W-:-:S02]  /*e5b0*/  LOP3.LUT R14, R12, 0xff0000, R13, 0xf8, !PT ;  /* 0x00ff00000c0e7812 */ /* 0x000fc400078ef80d */
[----:B------:R-:W-:Y:S02]  /*e5c0*/  LOP3.LUT R36, R48, 0xff00, R49, 0xf8, !PT ;  /* 0x0000ff0030247812 */ /* 0x000fe400078ef831 */
[----:B------:R-:W-:Y:S02]  /*e5d0*/  SHF.L.U32 R12, R54, 0x10, RZ ;  /* 0x00000010360c7819 */ /* 0x000fe400000006ff */
[----:B------:R-:W-:Y:S02]  /*e5e0*/  LOP3.LUT R45, R46, 0xff00, R45, 0xf8, !PT ;  /* 0x0000ff002e2d7812 */ /* 0x000fe400078ef82d */
[----:B------:R-:W-:Y:S02]  /*e5f0*/  F2FP.F16.E4M3.UNPACK_B R54, R141.H1 ;  /* 0x0000008dff36723e */ /* 0x000fe400030006ff */
[----:B------:R-:W-:Y:S02]  /*e600*/  F2FP.F16.E4M3.UNPACK_B R51, R50.H1 ;  /* 0x00000032ff33723e */ /* 0x000fe400030006ff */
[----:B------:R-:W-:Y:S01]  /*e610*/  F2FP.F16.E4M3.UNPACK_B R48, R47.H1 ;  /* 0x0000002fff30723e */ /* 0x000fe200030006ff */
[----:B------:R-:W-:Y:S01]  /*e620*/  HADD2.F32 R13, -RZ, R54.H0_H0 ;  /* 0x20000036ff0d7230 */ /* 0x000fe20000004100 */
[----:B------:R-:W-:Y:S01]  /*e630*/  SHF.R.U32.HI R53, RZ, 0x10, R69 ;  /* 0x00000010ff357819 */ /* 0x000fe20000011645 */
[----:B------:R-:W-:Y:S01]  /*e640*/  HADD2.F32 R46, -RZ, R51.H0_H0 ;  /* 0x20000033ff2e7230 */ /* 0x000fe20000004100 */
[----:B------:R-:W-:-:S02]  /*e650*/  SHF.R.U32.HI R56, RZ, 0x10, R71 ;  /* 0x00000010ff387819 */ /* 0x000fc40000011647 */
[----:B------:R-:W-:Y:S01]  /*e660*/  LOP3.LUT R12, R45, 0xff0000, R12, 0xf8, !PT ;  /* 0x00ff00002d0c7812 */ /* 0x000fe200078ef80c */
[----:B------:R-:W-:Y:S01]  /*e670*/  HADD2.F32 R45, -RZ, R48.H0_H0 ;  /* 0x20000030ff2d7230 */ /* 0x000fe20000004100 */
[----:B------:R-:W-:Y:S01]  /*e680*/  F2FP.F16.E4M3.UNPACK_B R49, R139.H1 ;  /* 0x0000008bff31723e */ /* 0x000fe200030006ff */
[----:B------:R-:W-:Y:S02]  /*e690*/  IMAD.U32 R53, R53, 0x10000, RZ ;  /* 0x0001000035357824 */ /* 0x000fe400078e00ff */
[-C--:B------:R-:W-:Y:S01]  /*e6a0*/  FMUL.FTZ R58, R46, R13.reuse ;  /* 0x0000000d2e3a7220 */ /* 0x080fe20000410000 */
[----:B------:R-:W-:Y:S02]  /*e6b0*/  IMAD.U32 R56, R56, 0x10000, RZ ;  /* 0x0001000038387824 */ /* 0x000fe400078e00ff */
[----:B------:R-:W-:Y:S01]  /*e6c0*/  FMUL.FTZ R57, R45, R13 ;  /* 0x0000000d2d397220 */ /* 0x000fe20000410000 */
[--C-:B------:R-:W-:Y:S01]  /*e6d0*/  HADD2.F32 R52, -RZ, R49.reuse.H0_H0 ;  /* 0x20000031ff347230 */ /* 0x100fe20000004100 */
[----:B------:R-:W-:Y:S01]  /*e6e0*/  LOP3.LUT R36, R36, 0xff0000, R53, 0xf8, !PT ;  /* 0x00ff000024247812 */ /* 0x000fe200078ef835 */
[----:B------:R-:W-:Y:S01]  /*e6f0*/  HADD2.F32 R53, -RZ, R49.H1_H1 ;  /* 0x30000031ff357230 */ /* 0x000fe20000004100 */
[----:B------:R-:W-:Y:S01]  /*e700*/  LOP3.LUT R13, R55, 0xff0000, R56, 0xf8, !PT ;  /* 0x00ff0000370d7812 */ /* 0x000fe200078ef838 */
[----:B------:R-:W-:-:S02]  /*e710*/  HADD2.F32 R55, -RZ, R54.H1_H1 ;  /* 0x30000036ff377230 */ /* 0x000fc40000004100 */
[-C--:B------:R-:W-:Y:S01]  /*e720*/  FFMA.FTZ R45, R45, R52.reuse, -R58 ;  /* 0x000000342d2d7223 */ /* 0x080fe2000001083a */
[----:B------:R-:W-:Y:S01]  /*e730*/  FFMA.FTZ R46, R46, R52, R57 ;  /* 0x000000342e2e7223 */ /* 0x000fe20000010039 */
[----:B------:R-:W-:Y:S01]  /*e740*/  HADD2.F32 R52, -RZ, R51.H1_H1 ;  /* 0x30000033ff347230 */ /* 0x000fe20000004100 */
[----:B------:R-:W-:Y:S01]  /*e750*/  F2FP.F16.E4M3.UNPACK_B R141, R141 ;  /* 0x0000008dff8d723e */ /* 0x000fe200020006ff */
[----:B------:R-:W-:Y:S01]  /*e760*/  HADD2.F32 R49, -RZ, R48.H1_H1 ;  /* 0x30000030ff317230 */ /* 0x000fe20000004100 */
[----:B------:R-:W-:Y:S02]  /*e770*/  F2FP.F16.E4M3.UNPACK_B R50, R50 ;  /* 0x00000032ff32723e */ /* 0x000fe400020006ff */
[----:B------:R-:W-:Y:S01]  /*e780*/  F2FP.F16.E4M3.UNPACK_B R47, R47 ;  /* 0x0000002fff2f723e */ /* 0x000fe200020006ff */
[----:B------:R-:W-:Y:S01]  /*e790*/  FMUL.FTZ R56, R52, R55 ;  /* 0x0000003734387220 */ /* 0x000fe20000410000 */
[----:B------:R-:W-:Y:S01]  /*e7a0*/  F2FP.F16.E4M3.UNPACK_B R139, R139 ;  /* 0x0000008bff8b723e */ /* 0x000fe200020006ff */
[----:B------:R-:W-:-:S02]  /*e7b0*/  HADD2.F32 R54, -RZ, R141.H0_H0 ;  /* 0x2000008dff367230 */ /* 0x000fc40000004100 */
[C---:B------:R-:W-:Y:S01]  /*e7c0*/  FMUL.FTZ R55, R49.reuse, R55 ;  /* 0x0000003731377220 */ /* 0x040fe20000410000 */
[----:B------:R-:W-:Y:S02]  /*e7d0*/  HADD2.F32 R51, -RZ, R50.H0_H0 ;  /* 0x20000032ff337230 */ /* 0x000fe40000004100 */
[-C--:B------:R-:W-:Y:S01]  /*e7e0*/  FFMA.FTZ R60, R49, R53.reuse, -R56 ;  /* 0x00000035313c7223 */ /* 0x080fe20000010838 */
[----:B------:R-:W-:Y:S02]  /*e7f0*/  HADD2.F32 R48, -RZ, R47.H0_H0 ;  /* 0x2000002fff307230 */ /* 0x000fe40000004100 */
[----:B------:R-:W-:Y:S01]  /*e800*/  FFMA.FTZ R57, R52, R53, R55 ;  /* 0x0000003534397223 */ /* 0x000fe20000010037 */
        /* <DEDUP_REMOVED lines=8> */
[----:B------:R-:W-:Y:S02]  /*e890*/  HADD2.F32 R139, -RZ, R139.H1_H1 ;  /* 0x3000008bff8b7230 */ /* 0x000fe40000004100 */
[-C--:B------:R-:W-:Y:S01]  /*e8a0*/  FMUL.FTZ R52, R50, R141.reuse ;  /* 0x0000008d32347220 */ /* 0x080fe20000410000 */
[----:B------:R-:W-:Y:S01]  /*e8b0*/  F2FP.F16.E4M3.UNPACK_B R48, R140.H1 ;  /* 0x0000008cff30723e */ /* 0x000fe200030006ff */
[C---:B------:R-:W-:Y:S01]  /*e8c0*/  FMUL.FTZ R141, R47.reuse, R141 ;  /* 0x0000008d2f8d7220 */ /* 0x040fe20000410000 */
[----:B------:R-:W-:Y:S01]  /*e8d0*/  F2FP.F16.E4M3.UNPACK_B R49, R38.H1 ;  /* 0x00000026ff31723e */ /* 0x000fe200030006ff */
        /* <DEDUP_REMOVED lines=19> */
[----:B------:R-:W-:Y:S01]  /*ea10*/  FMUL.FTZ R66, R47, R54 ;  /* 0x000000362f427220 */ /* 0x000fe20000410000 */
[----:B------:R-:W-:Y:S01]  /*ea20*/  FFMA.FTZ R54, R51, R50, R62 ;  /* 0x0000003233367223 */ /* 0x000fe2000001003e */
[----:B------:R-:W-:Y:S01]  /*ea30*/  FFMA.FTZ R64, R47, R52, -R48 ;  /* 0x000000342f407223 */ /* 0x000fe20000010830 */
[----:B------:R-:W-:Y:S01]  /*ea40*/  F2FP.F16.E4M3.UNPACK_B R47, R38 ;  /* 0x00000026ff2f723e */ /* 0x000fe200020006ff */
[----:B------:R-:W-:Y:S02]  /*ea50*/  HADD2.F32 R51, -RZ, R140.H0_H0 ;  /* 0x2000008cff337230 */ /* 0x000fe40000004100 */
[----:B------:R-:W-:Y:S01]  /*ea60*/  FFMA.FTZ R61, R49, R52, R66 ;  /* 0x00000034313d7223 */ /* 0x000fe20000010042 */
[----:B------:R-:W-:Y:S01]  /*ea70*/  HADD2.F32 R38, -RZ, R43.H0_H0 ;  /* 0x2000002bff267230 */ /* 0x000fe20000004100 */
[----:B------:R-:W-:Y:S01]  /*ea80*/  F2FP.SATFINITE.E4M3.F32.PACK_AB_MERGE_C R45, R60, R45, RZ ;  /* 0x0000002d3c2d723e */ /* 0x000fe200048070ff */
[----:B------:R-:W-:Y:S01]  /*ea90*/  HADD2.F32 R48, -RZ, R47.H0_H0 ;  /* 0x2000002fff307230 */ /* 0x000fe20000004100 */
[----:B------:R-:W-:Y:S01]  /*eaa0*/  F2FP.SATFINITE.E4M3.F32.PACK_AB_MERGE_C R57, R57, R46, RZ ;  /* 0x0000002e3939723e */ /* 0x000fe200048070ff */
[----:B------:R-:W-:Y:S01]  /*eab0*/  HADD2.F32 R49, -RZ, R138.H0_H0 ;  /* 0x2000008aff317230 */ /* 0x000fe20000004100 */
[----:B------:R-:W-:Y:S01]  /*eac0*/  F2FP.SATFINITE.E4M3.F32.PACK_AB_MERGE_C R61, R61, R54, RZ ;  /* 0x000000363d3d723e */ /* 0x000fe200048070ff */
[----:B------:R-:W-:-:S02]  /*ead0*/  HADD2.F32 R140, -RZ, R140.H1_H1 ;  /* 0x3000008cff8c7230 */ /* 0x000fc40000004100 */
[-C--:B------:R-:W-:Y:S01]  /*eae0*/  FMUL.FTZ R53, R48, R51.reuse ;  /* 0x0000003330357220 */ /* 0x080fe20000410000 */
[----:B------:R-:W-:Y:S02]  /*eaf0*/  HADD2.F32 R47, -RZ, R47.H1_H1 ;  /* 0x3000002fff2f7230 */ /* 0x000fe40000004100 */
[C---:B------:R-:W-:Y:S01]  /*eb00*/  FMUL.FTZ R51, R38.reuse, R51 ;  /* 0x0000003326337220 */ /* 0x040fe20000410000 */
[----:B------:R-:W-:Y:S02]  /*eb10*/  HADD2.F32 R43, -RZ, R43.H1_H1 ;  /* 0x3000002bff2b7230 */ /* 0x000fe40000004100 */
[-C--:B------:R-:W-:Y:S01]  /*eb20*/  FFMA.FTZ R53, R38, R49.reuse, -R53 ;  /* 0x0000003126357223 */ /* 0x080fe20000010835 */
[----:B------:R-:W-:Y:S02]  /*eb30*/  HADD2.F32 R138, -RZ, R138.H1_H1 ;  /* 0x3000008aff8a7230 */ /* 0x000fe40000004100 */
[----:B------:R-:W-:Y:S01]  /*eb40*/  FFMA.FTZ R38, R48, R49, R51 ;  /* 0x0000003130267223 */ /* 0x000fe20000010033 */
[-C--:B------:R-:W-:Y:S01]  /*eb50*/  FMUL.FTZ R50, R47, R140.reuse ;  /* 0x0000008c2f327220 */ /* 0x080fe20000410000 */
[----:B------:R-:W-:Y:S01]  /*eb60*/  F2FP.F16.E4M3.UNPACK_B R49, R37 ;  /* 0x00000025ff31723e */ /* 0x000fe200020006ff */
[C---:B------:R-:W-:Y:S01]  /*eb70*/  FMUL.FTZ R140, R43.reuse, R140 ;  /* 0x0000008c2b8c7220 */ /* 0x040fe20000410000 */
[----:B------:R-:W-:Y:S01]  /*eb80*/  F2FP.F16.E4M3.UNPACK_B R54, R36 ;  /* 0x00000024ff36723e */ /* 0x000fe200020006ff */
[----:B------:R-:W-:Y:S01]  /*eb90*/  FFMA.FTZ R62, R43, R138, -R50 ;  /* 0x0000008a2b3e7223 */ /* 0x000fe20000010832 */
[----:B------:R-:W-:Y:S01]  /*eba0*/  F2FP.F16.E4M3.UNPACK_B R48, R42 ;  /* 0x0000002aff30723e */ /* 0x000fe200020006ff */
[----:B------:R-:W-:Y:S01]  /*ebb0*/  FFMA.FTZ R51, R47, R138, R140 ;  /* 0x0000008a2f337223 */ /* 0x000fe2000001008c */
[----:B------:R-:W-:Y:S01]  /*ebc0*/  F2FP.SATFINITE.E4M3.F32.PACK_AB_MERGE_C R46, R58, R55, R45 ;  /* 0x000000373a2e723e */ /* 0x000fe2000480702d */
[--C-:B------:R-:W-:Y:S01]  /*ebd0*/  HADD2.F32 R50, -RZ, R49.reuse.H0_H0 ;  /* 0x20000031ff327230 */ /* 0x100fe20000004100 */
[----:B------:R-:W-:Y:S01]  /*ebe0*/  F2FP.SATFINITE.E4M3.F32.PACK_AB_MERGE_C R43, R64, R59, RZ ;  /* 0x0000003b402b723e */ /* 0x000fe200048070ff */
[----:B------:R-:W-:Y:S01]  /*ebf0*/  HADD2.F32 R55, -RZ, R54.H0_H0 ;  /* 0x20000036ff377230 */ /* 0x000fe20000004100 */
[----:B------:R-:W-:Y:S01]  /*ec00*/  F2FP.F16.E4M3.UNPACK_B R52, R14 ;  /* 0x0000000eff34723e */ /* 0x000fe200020006ff */
[----:B------:R-:W-:Y:S01]  /*ec10*/  HADD2.F32 R47, -RZ, R48.H0_H0 ;  /* 0x20000030ff2f7230 */ /* 0x000fe20000004100 */
[----:B------:R-:W-:Y:S01]  /*ec20*/  F2FP.SATFINITE.E4M3.F32.PACK_AB_MERGE_C R45, R141, R56, R57 ;  /* 0x000000388d2d723e */ /* 0x000fe20004807039 */
[----:B------:R-:W-:Y:S01]  /*ec30*/  HADD2.F32 R54, -RZ, R54.H1_H1 ;  /* 0x30000036ff367230 */ /* 0x000fe20000004100 */
[----:B------:R-:W-:Y:S01]  /*ec40*/  F2FP.SATFINITE.E4M3.F32.PACK_AB_MERGE_C R43, R62, R53, R43 ;  /* 0x000000353e2b723e */ /* 0x000fe2000480702b */
[----:B------:R-:W-:Y:S01]  /*ec50*/  HADD2.F32 R53, -RZ, R52.H0_H0 ;  /* 0x20000034ff357230 */ /* 0x000fe20000004100 */
[----:B------:R-:W-:Y:S01]  /*ec60*/  F2FP.SATFINITE.E4M3.F32.PACK_AB_MERGE_C R38, R51, R38, R61 ;  /* 0x000000263326723e */ /* 0x000fe2000480703d */
[----:B------:R-:W-:Y:S01]  /*ec70*/  FMUL.FTZ R56, R50, R55 ;  /* 0x0000003732387220 */ /* 0x000fe20000410000 */
[----:B------:R-:W-:-:S02]  /*ec80*/  HADD2.F32 R51, -RZ, R49.H1_H1 ;  /* 0x30000031ff337230 */ /* 0x000fc40000004100 */
[----:B------:R-:W-:Y:S01]  /*ec90*/  FMUL.FTZ R55, R47, R55 ;  /* 0x000000372f377220 */ /* 0x000fe20000410000 */
[----:B------:R-:W-:Y:S01]  /*eca0*/  HADD2.F32 R49, -RZ, R48.H1_H1 ;  /* 0x30000030ff317230 */ /* 0x000fe20000004100 */
[----:B------:R-:W-:Y:S01]  /*ecb0*/  F2FP.F16.E4M3.UNPACK_B R42, R42.H1 ;  /* 0x0000002aff2a723e */ /* 0x000fe200030006ff */
[----:B------:R-:W-:Y:S02]  /*ecc0*/  HADD2.F32 R52, -RZ, R52.H1_H1 ;  /* 0x30000034ff347230 */ /* 0x000fe40000004100 */
[----:B------:R-:W-:Y:S01]  /*ecd0*/  FFMA.FTZ R48, R50, R53, R55 ;  /* 0x0000003532307223 */ /* 0x000fe20000010037 */
[-C--:B------:R-:W-:Y:S01]  /*ece0*/  FMUL.FTZ R50, R51, R54.reuse ;  /* 0x0000003633327220 */ /* 0x080fe20000410000 */
[----:B------:R-:W-:Y:S01]  /*ecf0*/  FMUL.FTZ R54, R49, R54 ;  /* 0x0000003631367220 */ /* 0x000fe20000410000 */
[----:B------:R-:W-:Y:S01]  /*ed00*/  F2FP.F16.E4M3.UNPACK_B R37, R37.H1 ;  /* 0x00000025ff25723e */ /* 0x000fe200030006ff */
[----:B------:R-:W-:Y:S01]  /*ed10*/  FFMA.FTZ R47, R47, R53, -R56 ;  /* 0x000000352f2f7223 */ /* 0x000fe20000010838 */
[----:B------:R-:W-:Y:S01]  /*ed20*/  FFMA.FTZ R58, R49, R52, -R50 ;  /* 0x00000034313a7223 */ /* 0x000fe20000010832 */
[----:B------:R-:W-:Y:S01]  /*ed30*/  F2FP.F16.E4M3.UNPACK_B R50, R36.H1 ;  /* 0x00000024ff32723e */ /* 0x000fe200030006ff */
[----:B------:R-:W-:Y:S01]  /*ed40*/  FFMA.FTZ R57, R51, R52, R54 ;  /* 0x0000003433397223 */ /* 0x000fe20000010036 */
[----:B------:R-:W-:Y:S01]  /*ed50*/  HADD2.F32 R36, -RZ, R42.H0_H0 ;  /* 0x2000002aff247230 */ /* 0x000fe20000004100 */
[----:B------:R-:W-:Y:S01]  /*ed60*/  F2FP.F16.E4M3.UNPACK_B R14, R14.H1 ;  /* 0x0000000eff0e723e */ /* 0x000fe200030006ff */
[----:B------:R-:W-:-:S02]  /*ed70*/  HADD2.F32 R49, -RZ, R37.H0_H0 ;  /* 0x20000025ff317230 */ /* 0x000fc40000004100 */
[--C-:B------:R-:W-:Y:S02]  /*ed80*/  HADD2.F32 R51, -RZ, R50.reuse.H0_H0 ;  /* 0x20000032ff337230 */ /* 0x100fe40000004100 */
[----:B------:R-:W-:Y:S02]  /*ed90*/  HADD2.F32 R37, -RZ, R37.H1_H1 ;  /* 0x30000025ff257230 */ /* 0x000fe40000004100 */
[----:B------:R-:W-:Y:S02]  /*eda0*/  HADD2.F32 R52, -RZ, R50.H1_H1 ;  /* 0x30000032ff347230 */ /* 0x000fe40000004100 */
[-C--:B------:R-:W-:Y:S01]  /*edb0*/  FMUL.FTZ R53, R49, R51.reuse ;  /* 0x0000003331357220 */ /* 0x080fe20000410000 */
[----:B------:R-:W-:Y:S01]  /*edc0*/  FMUL.FTZ R54, R36, R51 ;  /* 0x0000003324367220 */ /* 0x000fe20000410000 */
[----:B------:R-:W-:Y:S02]  /*edd0*/  HADD2.F32 R42, -RZ, R42.H1_H1 ;  /* 0x3000002aff2a7230 */ /* 0x000fe40000004100 */
[----:B------:R-:W-:-:S02]  /*ede0*/  HADD2.F32 R50, -RZ, R14.H0_H0 ;  /* 0x2000000eff327230 */ /* 0x000fc40000004100 */
[-C--:B------:R-:W-:Y:S01]  /*edf0*/  FMUL.FTZ R55, R37, R52.reuse ;  /* 0x0000003425377220 */ /* 0x080fe20000410000 */
[----:B------:R-:W-:Y:S02]  /*ee00*/  HADD2.F32 R51, -RZ, R14.H1_H1 ;  /* 0x3000000eff337230 */ /* 0x000fe40000004100 */
[----:B------:R-:W-:Y:S01]  /*ee10*/  FMUL.FTZ R52, R42, R52 ;  /* 0x000000342a347220 */ /* 0x000fe20000410000 */
[----:B------:R-:W-:Y:S01]  /*ee20*/  F2FP.F16.E4M3.UNPACK_B R14, R15 ;  /* 0x0000000fff0e723e */ /* 0x000fe200020006ff */
[-C--:B------:R-:W-:Y:S01]  /*ee30*/  FFMA.FTZ R59, R36, R50.reuse, -R53 ;  /* 0x00000032243b7223 */ /* 0x080fe20000010835 */
[----:B------:R-:W-:Y:S01]  /*ee40*/  FFMA.FTZ R60, R49, R50, R54 ;  /* 0x00000032313c7223 */ /* 0x000fe20000010036 */
[----:B------:R-:W-:Y:S01]  /*ee50*/  FFMA.FTZ R62, R42, R51, -R55 ;  /* 0x000000332a3e7223 */ /* 0x000fe20000010837 */
[----:B------:R-:W-:Y:S01]  /*ee60*/  F2FP.F16.E4M3.UNPACK_B R42, R39 ;  /* 0x00000027ff2a723e */ /* 0x000fe200020006ff */
[----:B------:R-:W-:Y:S01]  /*ee70*/  FFMA.FTZ R61, R37, R51, R52 ;  /* 0x00000033253d7223 */ /* 0x000fe20000010034 */
[----:B------:R-:W-:Y:S01]  /*ee80*/  F2FP.F16.E4M3.UNPACK_B R53, R13 ;  /* 0x0000000dff35723e */ /* 0x000fe200020006ff */
[----:B------:R-:W-:Y:S01]  /*ee90*/  HADD2.F32 R36, -RZ, R14.H0_H0 ;  /* 0x2000000eff247230 */ /* 0x000fe20000004100 */
[----:B------:R-:W-:Y:S01]  /*eea0*/  F2FP.F16.E4M3.UNPACK_B R15, R15.H1 ;  /* 0x0000000fff0f723e */ /* 0x000fe200030006ff */
[----:B------:R-:W-:Y:S01]  /*eeb0*/  HADD2.F32 R49, -RZ, R42.H0_H0 ;  /* 0x2000002aff317230 */ /* 0x000fe20000004100 */
[----:B------:R-:W-:Y:S01]  /*eec0*/  F2FP.F16.E4M3.UNPACK_B R54, R13.H1 ;  /* 0x0000000dff36723e */ /* 0x000fe200030006ff */
[----:B------:R-:W-:Y:S01]  /*eed0*/  HADD2.F32 R55, -RZ, R53.H0_H0 ;  /* 0x20000035ff377230 */ /* 0x000fe20000004100 */
[----:B------:R-:W-:Y:S01]  /*eee0*/  F2FP.F16.E4M3.UNPACK_B R39, R39.H1 ;  /* 0x00000027ff27723e */ /* 0x000fe200030006ff */
[----:B------:R-:W-:Y:S01]  /*eef0*/  HADD2.F32 R37, -RZ, R15.H0_H0 ;  /* 0x2000000fff257230 */ /* 0x000fe20000004100 */
[-C--:B------:R-:W-:Y:S01]  /*ef00*/  F2FP.F16.E4M3.UNPACK_B R50, R12.reuse.H1 ;  /* 0x0000000cff32723e */ /* 0x080fe200030006ff */
[----:B------:R-:W-:Y:S01]  /*ef10*/  HADD2.F32 R56, -RZ, R54.H0_H0 ;  /* 0x20000036ff387230 */ /* 0x000fe20000004100 */
[----:B------:R-:W-:Y:S01]  /*ef20*/  F2FP.F16.E4M3.UNPACK_B R13, R12 ;  /* 0x0000000cff0d723e */ /* 0x000fe200020006ff */
[----:B------:R-:W-:-:S02]  /*ef30*/  HADD2.F32 R12, -RZ, R39.H0_H0 ;  /* 0x20000027ff0c7230 */ /* 0x000fc40000004100 */
[-C--:B------:R-:W-:Y:S01]  /*ef40*/  FMUL.FTZ R63, R49, R55.reuse ;  /* 0x00000037313f7220 */ /* 0x080fe20000410000 */
[----:B------:R-:W-:Y:S02]  /*ef50*/  HADD2.F32 R52, -RZ, R50.H0_H0 ;  /* 0x20000032ff347230 */ /* 0x000fe40000004100 */
[----:B------:R-:W-:Y:S01]  /*ef60*/  FMUL.FTZ R64, R36, R55 ;  /* 0x0000003724407220 */ /* 0x000fe20000410000 */
[-C--:B------:R-:W-:Y:S01]  /*ef70*/  FMUL.FTZ R55, R37, R56.reuse ;  /* 0x0000003825377220 */ /* 0x080fe20000410000 */
[----:B------:R-:W-:Y:S02]  /*ef80*/  HADD2.F32 R39, -RZ, R39.H1_H1 ;  /* 0x30000027ff277230 */ /* 0x000fe40000004100 */
[C---:B------:R-:W-:Y:S01]  /*ef90*/  FMUL.FTZ R66, R12.reuse, R56 ;  /* 0x000000380c427220 */ /* 0x040fe20000410000 */
[----:B------:R-:W-:Y:S02]  /*efa0*/  HADD2.F32 R54, -RZ, R54.H1_H1 ;  /* 0x30000036ff367230 */ /* 0x000fe40000004100 */
[----:B------:R-:W-:Y:S01]  /*efb0*/  FFMA.FTZ R55, R12, R52, R55 ;  /* 0x000000340c377223 */ /* 0x000fe20000010037 */
[----:B------:R-:W-:-:S02]  /*efc0*/  HADD2.F32 R15, -RZ, R15.H1_H1 ;  /* 0x3000000fff0f7230 */ /* 0x000fc40000004100 */
[----:B------:R-:W-:Y:S01]  /*efd0*/  FFMA.FTZ R66, R37, R52, -R66 ;  /* 0x0000003425427223 */ /* 0x000fe20000010842 */
[----:B------:R-:W-:Y:S02]  /*efe0*/  HADD2.F32 R42, -RZ, R42.H1_H1 ;  /* 0x3000002aff2a7230 */ /* 0x000fe40000004100 */
[-C--:B------:R-:W-:Y:S01]  /*eff0*/  FMUL.FTZ R12, R39, R54.reuse ;  /* 0x00000036270c7220 */ /* 0x080fe20000410000 */
[----:B------:R-:W-:Y:S02]  /*f000*/  HADD2.F32 R53, -RZ, R53.H1_H1 ;  /* 0x30000035ff357230 */ /* 0x000fe40000004100 */
[----:B------:R-:W-:Y:S01]  /*f010*/  FMUL.FTZ R54, R15, R54 ;  /* 0x000000360f367220 */ /* 0x000fe20000410000 */
[----:B------:R-:W-:Y:S01]  /*f020*/  HADD2.F32 R50, -RZ, R50.H1_H1 ;  /* 0x30000032ff327230 */ /* 0x000fe20000004100 */
[----:B------:R-:W-:Y:S01]  /*f030*/  F2FP.SATFINITE.E4M3.F32.PACK_AB_MERGE_C R59, R62, R59, RZ ;  /* 0x0000003b3e3b723e */ /* 0x000fe200048070ff */
[----:B------:R-:W-:Y:S02]  /*f040*/  HADD2.F32 R14, -RZ, R14.H1_H1 ;  /* 0x3000000eff0e7230 */ /* 0x000fe40000004100 */
[----:B------:R-:W-:Y:S01]  /*f050*/  FMUL.FTZ R37, R42, R53 ;  /* 0x000000352a257220 */ /* 0x000fe20000410000 */
[----:B------:R-:W-:-:S02]  /*f060*/  HADD2.F32 R51, -RZ, R13.H0_H0 ;  /* 0x2000000dff337230 */ /* 0x000fc40000004100 */
[-C--:B------:R-:W-:Y:S01]  /*f070*/  FFMA.FTZ R15, R15, R50.reuse, -R12 ;  /* 0x000000320f0f7223 */ /* 0x080fe2000001080c */
[----:B------:R-:W-:Y:S02]  /*f080*/  HADD2.F32 R13, -RZ, R13.H1_H1 ;  /* 0x3000000dff0d7230 */ /* 0x000fe40000004100 */
[----:B------:R-:W-:Y:S01]  /*f090*/  FMUL.FTZ R53, R14, R53 ;  /* 0x000000350e357220 */ /* 0x000fe20000410000 */
[----:B------:R-:W-:Y:S01]  /*f0a0*/  FFMA.FTZ R54, R39, R50, R54 ;  /* 0x0000003227367223 */ /* 0x000fe20000010036 */
[-C--:B------:R-:W-:Y:S01]  /*f0b0*/  FFMA.FTZ R63, R36, R51.reuse, -R63 ;  /* 0x00000033243f7223 */ /* 0x080fe2000001083f */
[----:B------:R-:W-:Y:S01]  /*f0c0*/  FFMA.FTZ R64, R49, R51, R64 ;  /* 0x0000003331407223 */ /* 0x000fe20000010040 */
[-C--:B------:R-:W-:Y:S01]  /*f0d0*/  FFMA.FTZ R14, R14, R13.reuse, -R37 ;  /* 0x0000000d0e0e7223 */ /* 0x080fe20000010825 */
[----:B------:R-:W-:Y:S01]  /*f0e0*/  FFMA.FTZ R53, R42, R13, R53 ;  /* 0x0000000d2a357223 */ /* 0x000fe20000010035 */
[----:B------:R-:W-:Y:S01]  /*f0f0*/  F2FP.SATFINITE.E4M3.F32.PACK_AB_MERGE_C R15, R15, R66, RZ ;  /* 0x000000420f0f723e */ /* 0x000fe200048070ff */
[----:B------:R-:W-:Y:S01]  /*f100*/  IMAD.MOV.U32 R12, RZ, RZ, R46 ;  /* 0x000000ffff0c7224 */ /* 0x000fe200078e002e */
[----:B------:R-:W-:-:S02]  /*f110*/  F2FP.SATFINITE.E4M3.F32.PACK_AB_MERGE_C R60, R61, R60, RZ ;  /* 0x0000003c3d3c723e */ /* 0x000fc400048070ff */
[----:B------:R-:W-:Y:S02]  /*f120*/  F2FP.SATFINITE.E4M3.F32.PACK_AB_MERGE_C R54, R54, R55, RZ ;  /* 0x000000373636723e */ /* 0x000fe400048070ff */
[----:B------:R-:W-:Y:S01]  /*f130*/  F2FP.SATFINITE.E4M3.F32.PACK_AB_MERGE_C R15, R14, R63, R15 ;  /* 0x0000003f0e0f723e */ /* 0x000fe2000480700f */
[----:B------:R-:W-:Y:S01]  /*f140*/  IMAD.MOV.U32 R14, RZ, RZ, R43 ;  /* 0x000000ffff0e7224 */ /* 0x000fe200078e002b */
[----:B------:R-:W-:Y:S02]  /*f150*/  F2FP.SATFINITE.E4M3.F32.PACK_AB_MERGE_C R13, R58, R47, R59 ;  /* 0x0000002f3a0d723e */ /* 0x000fe4000480703b */
[----:B------:R-:W-:Y:S02]  /*f160*/  F2FP.SATFINITE.E4M3.F32.PACK_AB_MERGE_C R37, R57, R48, R60 ;  /* 0x000000303925723e */ /* 0x000fe4000480703c */
[----:B------:R-:W-:Y:S02]  /*f170*/  F2FP.SATFINITE.E4M3.F32.PACK_AB_MERGE_C R39, R53, R64, R54 ;  /* 0x000000403527723e */ /* 0x000fe40004807036 */
[----:B------:R-:W-:-:S07]  /*f180*/  MOV R36, R45 ;  /* 0x0000002d00247202 */ /* 0x000fce0000000f00 */
.L_x_529:
[----:B------:R-:W-:Y:S05]  /*f190*/  BSYNC B1 ;  /* 0x0000000000017941 */ /* 0x000fea0003800000 */
.L_x_528:
[----:B0-----:R0:W-:Y:S01]  /*f1a0*/  ST.E.128 desc[UR50][R40.64], R12 ;  /* 0x0000000c28007985 */ /* 0x0011e2000c101d32 */
[----:B------:R-:W-:-:S13]  /*f1b0*/  ISETP.GE.AND P2, PT, R11, R137, PT ;  /* 0x000000890b00720c */ /* 0x000fda0003f46270 */
[----:B------:R-:W-:Y:S05]  /*f1c0*/  @P2 BRA `(.L_x_476) ;  /* 0x0000000400d02947 */ /* 0x000fea0003800000 */
[----:B0-----:R-:W-:-:S04]  /*f1d0*/  IADD3 R12, P2, R11, R120, RZ ;  /* 0x000000780b0c7210 */ /* 0x001fc80007f5e0ff */
[----:B------:R-:W-:-:S05]  /*f1e0*/  LEA.HI.X.SX32 R13, R11, R44, 0x1, P2 ;  /* 0x0000002c0b0d7211 */ /* 0x000fca00010f0eff */
[----:B-1----:R0:W-:Y:S01]  /*f1f0*/  ST.E.128 desc[UR50][R12.64], R36 ;  /* 0x000000240c007985 */ /* 0x0021e2000c101d32 */
[----:B------:R-:W-:Y:S05]  /*f200*/  BRA `(.L_x_476) ;  /* 0x0000000400c07947 */ /* 0x000fea0003800000 */
.L_x_441:
[----:B------:R-:W-:-:S06]  /*f210*/  UISETP.NE.AND UP0, UPT, UR48, 0x3, UPT ;  /* 0x000000033000788c */ /* 0x000fcc000bf05270 */
[----:B------:R-:W-:-:S13]  /*f220*/  PLOP3.LUT P1, PT, PT, PT, UP0, 0x80, 0x0 ;  /* 0x000000000000781c */ /* 0x000fda0003f2f008 */
[----:B------:R-:W-:Y:S05]  /*f230*/  @!P1 BRA `(.L_x_530) ;  /* 0x0000000000049947 */ /* 0x000fea0003800000 */
[----:B------:R-:W-:Y:S01]  /*f240*/  BPT.TRAP 0x1 ;  /* 0x000000040000795c */ /* 0x000fe20000300000 */
.L_x_530:
[----:B------:R-:W-:Y:S01]  /*f250*/  IMAD R91, R19, 0x8, R18 ;  /* 0x00000008135b7824 */ /* 0x000fe200078e0212 */
[----:B------:R-:W-:Y:S01]  /*f260*/  SHF.L.U32 R92, R199, 0x1f, RZ ;  /* 0x0000001fc75c7819 */ /* 0x000fe200000006ff */
[----:B------:R-:W-:Y:S01]  /*f270*/  BSSY B1, `(.L_x_531) ;  /* 0x0000004000017945 */ /* 0x000fe20003800000 */
[----:B------:R-:W-:Y:S02]  /*f280*/  SHF.R.S32.HI R88, RZ, 0x1f, R35 ;  /* 0x0000001fff587819 */ /* 0x000fe40000011423 */
[----:B------:R-:W1:Y:S02]  /*f290*/  SYNCS.PHASECHK.TRANS64.TRYWAIT P2, [R91+URZ+0x29890], R92 ;  /* 0x0298905c5b0075a7 */ /* 0x000e64000804017f */
[----:B-1----:R-:W-:Y:S05]  /*f2a0*/  @!P2 BRA `(.L_x_532) ;  /* 0x0000019c00b4a947 */ /* 0x002fea0003800000 */
.L_x_789:
[----:B------:R-:W-:Y:S05]  /*f2b0*/  BSYNC B1 ;  /* 0x0000000000017941 */ /* 0x000fea0003800000 */
.L_x_531:
[----:B------:R-:W-:Y:S01]  /*f2c0*/  ULDC.64 UR4, c[0x0][0x300] ;  /* 0x0000c00000047ab9 */ /* 0x000fe20000000a00 */
[----:B-----5:R-:W-:Y:S01]  /*f2d0*/  SHF.R.S32.HI R89, RZ, 0x1f, R34 ;  /* 0x0000001fff597819 */ /* 0x020fe20000011422 */
[----:B------:R-:W-:Y:S01]  /*f2e0*/  IMAD R14, R88, UR4, RZ ;  /* 0x00000004580e7c24 */ /* 0x000fe2000f8e02ff */
[----:B------:R-:W-:Y:S01]  /*f2f0*/  ULDC.64 UR6, c[0x0][0x2e8] ;  /* 0x0000ba0000067ab9 */ /* 0x000fe20000000a00 */
[----:B0-----:R-:W-:-:S04]  /*f300*/  IMAD.WIDE.U32 R12, R35, UR4, RZ ;  /* 0x00000004230c7c25 */ /* 0x001fc8000f8e00ff */
[----:B------:R-:W-:Y:S01]  /*f310*/  IMAD R11, R35, UR5, R14 ;  /* 0x00000005230b7c24 */ /* 0x000fe2000f8e020e */
[----:B------:R-:W-:Y:S01]  /*f320*/  ULDC.64 UR4, c[0x0][0x310] ;  /* 0x0000c40000047ab9 */ /* 0x000fe20000000a00 */
[----:B------:R-:W-:Y:S02]  /*f330*/  IMAD R90, R25, -0xa0, R2 ;  /* 0xffffff60195a7824 */ /* 0x000fe400078e0202 */
[----:B------:R-:W-:Y:S02]  /*f340*/  IMAD R15, R89, UR4, RZ ;  /* 0x00000004590f7c24 */ /* 0x000fe4000f8e02ff */
[----:B------:R-:W-:Y:S01]  /*f350*/  IMAD.IADD R13, R13, 0x1, R11 ;  /* 0x000000010d0d7824 */ /* 0x000fe200078e020b */
[----:B------:R-:W-:Y:S01]  /*f360*/  VIMNMX R90, R90, 0xa0, PT ;  /* 0x000000a05a5a7848 */ /* 0x000fe20003fe0100 */
[C---:B------:R-:W-:Y:S02]  /*f370*/  IMAD R15, R34.reuse, UR5, R15 ;  /* 0x00000005220f7c24 */ /* 0x040fe4000f8e020f */
[----:B------:R-:W-:Y:S01]  /*f380*/  IMAD.WIDE.U32 R12, R34, UR4, R12 ;  /* 0x00000004220c7c25 */ /* 0x000fe2000f8e000c */
[----:B------:R-:W-:-:S03]  /*f390*/  ULDC.64 UR4, c[0x0][0x308] ;  /* 0x0000c20000047ab9 */ /* 0x000fc60000000a00 */
[----:B------:R-:W-:Y:S01]  /*f3a0*/  IMAD R11, R5, UR4, RZ ;  /* 0x00000004050b7c24 */ /* 0x000fe2000f8e02ff */
[----:B------:R-:W-:Y:S01]  /*f3b0*/  IADD3 R13, R13, R15, RZ ;  /* 0x0000000f0d0d7210 */ /* 0x000fe20007ffe0ff */
[----:B------:R-:W-:Y:S02]  /*f3c0*/  IMAD.IADD R48, R90, 0x1, -R198 ;  /* 0x000000015a307824 */ /* 0x000fe400078e0ac6 */
[C---:B------:R-:W-:Y:S02]  /*f3d0*/  IMAD R11, R170.reuse, UR5, R11 ;  /* 0x00000005aa0b7c24 */ /* 0x040fe4000f8e020b */
[----:B------:R-:W-:Y:S01]  /*f3e0*/  IMAD.WIDE.U32 R12, R170, UR4, R12 ;  /* 0x00000004aa0c7c25 */ /* 0x000fe2000f8e000c */
[----:B------:R-:W-:Y:S02]  /*f3f0*/  UMOV UR4, 0xffffffff ;  /* 0xffffffff00047882 */ /* 0x000fe40000000000 */
[----:B------:R-:W-:-:S04]  /*f400*/  IADD3 R46, P2, R12, UR6, RZ ;  /* 0x000000060c2e7c10 */ /* 0x000fc8000ff5e0ff */
[----:B------:R-:W-:Y:S02]  /*f410*/  IADD3.X R47, R13, UR7, R11, P2, !PT ;  /* 0x000000070d2f7c10 */ /* 0x000fe400097fe40b */
[----:B------:R-:W-:Y:S01]  /*f420*/  ISETP.GE.AND P2, PT, R48, 0x1, PT ;  /* 0x000000013000780c */ /* 0x000fe20003f46270 */
[----:B------:R-:W-:-:S12]  /*f430*/  BRA.DIV UR4, `(.L_x_533) ;  /* 0x0000019e04647947 */ /* 0x000fd8000b800000 */
[----:B------:R0:W2:Y:S04]  /*f440*/  SHFL.IDX PT, R44, R47, RZ, 0x1e1f ;  /* 0x001e1fff2f2c7589 */ /* 0x0000a800000e0000 */
[----:B------:R0:W3:Y:S02]  /*f450*/  SHFL.IDX PT, R45, R46, RZ, 0x1e1f ;  /* 0x001e1fff2e2d7589 */ /* 0x0000e400000e0000 */
.L_x_793:
[----:B------:R-:W-:Y:S04]  /*f460*/  BSSY B1, `(.L_x_534) ;  /* 0x0000023000017945 */ /* 0x000fe80003800000 */
[----:B------:R-:W-:Y:S05]  /*f470*/  @!P2 BRA `(.L_x_535) ;  /* 0x000000000084a947 */ /* 0x000fea0003800000 */
[----:B------:R-:W-:Y:S02]  /*f480*/  ULDC UR4, c[0x0][0x2f4] ;  /* 0x0000bd0000047ab9 */ /* 0x000fe40000000800 */
[----:B------:R-:W-:-:S13]  /*f490*/  ISETP.GE.AND P5, PT, R16, UR4, PT ;  /* 0x0000000410007c0c */ /* 0x000fda000bfa6270 */
[----:B------:R-:W4:Y:S01]  /*f4a0*/  @!P5 LDS.128 R12, [R37+0x1a400] ;  /* 0x01a40000250cd984 */ /* 0x000f220000000c00 */
[----:B---3--:R-:W-:-:S05]  /*f4b0*/  @!P5 IADD3 R42, P2, R16, R45, RZ ;  /* 0x0000002d102ad210 */ /* 0x008fca0007f5e0ff */
[----:B--2---:R-:W-:Y:S01]  /*f4c0*/  @!P5 IMAD.X R43, R44, 0x1, R17, P2 ;  /* 0x000000012c2bd824 */ /* 0x004fe200010e0611 */
[----:B------:R-:W-:-:S13]  /*f4d0*/  ISETP.GE.AND P2, PT, R172, UR4, PT ;  /* 0x00000004ac007c0c */ /* 0x000fda000bf46270 */
[----:B------:R-:W-:-:S05]  /*f4e0*/  @!P2 IADD3 R40, P4, R172, R45, RZ ;  /* 0x0000002dac28a210 */ /* 0x000fca0007f9e0ff */
[----:B------:R-:W-:Y:S01]  /*f4f0*/  @!P2 IMAD.X R41, R44, 0x1, R197, P4 ;  /* 0x000000012c29a824 */ /* 0x000fe200020e06c5 */
[----:B------:R-:W-:-:S13]  /*f500*/  ISETP.GE.AND P4, PT, R175, UR4, PT ;  /* 0x00000004af007c0c */ /* 0x000fda000bf86270 */
[----:B------:R-:W-:Y:S01]  /*f510*/  @!P4 IADD3 R38, P6, R175, R45, RZ ;  /* 0x0000002daf26c210 */ /* 0x000fe20007fde0ff */
[----:B----4-:R2:W-:Y:S01]  /*f520*/  @!P5 ST.E.128 desc[UR50][R42.64], R12 ;  /* 0x0000000c2a00d985 */ /* 0x0105e2000c101d32 */
[----:B------:R-:W-:Y:S02]  /*f530*/  ISETP.GE.AND P5, PT, R0, UR4, PT ;  /* 0x0000000400007c0c */ /* 0x000fe4000bfa6270 */
[----:B------:R-:W-:-:S11]  /*f540*/  @!P4 IADD3.X R39, R44, R207, RZ, P6, !PT ;  /* 0x000000cf2c27c210 */ /* 0x000fd600037fe4ff */
[----:B------:R-:W3:Y:S01]  /*f550*/  @!P5 LDS.128 R12, [R36+0x1a400] ;  /* 0x01a40000240cd984 */ /* 0x000ee20000000c00 */
[----:B------:R-:W-:-:S05]  /*f560*/  @!P5 IMAD.SHL.U32 R11, R173, 0x10, RZ ;  /* 0x00000010ad0bd824 */ /* 0x000fca00078e00ff */
[----:B--2---:R-:W-:-:S04]  /*f570*/  @!P5 IADD3 R42, P6, R11, R45, RZ ;  /* 0x0000002d0b2ad210 */ /* 0x004fc80007fde0ff */
[----:B------:R-:W-:-:S05]  /*f580*/  @!P5 LEA.HI.X.SX32 R43, R11, R44, 0x1, P6 ;  /* 0x0000002c0b2bd211 */ /* 0x000fca00030f0eff */
[----:B---3--:R2:W-:Y:S01]  /*f590*/  @!P5 ST.E.128 desc[UR50][R42.64], R12 ;  /* 0x0000000c2a00d985 */ /* 0x0085e2000c101d32 */
[----:B------:R-:W-:-:S13]  /*f5a0*/  ISETP.GE.AND P5, PT, R3, UR4, PT ;  /* 0x0000000403007c0c */ /* 0x000fda000bfa6270 */
[----:B------:R-:W3:Y:S01]  /*f5b0*/  @!P5 LDS.128 R12, [R37+0x1cc00] ;  /* 0x01cc0000250cd984 */ /* 0x000ee20000000c00 */
[----:B------:R-:W-:-:S05]  /*f5c0*/  @!P5 IMAD.SHL.U32 R11, R174, 0x10, RZ ;  /* 0x00000010ae0bd824 */ /* 0x000fca00078e00ff */
[----:B--2---:R-:W-:-:S04]  /*f5d0*/  @!P5 IADD3 R42, P6, R11, R45, RZ ;  /* 0x0000002d0b2ad210 */ /* 0x004fc80007fde0ff */
[----:B------:R-:W-:-:S05]  /*f5e0*/  @!P5 LEA.HI.X.SX32 R43, R11, R44, 0x1, P6 ;  /* 0x0000002c0b2bd211 */ /* 0x000fca00030f0eff */
[----:B---3--:R2:W-:Y:S01]  /*f5f0*/  @!P5 ST.E.128 desc[UR50][R42.64], R12 ;  /* 0x0000000c2a00d985 */ /* 0x0085e2000c101d32 */
[----:B------:R-:W-:-:S03]  /*f600*/  ISETP.GE.AND P5, PT, R196, UR4, PT ;  /* 0x00000004c4007c0c */ /* 0x000fc6000bfa6270 */
[----:B------:R-:W3:Y:S10]  /*f610*/  @!P2 LDS.128 R12, [R36+0x1cc00] ;  /* 0x01cc0000240ca984 */ /* 0x000ef40000000c00 */
[----:B--2---:R-:W-:-:S05]  /*f620*/  @!P5 IADD3 R42, P6, R196, R45, RZ ;  /* 0x0000002dc42ad210 */ /* 0x004fca0007fde0ff */
[----:B------:R-:W-:Y:S01]  /*f630*/  @!P5 IMAD.X R43, R44, 0x1, R206, P6 ;  /* 0x000000012c2bd824 */ /* 0x000fe200030e06ce */
[----:B---3--:R-:W-:Y:S04]  /*f640*/  @!P2 ST.E.128 desc[UR50][R40.64], R12 ;  /* 0x0000000c2800a985 */ /* 0x008fe8000c101d32 */
[----:B------:R-:W2:Y:S04]  /*f650*/  @!P4 LDS.128 R12, [R37+0x1f400] ;  /* 0x01f40000250cc984 */ /* 0x000ea80000000c00 */
[----:B--2---:R-:W-:Y:S04]  /*f660*/  @!P4 ST.E.128 desc[UR50][R38.64], R12 ;  /* 0x0000000c2600c985 */ /* 0x004fe8000c101d32 */
[----:B------:R-:W2:Y:S04]  /*f670*/  @!P5 LDS.128 R12, [R36+0x1f400] ;  /* 0x01f40000240cd984 */ /* 0x000ea80000000c00 */
[----:B--2---:R4:W-:Y:S02]  /*f680*/  @!P5 ST.E.128 desc[UR50][R42.64], R12 ;  /* 0x0000000c2a00d985 */ /* 0x0049e4000c101d32 */
.L_x_535:
[----:B------:R-:W-:Y:S05]  /*f690*/  BSYNC B1 ;  /* 0x0000000000017941 */ /* 0x000fea0003800000 */
.L_x_534:
[----:B------:R-:W-:-:S03]  /*f6a0*/  UMOV UR4, 0xffffffff ;  /* 0xffffffff00047882 */ /* 0x000fc60000000000 */
[----:B------:R-:W-:Y:S05]  /*f6b0*/  BRA.DIV UR4, `(.L_x_536) ;  /* 0x0000019e04107947 */ /* 0x000fea000b800000 */
[----:B--2---:R2:W0:Y:S04]  /*f6c0*/  SHFL.IDX PT, R44, R47, 0x1, 0x1e1f ;  /* 0x003e1f002f2c7f89 */ /* 0x00442800000e0000 */
[----:B---3--:R2:W3:Y:S02]  /*f6d0*/  SHFL.IDX PT, R45, R46, 0x1, 0x1e1f ;  /* 0x003e1f002e2d7f89 */ /* 0x0084e400000e0000 */
.L_x_797:
[----:B------:R-:W-:-:S13]  /*f6e0*/  ISETP.GE.AND P2, PT, R48, 0x81, PT ;  /* 0x000000813000780c */ /* 0x000fda0003f46270 */
[----:B------:R-:W-:Y:S05]  /*f6f0*/  @!P2 BRA `(.L_x_476) ;  /* 0x000000000084a947 */ /* 0x000fea0003800000 */
[----:B------:R-:W-:Y:S02]  /*f700*/  ULDC UR4, c[0x0][0x2f4] ;  /* 0x0000bd0000047ab9 */ /* 0x000fe40000000800 */
[----:B------:R-:W-:-:S13]  /*f710*/  ISETP.GE.AND P5, PT, R16, UR4, PT ;  /* 0x0000000410007c0c */ /* 0x000fda000bfa6270 */
[----:B----4-:R-:W4:Y:S01]  /*f720*/  @!P5 LDS.128 R12, [R37+0x1c400] ;  /* 0x01c40000250cd984 */ /* 0x010f220000000c00 */
[----:B---3--:R-:W-:-:S04]  /*f730*/  @!P5 IADD3 R42, P2, R16, R45, RZ ;  /* 0x0000002d102ad210 */ /* 0x008fc80007f5e0ff */
[----:B0-----:R-:W-:Y:S02]  /*f740*/  @!P5 IADD3.X R43, R44, R17, RZ, P2, !PT ;  /* 0x000000112c2bd210 */ /* 0x001fe400017fe4ff */
[----:B------:R-:W-:-:S13]  /*f750*/  ISETP.GE.AND P2, PT, R172, UR4, PT ;  /* 0x00000004ac007c0c */ /* 0x000fda000bf46270 */
[----:B------:R-:W-:-:S05]  /*f760*/  @!P2 IADD3 R40, P4, R172, R45, RZ ;  /* 0x0000002dac28a210 */ /* 0x000fca0007f9e0ff */
[----:B------:R-:W-:Y:S01]  /*f770*/  @!P2 IMAD.X R41, R44, 0x1, R197, P4 ;  /* 0x000000012c29a824 */ /* 0x000fe200020e06c5 */
[----:B------:R-:W-:-:S13]  /*f780*/  ISETP.GE.AND P4, PT, R175, UR4, PT ;  /* 0x00000004af007c0c */ /* 0x000fda000bf86270 */
[----:B------:R-:W-:Y:S01]  /*f790*/  @!P4 IADD3 R38, P6, R175, R45, RZ ;  /* 0x0000002daf26c210 */ /* 0x000fe20007fde0ff */
[----:B----4-:R0:W-:Y:S01]  /*f7a0*/  @!P5 ST.E.128 desc[UR50][R42.64], R12 ;  /* 0x0000000c2a00d985 */ /* 0x0101e2000c101d32 */
[----:B------:R-:W-:-:S03]  /*f7b0*/  ISETP.GE.AND P5, PT, R0, UR4, PT ;  /* 0x0000000400007c0c */ /* 0x000fc6000bfa6270 */
[----:B------:R-:W-:-:S10]  /*f7c0*/  @!P4 IMAD.X R39, R44, 0x1, R207, P6 ;  /* 0x000000012c27c824 */ /* 0x000fd400030e06cf */
[----:B------:R-:W3:Y:S01]  /*f7d0*/  @!P5 LDS.128 R12, [R36+0x1c400] ;  /* 0x01c40000240cd984 */ /* 0x000ee20000000c00 */
[----:B------:R-:W-:-:S05]  /*f7e0*/  @!P5 IMAD.SHL.U32 R11, R173, 0x10, RZ ;  /* 0x00000010ad0bd824 */ /* 0x000fca00078e00ff */
[----:B0-----:R-:W-:-:S04]  /*f7f0*/  @!P5 IADD3 R42, P6, R11, R45, RZ ;  /* 0x0000002d0b2ad210 */ /* 0x001fc80007fde0ff */
[----:B------:R-:W-:-:S05]  /*f800*/  @!P5 LEA.HI.X.SX32 R43, R11, R44, 0x1, P6 ;  /* 0x0000002c0b2bd211 */ /* 0x000fca00030f0eff */
[----:B---3--:R0:W-:Y:S01]  /*f810*/  @!P5 ST.E.128 desc[UR50][R42.64], R12 ;  /* 0x0000000c2a00d985 */ /* 0x0081e2000c101d32 */
[----:B------:R-:W-:-:S13]  /*f820*/  ISETP.GE.AND P5, PT, R3, UR4, PT ;  /* 0x0000000403007c0c */ /* 0x000fda000bfa6270 */
[----:B------:R-:W3:Y:S01]  /*f830*/  @!P5 LDS.128 R12, [R37+0x1ec00] ;  /* 0x01ec0000250cd984 */ /* 0x000ee20000000c00 */
[----:B------:R-:W-:-:S04]  /*f840*/  @!P5 SHF.L.U32 R11, R174, 0x4, RZ ;  /* 0x00000004ae0bd819 */ /* 0x000fc800000006ff */
[----:B0-----:R-:W-:-:S04]  /*f850*/  @!P5 IADD3 R42, P6, R11, R45, RZ ;  /* 0x0000002d0b2ad210 */ /* 0x001fc80007fde0ff */
[----:B------:R-:W-:-:S05]  /*f860*/  @!P5 LEA.HI.X.SX32 R43, R11, R44, 0x1, P6 ;  /* 0x0000002c0b2bd211 */ /* 0x000fca00030f0eff */
[----:B---3--:R0:W-:Y:S01]  /*f870*/  @!P5 ST.E.128 desc[UR50][R42.64], R12 ;  /* 0x0000000c2a00d985 */ /* 0x0081e2000c101d32 */
[----:B------:R-:W-:-:S03]  /*f880*/  ISETP.GE.AND P5, PT, R196, UR4, PT ;  /* 0x00000004c4007c0c */ /* 0x000fc6000bfa6270 */
[----:B------:R-:W3:Y:S10]  /*f890*/  @!P2 LDS.128 R12, [R36+0x1ec00] ;  /* 0x01ec0000240ca984 */ /* 0x000ef40000000c00 */
[----:B0-----:R-:W-:-:S05]  /*f8a0*/  @!P5 IADD3 R42, P6, R196, R45, RZ ;  /* 0x0000002dc42ad210 */ /* 0x001fca0007fde0ff */
[----:B------:R-:W-:Y:S01]  /*f8b0*/  @!P5 IMAD.X R43, R44, 0x1, R206, P6 ;  /* 0x000000012c2bd824 */ /* 0x000fe200030e06ce */
[----:B---3--:R-:W-:Y:S04]  /*f8c0*/  @!P2 ST.E.128 desc[UR50][R40.64], R12 ;  /* 0x0000000c2800a985 */ /* 0x008fe8000c101d32 */
[----:B------:R-:W0:Y:S04]  /*f8d0*/  @!P4 LDS.128 R12, [R37+0x21400] ;  /* 0x02140000250cc984 */ /* 0x000e280000000c00 */
[----:B0-----:R-:W-:Y:S04]  /*f8e0*/  @!P4 ST.E.128 desc[UR50][R38.64], R12 ;  /* 0x0000000c2600c985 */ /* 0x001fe8000c101d32 */
[----:B------:R-:W0:Y:S04]  /*f8f0*/  @!P5 LDS.128 R12, [R36+0x21400] ;  /* 0x02140000240cd984 */ /* 0x000e280000000c00 */
[----:B0-----:R0:W-:Y:S02]  /*f900*/  @!P5 ST.E.128 desc[UR50][R42.64], R12 ;  /* 0x0000000c2a00d985 */ /* 0x0011e4000c101d32 */
.L_x_476:
[----:B------:R-:W-:Y:S05]  /*f910*/  BSYNC B0 ;  /* 0x0000000000007941 */ /* 0x000fea0003800000 */
.L_x_440:
[----:B0---4-:R-:W0:Y:S01]  /*f920*/  S2R R11, SR_TID.X ;  /* 0x00000000000b7919 */ /* 0x011e220000002100 */
[----:B------:R-:W-:Y:S01]  /*f930*/  @!PT LDS RZ, [RZ] ;  /* 0x00000000fffff984 */ /* 0x000fe20000000800 */
[----:B------:R-:W-:Y:S01]  /*f940*/  @!PT LDS RZ, [RZ] ;  /* 0x00000000fffff984 */ /* 0x000fe20000000800 */
[----:B------:R-:W-:Y:S01]  /*f950*/  @!PT LDS RZ, [RZ] ;  /* 0x00000000fffff984 */ /* 0x000fe20000000800 */
[----:B------:R-:W-:Y:S01]  /*f960*/  @!PT LDS RZ, [RZ] ;  /* 0x00000000fffff984 */ /* 0x000fe20000000800 */
[----:B------:R4:W-:Y:S06]  /*f970*/  MEMBAR.ALL.CTA ;  /* 0x0000000000007992 */ /* 0x0009ec0000008000 */
[----:B----4-:R-:W4:Y:S01]  /*f980*/  FENCE.VIEW.ASYNC.S ;  /* 0x00000000000073c6 */ /* 0x010f220000000000 */
[----:B------:R-:W-:Y:S05]  /*f990*/  WARPSYNC.ALL ;  /* 0x0000000000007948 */ /* 0x000fea0003800000 */
[----:B------:R-:W-:Y:S01]  /*f9a0*/  BSSY B0, `(.L_x_537) ;  /* 0x0000008000007945 */ /* 0x000fe20003800000 */
[----:B----4-:R4:W-:Y:S01]  /*f9b0*/  BAR.SYNC.DEFER_BLOCKING R153, 0x80 ;  /* 0x000200990000751d */ /* 0x0109e20000010000 */
[----:B0-----:R-:W-:-:S13]  /*f9c0*/  LOP3.LUT P2, RZ, R11, 0x7f, RZ, 0xc0, !PT ;  /* 0x0000007f0bff7812 */ /* 0x001fda000784c0ff */
[----:B------:R-:W-:-:S05]  /*f9d0*/  @!P2 VIADD R11, R91, 0x298a0 ;  /* 0x000298a05b0ba836 */ /* 0x000fca0000000000 */
[----:B------:R-:W-:-:S04]  /*f9e0*/  @!P2 PRMT R11, RZ, 0x654, R11 ;  /* 0x00000654ff0ba816 */ /* 0x000fc8000000000b */
[----:B------:R4:W-:Y:S01]  /*f9f0*/  @!P2 SYNCS.ARRIVE.TRANS64.RED.A1T0 RZ, [R11+URZ], RZ ;  /* 0x000000ff0bffa9a7 */ /* 0x0009e2000810043f */
[----:B------:R-:W-:Y:S05]  /*fa00*/  @!P1 BRA `(.L_x_538) ;  /* 0x0000000000049947 */ /* 0x000fea0003800000 */
[----:B------:R-:W-:Y:S01]  /*fa10*/  BPT.TRAP 0x1 ;  /* 0x000000040000795c */ /* 0x000fe20000300000 */
.L_x_538:
[----:B------:R-:W-:Y:S05]  /*fa20*/  BSYNC B0 ;  /* 0x0000000000007941 */ /* 0x000fea0003800000 */
.L_x_537:
[----:B------:R-:W0:Y:S01]  /*fa30*/  SYNCS.PHASECHK.TRANS64.TRYWAIT P1, [R91+URZ+0x298b0], R92 ;  /* 0x0298b05c5b0075a7 */ /* 0x000e22000802017f */
[----:B------:R-:W-:Y:S04]  /*fa40*/  BSSY B0, `(.L_x_539) ;  /* 0x0000002000007945 */ /* 0x000fe80003800000 */
[----:B0-----:R-:W-:Y:S05]  /*fa50*/  @!P1 BRA `(.L_x_540) ;  /* 0x0000019800749947 */ /* 0x001fea0003800000 */
.L_x_798:
[----:B------:R-:W-:Y:S05]  /*fa60*/  BSYNC B0 ;  /* 0x0000000000007941 */ /* 0x000fea0003800000 */
.L_x_539:
[----:B------:R-:W-:Y:S01]  /*fa70*/  ULDC.64 UR4, c[0x0][0x328] ;  /* 0x0000ca0000047ab9 */ /* 0x000fe20000000a00 */
[----:B------:R-:W-:Y:S01]  /*fa80*/  ULDC.64 UR6, c[0x0][0x318] ;  /* 0x0000c60000067ab9 */ /* 0x000fe20000000a00 */
[----:B------:R-:W-:Y:S01]  /*fa90*/  IMAD R88, R88, UR4, RZ ;  /* 0x0000000458587c24 */ /* 0x000fe2000f8e02ff */
[----:B------:R-:W-:Y:S01]  /*faa0*/  BSSY B0, `(.L_x_541) ;  /* 0x000002f000007945 */ /* 0x000fe20003800000 */
[----:B-1----:R-:W-:-:S04]  /*fab0*/  IMAD.WIDE.U32 R12, R35, UR4, RZ ;  /* 0x00000004230c7c25 */ /* 0x002fc8000f8e00ff */
[----:B------:R-:W-:Y:S01]  /*fac0*/  IMAD R35, R35, UR5, R88 ;  /* 0x0000000523237c24 */ /* 0x000fe2000f8e0258 */
[----:B------:R-:W-:Y:S01]  /*fad0*/  ULDC.64 UR4, c[0x0][0x338] ;  /* 0x0000ce0000047ab9 */ /* 0x000fe20000000a00 */
[----:B------:R-:W-:Y:S02]  /*fae0*/  IMAD.IADD R90, R90, 0x1, -R198 ;  /* 0x000000015a5a7824 */ /* 0x000fe400078e0ac6 */
[----:B------:R-:W-:Y:S02]  /*faf0*/  IMAD R89, R89, UR4, RZ ;  /* 0x0000000459597c24 */ /* 0x000fe4000f8e02ff */
[----:B------:R-:W-:Y:S02]  /*fb00*/  IMAD.IADD R13, R13, 0x1, R35 ;  /* 0x000000010d0d7824 */ /* 0x000fe400078e0223 */
[C---:B------:R-:W-:Y:S02]  /*fb10*/  IMAD R89, R34.reuse, UR5, R89 ;  /* 0x0000000522597c24 */ /* 0x040fe4000f8e0259 */
[----:B------:R-:W-:Y:S01]  /*fb20*/  IMAD.WIDE.U32 R12, R34, UR4, R12 ;  /* 0x00000004220c7c25 */ /* 0x000fe2000f8e000c */
[----:B------:R-:W-:-:S03]  /*fb30*/  ULDC.64 UR4, c[0x0][0x330] ;  /* 0x0000cc0000047ab9 */ /* 0x000fc60000000a00 */
[----:B----4-:R-:W-:Y:S01]  /*fb40*/  IMAD R11, R5, UR4, RZ ;  /* 0x00000004050b7c24 */ /* 0x010fe2000f8e02ff */
[----:B------:R-:W-:-:S03]  /*fb50*/  IADD3 R13, R13, R89, RZ ;  /* 0x000000590d0d7210 */ /* 0x000fc60007ffe0ff */
[C---:B------:R-:W-:Y:S02]  /*fb60*/  IMAD R15, R170.reuse, UR5, R11 ;  /* 0x00000005aa0f7c24 */ /* 0x040fe4000f8e020b */
[----:B------:R-:W-:-:S04]  /*fb70*/  IMAD.WIDE.U32 R12, R170, UR4, R12 ;  /* 0x00000004aa0c7c25 */ /* 0x000fc8000f8e000c */
[----:B------:R-:W-:Y:S01]  /*fb80*/  IMAD R11, R19, 0x5000, R217 ;  /* 0x00005000130b7824 */ /* 0x000fe200078e02d9 */
[----:B------:R-:W-:-:S03]  /*fb90*/  IADD3 R40, P1, R12, UR6, RZ ;  /* 0x000000060c287c10 */ /* 0x000fc6000ff3e0ff */
[----:B------:R-:W-:Y:S01]  /*fba0*/  IMAD.IADD R42, R18, 0x1, R11 ;  /* 0x00000001122a7824 */ /* 0x000fe200078e020b */
[----:B------:R-:W-:Y:S01]  /*fbb0*/  IADD3.X R41, R13, UR7, R15, P1, !PT ;  /* 0x000000070d297c10 */ /* 0x000fe20008ffe40f */
[----:B------:R0:W1:Y:S01]  /*fbc0*/  SHFL.IDX PT, R43, R40, RZ, 0x1e1f ;  /* 0x001e1fff282b7589 */ /* 0x00006200000e0000 */
[----:B------:R-:W-:Y:S02]  /*fbd0*/  ISETP.GE.AND P1, PT, R90, 0x1, PT ;  /* 0x000000015a00780c */ /* 0x000fe40003f26270 */
[CC--:B------:R-:W-:Y:S02]  /*fbe0*/  IADD3 R44, R18.reuse, R11.reuse, R123 ;  /* 0x0000000b122c7210 */ /* 0x0c0fe40007ffe07b */
[CC--:B---3--:R-:W-:Y:S02]  /*fbf0*/  IADD3 R45, R18.reuse, R11.reuse, R124 ;  /* 0x0000000b122d7210 */ /* 0x0c8fe40007ffe07c */
[----:B--2---:R-:W-:Y:S02]  /*fc00*/  IADD3 R46, R18, R11, R129 ;  /* 0x0000000b122e7210 */ /* 0x004fe40007ffe081 */
[----:B------:R0:W2:Y:S05]  /*fc10*/  SHFL.IDX PT, R11, R41, RZ, 0x1e1f ;  /* 0x001e1fff290b7589 */ /* 0x0000aa00000e0000 */
[----:B------:R-:W-:Y:S05]  /*fc20*/  @!P1 BRA `(.L_x_542) ;  /* 0x0000000000589947 */ /* 0x000fea0003800000 */
[----:B------:R-:W-:Y:S02]  /*fc30*/  ISETP.NE.AND P5, PT, R6, RZ, PT ;  /* 0x000000ff0600720c */ /* 0x000fe40003fa5270 */
[----:B------:R-:W-:-:S11]  /*fc40*/  ISETP.NE.AND P4, PT, R7, RZ, PT ;  /* 0x000000ff0700720c */ /* 0x000fd60003f85270 */
[----:B-1----:R-:W-:Y:S02]  /*fc50*/  @P5 IADD3 R36, P1, R16, R43, RZ ;  /* 0x0000002b10245210 */ /* 0x002fe40007f3e0ff */
[----:B------:R-:W-:-:S03]  /*fc60*/  @P4 SHF.L.U32 R12, R173, 0x4, RZ ;  /* 0x00000004ad0c4819 */ /* 0x000fc600000006ff */
[----:B--2---:R-:W-:Y:S01]  /*fc70*/  @P5 IMAD.X R37, R11, 0x1, R17, P1 ;  /* 0x000000010b255824 */ /* 0x004fe200008e0611 */
[----:B------:R-:W-:-:S04]  /*fc80*/  @P4 IADD3 R38, P1, R12, R43, RZ ;  /* 0x0000002b0c264210 */ /* 0x000fc80007f3e0ff */
[----:B------:R-:W-:Y:S02]  /*fc90*/  @P4 LEA.HI.X.SX32 R39, R12, R11, 0x1, P1 ;  /* 0x0000000b0c274211 */ /* 0x000fe400008f0eff */
[----:B------:R-:W-:-:S13]  /*fca0*/  ISETP.NE.AND P1, PT, R8, RZ, PT ;  /* 0x000000ff0800720c */ /* 0x000fda0003f25270 */
[----:B------:R-:W-:-:S05]  /*fcb0*/  @P1 IMAD.SHL.U32 R12, R174, 0x10, RZ ;  /* 0x00000010ae0c1824 */ /* 0x000fca00078e00ff */
[----:B------:R-:W-:-:S04]  /*fcc0*/  @P1 IADD3 R34, P6, R12, R43, RZ ;  /* 0x0000002b0c221210 */ /* 0x000fc80007fde0ff */
[----:B------:R-:W-:Y:S02]  /*fcd0*/  @P1 LEA.HI.X.SX32 R35, R12, R11, 0x1, P6 ;  /* 0x0000000b0c231211 */ /* 0x000fe400030f0eff */
[----:B------:R-:W1:Y:S04]  /*fce0*/  @P5 LDS.128 R12, [R42+0xa400] ;  /* 0x00a400002a0c5984 */ /* 0x000e680000000c00 */
[----:B-1----:R1:W-:Y:S01]  /*fcf0*/  @P5 ST.E.128 desc[UR50][R36.64], R12 ;  /* 0x0000000c24005985 */ /* 0x0023e2000c101d32 */
[----:B------:R-:W-:-:S03]  /*fd00*/  ISETP.NE.AND P5, PT, R9, RZ, PT ;  /* 0x000000ff0900720c */ /* 0x000fc60003fa5270 */
[----:B------:R-:W2:Y:S10]  /*fd10*/  @P4 LDS.128 R12, [R44+0xa400] ;  /* 0x00a400002c0c4984 */ /* 0x000eb40000000c00 */
[----:B-1----:R-:W-:-:S05]  /*fd20*/  @P5 IADD3 R36, P6, R172, R43, RZ ;  /* 0x0000002bac245210 */ /* 0x002fca0007fde0ff */
[----:B------:R-:W-:Y:S01]  /*fd30*/  @P5 IMAD.X R37, R11, 0x1, R197, P6 ;  /* 0x000000010b255824 */ /* 0x000fe200030e06c5 */
[----:B--2---:R-:W-:Y:S04]  /*fd40*/  @P4 ST.E.128 desc[UR50][R38.64], R12 ;  /* 0x0000000c26004985 */ /* 0x004fe8000c101d32 */
[----:B------:R-:W1:Y:S04]  /*fd50*/  @P1 LDS.128 R12, [R45+0xa400] ;  /* 0x00a400002d0c1984 */ /* 0x000e680000000c00 */
[----:B-1----:R-:W-:Y:S04]  /*fd60*/  @P1 ST.E.128 desc[UR50][R34.64], R12 ;  /* 0x0000000c22001985 */ /* 0x002fe8000c101d32 */
[----:B------:R-:W1:Y:S04]  /*fd70*/  @P5 LDS.128 R12, [R46+0xa400] ;  /* 0x00a400002e0c5984 */ /* 0x000e680000000c00 */
[----:B-1----:R3:W-:Y:S02]  /*fd80*/  @P5 ST.E.128 desc[UR50][R36.64], R12 ;  /* 0x0000000c24005985 */ /* 0x0027e4000c101d32 */
.L_x_542:
[----:B------:R-:W-:Y:S05]  /*fd90*/  BSYNC B0 ;  /* 0x0000000000007941 */ /* 0x000fea0003800000 */
.L_x_541:
[----:B------:R-:W-:Y:S01]  /*fda0*/  ISETP.GE.AND P1, PT, R90, 0x81, PT ;  /* 0x000000815a00780c */ /* 0x000fe20003f26270 */
[----:B0-----:R-:W0:Y:S01]  /*fdb0*/  SHFL.IDX PT, R41, R41, 0x1, 0x1e1f ;  /* 0x003e1f0029297f89 */ /* 0x001e2200000e0000 */
[----:B------:R-:W-:Y:S03]  /*fdc0*/  BSSY B0, `(.L_x_543) ;  /* 0x0000019000007945 */ /* 0x000fe60003800000 */
[----:B--2---:R2:W4:Y:S08]  /*fdd0*/  SHFL.IDX PT, R11, R40, 0x1, 0x1e1f ;  /* 0x003e1f00280b7f89 */ /* 0x00453000000e0000 */
[----:B--2---:R-:W-:Y:S05]  /*fde0*/  @!P1 BRA `(.L_x_544) ;  /* 0x0000000000589947 */ /* 0x004fea0003800000 */
[----:B------:R-:W-:Y:S02]  /*fdf0*/  ISETP.NE.AND P5, PT, R6, RZ, PT ;  /* 0x000000ff0600720c */ /* 0x000fe40003fa5270 */
[----:B------:R-:W-:-:S11]  /*fe00*/  ISETP.NE.AND P4, PT, R7, RZ, PT ;  /* 0x000000ff0700720c */ /* 0x000fd60003f85270 */
[----:B---34-:R-:W-:Y:S02]  /*fe10*/  @P5 IADD3 R36, P1, R16, R11, RZ ;  /* 0x0000000b10245210 */ /* 0x018fe40007f3e0ff */
[----:B------:R-:W-:-:S03]  /*fe20*/  @P4 SHF.L.U32 R12, R173, 0x4, RZ ;  /* 0x00000004ad0c4819 */ /* 0x000fc600000006ff */
[----:B0-----:R-:W-:Y:S01]  /*fe30*/  @P5 IMAD.X R37, R41, 0x1, R17, P1 ;  /* 0x0000000129255824 */ /* 0x001fe200008e0611 */
[----:B------:R-:W-:-:S04]  /*fe40*/  @P4 IADD3 R38, P1, R12, R11, RZ ;  /* 0x0000000b0c264210 */ /* 0x000fc80007f3e0ff */
[----:B------:R-:W-:Y:S02]  /*fe50*/  @P4 LEA.HI.X.SX32 R39, R12, R41, 0x1, P1 ;  /* 0x000000290c274211 */ /* 0x000fe400008f0eff */
[----:B------:R-:W-:-:S13]  /*fe60*/  ISETP.NE.AND P1, PT, R8, RZ, PT ;  /* 0x000000ff0800720c */ /* 0x000fda0003f25270 */
[----:B------:R-:W-:-:S05]  /*fe70*/  @P1 IMAD.SHL.U32 R12, R174, 0x10, RZ ;  /* 0x00000010ae0c1824 */ /* 0x000fca00078e00ff */
[----:B------:R-:W-:-:S04]  /*fe80*/  @P1 IADD3 R34, P6, R12, R11, RZ ;  /* 0x0000000b0c221210 */ /* 0x000fc80007fde0ff */
[----:B------:R-:W-:Y:S02]  /*fe90*/  @P1 LEA.HI.X.SX32 R35, R12, R41, 0x1, P6 ;  /* 0x000000290c231211 */ /* 0x000fe400030f0eff */
[----:B------:R-:W0:Y:S04]  /*fea0*/  @P5 LDS.128 R12, [R42+0xe400] ;  /* 0x00e400002a0c5984 */ /* 0x000e280000000c00 */
[----:B0-----:R0:W-:Y:S01]  /*feb0*/  @P5 ST.E.128 desc[UR50][R36.64], R12 ;  /* 0x0000000c24005985 */ /* 0x0011e2000c101d32 */
[----:B------:R-:W-:-:S03]  /*fec0*/  ISETP.NE.AND P5, PT, R9, RZ, PT ;  /* 0x000000ff0900720c */ /* 0x000fc60003fa5270 */
[----:B------:R-:W2:Y:S10]  /*fed0*/  @P4 LDS.128 R12, [R44+0xe400] ;  /* 0x00e400002c0c4984 */ /* 0x000eb40000000c00 */
[----:B0-----:R-:W-:-:S05]  /*fee0*/  @P5 IADD3 R36, P6, R172, R11, RZ ;  /* 0x0000000bac245210 */ /* 0x001fca0007fde0ff */
[----:B------:R-:W-:Y:S01]  /*fef0*/  @P5 IMAD.X R37, R41, 0x1, R197, P6 ;  /* 0x0000000129255824 */ /* 0x000fe200030e06c5 */
[----:B--2---:R-:W-:Y:S04]  /*ff00*/  @P4 ST.E.128 desc[UR50][R38.64], R12 ;  /* 0x0000000c26004985 */ /* 0x004fe8000c101d32 */
[----:B------:R-:W0:Y:S04]  /*ff10*/  @P1 LDS.128 R12, [R45+0xe400] ;  /* 0x00e400002d0c1984 */ /* 0x000e280000000c00 */
[----:B0-----:R-:W-:Y:S04]  /*ff20*/  @P1 ST.E.128 desc[UR50][R34.64], R12 ;  /* 0x0000000c22001985 */ /* 0x001fe8000c101d32 */
[----:B------:R-:W0:Y:S04]  /*ff30*/  @P5 LDS.128 R12, [R46+0xe400] ;  /* 0x00e400002e0c5984 */ /* 0x000e280000000c00 */
[----:B0-----:R2:W-:Y:S02]  /*ff40*/  @P5 ST.E.128 desc[UR50][R36.64], R12 ;  /* 0x0000000c24005985 */ /* 0x0015e4000c101d32 */
.L_x_544:
[----:B------:R-:W-:Y:S05]  /*ff50*/  BSYNC B0 ;  /* 0x0000000000007941 */ /* 0x000fea0003800000 */
.L_x_543:
[----:B----4-:R-:W4:Y:S01]  /*ff60*/  LDL R11, [R1] ;  /* 0x00000000010b7983 */ /* 0x010f220000100800 */
[----:B------:R-:W-:Y:S01]  /*ff70*/  @!P2 VIADD R91, R91, 0x298c0 ;  /* 0x000298c05b5ba836 */ /* 0x000fe20000000000 */
[----:B------:R-:W-:Y:S01]  /*ff80*/  IADD3 R19, R19, 0x1, RZ ;  /* 0x0000000113137810 */ /* 0x000fe20007ffe0ff */
[----:B------:R-:W-:Y:S01]  /*ff90*/  @!PT LDS RZ, [RZ] ;  /* 0x00000000fffff984 */ /* 0x000fe20000000800 */
[----:B------:R-:W-:Y:S01]  /*ffa0*/  @!PT LDS RZ, [RZ] ;  /* 0x00000000fffff984 */ /* 0x000fe20000000800 */
[----:B------:R-:W-:Y:S01]  /*ffb0*/  @!PT LDS RZ, [RZ] ;  /* 0x00000000fffff984 */ /* 0x000fe20000000800 */
[----:B------:R-:W-:Y:S01]  /*ffc0*/  @!PT LDS RZ, [RZ] ;  /* 0x00000000fffff984 */ /* 0x000fe20000000800 */
[----:B------:R5:W-:Y:S06]  /*ffd0*/  MEMBAR.ALL.CTA ;  /* 0x0000000000007992 */ /* 0x000bec0000008000 */
[----:B-----5:R-:W5:Y:S02]  /*ffe0*/  FENCE.VIEW.ASYNC.S ;  /* 0x00000000000073c6 */ /* 0x020f640000000000 */
[----:B-----5:R0:W-:Y:S01]  /*fff0*/  BAR.SYNC.DEFER_BLOCKING R153, 0x80 ;  /* 0x000200990000751d */ /* 0x0201e20000010000 */
[----:B------:R-:W-:-:S02]  /*10000*/  ISETP.NE.AND P1, PT, R19, 0x2, PT ;  /* 0x000000021300780c */ /* 0x000fc40003f25270 */
[----:B------:R-:W-:Y:S02]  /*10010*/  @!P2 PRMT R91, RZ, 0x654, R91 ;  /* 0x00000654ff5ba816 */ /* 0x000fe4000000005b */
[----:B--23--:R-:W-:Y:S02]  /*10020*/  SEL R12, RZ, 0x1, P1 ;  /* 0x00000001ff0c7807 */ /* 0x00cfe40000800000 */
[----:B------:R-:W-:Y:S02]  /*10030*/  SEL R19, R19, RZ, P1 ;  /* 0x000000ff13137207 */ /* 0x000fe40000800000 */
[----:B------:R-:W-:Y:S01]  /*10040*/  LOP3.LUT R199, R199, R12, RZ, 0x3c, !PT ;  /* 0x0000000cc7c77212 */ /* 0x000fe200078e3cff */
[----:B------:R2:W-:Y:S01]  /*10050*/  @!P2 SYNCS.ARRIVE.TRANS64.RED.A1T0 RZ, [R91+URZ], RZ ;  /* 0x000000ff5bffa9a7 */ /* 0x0005e2000810043f */
[----:B----4-:R-:W-:-:S13]  /*10060*/  LOP3.LUT P4, RZ, R11, 0x2, RZ, 0xc0, !PT ;  /* 0x000000020bff7812 */ /* 0x010fda000788c0ff */
[----:B0-2---:R-:W-:Y:S05]  /*10070*/  @P4 BRA `(.L_x_545) ;  /* 0xffffff2400fc4947 */ /* 0x005fea000383ffff */
[----:B------:R-:W0:Y:S01]  /*10080*/  S2R R11, SR_TID.X ;  /* 0x00000000000b7919 */ /* 0x000e220000002100 */
[----:B------:R-:W-:Y:S02]  /*10090*/  PLOP3.LUT P0, PT, PT, PT, PT, 0x8, 0x0 ;  /* 0x000000000000781c */ /* 0x000fe40003f0e170 */
[----:B0-----:R-:W-:-:S04]  /*100a0*/  SHF.R.U32.HI R11, RZ, 0x7, R11 ;  /* 0x00000007ff0b7819 */ /* 0x001fc8000001160b */
[----:B------:R-:W-:-:S13]  /*100b0*/  ISETP.NE.AND P4, PT, R11, 0x1, PT ;  /* 0x000000010b00780c */ /* 0x000fda0003f85270 */
[----:B------:R-:W-:Y:S06]  /*100c0*/  @!P4 BAR.ARV 0x9, 0x100 ;  /* 0x024400000000cb1d */ /* 0x000fec0000002000 */
.L_x_435:
[----:B------:R-:W-:Y:S05]  /*100d0*/  @P0 BRA `(.L_x_546) ;  /* 0x00000000000c0947 */ /* 0x000fea0003800000 */
[----:B------:R-:W0:Y:S01]  /*100e0*/  FENCE.VIEW.ASYNC.G ;  /* 0x00000000000073c6 */ /* 0x000e220000000100 */
[----:B------:R-:W-:Y:S05]  /*100f0*/  WARPSYNC.ALL ;  /* 0x0000000000007948 */ /* 0x000fea0003800000 */
[----:B0-----:R-:W-:Y:S06]  /*10100*/  BAR.ARV 0xc, 0x180 ;  /* 0x0306000000007b1d */ /* 0x001fec0000002000 */
.L_x_546:
[----:B------:R-:W-:Y:S01]  /*10110*/  ULDC.64 UR6, c[0x0][0x998] ;  /* 0x0002660000067ab9 */ /* 0x000fe20000000a00 */
[----:B------:R-:W-:Y:S01]  /*10120*/  ULDC.64 UR4, c[0x0][0x990] ;  /* 0x0002640000047ab9 */ /* 0x000fe20000000a00 */
[----:B------:R-:W-:Y:S02]  /*10130*/  ISETP.NE.U32.AND P1, PT, RZ, UR6, PT ;  /* 0x00000006ff007c0c */ /* 0x000fe4000bf25070 */
[----:B------:R-:W-:Y:S02]  /*10140*/  ISETP.NE.U32.AND P0, PT, RZ, UR4, PT ;  /* 0x00000004ff007c0c */ /* 0x000fe4000bf05070 */
[----:B------:R-:W-:Y:S02]  /*10150*/  ISETP.NE.AND.EX P1, PT, RZ, UR7, PT, P1 ;  /* 0x00000007ff007c0c */ /* 0x000fe4000bf25310 */
[----:B------:R-:W-:-:S11]  /*10160*/  ISETP.NE.AND.EX P0, PT, RZ, UR5, PT, P0 ;  /* 0x00000005ff007c0c */ /* 0x000fd6000bf05300 */
[----:B------:R-:W0:Y:S01]  /*10170*/  @P1 LDC.64 R8, c[0x0][0x9b8] ;  /* 0x00026e00ff081b82 */ /* 0x000e220000000a00 */
[----:B------:R-:W-:-:S07]  /*10180*/  @P1 SHF.R.S32.HI R15, RZ, 0x1f, R170 ;  /* 0x0000001fff0f1819 */ /* 0x000fce00000114aa */
[----:B------:R-:W2:Y:S08]  /*10190*/  @P0 LDC.64 R6, c[0x0][0x9a8] ;  /* 0x00026a00ff060b82 */ /* 0x000eb00000000a00 */
[----:B------:R-:W3:Y:S08]  /*101a0*/  @P1 LDC.64 R10, c[0x0][0x9c0] ;  /* 0x00027000ff0a1b82 */ /* 0x000ef00000000a00 */
[----:B------:R-:W4:Y:S01]  /*101b0*/  @P0 LDC.64 R12, c[0x0][0x9b0] ;  /* 0x00026c00ff0c0b82 */ /* 0x000f220000000a00 */
[----:B0-----:R-:W-:-:S02]  /*101c0*/  @P1 IMAD R2, R224, R8, RZ ;  /* 0x00000008e0021224 */ /* 0x001fc400078e02ff */
[----:B------:R-:W-:-:S04]  /*101d0*/  @P1 IMAD.WIDE.U32 R4, R218, R8, RZ ;  /* 0x00000008da041225 */ /* 0x000fc800078e00ff */
[----:B------:R-:W-:Y:S02]  /*101e0*/  @P1 IMAD R9, R218, R9, R2 ;  /* 0x00000009da091224 */ /* 0x000fe400078e0202 */
[-C--:B--2---:R-:W-:Y:S02]  /*101f0*/  @P0 IMAD R0, R224, R6.reuse, RZ ;  /* 0x00000006e0000224 */ /* 0x084fe400078e02ff */
[----:B------:R-:W-:Y:S01]  /*10200*/  @P1 IMAD.IADD R5, R5, 0x1, R9 ;  /* 0x0000000105051824 */ /* 0x000fe200078e0209 */
[----:B------:R-:W-:Y:S01]  /*10210*/  @P0 SHF.R.S32.HI R9, RZ, 0x1f, R170 ;  /* 0x0000001fff090819 */ /* 0x000fe200000114aa */
[C---:B------:R-:W-:Y:S02]  /*10220*/  @P0 IMAD R7, R218.reuse, R7, R0 ;  /* 0x00000007da070224 */ /* 0x040fe400078e0200 */
[----:B------:R-:W-:-:S04]  /*10230*/  @P0 IMAD.WIDE.U32 R2, R218, R6, RZ ;  /* 0x00000006da020225 */ /* 0x000fc800078e00ff */
[----:B---3--:R-:W-:Y:S02]  /*10240*/  @P1 IMAD R6, R15, R10, RZ ;  /* 0x0000000a0f061224 */ /* 0x008fe400078e02ff */
[----:B------:R-:W-:Y:S02]  /*10250*/  @P0 IMAD.IADD R3, R3, 0x1, R7 ;  /* 0x0000000103030824 */ /* 0x000fe400078e0207 */
[C---:B------:R-:W-:Y:S02]  /*10260*/  @P1 IMAD R11, R170.reuse, R11, R6 ;  /* 0x0000000baa0b1224 */ /* 0x040fe400078e0206 */
[----:B----4-:R-:W-:Y:S02]  /*10270*/  @P0 IMAD R0, R9, R12, RZ ;  /* 0x0000000c09000224 */ /* 0x010fe400078e02ff */
[----:B------:R-:W-:-:S04]  /*10280*/  @P1 IMAD.WIDE.U32 R6, R170, R10, R4 ;  /* 0x0000000aaa061225 */ /* 0x000fc800078e0004 */
[----:B------:R-:W-:Y:S01]  /*10290*/  @P0 IMAD R9, R170, R13, R0 ;  /* 0x0000000daa090224 */ /* 0x000fe200078e0200 */
[----:B------:R-:W-:Y:S01]  /*102a0*/  @P1 LEA R8, P3, R6, UR6, 0x2 ;  /* 0x0000000606081c11 */ /* 0x000fe2000f8610ff */
[----:B------:R-:W-:-:S04]  /*102b0*/  @P0 IMAD.WIDE.U32 R2, R170, R12, R2 ;  /* 0x0000000caa020225 */ /* 0x000fc800078e0002 */
[----:B------:R-:W-:Y:S01]  /*102c0*/  @P1 IMAD.IADD R5, R7, 0x1, R11 ;  /* 0x0000000107051824 */ /* 0x000fe200078e020b */
[----:B------:R-:W-:Y:S01]  /*102d0*/  @P0 IADD3 R3, R3, R9, RZ ;  /* 0x0000000903030210 */ /* 0x000fe20007ffe0ff */
[----:B------:R-:W-:Y:S01]  /*102e0*/  IMAD.MOV.U32 R0, RZ, RZ, 0x3f800000 ;  /* 0x3f800000ff007424 */ /* 0x000fe200078e00ff */
[----:B------:R-:W-:Y:S01]  /*102f0*/  @P0 LEA R4, P2, R2, UR4, 0x2 ;  /* 0x0000000402040c11 */ /* 0x000fe2000f8410ff */
[----:B------:R-:W-:Y:S01]  /*10300*/  ULDC UR4, c[0x0][0x988] ;  /* 0x0002620000047ab9 */ /* 0x000fe20000000800 */
[----:B------:R-:W-:Y:S02]  /*10310*/  @P1 LEA.HI.X R9, R6, UR7, R5, 0x2, P3 ;  /* 0x0000000706091c11 */ /* 0x000fe400098f1405 */
[----:B------:R-:W-:Y:S01]  /*10320*/  @P0 LEA.HI.X R5, R2, UR5, R3, 0x2, P2 ;  /* 0x0000000502050c11 */ /* 0x000fe200090f1403 */
[----:B------:R-:W-:Y:S02]  /*10330*/  IMAD.MOV.U32 R3, RZ, RZ, 0x3f800000 ;  /* 0x3f800000ff037424 */ /* 0x000fe400078e00ff */
[----:B------:R0:W2:Y:S04]  /*10340*/  @P1 LDG.E R0, desc[UR50][R8.64] ;  /* 0x0000003208001981 */ /* 0x0000a8000c1e1900 */
[----:B------:R3:W2:Y:S01]  /*10350*/  @P0 LDG.E R3, desc[UR50][R4.64] ;  /* 0x0000003204030981 */ /* 0x0006a2000c1e1900 */
[----:B------:R-:W-:-:S02]  /*10360*/  ISETP.GE.AND P1, PT, R152, 0x1, PT ;  /* 0x000000019800780c */ /* 0x000fc40003f26270 */
[----:B------:R-:W-:Y:S02]  /*10370*/  CS2R R88, SRZ ;  /* 0x0000000000587805 */ /* 0x000fe4000001ff00 */
[----:B------:R-:W-:Y:S01]  /*10380*/  PLOP3.LUT P0, PT, PT, PT, PT, 0x80, 0x0 ;  /* 0x000000000000781c */ /* 0x000fe20003f0f070 */
[----:B------:R-:W-:Y:S01]  /*10390*/  IMAD.MOV.U32 R87, RZ, RZ, RZ ;  /* 0x000000ffff577224 */ /* 0x000fe200078e00ff */
[----:B------:R-:W-:Y:S02]  /*103a0*/  CS2R R6, SRZ ;  /* 0x0000000000067805 */ /* 0x000fe4000001ff00 */
[----:B------:R-:W-:Y:S02]  /*103b0*/  CS2R R10, SRZ ;  /* 0x00000000000a7805 */ /* 0x000fe4000001ff00 */
[----:B0-----:R-:W-:Y:S02]  /*103c0*/  CS2R R8, SRZ ;  /* 0x0000000000087805 */ /* 0x001fe4000001ff00 */
[----:B------:R-:W-:-:S02]  /*103d0*/  CS2R R12, SRZ ;  /* 0x00000000000c7805 */ /* 0x000fc4000001ff00 */
[----:B------:R-:W-:Y:S02]  /*103e0*/  CS2R R14, SRZ ;  /* 0x00000000000e7805 */ /* 0x000fe4000001ff00 */
[----:B---3--:R-:W-:Y:S02]  /*103f0*/  CS2R R4, SRZ ;  /* 0x0000000000047805 */ /* 0x008fe4000001ff00 */
        /* <DEDUP_REMOVED lines=10> */
[----:B-1----:R-:W-:Y:S02]  /*104a0*/  CS2R R42, SRZ ;  /* 0x00000000002a7805 */ /* 0x002fe4000001ff00 */
[----:B------:R-:W-:Y:S02]  /*104b0*/  CS2R R44, SRZ ;  /* 0x00000000002c7805 */ /* 0x000fe4000001ff00 */
[----:B------:R-:W-:Y:S02]  /*104c0*/  CS2R R46, SRZ ;  /* 0x00000000002e7805 */ /* 0x000fe4000001ff00 */
[----:B------:R-:W-:Y:S02]  /*104d0*/  CS2R R48, SRZ ;  /* 0x0000000000307805 */ /* 0x000fe4000001ff00 */
[----:B------:R-:W-:Y:S02]  /*104e0*/  MOV R50, RZ ;  /* 0x000000ff00327202 */ /* 0x000fe40000000f00 */
        /* <DEDUP_REMOVED lines=9> */
[----:B------:R-:W-:Y:S01]  /*10580*/  CS2R R100, SRZ ;  /* 0x0000000000647805 */ /* 0x000fe2000001ff00 */
[----:B------:R-:W-:Y:S02]  /*10590*/  IMAD.MOV.U32 R68, RZ, RZ, RZ ;  /* 0x000000ffff447224 */ /* 0x000fe400078e00ff */
[----:B------:R-:W-:Y:S02]  /*105a0*/  IMAD.MOV.U32 R103, RZ, RZ, RZ ;  /* 0x000000ffff677224 */ /* 0x000fe400078e00ff */
[----:B--2---:R-:W-:-:S04]  /*105b0*/  FMUL.FTZ R0, R3, R0 ;  /* 0x0000000003007220 */ /* 0x004fc80000410000 */
[----:B------:R-:W-:Y:S01]  /*105c0*/  FMUL.FTZ R2, R0, UR4 ;  /* 0x0000000400027c20 */ /* 0x000fe20008410000 */
[----:B------:R-:W-:Y:S06]  /*105d0*/  @!P1 BRA `(.L_x_547) ;  /* 0x000000e400209947 */ /* 0x000fec0003800000 */
[----:B------:R-:W-:-:S03]  /*105e0*/  UMOV UR4, 0xffffffff ;  /* 0xffffffff00047882 */ /* 0x000fc60000000000 */
[----:B------:R-:W-:Y:S05]  /*105f0*/  BRA.DIV UR4, `(.L_x_548) ;  /* 0x0000018e04a07947 */ /* 0x000fea000b800000 */
[----:B------:R-:W0:Y:S02]  /*10600*/  S2R R0, SR_TID.X ;  /* 0x0000000000007919 */ /* 0x000e240000002100 */
[----:B0-----:R-:W-:-:S05]  /*10610*/  VIADD R3, R0, 0xffffff80 ;  /* 0xffffff8000037836 */ /* 0x001fca0000000000 */
[----:B------:R-:W-:-:S04]  /*10620*/  SHF.R.S32.HI R0, RZ, 0x1f, R3 ;  /* 0x0000001fff007819 */ /* 0x000fc80000011403 */
[----:B------:R-:W-:-:S04]  /*10630*/  LEA.HI R0, R0, R3, RZ, 0x7 ;  /* 0x0000000300007211 */ /* 0x000fc800078f38ff */
[----:B------:R-:W-:-:S05]  /*10640*/  SHF.R.S32.HI R0, RZ, 0x7, R0 ;  /* 0x00000007ff007819 */ /* 0x000fca0000011400 */
[----:B------:R0:W1:Y:S02]  /*10650*/  SHFL.IDX PT, R168, R0, RZ, 0x1f ;  /* 0x00001fff00a87589 */ /* 0x00006400000e0000 */
.L_x_801:
[----:B------:R-:W-:Y:S01]  /*10660*/  ULOP3.LUT UP0, URZ, UR39, 0x9f, URZ, 0xc0, !UPT ;  /* 0x0000009f273f7892 */ /* 0x000fe2000f80c03f */
[----:B01----:R-:W-:-:S04]  /*10670*/  LEA.HI R0, R168, R168, RZ, 0x1 ;  /* 0x000000a8a8007211 */ /* 0x003fc800078f08ff */
[----:B------:R-:W-:Y:S02]  /*10680*/  LOP3.LUT R3, R0, 0x3e, RZ, 0xc0, !PT ;  /* 0x0000003e00037812 */ /* 0x000fe400078ec0ff */
[----:B------:R-:W-:Y:S02]  /*10690*/  PLOP3.LUT P0, PT, PT, PT, UP0, 0x80, 0x0 ;  /* 0x000000000000781c */ /* 0x000fe40003f0f008 */
[----:B------:R-:W-:-:S04]  /*106a0*/  IADD3 R3, R168, -R3, RZ ;  /* 0x80000003a8037210 */ /* 0x000fc80007ffe0ff */
[----:B------:R-:W-:-:S04]  /*106b0*/  LEA R3, R3, UR39, 0xc ;  /* 0x0000002703037c11 */ /* 0x000fc8000f8e60ff */
[----:B------:R-:W-:-:S04]  /*106c0*/  SHF.R.U32.HI R3, RZ, 0x4, R3 ;  /* 0x00000004ff037819 */ /* 0x000fc80000011603 */
[----:B------:R-:W-:Y:S01]  /*106d0*/  LOP3.LUT R44, R3, 0x3fff, RZ, 0xc0, !PT ;  /* 0x00003fff032c7812 */ /* 0x000fe200078ec0ff */
[----:B------:R-:W-:Y:S06]  /*106e0*/  @!P0 BRA `(.L_x_549) ;  /* 0x0000000000408947 */ /* 0x000fec0003800000 */
[----:B------:R-:W-:Y:S01]  /*106f0*/  MOV R0, 0x0 ;  /* 0x0000000000007802 */ /* 0x000fe20000000f00 */
[----:B------:R-:W-:Y:S01]  /*10700*/  ULDC.64 UR4, c[0x4][0xc8] ;  /* 0x0100320000047ab9 */ /* 0x000fe20000000a00 */
[----:B------:R-:W-:Y:S01]  /*10710*/  ULDC.64 UR6, c[0x4][0xd0] ;  /* 0x0100340000067ab9 */ /* 0x000fe20000000a00 */
[----:B------:R-:W-:Y:S01]  /*10720*/  IMAD.U32 R4, RZ, RZ, UR4 ;  /* 0x00000004ff047e24 */ /* 0x000fe2000f8e00ff */
[----:B------:R0:W1:Y:S01]  /*10730*/  LDC.64 R14, c[0x4][R0] ;  /* 0x01000000000e7b82 */ /* 0x0000620000000a00 */
[----:B------:R-:W-:Y:S01]  /*10740*/  IMAD.U32 R5, RZ, RZ, UR5 ;  /* 0x00000005ff057e24 */ /* 0x000fe2000f8e00ff */
[----:B------:R-:W-:Y:S01]  /*10750*/  ULDC.64 UR4, c[0x4][0x38] ;  /* 0x01000e0000047ab9 */ /* 0x000fe20000000a00 */
[----:B------:R-:W-:Y:S01]  /*10760*/  IMAD.U32 R6, RZ, RZ, UR6 ;  /* 0x00000006ff067e24 */ /* 0x000fe2000f8e00ff */
[----:B------:R-:W-:Y:S01]  /*10770*/  MOV R7, UR7 ;  /* 0x0000000700077c02 */ /* 0x000fe20008000f00 */
[----:B------:R-:W-:Y:S01]  /*10780*/  IMAD.U32 R10, RZ, RZ, UR4 ;  /* 0x00000004ff0a7e24 */ /* 0x000fe2000f8e00ff */
[----:B------:R-:W-:Y:S01]  /*10790*/  MOV R12, 0x1 ;  /* 0x00000001000c7802 */ /* 0x000fe20000000f00 */
[----:B------:R-:W-:-:S02]  /*107a0*/  IMAD.U32 R11, RZ, RZ, UR5 ;  /* 0x00000005ff0b7e24 */ /* 0x000fc4000f8e00ff */
[----:B------:R-:W-:Y:S02]  /*107b0*/  IMAD.MOV.U32 R8, RZ, RZ, 0x70 ;  /* 0x00000070ff087424 */ /* 0x000fe400078e00ff */
[----:B0-----:R-:W-:-:S07]  /*107c0*/  IMAD.MOV.U32 R13, RZ, RZ, RZ ;  /* 0x000000ffff0d7224 */ /* 0x001fce00078e00ff */
[----:B------:R-:W-:-:S07]  /*107d0*/  LEPC R20, `(.L_x_549) ;  /* 0x000000001014794e */ /* 0x000fce0000000000 */
[----:B-1---5:R-:W-:Y:S05]  /*107e0*/  CALL.ABS.NOINC R14 ;  /* 0x000000000e007343 */ /* 0x022fea0003c00000 */
.L_x_549:
[----:B------:R-:W-:Y:S02]  /*107f0*/  ULDC UR4, c[0x0][0x3f4] ;  /* 0x0000fd0000047ab9 */ /* 0x000fe40000000800 */
[----:B------:R-:W-:-:S13]  /*10800*/  ISETP.LT.AND P0, PT, RZ, UR4, PT ;  /* 0x00000004ff007c0c */ /* 0x000fda000bf01270 */
[----:B------:R-:W-:Y:S05]  /*10810*/  @P0 BRA `(.L_x_550) ;  /* 0x0000000000400947 */ /* 0x000fea0003800000 */
[----:B------:R-:W-:-:S04]  /*10820*/  ULEA.HI UR4, UR37, UR37, URZ, 0x1 ;  /* 0x0000002525047291 */ /* 0x000fc8000f8f083f */
[----:B------:R-:W-:-:S04]  /*10830*/  ULOP3.LUT UR4, UR4, 0xfffffffe, URZ, 0xc0, !UPT ;  /* 0xfffffffe04047892 */ /* 0x000fc8000f8ec03f */
[----:B------:R-:W-:-:S06]  /*10840*/  UIADD3 UR4, UR37, -UR4, URZ ;  /* 0x8000000425047290 */ /* 0x000fcc000fffe03f */
[----:B------:R-:W-:-:S05]  /*10850*/  IMAD.U32 R3, RZ, RZ, UR4 ;  /* 0x00000004ff037e24 */ /* 0x000fca000f8e00ff */
[----:B------:R-:W-:-:S04]  /*10860*/  SHF.L.U32 R3, R3, 0x1f, RZ ;  /* 0x0000001f03037819 */ /* 0x000fc800000006ff */
[----:B------:R0:W1:Y:S03]  /*10870*/  SYNCS.PHASECHK.TRANS64.TRYWAIT P0, [R18+URZ+0x29800], R3 ;  /* 0x02980003120075a7 */ /* 0x000066000800017f */
[----:B-1----:R-:W-:Y:S05]  /*10880*/  @!P0 NANOSLEEP.SYNCS 0x989680 ;  /* 0x009896800000895d */ /* 0x002fea0003900000 */
[----:B------:R-:W1:Y:S01]  /*10890*/  @!P0 SYNCS.PHASECHK.TRANS64 P0, [R18+URZ+0x29800], R3 ;  /* 0x02980003120085a7 */ /* 0x000e62000800007f */
[----:B------:R-:W-:Y:S04]  /*108a0*/  BSSY B0, `(.L_x_551) ;  /* 0x0000006000007945 */ /* 0x000fe80003800000 */
[----:B-1----:R-:W-:Y:S05]  /*108b0*/  @P0 BRA `(.L_x_552) ;  /* 0x0000000000100947 */ /* 0x002fea0003800000 */
.L_x_553:
[----:B-1----:R1:W2:Y:S02]  /*108c0*/  SYNCS.PHASECHK.TRANS64.TRYWAIT P0, [R18+URZ+0x29800], R3 ;  /* 0x02980003120075a7 */ /* 0x0022a4000800017f */
[----:B--2---:R-:W-:Y:S05]  /*108d0*/  @!P0 NANOSLEEP.SYNCS 0x989680 ;  /* 0x009896800000895d */ /* 0x004fea0003900000 */
[----:B------:R-:W2:Y:S02]  /*108e0*/  @!P0 SYNCS.PHASECHK.TRANS64 P0, [R18+URZ+0x29800], R3 ;  /* 0x02980003120085a7 */ /* 0x000ea4000800007f */
[----:B--2---:R-:W-:Y:S05]  /*108f0*/  @!P0 BRA `(.L_x_553) ;  /* 0xfffffffc00f08947 */ /* 0x004fea000383ffff */
.L_x_552:
[----:B------:R-:W-:Y:S05]  /*10900*/  BSYNC B0 ;  /* 0x0000000000007941 */ /* 0x000fea0003800000 */
.L_x_551:
[----:B------:R-:W-:Y:S05]  /*10910*/  BRA `(.L_x_554) ;  /* 0x0000006c00007947 */ /* 0x000fea0003800000 */
.L_x_550:
[----:B------:R-:W0:Y:S01]  /*10920*/  LDC.64 R24, c[0x0][0x3e8] ;  /* 0x0000fa00ff187b82 */ /* 0x000e220000000a00 */
[----:B------:R-:W-:Y:S01]  /*10930*/  ULOP3.LUT UP0, URZ, UR39, 0x1bf, URZ, 0xc0, !UPT ;  /* 0x000001bf273f7892 */ /* 0x000fe2000f80c03f */
[----:B-----5:R-:W-:Y:S01]  /*10940*/  SHF.R.S32.HI R0, RZ, 0x1f, R136 ;  /* 0x0000001fff007819 */ /* 0x020fe20000011488 */
[----:B------:R-:W-:Y:S01]  /*10950*/  ULDC.64 UR4, c[0x0][0x3f8] ;  /* 0x0000fe0000047ab9 */ /* 0x000fe20000000a00 */
[----:B------:R-:W-:-:S03]  /*10960*/  ULDC.64 UR6, c[0x0][0x408] ;  /* 0x0001020000067ab9 */ /* 0x000fc60000000a00 */
[----:B------:R-:W-:Y:S01]  /*10970*/  PLOP3.LUT P0, PT, PT, PT, UP0, 0x80, 0x0 ;  /* 0x000000000000781c */ /* 0x000fe20003f0f008 */
[----:B------:R-:W1:Y:S01]  /*10980*/  LDC.64 R4, c[0x0][0x400] ;  /* 0x00010000ff047b82 */ /* 0x000e620000000a00 */
[C---:B------:R-:W-:Y:S02]  /*10990*/  IMAD R3, R0.reuse, UR4, RZ ;  /* 0x0000000400037c24 */ /* 0x040fe4000f8e02ff */
[----:B------:R-:W-:Y:S02]  /*109a0*/  IMAD R7, R0, UR6, RZ ;  /* 0x0000000600077c24 */ /* 0x000fe4000f8e02ff */
[C---:B------:R-:W-:Y:S02]  /*109b0*/  IMAD R3, R136.reuse, UR5, R3 ;  /* 0x0000000588037c24 */ /* 0x040fe4000f8e0203 */
[C---:B------:R-:W-:Y:S02]  /*109c0*/  IMAD R7, R136.reuse, UR7, R7 ;  /* 0x0000000788077c24 */ /* 0x040fe4000f8e0207 */
[----:B0-----:R-:W-:-:S04]  /*109d0*/  IMAD.WIDE.U32 R24, R136, UR4, R24 ;  /* 0x0000000488187c25 */ /* 0x001fc8000f8e0018 */
[----:B------:R-:W-:Y:S02]  /*109e0*/  IMAD.IADD R26, R3, 0x1, R25 ;  /* 0x00000001031a7824 */ /* 0x000fe400078e0219 */
[----:B-1----:R-:W-:-:S05]  /*109f0*/  IMAD.WIDE.U32 R136, R136, UR6, R4 ;  /* 0x0000000688887c25 */ /* 0x002fca000f8e0004 */
[----:B------:R-:W-:Y:S01]  /*10a00*/  IADD3 R37, R7, R137, RZ ;  /* 0x0000008907257210 */ /* 0x000fe20007ffe0ff */
        /* <DEDUP_REMOVED lines=16> */
[----:B-1----:R-:W-:Y:S05]  /*10b10*/  CALL.ABS.NOINC R14 ;  /* 0x000000000e007343 */ /* 0x002fea0003c00000 */
.L_x_555:
[----:B------:R-:W-:Y:S01]  /*10b20*/  ULDC.U8 UR4, c[0x0][0x410] ;  /* 0x0001040000047ab9 */ /* 0x000fe20000000000 */
[----:B------:R-:W-:Y:S01]  /*10b30*/  BSSY B0, `(.L_x_556) ;  /* 0x0000696000007945 */ /* 0x000fe20003800000 */
[----:B------:R-:W-:Y:S01]  /*10b40*/  ISETP.NE.AND P0, PT, RZ, UR4, PT ;  /* 0x00000004ff007c0c */ /* 0x000fe2000bf05270 */
[----:B------:R-:W-:-:S12]  /*10b50*/  IMAD R10, R169, 0x80, R198 ;  /* 0x00000080a90a7824 */ /* 0x000fd800078e02c6 */
[----:B------:R-:W-:Y:S05]  /*10b60*/  @!P0 BRA `(.L_x_557) ;  /* 0x00000034002c8947 */ /* 0x000fea0003800000 */
[----:B------:R-:W-:-:S03]  /*10b70*/  UMOV UR4, 0xffffffff ;  /* 0xffffffff00047882 */ /* 0x000fc60000000000 */
[----:B------:R-:W-:Y:S05]  /*10b80*/  BRA.DIV UR4, `(.L_x_558) ;  /* 0x0000018a047c7947 */ /* 0x000fea000b800000 */
[----:B------:R0:W1:Y:S04]  /*10b90*/  SHFL.IDX PT, R3, R24, RZ, 0x1e1f ;  /* 0x001e1fff18037589 */ /* 0x00006800000e0000 */
[----:B------:R0:W2:Y:S04]  /*10ba0*/  SHFL.IDX PT, R14, R136, RZ, 0x1e1f ;  /* 0x001e1fff880e7589 */ /* 0x0000a800000e0000 */
[----:B------:R0:W3:Y:S04]  /*10bb0*/  SHFL.IDX PT, R0, R26, RZ, 0x1e1f ;  /* 0x001e1fff1a007589 */ /* 0x0000e800000e0000 */
[----:B------:R0:W4:Y:S02]  /*10bc0*/  SHFL.IDX PT, R4, R37, RZ, 0x1e1f ;  /* 0x001e1fff25047589 */ /* 0x00012400000e0000 */
.L_x_807:
[----:B------:R-:W-:Y:S01]  /*10bd0*/  ULDC UR4, c[0x0][0x448] ;  /* 0x0001120000047ab9 */ /* 0x000fe20000000800 */
[----:B------:R-:W-:Y:S01]  /*10be0*/  BSSY B1, `(.L_x_559) ;  /* 0x000004d000017945 */ /* 0x000fe20003800000 */
[----:B------:R-:W-:Y:S01]  /*10bf0*/  IMAD R151, R151, UR4, RZ ;  /* 0x0000000497977c24 */ /* 0x000fe2000f8e02ff */
[----:B------:R-:W-:Y:S02]  /*10c00*/  CS2R R8, SRZ ;  /* 0x0000000000087805 */ /* 0x000fe4000001ff00 */
[----:B------:R-:W-:Y:S02]  /*10c10*/  CS2R R12, SRZ ;  /* 0x00000000000c7805 */ /* 0x000fe4000001ff00 */
[----:B0-----:R-:W-:Y:S02]  /*10c20*/  CS2R R24, SRZ ;  /* 0x0000000000187805 */ /* 0x001fe4000001ff00 */
[----:B------:R-:W-:Y:S02]  /*10c30*/  CS2R R28, SRZ ;  /* 0x00000000001c7805 */ /* 0x000fe4000001ff00 */
[----:B------:R-:W-:-:S02]  /*10c40*/  ISETP.GE.AND P0, PT, R10, R151, PT ;  /* 0x000000970a00720c */ /* 0x000fc40003f06270 */
        /* <DEDUP_REMOVED lines=9> */
[----:B------:R-:W4:Y:S01]  /*10ce0*/  LDL R43, [R1+0x18] ;  /* 0x00001800012b7983 */ /* 0x000f220000100800 */
[----:B------:R-:W-:-:S03]  /*10cf0*/  ULDC UR4, c[0x0][0x3f4] ;  /* 0x0000fd0000047ab9 */ /* 0x000fc60000000800 */
[----:B------:R-:W4:Y:S04]  /*10d00*/  LDL R42, [R1+0x14] ;  /* 0x00001400012a7983 */ /* 0x000f280000100800 */
[----:B------:R-:W4:Y:S04]  /*10d10*/  LDL R15, [R1+0x10] ;  /* 0x00001000010f7983 */ /* 0x000f280000100800 */
[----:B------:R-:W4:Y:S04]  /*10d20*/  LDL R50, [R1+0xc] ;  /* 0x00000c0001327983 */ /* 0x000f280000100800 */
[----:B------:R-:W4:Y:S01]  /*10d30*/  LDL R45, [R1+0x8] ;  /* 0x00000800012d7983 */ /* 0x000f220000100800 */
[----:B------:R-:W-:-:S02]  /*10d40*/  ISETP.GE.AND P5, PT, R22, UR4, PT ;  /* 0x0000000416007c0c */ /* 0x000fc4000bfa6270 */
[----:B------:R-:W-:Y:S02]  /*10d50*/  CS2R R36, SRZ ;  /* 0x0000000000247805 */ /* 0x000fe4000001ff00 */
[----:B------:R-:W-:Y:S02]  /*10d60*/  ISETP.GE.AND P2, PT, R201, UR4, PT ;  /* 0x00000004c9007c0c */ /* 0x000fe4000bf46270 */
[----:B------:R-:W-:Y:S02]  /*10d70*/  CS2R R38, SRZ ;  /* 0x0000000000267805 */ /* 0x000fe4000001ff00 */
[----:B------:R-:W-:Y:S02]  /*10d80*/  ISETP.GE.AND P3, PT, R200, UR4, PT ;  /* 0x00000004c8007c0c */ /* 0x000fe4000bf66270 */
[----:B------:R-:W-:-:S03]  /*10d90*/  CS2R R32, SRZ ;  /* 0x0000000000207805 */ /* 0x000fc6000001ff00 */
[----:B------:R-:W-:Y:S02]  /*10da0*/  @!P5 SHF.R.S32.HI R5, RZ, 0x1f, R22 ;  /* 0x0000001fff05d819 */ /* 0x000fe40000011416 */
[CC--:B-1----:R-:W-:Y:S02]  /*10db0*/  @!P5 IADD3 R6, P0, R22.reuse, R3.reuse, RZ ;  /* 0x000000031606d210 */ /* 0x0c2fe40007f1e0ff */
[----:B--2---:R-:W-:Y:S02]  /*10dc0*/  @!P5 IADD3 R8, P1, R22, R14, RZ ;  /* 0x0000000e1608d210 */ /* 0x004fe40007f3e0ff */
[----:B------:R-:W-:Y:S01]  /*10dd0*/  @!P2 IADD3 R10, P4, R201, R3, RZ ;  /* 0x00000003c90aa210 */ /* 0x000fe20007f9e0ff */
[----:B---3--:R-:W-:Y:S01]  /*10de0*/  @!P5 IMAD.X R7, R0, 0x1, R5, P0 ;  /* 0x000000010007d824 */ /* 0x008fe200000e0605 */
[----:B----4-:R-:W-:Y:S02]  /*10df0*/  @!P5 IADD3.X R9, R4, R5, RZ, P1, !PT ;  /* 0x000000050409d210 */ /* 0x010fe40000ffe4ff */
[----:B------:R-:W-:-:S02]  /*10e00*/  ISETP.GE.AND P1, PT, R203, UR4, PT ;  /* 0x00000004cb007c0c */ /* 0x000fc4000bf26270 */
[----:B------:R-:W-:Y:S01]  /*10e10*/  @!P2 IADD3 R12, P0, R201, R14, RZ ;  /* 0x0000000ec90ca210 */ /* 0x000fe20007f1e0ff */
[----:B------:R-:W5:Y:S01]  /*10e20*/  @!P5 LD.E.64 R36, desc[UR50][R6.64] ;  /* 0x000000320624d980 */ /* 0x000f62000c101b00 */
[----:B------:R-:W-:-:S03]  /*10e30*/  CS2R R34, SRZ ;  /* 0x0000000000227805 */ /* 0x000fc6000001ff00 */
[----:B------:R0:W5:Y:S01]  /*10e40*/  @!P5 LD.E.64 R38, desc[UR50][R8.64] ;  /* 0x000000320826d980 */ /* 0x000162000c101b00 */
[----:B------:R-:W-:Y:S02]  /*10e50*/  @!P3 IADD3 R40, P5, R200, R14, RZ ;  /* 0x0000000ec828b210 */ /* 0x000fe40007fbe0ff */
[----:B------:R-:W-:Y:S02]  /*10e60*/  CS2R R28, SRZ ;  /* 0x00000000001c7805 */ /* 0x000fe4000001ff00 */
[----:B------:R-:W-:Y:S02]  /*10e70*/  CS2R R30, SRZ ;  /* 0x00000000001e7805 */ /* 0x000fe4000001ff00 */
[----:B------:R-:W-:Y:S02]  /*10e80*/  CS2R R24, SRZ ;  /* 0x0000000000187805 */ /* 0x000fe4000001ff00 */
[----:B------:R-:W-:Y:S02]  /*10e90*/  CS2R R26, SRZ ;  /* 0x00000000001a7805 */ /* 0x000fe4000001ff00 */
[----:B0-----:R-:W-:Y:S01]  /*10ea0*/  CS2R R8, SRZ ;  /* 0x0000000000087805 */ /* 0x001fe2000001ff00 */
[--C-:B------:R-:W-:Y:S01]  /*10eb0*/  @!P2 IMAD.X R11, R0, 0x1, R43.reuse, P4 ;  /* 0x00000001000ba824 */ /* 0x100fe200020e062b */
[----:B------:R-:W-:Y:S01]  /*10ec0*/  @!P3 IADD3 R20, P4, R200, R3, RZ ;  /* 0x00000003c814b210 */ /* 0x000fe20007f9e0ff */
[C---:B------:R-:W-:Y:S01]  /*10ed0*/  @!P2 IMAD.X R13, R4.reuse, 0x1, R43, P0 ;  /* 0x00000001040da824 */ /* 0x040fe200000e062b */
[----:B------:R-:W-:-:S02]  /*10ee0*/  @!P3 IADD3.X R41, R4, R42, RZ, P5, !PT ;  /* 0x0000002a0429b210 */ /* 0x000fc40002ffe4ff */
[----:B------:R-:W5:Y:S01]  /*10ef0*/  @!P2 LD.E.64 R32, desc[UR50][R10.64] ;  /* 0x000000320a20a980 */ /* 0x000f62000c101b00 */
[----:B------:R-:W-:Y:S01]  /*10f00*/  @!P3 IMAD.X R21, R0, 0x1, R42, P4 ;  /* 0x000000010015b824 */ /* 0x000fe200020e062a */
[----:B------:R-:W-:Y:S02]  /*10f10*/  ISETP.GE.AND P0, PT, R202, UR4, PT ;  /* 0x00000004ca007c0c */ /* 0x000fe4000bf06270 */
[----:B------:R-:W5:Y:S01]  /*10f20*/  @!P2 LD.E.64 R34, desc[UR50][R12.64] ;  /* 0x000000320c22a980 */ /* 0x000f62000c101b00 */
[----:B------:R-:W-:Y:S02]  /*10f30*/  ISETP.GE.AND P2, PT, R204, UR4, PT ;  /* 0x00000004cc007c0c */ /* 0x000fe4000bf46270 */
[C---:B------:R-:W-:Y:S01]  /*10f40*/  @!P1 IADD3 R42, P4, R203.reuse, R14, RZ ;  /* 0x0000000ecb2a9210 */ /* 0x040fe20007f9e0ff */
[----:B------:R-:W5:Y:S04]  /*10f50*/  @!P3 LD.E.64 R28, desc[UR50][R20.64] ;  /* 0x00000032141cb980 */ /* 0x000f68000c101b00 */
[----:B------:R0:W5:Y:S01]  /*10f60*/  @!P3 LD.E.64 R30, desc[UR50][R40.64] ;  /* 0x00000032281eb980 */ /* 0x000162000c101b00 */
[----:B------:R-:W-:Y:S01]  /*10f70*/  @!P1 IADD3 R6, P3, R203, R3, RZ ;  /* 0x00000003cb069210 */ /* 0x000fe20007f7e0ff */
[----:B------:R-:W-:-:S04]  /*10f80*/  @!P1 IMAD.X R43, R4, 0x1, R15, P4 ;  /* 0x00000001042b9824 */ /* 0x000fc800020e060f */
[----:B------:R-:W-:Y:S01]  /*10f90*/  @!P1 IMAD.X R7, R0, 0x1, R15, P3 ;  /* 0x0000000100079824 */ /* 0x000fe200018e060f */
[----:B------:R1:W5:Y:S01]  /*10fa0*/  @!P1 LD.E.64 R26, desc[UR50][R42.64] ;  /* 0x000000322a1a9980 */ /* 0x000362000c101b00 */
[----:B------:R-:W-:-:S03]  /*10fb0*/  @!P0 IADD3 R46, P5, R202, R3, RZ ;  /* 0x00000003ca2e8210 */ /* 0x000fc60007fbe0ff */
[----:B------:R1:W5:Y:S01]  /*10fc0*/  @!P1 LD.E.64 R24, desc[UR50][R6.64] ;  /* 0x0000003206189980 */ /* 0x000362000c101b00 */
[-C--:B0-----:R-:W-:Y:S02]  /*10fd0*/  @!P0 IADD3 R40, P1, R202, R14.reuse, RZ ;  /* 0x0000000eca288210 */ /* 0x081fe40007f3e0ff */
[C---:B------:R-:W-:Y:S02]  /*10fe0*/  @!P2 IADD3 R48, P3, R204.reuse, R3, RZ ;  /* 0x00000003cc30a210 */ /* 0x040fe40007f7e0ff */
[----:B------:R-:W-:Y:S02]  /*10ff0*/  @!P2 IADD3 R14, P4, R204, R14, RZ ;  /* 0x0000000ecc0ea210 */ /* 0x000fe40007f9e0ff */
[----:B------:R-:W-:Y:S02]  /*11000*/  CS2R R12, SRZ ;  /* 0x00000000000c7805 */ /* 0x000fe4000001ff00 */
[----:B------:R-:W-:Y:S02]  /*11010*/  CS2R R20, SRZ ;  /* 0x0000000000147805 */ /* 0x000fe4000001ff00 */
[----:B------:R-:W-:Y:S01]  /*11020*/  CS2R R10, SRZ ;  /* 0x00000000000a7805 */ /* 0x000fe2000001ff00 */
[----:B------:R-:W-:Y:S01]  /*11030*/  @!P0 IMAD.X R47, R0, 0x1, R50, P5 ;  /* 0x00000001002f8824 */ /* 0x000fe200028e0632 */
[----:B------:R-:W-:Y:S01]  /*11040*/  @!P0 IADD3.X R41, R4, R50, RZ, P1, !PT ;  /* 0x0000003204298210 */ /* 0x000fe20000ffe4ff */
[----:B------:R-:W-:-:S02]  /*11050*/  @!P2 IMAD.X R49, R0, 0x1, R45, P3 ;  /* 0x000000010031a824 */ /* 0x000fc400018e062d */
[----:B------:R-:W-:Y:S01]  /*11060*/  @!P2 IMAD.X R15, R4, 0x1, R45, P4 ;  /* 0x00000001040fa824 */ /* 0x000fe200020e062d */
[----:B------:R1:W5:Y:S04]  /*11070*/  @!P0 LD.E.64 R12, desc[UR50][R46.64] ;  /* 0x000000322e0c8980 */ /* 0x000368000c101b00 */
[----:B------:R1:W5:Y:S04]  /*11080*/  @!P0 LD.E.64 R20, desc[UR50][R40.64] ;  /* 0x0000003228148980 */ /* 0x000368000c101b00 */
[----:B------:R1:W5:Y:S04]  /*11090*/  @!P2 LD.E.64 R8, desc[UR50][R48.64] ;  /* 0x000000323008a980 */ /* 0x000368000c101b00 */
[----:B------:R1:W5:Y:S02]  /*110a0*/  @!P2 LD.E.64 R10, desc[UR50][R14.64] ;  /* 0x000000320e0aa980 */ /* 0x000364000c101b00 */
.L_x_560:
[----:B------:R-:W-:Y:S05]  /*110b0*/  BSYNC B1 ;  /* 0x0000000000017941 */ /* 0x000fea0003800000 */
.L_x_559:
[----:B------:R-:W-:Y:S01]  /*110c0*/  ULEA.HI UR4, UR37, UR37, URZ, 0x1 ;  /* 0x0000002525047291 */ /* 0x000fe2000f8f083f */
[----:B---3--:R-:W-:Y:S01]  /*110d0*/  IMAD R0, R169, -0x80, R151 ;  /* 0xffffff80a9007824 */ /* 0x008fe200078e0297 */
[----:B------:R-:W-:Y:S02]  /*110e0*/  BSSY B1, `(.L_x_561) ;  /* 0x0000009000017945 */ /* 0x000fe40003800000 */
[----:B------:R-:W-:Y:S02]  /*110f0*/  ULOP3.LUT UR4, UR4, 0xfffffffe, URZ, 0xc0, !UPT ;  /* 0xfffffffe04047892 */ /* 0x000fe4000f8ec03f */
[----:B-1----:R-:W-:Y:S02]  /*11100*/  VIMNMX R3, R0, 0x80, PT ;  /* 0x0000008000037848 */ /* 0x002fe40003fe0100 */
[----:B------:R-:W-:Y:S02]  /*11110*/  UIADD3 UR4, UR37, -UR4, URZ ;  /* 0x8000000425047290 */ /* 0x000fe4000fffe03f */
[----:B------:R-:W-:-:S04]  /*11120*/  ISETP.GE.AND P1, PT, R198, R3, PT ;  /* 0x00000003c600720c */ /* 0x000fc80003f26270 */
[----:B------:R-:W-:-:S05]  /*11130*/  IMAD.U32 R5, RZ, RZ, UR4 ;  /* 0x00000004ff057e24 */ /* 0x000fca000f8e00ff */
[----:B------:R-:W-:-:S04]  /*11140*/  SHF.L.U32 R5, R5, 0x1f, RZ ;  /* 0x0000001f05057819 */ /* 0x000fc800000006ff */
[----:B------:R-:W0:Y:S02]  /*11150*/  SYNCS.PHASECHK.TRANS64.TRYWAIT P0, [R18+URZ+0x29800], R5 ;  /* 0x02980005120075a7 */ /* 0x000e24000800017f */
[----:B0-----:R-:W-:Y:S05]  /*11160*/  @!P0 BRA `(.L_x_562) ;  /* 0x0000018400748947 */ /* 0x001fea0003800000 */
.L_x_808:
[----:B------:R-:W-:Y:S05]  /*11170*/  BSYNC B1 ;  /* 0x0000000000017941 */ /* 0x000fea0003800000 */
.L_x_561:
[----:B------:R-:W-:Y:S05]  /*11180*/  @P1 BRA `(.L_x_563) ;  /* 0x0000006000c01947 */ /* 0x000fea0003800000 */
[----:B------:R-:W1:Y:S01]  /*11190*/  LDC R3, c[0x0][0x3f4] ;  /* 0x0000fd00ff037b82 */ /* 0x000e620000000800 */
[----:B------:R-:W-:Y:S01]  /*111a0*/  BSSY B1, `(.L_x_564) ;  /* 0x000007f000017945 */ /* 0x000fe20003800000 */
[----:B------:R-:W-:Y:S02]  /*111b0*/  IADD3 R0, R18, R215, RZ ;  /* 0x000000d712007210 */ /* 0x000fe40007ffe0ff */
[-C--:B-1----:R-:W-:Y:S02]  /*111c0*/  ISETP.GE.AND P0, PT, R22, R3.reuse, PT ;  /* 0x000000031600720c */ /* 0x082fe40003f06270 */
[-C--:B------:R-:W-:Y:S02]  /*111d0*/  ISETP.GE.AND P1, PT, R201, R3.reuse, PT ;  /* 0x00000003c900720c */ /* 0x080fe40003f26270 */
[-C--:B------:R-:W-:Y:S02]  /*111e0*/  ISETP.GE.AND P2, PT, R200, R3.reuse, PT ;  /* 0x00000003c800720c */ /* 0x080fe40003f46270 */
[----:B------:R-:W-:-:S02]  /*111f0*/  ISETP.GE.AND P3, PT, R203, R3, PT ;  /* 0x00000003cb00720c */ /* 0x000fc40003f66270 */
[-C--:B------:R-:W-:Y:S02]  /*11200*/  ISETP.GE.AND P4, PT, R202, R3.reuse, PT ;  /* 0x00000003ca00720c */ /* 0x080fe40003f86270 */
[----:B------:R-:W-:-:S03]  /*11210*/  ISETP.GE.AND P5, PT, R204, R3, PT ;  /* 0x00000003cc00720c */ /* 0x000fc60003fa6270 */
[----:B------:R-:W-:Y:S10]  /*11220*/  @P0 BRA `(.L_x_565) ;  /* 0x0000000400d80947 */ /* 0x000ff40003800000 */
[----:B0---4-:R-:W0:Y:S01]  /*11230*/  LDS.128 R4, [R0+0x14400] ;  /* 0x0144000000047984 */ /* 0x011e220000000c00 */
[----:B--2--5:R-:W-:Y:S02]  /*11240*/  SHF.R.U32.HI R14, RZ, 0x8, R36 ;  /* 0x00000008ff0e7819 */ /* 0x024fe40000011624 */
[----:B------:R-:W-:Y:S02]  /*11250*/  LOP3.LUT R3, R36, 0xff, RZ, 0xc0, !PT ;  /* 0x000000ff24037812 */ /* 0x000fe400078ec0ff */
[----:B------:R-:W-:Y:S02]  /*11260*/  LOP3.LUT R14, R14, 0xff, RZ, 0xc0, !PT ;  /* 0x000000ff0e0e7812 */ /* 0x000fe400078ec0ff */
[----:B------:R-:W-:Y:S02]  /*11270*/  SHF.R.U32.HI R40, RZ, 0x8, R37 ;  /* 0x00000008ff287819 */ /* 0x000fe40000011625 */
[----:B------:R-:W-:Y:S02]  /*11280*/  SHF.R.U32.HI R43, RZ, 0x8, R39 ;  /* 0x00000008ff2b7819 */ /* 0x000fe40000011627 */
[----:B------:R-:W-:-:S02]  /*11290*/  PRMT R3, R14, 0x7604, R3 ;  /* 0x000076040e037816 */ /* 0x000fc40000000003 */
[----:B------:R-:W-:Y:S02]  /*112a0*/  LOP3.LUT R15, R37, 0xff, RZ, 0xc0, !PT ;  /* 0x000000ff250f7812 */ /* 0x000fe400078ec0ff */
[----:B------:R-:W-:Y:S02]  /*112b0*/  LOP3.LUT R40, R40, 0xff, RZ, 0xc0, !PT ;  /* 0x000000ff28287812 */ /* 0x000fe400078ec0ff */
[----:B------:R-:W-:Y:S02]  /*112c0*/  SHF.R.U32.HI R46, RZ, 0x10, R37 ;  /* 0x00000010ff2e7819 */ /* 0x000fe40000011625 */
[----:B------:R-:W-:Y:S02]  /*112d0*/  SHF.R.U32.HI R14, RZ, 0x8, R38 ;  /* 0x00000008ff0e7819 */ /* 0x000fe40000011626 */
[----:B------:R-:W-:Y:S02]  /*112e0*/  SHF.R.U32.HI R45, RZ, 0x10, R39 ;  /* 0x00000010ff2d7819 */ /* 0x000fe40000011627 */
[----:B------:R-:W-:-:S02]  /*112f0*/  LOP3.LUT R42, R39, 0xff, RZ, 0xc0, !PT ;  /* 0x000000ff272a7812 */ /* 0x000fc400078ec0ff */
[----:B------:R-:W-:Y:S01]  /*11300*/  LOP3.LUT R43, R43, 0xff, RZ, 0xc0, !PT ;  /* 0x000000ff2b2b7812 */ /* 0x000fe200078ec0ff */
[----:B------:R-:W-:Y:S01]  /*11310*/  IMAD.U32 R45, R45, 0x10000, RZ ;  /* 0x000100002d2d7824 */ /* 0x000fe200078e00ff */
[----:B------:R-:W-:Y:S02]  /*11320*/  PRMT R15, R40, 0x7604, R15 ;  /* 0x00007604280f7816 */ /* 0x000fe4000000000f */
[----:B------:R-:W-:Y:S01]  /*11330*/  LOP3.LUT R41, R14, 0xff, RZ, 0xc0, !PT ;  /* 0x000000ff0e297812 */ /* 0x000fe200078ec0ff */
[----:B------:R-:W-:Y:S01]  /*11340*/  IMAD.U32 R14, R46, 0x10000, RZ ;  /* 0x000100002e0e7824 */ /* 0x000fe200078e00ff */
[----:B------:R-:W-:Y:S02]  /*11350*/  LOP3.LUT R40, R38, 0xff, RZ, 0xc0, !PT ;  /* 0x000000ff26287812 */ /* 0x000fe400078ec0ff */
[----:B------:R-:W-:Y:S02]  /*11360*/  PRMT R42, R43, 0x7604, R42 ;  /* 0x000076042b2a7816 */ /* 0x000fe4000000002a */
[----:B------:R-:W-:-:S02]  /*11370*/  PRMT R43, R41, 0x7604, R40 ;  /* 0x00007604292b7816 */ /* 0x000fc40000000028 */
[----:B------:R-:W-:Y:S02]  /*11380*/  LOP3.LUT R41, R15, 0xff0000, R14, 0xf8, !PT ;  /* 0x00ff00000f297812 */ /* 0x000fe400078ef80e */
[----:B------:R-:W-:Y:S02]  /*11390*/  LOP3.LUT R45, R42, 0xff0000, R45, 0xf8, !PT ;  /* 0x00ff00002a2d7812 */ /* 0x000fe400078ef82d */
[----:B------:R-:W-:Y:S02]  /*113a0*/  LOP3.LUT R43, R43, 0xff0000, R38, 0xf8, !PT ;  /* 0x00ff00002b2b7812 */ /* 0x000fe400078ef826 */
[----:B------:R-:W-:Y:S02]  /*113b0*/  LOP3.LUT R45, R45, 0xff000000, R39, 0xf8, !PT ;  /* 0xff0000002d2d7812 */ /* 0x000fe400078ef827 */
[----:B------:R-:W-:Y:S02]  /*113c0*/  LOP3.LUT R41, R41, 0xff000000, R37, 0xf8, !PT ;  /* 0xff00000029297812 */ /* 0x000fe400078ef825 */
[----:B------:R-:W-:-:S02]  /*113d0*/  LOP3.LUT R15, R3, 0xff0000, R36, 0xf8, !PT ;  /* 0x00ff0000030f7812 */ /* 0x000fc400078ef824 */
[----:B------:R-:W-:Y:S02]  /*113e0*/  LOP3.LUT R43, R43, 0xff000000, R38, 0xf8, !PT ;  /* 0xff0000002b2b7812 */ /* 0x000fe400078ef826 */
[-C--:B0-----:R-:W-:Y:S02]  /*113f0*/  F2FP.F16.E4M3.UNPACK_B R3, R6.reuse.H1 ;  /* 0x00000006ff03723e */ /* 0x081fe400030006ff */
[----:B------:R-:W-:Y:S02]  /*11400*/  F2FP.F16.E4M3.UNPACK_B R42, R45 ;  /* 0x0000002dff2a723e */ /* 0x000fe400020006ff */
[----:B------:R-:W-:Y:S01]  /*11410*/  F2FP.F16.E4M3.UNPACK_B R38, R41 ;  /* 0x00000029ff26723e */ /* 0x000fe200020006ff */
[--C-:B------:R-:W-:Y:S01]  /*11420*/  HADD2.F32 R14, -RZ, R3.reuse.H1_H1 ;  /* 0x30000003ff0e7230 */ /* 0x100fe20000004100 */
[----:B------:R-:W-:Y:S01]  /*11430*/  F2FP.F16.E4M3.UNPACK_B R6, R6 ;  /* 0x00000006ff06723e */ /* 0x000fe200020006ff */
[----:B------:R-:W-:Y:S01]  /*11440*/  HADD2.F32 R46, -RZ, R42.H1_H1 ;  /* 0x3000002aff2e7230 */ /* 0x000fe20000004100 */
[----:B------:R-:W-:Y:S01]  /*11450*/  LOP3.LUT R40, R15, 0xff000000, R36, 0xf8, !PT ;  /* 0xff0000000f287812 */ /* 0x000fe200078ef824 */
[----:B------:R-:W-:Y:S01]  /*11460*/  HADD2.F32 R39, -RZ, R38.H1_H1 ;  /* 0x30000026ff277230 */ /* 0x000fe20000004100 */
[-C--:B------:R-:W-:Y:S01]  /*11470*/  F2FP.F16.E4M3.UNPACK_B R36, R7.reuse ;  /* 0x00000007ff24723e */ /* 0x080fe200020006ff */
[----:B------:R-:W-:Y:S01]  /*11480*/  HADD2.F32 R15, -RZ, R3.H0_H0 ;  /* 0x20000003ff0f7230 */ /* 0x000fe20000004100 */
[----:B------:R-:W-:Y:S01]  /*11490*/  F2FP.F16.E4M3.UNPACK_B R37, R7.H1 ;  /* 0x00000007ff25723e */ /* 0x000fe200030006ff */
[C---:B------:R-:W-:Y:S01]  /*114a0*/  FMUL.FTZ R48, R14.reuse, R46 ;  /* 0x0000002e0e307220 */ /* 0x040fe20000410000 */
[----:B------:R-:W-:Y:S01]  /*114b0*/  FMUL.FTZ R47, R14, R39 ;  /* 0x000000270e2f7220 */ /* 0x000fe20000410000 */
[-C--:B------:R-:W-:Y:S01]  /*114c0*/  F2FP.F16.E4M3.UNPACK_B R7, R5.reuse ;  /* 0x00000005ff07723e */ /* 0x080fe200020006ff */
[----:B------:R-:W-:Y:S01]  /*114d0*/  HADD2.F32 R42, -RZ, R42.H0_H0 ;  /* 0x2000002aff2a7230 */ /* 0x000fe20000004100 */
[----:B------:R-:W-:Y:S01]  /*114e0*/  F2FP.F16.E4M3.UNPACK_B R14, R5.H1 ;  /* 0x00000005ff0e723e */ /* 0x000fe200030006ff */
[----:B------:R-:W-:-:S02]  /*114f0*/  HADD2.F32 R5, -RZ, R6.H1_H1 ;  /* 0x30000006ff057230 */ /* 0x000fc40000004100 */
[C---:B------:R-:W-:Y:S01]  /*11500*/  FFMA.FTZ R50, R15.reuse, R39, -R48 ;  /* 0x000000270f327223 */ /* 0x040fe20000010830 */
[----:B------:R-:W-:Y:S02]  /*11510*/  HADD2.F32 R38, -RZ, R38.H0_H0 ;  /* 0x20000026ff267230 */ /* 0x000fe40000004100 */
[----:B------:R-:W-:Y:S01]  /*11520*/  FFMA.FTZ R51, R15, R46, R47 ;  /* 0x0000002e0f337223 */ /* 0x000fe2000001002f */
[----:B------:R-:W-:Y:S01]  /*11530*/  HADD2.F32 R6, -RZ, R6.H0_H0 ;  /* 0x20000006ff067230 */ /* 0x000fe20000004100 */
[----:B------:R-:W-:Y:S01]  /*11540*/  F2FP.F16.E4M3.UNPACK_B R45, R45.H1 ;  /* 0x0000002dff2d723e */ /* 0x000fe200030006ff */
[C---:B------:R-:W-:Y:S01]  /*11550*/  FMUL.FTZ R15, R5.reuse, R42 ;  /* 0x0000002a050f7220 */ /* 0x040fe20000410000 */
[----:B------:R-:W-:Y:S01]  /*11560*/  F2FP.F16.E4M3.UNPACK_B R41, R41.H1 ;  /* 0x00000029ff29723e */ /* 0x000fe200030006ff */
[-C--:B------:R-:W-:Y:S01]  /*11570*/  FMUL.FTZ R49, R5, R38.reuse ;  /* 0x0000002605317220 */ /* 0x080fe20000410000 */
[----:B------:R-:W-:Y:S02]  /*11580*/  HADD2.F32 R5, -RZ, R36.H1_H1 ;  /* 0x30000024ff057230 */ /* 0x000fe40000004100 */
[----:B------:R-:W-:Y:S01]  /*11590*/  FFMA.FTZ R47, R6, R38, -R15 ;  /* 0x00000026062f7223 */ /* 0x000fe2000001080f */
[----:B------:R-:W-:-:S02]  /*115a0*/  HADD2.F32 R39, -RZ, R45.H0_H0 ;  /* 0x2000002dff277230 */ /* 0x000fc40000004100 */
[----:B------:R-:W-:Y:S01]  /*115b0*/  FFMA.FTZ R48, R6, R42, R49 ;  /* 0x0000002a06307223 */ /* 0x000fe20000010031 */
[----:B------:R-:W-:Y:S01]  /*115c0*/  HADD2.F32 R15, -RZ, R41.H0_H0 ;  /* 0x20000029ff0f7230 */ /* 0x000fe20000004100 */
[----:B------:R-:W-:Y:S01]  /*115d0*/  F2FP.F16.E4M3.UNPACK_B R3, R4 ;  /* 0x00000004ff03723e */ /* 0x000fe200020006ff */
[----:B------:R-:W-:Y:S02]  /*115e0*/  HADD2.F32 R36, -RZ, R36.H0_H0 ;  /* 0x20000024ff247230 */ /* 0x000fe40000004100 */
[C---:B------:R-:W-:Y:S01]  /*115f0*/  FMUL.FTZ R49, R5.reuse, R39 ;  /* 0x0000002705317220 */ /* 0x040fe20000410000 */
[----:B------:R-:W-:Y:S02]  /*11600*/  HADD2.F32 R45, -RZ, R45.H1_H1 ;  /* 0x3000002dff2d7230 */ /* 0x000fe40000004100 */
[-C--:B------:R-:W-:Y:S01]  /*11610*/  FMUL.FTZ R5, R5, R15.reuse ;  /* 0x0000000f05057220 */ /* 0x080fe20000410000 */
[----:B------:R-:W-:Y:S02]  /*11620*/  HADD2.F32 R6, -RZ, R37.H1_H1 ;  /* 0x30000025ff067230 */ /* 0x000fe40000004100 */
[----:B------:R-:W-:Y:S01]  /*11630*/  FFMA.FTZ R49, R36, R15, -R49 ;  /* 0x0000000f24317223 */ /* 0x000fe20000010831 */
[----:B------:R-:W-:-:S02]  /*11640*/  HADD2.F32 R41, -RZ, R41.H1_H1 ;  /* 0x30000029ff297230 */ /* 0x000fc40000004100 */
[----:B------:R-:W-:Y:S01]  /*11650*/  FFMA.FTZ R52, R36, R39, R5 ;  /* 0x0000002724347223 */ /* 0x000fe20000010005 */
[----:B------:R-:W-:Y:S02]  /*11660*/  HADD2.F32 R37, -RZ, R37.H0_H0 ;  /* 0x20000025ff257230 */ /* 0x000fe40000004100 */
[C---:B------:R-:W-:Y:S01]  /*11670*/  FMUL.FTZ R38, R6.reuse, R45 ;  /* 0x0000002d06267220 */ /* 0x040fe20000410000 */
[----:B------:R-:W-:Y:S01]  /*11680*/  F2FP.F16.E4M3.UNPACK_B R5, R43 ;  /* 0x0000002bff05723e */ /* 0x000fe200020006ff */
[-C--:B------:R-:W-:Y:S01]  /*11690*/  FMUL.FTZ R36, R6, R41.reuse ;  /* 0x0000002906247220 */ /* 0x080fe20000410000 */
[----:B------:R-:W-:Y:S01]  /*116a0*/  F2FP.F16.E4M3.UNPACK_B R4, R4.H1 ;  /* 0x00000004ff04723e */ /* 0x000fe200030006ff */
[C---:B------:R-:W-:Y:S01]  /*116b0*/  FFMA.FTZ R53, R37.reuse, R41, -R38 ;  /* 0x0000002925357223 */ /* 0x040fe20000010826 */
[-C--:B------:R-:W-:Y:S01]  /*116c0*/  F2FP.F16.E4M3.UNPACK_B R15, R40.reuse ;  /* 0x00000028ff0f723e */ /* 0x080fe200020006ff */
[----:B------:R-:W-:Y:S01]  /*116d0*/  FFMA.FTZ R54, R37, R45, R36 ;  /* 0x0000002d25367223 */ /* 0x000fe20000010024 */
[--C-:B------:R-:W-:Y:S01]  /*116e0*/  HADD2.F32 R38, -RZ, R5.reuse.H1_H1 ;  /* 0x30000005ff267230 */ /* 0x100fe20000004100 */
[----:B------:R-:W-:Y:S01]  /*116f0*/  F2FP.F16.E4M3.UNPACK_B R40, R40.H1 ;  /* 0x00000028ff28723e */ /* 0x000fe200030006ff */
[----:B------:R-:W-:Y:S01]  /*11700*/  HADD2.F32 R37, -RZ, R5.H0_H0 ;  /* 0x20000005ff257230 */ /* 0x000fe20000004100 */
[----:B------:R-:W-:Y:S01]  /*11710*/  F2FP.F16.E4M3.UNPACK_B R43, R43.H1 ;  /* 0x0000002bff2b723e */ /* 0x000fe200030006ff */
[----:B------:R-:W-:-:S02]  /*11720*/  HADD2.F32 R6, -RZ, R4.H1_H1 ;  /* 0x30000004ff067230 */ /* 0x000fc40000004100 */
[----:B------:R-:W-:Y:S02]  /*11730*/  HADD2.F32 R36, -RZ, R15.H1_H1 ;  /* 0x3000000fff247230 */ /* 0x000fe40000004100 */
[----:B------:R-:W-:Y:S02]  /*11740*/  HADD2.F32 R5, -RZ, R4.H0_H0 ;  /* 0x20000004ff057230 */ /* 0x000fe40000004100 */
[C---:B------:R-:W-:Y:S01]  /*11750*/  FMUL.FTZ R42, R6.reuse, R38 ;  /* 0x00000026062a7220 */ /* 0x040fe20000410000 */
[----:B------:R-:W-:Y:S02]  /*11760*/  HADD2.F32 R4, -RZ, R3.H1_H1 ;  /* 0x30000003ff047230 */ /* 0x000fe40000004100 */
[-C--:B------:R-:W-:Y:S01]  /*11770*/  FMUL.FTZ R46, R6, R36.reuse ;  /* 0x00000024062e7220 */ /* 0x080fe20000410000 */
[----:B------:R-:W-:Y:S02]  /*11780*/  HADD2.F32 R15, -RZ, R15.H0_H0 ;  /* 0x2000000fff0f7230 */ /* 0x000fe40000004100 */
[----:B------:R-:W-:Y:S01]  /*11790*/  FFMA.FTZ R42, R5, R36, -R42 ;  /* 0x00000024052a7223 */ /* 0x000fe2000001082a */
[----:B------:R-:W-:-:S02]  /*117a0*/  HADD2.F32 R3, -RZ, R3.H0_H0 ;  /* 0x20000003ff037230 */ /* 0x000fc40000004100 */
[C---:B------:R-:W-:Y:S01]  /*117b0*/  FMUL.FTZ R6, R4.reuse, R37 ;  /* 0x0000002504067220 */ /* 0x040fe20000410000 */
[----:B------:R-:W-:Y:S01]  /*117c0*/  FFMA.FTZ R39, R5, R38, R46 ;  /* 0x0000002605277223 */ /* 0x000fe2000001002e */
[-C--:B------:R-:W-:Y:S01]  /*117d0*/  FMUL.FTZ R4, R4, R15.reuse ;  /* 0x0000000f04047220 */ /* 0x080fe20000410000 */
[----:B------:R-:W-:Y:S02]  /*117e0*/  HADD2.F32 R5, -RZ, R40.H1_H1 ;  /* 0x30000028ff057230 */ /* 0x000fe40000004100 */
[C---:B------:R-:W-:Y:S01]  /*117f0*/  FFMA.FTZ R36, R3.reuse, R15, -R6 ;  /* 0x0000000f03247223 */ /* 0x040fe20000010806 */
[--C-:B------:R-:W-:Y:S02]  /*11800*/  HADD2.F32 R15, -RZ, R43.reuse.H1_H1 ;  /* 0x3000002bff0f7230 */ /* 0x100fe40000004100 */
[----:B------:R-:W-:Y:S01]  /*11810*/  FFMA.FTZ R37, R3, R37, R4 ;  /* 0x0000002503257223 */ /* 0x000fe20000010004 */
[----:B------:R-:W-:Y:S02]  /*11820*/  HADD2.F32 R4, -RZ, R14.H1_H1 ;  /* 0x3000000eff047230 */ /* 0x000fe40000004100 */
[----:B------:R-:W-:-:S02]  /*11830*/  HADD2.F32 R6, -RZ, R43.H0_H0 ;  /* 0x2000002bff067230 */ /* 0x000fc40000004100 */
[--C-:B------:R-:W-:Y:S02]  /*11840*/  HADD2.F32 R3, -RZ, R7.reuse.H1_H1 ;  /* 0x30000007ff037230 */ /* 0x100fe40000004100 */
[C---:B------:R-:W-:Y:S01]  /*11850*/  FMUL.FTZ R41, R4.reuse, R15 ;  /* 0x0000000f04297220 */ /* 0x040fe20000410000 */
[----:B------:R-:W-:Y:S02]  /*11860*/  HADD2.F32 R40, -RZ, R40.H0_H0 ;  /* 0x20000028ff287230 */ /* 0x000fe40000004100 */
[-C--:B------:R-:W-:Y:S01]  /*11870*/  FMUL.FTZ R38, R4, R5.reuse ;  /* 0x0000000504267220 */ /* 0x080fe20000410000 */
[----:B------:R-:W-:Y:S02]  /*11880*/  HADD2.F32 R14, -RZ, R14.H0_H0 ;  /* 0x2000000eff0e7230 */ /* 0x000fe40000004100 */
[C---:B------:R-:W-:Y:S01]  /*11890*/  FMUL.FTZ R4, R3.reuse, R6 ;  /* 0x0000000603047220 */ /* 0x040fe20000410000 */
[----:B------:R-:W-:Y:S02]  /*118a0*/  HADD2.F32 R7, -RZ, R7.H0_H0 ;  /* 0x20000007ff077230 */ /* 0x000fe40000004100 */
[-C--:B------:R-:W-:Y:S01]  /*118b0*/  FMUL.FTZ R3, R3, R40.reuse ;  /* 0x0000002803037220 */ /* 0x080fe20000410000 */
[C---:B------:R-:W-:Y:S01]  /*118c0*/  FFMA.FTZ R41, R14.reuse, R5, -R41 ;  /* 0x000000050e297223 */ /* 0x040fe20000010829 */
[----:B------:R-:W-:Y:S01]  /*118d0*/  FFMA.FTZ R38, R14, R15, R38 ;  /* 0x0000000f0e267223 */ /* 0x000fe20000010026 */
[C---:B------:R-:W-:Y:S01]  /*118e0*/  FFMA.FTZ R5, R7.reuse, R40, -R4 ;  /* 0x0000002807057223 */ /* 0x040fe20000010804 */
[----:B------:R-:W-:Y:S01]  /*118f0*/  FFMA.FTZ R14, R7, R6, R3 ;  /* 0x00000006070e7223 */ /* 0x000fe20000010003 */
[----:B------:R-:W-:-:S02]  /*11900*/  F2FP.SATFINITE.E4M3.F32.PACK_AB_MERGE_C R6, R51, R50, RZ ;  /* 0x000000323306723e */ /* 0x000fc400048070ff */
[----:B------:R-:W-:Y:S02]  /*11910*/  F2FP.SATFINITE.E4M3.F32.PACK_AB_MERGE_C R7, R54, R53, RZ ;  /* 0x000000353607723e */ /* 0x000fe400048070ff */
[----:B------:R-:W-:Y:S02]  /*11920*/  F2FP.SATFINITE.E4M3.F32.PACK_AB_MERGE_C R4, R39, R42, RZ ;  /* 0x0000002a2704723e */ /* 0x000fe400048070ff */
[----:B------:R-:W-:Y:S02]  /*11930*/  F2FP.SATFINITE.E4M3.F32.PACK_AB_MERGE_C R38, R38, R41, RZ ;  /* 0x000000292626723e */ /* 0x000fe400048070ff */
[----:B------:R-:W-:Y:S02]  /*11940*/  F2FP.SATFINITE.E4M3.F32.PACK_AB_MERGE_C R6, R48, R47, R6 ;  /* 0x0000002f3006723e */ /* 0x000fe40004807006 */
[----:B------:R-:W-:Y:S02]  /*11950*/  F2FP.SATFINITE.E4M3.F32.PACK_AB_MERGE_C R7, R52, R49, R7 ;  /* 0x000000313407723e */ /* 0x000fe40004807007 */
[----:B------:R-:W-:-:S02]  /*11960*/  F2FP.SATFINITE.E4M3.F32.PACK_AB_MERGE_C R4, R37, R36, R4 ;  /* 0x000000242504723e */ /* 0x000fc40004807004 */
[----:B------:R-:W-:-:S05]  /*11970*/  F2FP.SATFINITE.E4M3.F32.PACK_AB_MERGE_C R5, R14, R5, R38 ;  /* 0x000000050e05723e */ /* 0x000fca0004807026 */
[----:B------:R1:W-:Y:S02]  /*11980*/  STS.128 [R0+0x14400], R4 ;  /* 0x0144000400007388 */ /* 0x0003e40000000c00 */
.L_x_565:
[----:B------:R-:W-:Y:S05]  /*11990*/  BSYNC B1 ;  /* 0x0000000000017941 */ /* 0x000fea0003800000 */
.L_x_564:
[----:B------:R-:W-:Y:S04]  /*119a0*/  BSSY B1, `(.L_x_566) ;  /* 0x000007c000017945 */ /* 0x000fe80003800000 */
[----:B------:R-:W-:Y:S05]  /*119b0*/  @P1 BRA `(.L_x_567) ;  /* 0x0000000400e81947 */ /* 0x000fea0003800000 */
[----:B01--4-:R-:W0:Y:S01]  /*119c0*/  LDS.128 R4, [R226] ;  /* 0x00000000e2047984 */ /* 0x013e220000000c00 */
[----:B-----5:R-:W-:Y:S02]  /*119d0*/  SHF.R.U32.HI R15, RZ, 0x8, R33 ;  /* 0x00000008ff0f7819 */ /* 0x020fe40000011621 */
[----:B------:R-:W-:Y:S02]  /*119e0*/  SHF.R.U32.HI R40, RZ, 0x8, R35 ;  /* 0x00000008ff287819 */ /* 0x000fe40000011623 */
[----:B------:R-:W-:Y:S02]  /*119f0*/  SHF.R.U32.HI R37, RZ, 0x8, R34 ;  /* 0x00000008ff257819 */ /* 0x000fe40000011622 */
[----:B------:R-:W-:Y:S02]  /*11a00*/  LOP3.LUT R36, R33, 0xff, RZ, 0xc0, !PT ;  /* 0x000000ff21247812 */ /* 0x000fe400078ec0ff */
[----:B------:R-:W-:Y:S02]  /*11a10*/  LOP3.LUT R41, R35, 0xff, RZ, 0xc0, !PT ;  /* 0x000000ff23297812 */ /* 0x000fe400078ec0ff */
[----:B------:R-:W-:-:S02]  /*11a20*/  LOP3.LUT R15, R15, 0xff, RZ, 0xc0, !PT ;  /* 0x000000ff0f0f7812 */ /* 0x000fc400078ec0ff */
[----:B------:R-:W-:Y:S02]  /*11a30*/  LOP3.LUT R40, R40, 0xff, RZ, 0xc0, !PT ;  /* 0x000000ff28287812 */ /* 0x000fe400078ec0ff */
[----:B------:R-:W-:Y:S02]  /*11a40*/  SHF.R.U32.HI R3, RZ, 0x8, R32 ;  /* 0x00000008ff037819 */ /* 0x000fe40000011620 */
[----:B------:R-:W-:Y:S02]  /*11a50*/  LOP3.LUT R38, R37, 0xff, RZ, 0xc0, !PT ;  /* 0x000000ff25267812 */ /* 0x000fe400078ec0ff */
[----:B------:R-:W-:Y:S02]  /*11a60*/  PRMT R37, R15, 0x7604, R36 ;  /* 0x000076040f257816 */ /* 0x000fe40000000024 */
[----:B------:R-:W-:Y:S02]  /*11a70*/  PRMT R41, R40, 0x7604, R41 ;  /* 0x0000760428297816 */ /* 0x000fe40000000029 */
[----:B------:R-:W-:-:S02]  /*11a80*/  SHF.R.U32.HI R36, RZ, 0x10, R33 ;  /* 0x00000010ff247819 */ /* 0x000fc40000011621 */
[----:B------:R-:W-:Y:S02]  /*11a90*/  SHF.R.U32.HI R40, RZ, 0x10, R35 ;  /* 0x00000010ff287819 */ /* 0x000fe40000011623 */
[----:B--2---:R-:W-:Y:S02]  /*11aa0*/  LOP3.LUT R14, R32, 0xff, RZ, 0xc0, !PT ;  /* 0x000000ff200e7812 */ /* 0x004fe400078ec0ff */
[----:B------:R-:W-:Y:S02]  /*11ab0*/  LOP3.LUT R39, R34, 0xff, RZ, 0xc0, !PT ;  /* 0x000000ff22277812 */ /* 0x000fe400078ec0ff */
[----:B------:R-:W-:Y:S02]  /*11ac0*/  LOP3.LUT R3, R3, 0xff, RZ, 0xc0, !PT ;  /* 0x000000ff03037812 */ /* 0x000fe400078ec0ff */
[----:B------:R-:W-:Y:S02]  /*11ad0*/  SHF.R.U32.HI R15, RZ, 0x10, R34 ;  /* 0x00000010ff0f7819 */ /* 0x000fe40000011622 */
[----:B------:R-:W-:-:S02]  /*11ae0*/  LOP3.LUT R36, R36, 0xff, RZ, 0xc0, !PT ;  /* 0x000000ff24247812 */ /* 0x000fc400078ec0ff */
[----:B------:R-:W-:Y:S02]  /*11af0*/  LOP3.LUT R40, R40, 0xff, RZ, 0xc0, !PT ;  /* 0x000000ff28287812 */ /* 0x000fe400078ec0ff */
[----:B------:R-:W-:Y:S02]  /*11b00*/  PRMT R14, R3, 0x7604, R14 ;  /* 0x00007604030e7816 */ /* 0x000fe4000000000e */
[----:B------:R-:W-:Y:S02]  /*11b10*/  PRMT R39, R38, 0x7604, R39 ;  /* 0x0000760426277816 */ /* 0x000fe40000000027 */
[----:B------:R-:W-:Y:S02]  /*11b20*/  SHF.R.U32.HI R3, RZ, 0x10, R32 ;  /* 0x00000010ff037819 */ /* 0x000fe40000011620 */
[----:B------:R-:W-:Y:S02]  /*11b30*/  LOP3.LUT R38, R15, 0xff, RZ, 0xc0, !PT ;  /* 0x000000ff0f267812 */ /* 0x000fe400078ec0ff */
[----:B------:R-:W-:-:S02]  /*11b40*/  PRMT R37, R36, 0x7054, R37 ;  /* 0x0000705424257816 */ /* 0x000fc40000000025 */
[----:B------:R-:W-:Y:S02]  /*11b50*/  PRMT R41, R40, 0x7054, R41 ;  /* 0x0000705428297816 */ /* 0x000fe40000000029 */
[----:B------:R-:W-:Y:S02]  /*11b60*/  LOP3.LUT R3, R3, 0xff, RZ, 0xc0, !PT ;  /* 0x000000ff03037812 */ /* 0x000fe400078ec0ff */
[----:B------:R-:W-:Y:S02]  /*11b70*/  PRMT R39, R38, 0x7054, R39 ;  /* 0x0000705426277816 */ /* 0x000fe40000000027 */
[----:B------:R-:W-:Y:S02]  /*11b80*/  LOP3.LUT R41, R41, 0xff000000, R35, 0xf8, !PT ;  /* 0xff00000029297812 */ /* 0x000fe400078ef823 */
[----:B------:R-:W-:Y:S02]  /*11b90*/  LOP3.LUT R37, R37, 0xff000000, R33, 0xf8, !PT ;  /* 0xff00000025257812 */ /* 0x000fe400078ef821 */
[----:B------:R-:W-:-:S02]  /*11ba0*/  PRMT R15, R3, 0x7054, R14 ;  /* 0x00007054030f7816 */ /* 0x000fc4000000000e */
        /* <DEDUP_REMOVED lines=90> */
[----:B------:R3:W-:Y:S02]  /*12150*/  STS.128 [R226], R4 ;  /* 0x00000004e2007388 */ /* 0x0007e40000000c00 */
.L_x_567:
[----:B------:R-:W-:Y:S05]  /*12160*/  BSYNC B1 ;  /* 0x0000000000017941 */ /* 0x000fea0003800000 */
.L_x_566:
[----:B------:R-:W-:Y:S04]  /*12170*/  BSSY B1, `(.L_x_568) ;  /* 0x0000078000017945 */ /* 0x000fe80003800000 */
[----:B------:R-:W-:Y:S05]  /*12180*/  @P2 BRA `(.L_x_569) ;  /* 0x0000000400d82947 */ /* 0x000fea0003800000 */
[----:B01-34-:R-:W0:Y:S01]  /*12190*/  LDS.128 R4, [R0+0x16400] ;  /* 0x0164000000047984 */ /* 0x01be220000000c00 */
        /* <DEDUP_REMOVED lines=10> */
[----:B------:R-:W-:Y:S02]  /*12240*/  LOP3.LUT R34, R31, 0xff, RZ, 0xc0, !PT ;  /* 0x000000ff1f227812 */ /* 0x000fe400078ec0ff */
[----:B------:R-:W-:-:S02]  /*12250*/  LOP3.LUT R35, R35, 0xff, RZ, 0xc0, !PT ;  /* 0x000000ff23237812 */ /* 0x000fc400078ec0ff */
[----:B------:R-:W-:Y:S02]  /*12260*/  SHF.R.U32.HI R37, RZ, 0x10, R31 ;  /* 0x00000010ff257819 */ /* 0x000fe4000001161f */
[----:B------:R-:W-:Y:S02]  /*12270*/  PRMT R15, R32, 0x7604, R15 ;  /* 0x00007604200f7816 */ /* 0x000fe4000000000f */
[----:B------:R-:W-:Y:S01]  /*12280*/  LOP3.LUT R33, R14, 0xff, RZ, 0xc0, !PT ;  /* 0x000000ff0e217812 */ /* 0x000fe200078ec0ff */
[----:B------:R-:W-:Y:S01]  /*12290*/  IMAD.U32 R14, R36, 0x10000, RZ ;  /* 0x00010000240e7824 */ /* 0x000fe200078e00ff */
[----:B------:R-:W-:Y:S02]  /*122a0*/  LOP3.LUT R32, R30, 0xff, RZ, 0xc0, !PT ;  /* 0x000000ff1e207812 */ /* 0x000fe400078ec0ff */
[----:B------:R-:W-:Y:S02]  /*122b0*/  PRMT R34, R35, 0x7604, R34 ;  /* 0x0000760423227816 */ /* 0x000fe40000000022 */
[----:B------:R-:W-:-:S02]  /*122c0*/  SHF.L.U32 R37, R37, 0x10, RZ ;  /* 0x0000001025257819 */ /* 0x000fc400000006ff */
[----:B------:R-:W-:Y:S02]  /*122d0*/  PRMT R35, R33, 0x7604, R32 ;  /* 0x0000760421237816 */ /* 0x000fe40000000020 */
[----:B------:R-:W-:Y:S02]  /*122e0*/  LOP3.LUT R33, R15, 0xff0000, R14, 0xf8, !PT ;  /* 0x00ff00000f217812 */ /* 0x000fe400078ef80e */
[----:B------:R-:W-:Y:S02]  /*122f0*/  LOP3.LUT R37, R34, 0xff0000, R37, 0xf8, !PT ;  /* 0x00ff000022257812 */ /* 0x000fe400078ef825 */
[----:B------:R-:W-:Y:S02]  /*12300*/  LOP3.LUT R35, R35, 0xff0000, R30, 0xf8, !PT ;  /* 0x00ff000023237812 */ /* 0x000fe400078ef81e */
[----:B------:R-:W-:Y:S02]  /*12310*/  LOP3.LUT R37, R37, 0xff000000, R31, 0xf8, !PT ;  /* 0xff00000025257812 */ /* 0x000fe400078ef81f */
[----:B------:R-:W-:-:S02]  /*12320*/  LOP3.LUT R33, R33, 0xff000000, R29, 0xf8, !PT ;  /* 0xff00000021217812 */ /* 0x000fc400078ef81d */
[----:B------:R-:W-:Y:S02]  /*12330*/  LOP3.LUT R15, R3, 0xff0000, R28, 0xf8, !PT ;  /* 0x00ff0000030f7812 */ /* 0x000fe400078ef81c */
        /* <DEDUP_REMOVED lines=91> */
.L_x_569:
[----:B------:R-:W-:Y:S05]  /*128f0*/  BSYNC B1 ;  /* 0x0000000000017941 */ /* 0x000fea0003800000 */
.L_x_568:
[----:B------:R-:W-:Y:S04]  /*12900*/  BSSY B1, `(.L_x_570) ;  /* 0x000007c000017945 */ /* 0x000fe80003800000 */
[----:B------:R-:W-:Y:S05]  /*12910*/  @P3 BRA `(.L_x_571) ;  /* 0x0000000400e83947 */ /* 0x000fea0003800000 */
[----:B01-34-:R-:W0:Y:S01]  /*12920*/  LDS.128 R4, [R226+0x2000] ;  /* 0x00200000e2047984 */ /* 0x01be220000000c00 */
        /* <DEDUP_REMOVED lines=121> */
.L_x_571:
[----:B------:R-:W-:Y:S05]  /*130c0*/  BSYNC B1 ;  /* 0x0000000000017941 */ /* 0x000fea0003800000 */
.L_x_570:
        /* <DEDUP_REMOVED lines=33> */
[--C-:B------:R-:W-:Y:S01]  /*132e0*/  HADD2.F32 R13, -RZ, R3.reuse.H0_H0 ;  /* 0x20000003ff0d7230 */ /* 0x100fe20000004100 */
[----:B------:R-:W-:Y:S01]  /*132f0*/  LOP3.LUT R24, R15, 0xff000000, R12, 0xf8, !PT ;  /* 0xff0000000f187812 */ /* 0x000fe200078ef80c */
[----:B------:R-:W-:Y:S01]  /*13300*/  HADD2.F32 R12, -RZ, R3.H1_H1 ;  /* 0x30000003ff0c7230 */ /* 0x000fe20000004100 */
[----:B------:R-:W-:Y:S01]  /*13310*/  F2FP.F16.E4M3.UNPACK_B R6, R6 ;  /* 0x00000006ff06723e */ /* 0x000fe200020006ff */
[----:B------:R-:W-:Y:S01]  /*13320*/  HADD2.F32 R28, -RZ, R26.H1_H1 ;  /* 0x3000001aff1c7230 */ /* 0x000fe20000004100 */
[-C--:B------:R-:W-:Y:S01]  /*13330*/  F2FP.F16.E4M3.UNPACK_B R14, R7.reuse ;  /* 0x00000007ff0e723e */ /* 0x080fe200020006ff */
[----:B------:R-:W-:Y:S01]  /*13340*/  HADD2.F32 R21, -RZ, R20.H1_H1 ;  /* 0x30000014ff157230 */ /* 0x000fe20000004100 */
[----:B------:R-:W-:Y:S01]  /*13350*/  F2FP.F16.E4M3.UNPACK_B R15, R7.H1 ;  /* 0x00000007ff0f723e */ /* 0x000fe200030006ff */
[----:B------:R-:W-:-:S02]  /*13360*/  HADD2.F32 R26, -RZ, R26.H0_H0 ;  /* 0x2000001aff1a7230 */ /* 0x000fc40000004100 */
[CC--:B------:R-:W-:Y:S01]  /*13370*/  FMUL.FTZ R30, R12.reuse, R28.reuse ;  /* 0x0000001c0c1e7220 */ /* 0x0c0fe20000410000 */
[----:B------:R-:W-:Y:S01]  /*13380*/  F2FP.F16.E4M3.UNPACK_B R7, R5 ;  /* 0x00000005ff07723e */ /* 0x000fe200020006ff */
[----:B------:R-:W-:Y:S01]  /*13390*/  FMUL.FTZ R31, R12, R21 ;  /* 0x000000150c1f7220 */ /* 0x000fe20000410000 */
[----:B------:R-:W-:Y:S01]  /*133a0*/  F2FP.F16.E4M3.UNPACK_B R12, R5.H1 ;  /* 0x00000005ff0c723e */ /* 0x000fe200030006ff */
[----:B------:R-:W-:Y:S02]  /*133b0*/  HADD2.F32 R5, -RZ, R6.H1_H1 ;  /* 0x30000006ff057230 */ /* 0x000fe40000004100 */
[C---:B------:R-:W-:Y:S01]  /*133c0*/  FFMA.FTZ R32, R13.reuse, R21, -R30 ;  /* 0x000000150d207223 */ /* 0x040fe2000001081e */
[----:B------:R-:W-:Y:S02]  /*133d0*/  HADD2.F32 R20, -RZ, R20.H0_H0 ;  /* 0x20000014ff147230 */ /* 0x000fe40000004100 */
[----:B------:R-:W-:Y:S01]  /*133e0*/  FFMA.FTZ R33, R13, R28, R31 ;  /* 0x0000001c0d217223 */ /* 0x000fe2000001001f */
[----:B------:R-:W-:Y:S01]  /*133f0*/  HADD2.F32 R6, -RZ, R6.H0_H0 ;  /* 0x20000006ff067230 */ /* 0x000fe20000004100 */
[----:B------:R-:W-:Y:S01]  /*13400*/  F2FP.F16.E4M3.UNPACK_B R29, R29.H1 ;  /* 0x0000001dff1d723e */ /* 0x000fe200030006ff */
[C---:B------:R-:W-:Y:S01]  /*13410*/  FMUL.FTZ R13, R5.reuse, R26 ;  /* 0x0000001a050d7220 */ /* 0x040fe20000410000 */
[----:B------:R-:W-:Y:S01]  /*13420*/  F2FP.F16.E4M3.UNPACK_B R25, R25.H1 ;  /* 0x00000019ff19723e */ /* 0x000fe200030006ff */
[----:B------:R-:W-:Y:S01]  /*13430*/  FMUL.FTZ R31, R5, R20 ;  /* 0x00000014051f7220 */ /* 0x000fe20000410000 */
[----:B------:R-:W-:-:S02]  /*13440*/  HADD2.F32 R5, -RZ, R14.H1_H1 ;  /* 0x3000000eff057230 */ /* 0x000fc40000004100 */
[C---:B------:R-:W-:Y:S01]  /*13450*/  FFMA.FTZ R30, R6.reuse, R20, -R13 ;  /* 0x00000014061e7223 */ /* 0x040fe2000001080d */
[----:B------:R-:W-:Y:S02]  /*13460*/  HADD2.F32 R21, -RZ, R29.H0_H0 ;  /* 0x2000001dff157230 */ /* 0x000fe40000004100 */
[----:B------:R-:W-:Y:S01]  /*13470*/  FFMA.FTZ R31, R6, R26, R31 ;  /* 0x0000001a061f7223 */ /* 0x000fe2000001001f */
[----:B------:R-:W-:Y:S01]  /*13480*/  HADD2.F32 R13, -RZ, R25.H0_H0 ;  /* 0x20000019ff0d7230 */ /* 0x000fe20000004100 */
[----:B------:R-:W-:Y:S01]  /*13490*/  F2FP.F16.E4M3.UNPACK_B R3, R4 ;  /* 0x00000004ff03723e */ /* 0x000fe200020006ff */
[----:B------:R-:W-:Y:S02]  /*134a0*/  HADD2.F32 R14, -RZ, R14.H0_H0 ;  /* 0x2000000eff0e7230 */ /* 0x000fe40000004100 */
[C---:B------:R-:W-:Y:S01]  /*134b0*/  FMUL.FTZ R35, R5.reuse, R21 ;  /* 0x0000001505237220 */ /* 0x040fe20000410000 */
[----:B------:R-:W-:Y:S02]  /*134c0*/  HADD2.F32 R29, -RZ, R29.H1_H1 ;  /* 0x3000001dff1d7230 */ /* 0x000fe40000004100 */
[----:B------:R-:W-:Y:S01]  /*134d0*/  FMUL.FTZ R5, R5, R13 ;  /* 0x0000000d05057220 */ /* 0x000fe20000410000 */
[----:B------:R-:W-:-:S02]  /*134e0*/  HADD2.F32 R6, -RZ, R15.H1_H1 ;  /* 0x3000000fff067230 */ /* 0x000fc40000004100 */
[C---:B------:R-:W-:Y:S01]  /*134f0*/  FFMA.FTZ R35, R14.reuse, R13, -R35 ;  /* 0x0000000d0e237223 */ /* 0x040fe20000010823 */
[----:B------:R-:W-:Y:S02]  /*13500*/  HADD2.F32 R25, -RZ, R25.H1_H1 ;  /* 0x30000019ff197230 */ /* 0x000fe40000004100 */
        /* <DEDUP_REMOVED lines=52> */
.L_x_573:
[----:B------:R-:W-:Y:S05]  /*13850*/  BSYNC B1 ;  /* 0x0000000000017941 */ /* 0x000fea0003800000 */
.L_x_572:
[----:B------:R-:W-:Y:S05]  /*13860*/  @P5 BRA `(.L_x_563) ;  /* 0x0000003c00085947 */ /* 0x000fea0003800000 */
[----:B01-34-:R-:W0:Y:S01]  /*13870*/  LDS.128 R4, [R226+0x4000] ;  /* 0x00400000e2047984 */ /* 0x01be220000000c00 */
[----:B-----5:R-:W-:Y:S02]  /*13880*/  SHF.R.U32.HI R12, RZ, 0x8, R9 ;  /* 0x00000008ff0c7819 */ /* 0x020fe40000011609 */
[----:B------:R-:W-:Y:S02]  /*13890*/  SHF.R.U32.HI R20, RZ, 0x8, R11 ;  /* 0x00000008ff147819 */ /* 0x000fe4000001160b */
[----:B------:R-:W-:Y:S02]  /*138a0*/  LOP3.LUT R13, R9, 0xff, RZ, 0xc0, !PT ;  /* 0x000000ff090d7812 */ /* 0x000fe400078ec0ff */
[----:B------:R-:W-:Y:S02]  /*138b0*/  LOP3.LUT R21, R11, 0xff, RZ, 0xc0, !PT ;  /* 0x000000ff0b157812 */ /* 0x000fe400078ec0ff */
[----:B------:R-:W-:Y:S02]  /*138c0*/  LOP3.LUT R12, R12, 0xff, RZ, 0xc0, !PT ;  /* 0x000000ff0c0c7812 */ /* 0x000fe400078ec0ff */
[----:B------:R-:W-:-:S02]  /*138d0*/  LOP3.LUT R20, R20, 0xff, RZ, 0xc0, !PT ;  /* 0x000000ff14147812 */ /* 0x000fc400078ec0ff */
[----:B------:R-:W-:Y:S02]  /*138e0*/  SHF.R.U32.HI R0, RZ, 0x8, R8 ;  /* 0x00000008ff007819 */ /* 0x000fe40000011608 */
[----:B--2---:R-:W-:Y:S02]  /*138f0*/  SHF.R.U32.HI R14, RZ, 0x8, R10 ;  /* 0x00000008ff0e7819 */ /* 0x004fe4000001160a */
[----:B------:R-:W-:Y:S02]  /*13900*/  PRMT R13, R12, 0x7604, R13 ;  /* 0x000076040c0d7816 */ /* 0x000fe4000000000d */
[----:B------:R-:W-:Y:S02]  /*13910*/  PRMT R21, R20, 0x7604, R21 ;  /* 0x0000760414157816 */ /* 0x000fe40000000015 */
[----:B------:R-:W-:Y:S02]  /*13920*/  SHF.R.U32.HI R12, RZ, 0x10, R9 ;  /* 0x00000010ff0c7819 */ /* 0x000fe40000011609 */
[----:B------:R-:W-:-:S02]  /*13930*/  SHF.R.U32.HI R20, RZ, 0x10, R11 ;  /* 0x00000010ff147819 */ /* 0x000fc4000001160b */
[----:B------:R-:W-:Y:S02]  /*13940*/  LOP3.LUT R3, R8, 0xff, RZ, 0xc0, !PT ;  /* 0x000000ff08037812 */ /* 0x000fe400078ec0ff */
[----:B------:R-:W-:Y:S02]  /*13950*/  LOP3.LUT R15, R10, 0xff, RZ, 0xc0, !PT ;  /* 0x000000ff0a0f7812 */ /* 0x000fe400078ec0ff */
[----:B------:R-:W-:Y:S02]  /*13960*/  LOP3.LUT R0, R0, 0xff, RZ, 0xc0, !PT ;  /* 0x000000ff00007812 */ /* 0x000fe400078ec0ff */
[----:B------:R-:W-:Y:S02]  /*13970*/  LOP3.LUT R14, R14, 0xff, RZ, 0xc0, !PT ;  /* 0x000000ff0e0e7812 */ /* 0x000fe400078ec0ff */
[----:B------:R-:W-:Y:S02]  /*13980*/  LOP3.LUT R12, R12, 0xff, RZ, 0xc0, !PT ;  /* 0x000000ff0c0c7812 */ /* 0x000fe400078ec0ff */
[----:B------:R-:W-:-:S02]  /*13990*/  LOP3.LUT R20, R20, 0xff, RZ, 0xc0, !PT ;  /* 0x000000ff14147812 */ /* 0x000fc400078ec0ff */
[----:B------:R-:W-:Y:S02]  /*139a0*/  PRMT R3, R0, 0x7604, R3 ;  /* 0x0000760400037816 */ /* 0x000fe40000000003 */
[----:B------:R-:W-:Y:S02]  /*139b0*/  PRMT R15, R14, 0x7604, R15 ;  /* 0x000076040e0f7816 */ /* 0x000fe4000000000f */
[----:B------:R-:W-:Y:S02]  /*139c0*/  SHF.R.U32.HI R0, RZ, 0x10, R8 ;  /* 0x00000010ff007819 */ /* 0x000fe40000011608 */
[----:B------:R-:W-:Y:S02]  /*139d0*/  SHF.R.U32.HI R14, RZ, 0x10, R10 ;  /* 0x00000010ff0e7819 */ /* 0x000fe4000001160a */
[----:B------:R-:W-:Y:S02]  /*139e0*/  PRMT R13, R12, 0x7054, R13 ;  /* 0x000070540c0d7816 */ /* 0x000fe4000000000d */
[----:B------:R-:W-:-:S02]  /*139f0*/  PRMT R21, R20, 0x7054, R21 ;  /* 0x0000705414157816 */ /* 0x000fc40000000015 */
[----:B------:R-:W-:Y:S02]  /*13a00*/  LOP3.LUT R0, R0, 0xff, RZ, 0xc0, !PT ;  /* 0x000000ff00007812 */ /* 0x000fe400078ec0ff */
[----:B------:R-:W-:Y:S02]  /*13a10*/  LOP3.LUT R14, R14, 0xff, RZ, 0xc0, !PT ;  /* 0x000000ff0e0e7812 */ /* 0x000fe400078ec0ff */
[----:B------:R-:W-:Y:S02]  /*13a20*/  LOP3.LUT R21, R21, 0xff000000, R11, 0xf8, !PT ;  /* 0xff00000015157812 */ /* 0x000fe400078ef80b */
[----:B------:R-:W-:Y:S02]  /*13a30*/  LOP3.LUT R13, R13, 0xff000000, R9, 0xf8, !PT ;  /* 0xff0000000d0d7812 */ /* 0x000fe400078ef809 */
[----:B------:R-:W-:Y:S02]  /*13a40*/  PRMT R3, R0, 0x7054, R3 ;  /* 0x0000705400037816 */ /* 0x000fe40000000003 */
[----:B------:R-:W-:-:S02]  /*13a50*/  PRMT R15, R14, 0x7054, R15 ;  /* 0x000070540e0f7816 */ /* 0x000fc4000000000f */
[-C--:B0-----:R-:W-:Y:S02]  /*13a60*/  F2FP.F16.E4M3.UNPACK_B R0, R6.reuse.H1 ;  /* 0x00000006ff00723e */ /* 0x081fe400030006ff */
[----:B------:R-:W-:Y:S02]  /*13a70*/  F2FP.F16.E4M3.UNPACK_B R24, R21 ;  /* 0x00000015ff18723e */ /* 0x000fe400020006ff */
[----:B------:R-:W-:Y:S01]  /*13a80*/  F2FP.F16.E4M3.UNPACK_B R14, R13 ;  /* 0x0000000dff0e723e */ /* 0x000fe200020006ff */
[----:B------:R-:W-:Y:S01]  /*13a90*/  HADD2.F32 R9, -RZ, R0.H1_H1 ;  /* 0x30000000ff097230 */ /* 0x000fe20000004100 */
[----:B------:R-:W-:Y:S01]  /*13aa0*/  LOP3.LUT R12, R3, 0xff000000, R8, 0xf8, !PT ;  /* 0xff000000030c7812 */ /* 0x000fe200078ef808 */
[----:B------:R-:W-:Y:S01]  /*13ab0*/  HADD2.F32 R25, -RZ, R24.H1_H1 ;  /* 0x30000018ff197230 */ /* 0x000fe20000004100 */
[----:B------:R-:W-:Y:S01]  /*13ac0*/  LOP3.LUT R20, R15, 0xff000000, R10, 0xf8, !PT ;  /* 0xff0000000f147812 */ /* 0x000fe200078ef80a */
[----:B------:R-:W-:Y:S01]  /*13ad0*/  HADD2.F32 R15, -RZ, R14.H1_H1 ;  /* 0x3000000eff0f7230 */ /* 0x000fe20000004100 */
[----:B------:R-:W-:Y:S01]  /*13ae0*/  F2FP.F16.E4M3.UNPACK_B R3, R6 ;  /* 0x00000006ff03723e */ /* 0x000fe200020006ff */
[----:B------:R-:W-:Y:S01]  /*13af0*/  HADD2.F32 R8, -RZ, R0.H0_H0 ;  /* 0x20000000ff087230 */ /* 0x000fe20000004100 */
[----:B------:R-:W-:Y:S01]  /*13b00*/  F2FP.F16.E4M3.UNPACK_B R10, R7 ;  /* 0x00000007ff0a723e */ /* 0x000fe200020006ff */
[C---:B------:R-:W-:Y:S01]  /*13b10*/  FMUL.FTZ R27, R9.reuse, R25 ;  /* 0x00000019091b7220 */ /* 0x040fe20000410000 */
[----:B------:R-:W-:Y:S01]  /*13b20*/  F2FP.F16.E4M3.UNPACK_B R11, R7.H1 ;  /* 0x00000007ff0b723e */ /* 0x000fe200030006ff */
[----:B------:R-:W-:Y:S01]  /*13b30*/  FMUL.FTZ R26, R9, R15 ;  /* 0x0000000f091a7220 */ /* 0x000fe20000410000 */
[-C--:B------:R-:W-:Y:S01]  /*13b40*/  F2FP.F16.E4M3.UNPACK_B R6, R5.reuse ;  /* 0x00000005ff06723e */ /* 0x080fe200020006ff */
[----:B------:R-:W-:Y:S01]  /*13b50*/  HADD2.F32 R24, -RZ, R24.H0_H0 ;  /* 0x20000018ff187230 */ /* 0x000fe20000004100 */
[----:B------:R-:W-:Y:S01]  /*13b60*/  F2FP.F16.E4M3.UNPACK_B R7, R5.H1 ;  /* 0x00000005ff07723e */ /* 0x000fe200030006ff */
[----:B------:R-:W-:Y:S01]  /*13b70*/  HADD2.F32 R5, -RZ, R3.H1_H1 ;  /* 0x30000003ff057230 */ /* 0x000fe20000004100 */
[----:B------:R-:W-:Y:S01]  /*13b80*/  F2FP.F16.E4M3.UNPACK_B R21, R21.H1 ;  /* 0x00000015ff15723e */ /* 0x000fe200030006ff */
[----:B------:R-:W-:-:S02]  /*13b90*/  HADD2.F32 R14, -RZ, R14.H0_H0 ;  /* 0x2000000eff0e7230 */ /* 0x000fc40000004100 */
[C---:B------:R-:W-:Y:S01]  /*13ba0*/  FFMA.FTZ R27, R8.reuse, R15, -R27 ;  /* 0x0000000f081b7223 */ /* 0x040fe2000001081b */
[----:B------:R-:W-:Y:S01]  /*13bb0*/  FFMA.FTZ R26, R8, R25, R26 ;  /* 0x00000019081a7223 */ /* 0x000fe2000001001a */
[----:B------:R-:W-:Y:S01]  /*13bc0*/  HADD2.F32 R3, -RZ, R3.H0_H0 ;  /* 0x20000003ff037230 */ /* 0x000fe20000004100 */
[----:B------:R-:W-:Y:S01]  /*13bd0*/  F2FP.F16.E4M3.UNPACK_B R13, R13.H1 ;  /* 0x0000000dff0d723e */ /* 0x000fe200030006ff */
[C---:B------:R-:W-:Y:S01]  /*13be0*/  FMUL.FTZ R8, R5.reuse, R24 ;  /* 0x0000001805087220 */ /* 0x040fe20000410000 */
[----:B------:R-:W-:Y:S01]  /*13bf0*/  FMUL.FTZ R15, R5, R14 ;  /* 0x0000000e050f7220 */ /* 0x000fe20000410000 */
[--C-:B------:R-:W-:Y:S01]  /*13c00*/  HADD2.F32 R5, -RZ, R10.reuse.H1_H1 ;  /* 0x3000000aff057230 */ /* 0x100fe20000004100 */
[----:B------:R-:W-:Y:S01]  /*13c10*/  F2FP.F16.E4M3.UNPACK_B R0, R4 ;  /* 0x00000004ff00723e */ /* 0x000fe200020006ff */
[----:B------:R-:W-:Y:S02]  /*13c20*/  HADD2.F32 R9, -RZ, R21.H0_H0 ;  /* 0x20000015ff097230 */ /* 0x000fe40000004100 */
[C---:B------:R-:W-:Y:S01]  /*13c30*/  FFMA.FTZ R25, R3.reuse, R14, -R8 ;  /* 0x0000000e03197223 */ /* 0x040fe20000010808 */
[----:B------:R-:W-:Y:S01]  /*13c40*/  FFMA.FTZ R24, R3, R24, R15 ;  /* 0x0000001803187223 */ /* 0x000fe2000001000f */
[----:B------:R-:W-:Y:S01]  /*13c50*/  HADD2.F32 R8, -RZ, R13.H0_H0 ;  /* 0x2000000dff087230 */ /* 0x000fe20000004100 */
[----:B------:R-:W-:Y:S01]  /*13c60*/  F2FP.F16.E4M3.UNPACK_B R4, R4.H1 ;  /* 0x00000004ff04723e */ /* 0x000fe200030006ff */
[----:B------:R-:W-:-:S02]  /*13c70*/  HADD2.F32 R10, -RZ, R10.H0_H0 ;  /* 0x2000000aff0a7230 */ /* 0x000fc40000004100 */
[CC--:B------:R-:W-:Y:S01]  /*13c80*/  FMUL.FTZ R15, R5.reuse, R9.reuse ;  /* 0x00000009050f7220 */ /* 0x0c0fe20000410000 */
[----:B------:R-:W-:Y:S02]  /*13c90*/  HADD2.F32 R14, -RZ, R21.H1_H1 ;  /* 0x30000015ff0e7230 */ /* 0x000fe40000004100 */
[-C--:B------:R-:W-:Y:S01]  /*13ca0*/  FMUL.FTZ R5, R5, R8.reuse ;  /* 0x0000000805057220 */ /* 0x080fe20000410000 */
[----:B------:R-:W-:Y:S02]  /*13cb0*/  HADD2.F32 R3, -RZ, R11.H1_H1 ;  /* 0x3000000bff037230 */ /* 0x000fe40000004100 */
[C---:B------:R-:W-:Y:S01]  /*13cc0*/  FFMA.FTZ R21, R10.reuse, R8, -R15 ;  /* 0x000000080a157223 */ /* 0x040fe2000001080f */
[----:B------:R-:W-:Y:S02]  /*13cd0*/  HADD2.F32 R8, -RZ, R13.H1_H1 ;  /* 0x3000000dff087230 */ /* 0x000fe40000004100 */
[----:B------:R-:W-:Y:S01]  /*13ce0*/  FFMA.FTZ R28, R10, R9, R5 ;  /* 0x000000090a1c7223 */ /* 0x000fe20000010005 */
[----:B------:R-:W-:-:S02]  /*13cf0*/  HADD2.F32 R11, -RZ, R11.H0_H0 ;  /* 0x2000000bff0b7230 */ /* 0x000fc40000004100 */
[C---:B------:R-:W-:Y:S01]  /*13d00*/  FMUL.FTZ R30, R3.reuse, R14 ;  /* 0x0000000e031e7220 */ /* 0x040fe20000410000 */
[----:B------:R-:W-:Y:S01]  /*13d10*/  F2FP.F16.E4M3.UNPACK_B R9, R20 ;  /* 0x00000014ff09723e */ /* 0x000fe200020006ff */
[-C--:B------:R-:W-:Y:S01]  /*13d20*/  FMUL.FTZ R10, R3, R8.reuse ;  /* 0x00000008030a7220 */ /* 0x080fe20000410000 */
[----:B------:R-:W-:Y:S02]  /*13d30*/  HADD2.F32 R5, -RZ, R4.H1_H1 ;  /* 0x30000004ff057230 */ /* 0x000fe40000004100 */
[C---:B------:R-:W-:Y:S01]  /*13d40*/  FFMA.FTZ R30, R11.reuse, R8, -R30 ;  /* 0x000000080b1e7223 */ /* 0x040fe2000001081e */
[----:B------:R-:W-:Y:S01]  /*13d50*/  F2FP.F16.E4M3.UNPACK_B R8, R12 ;  /* 0x0000000cff08723e */ /* 0x000fe200020006ff */
[----:B------:R-:W-:Y:S01]  /*13d60*/  FFMA.FTZ R29, R11, R14, R10 ;  /* 0x0000000e0b1d7223 */ /* 0x000fe2000001000a */
[--C-:B------:R-:W-:Y:S01]  /*13d70*/  HADD2.F32 R13, -RZ, R9.reuse.H1_H1 ;  /* 0x30000009ff0d7230 */ /* 0x100fe20000004100 */
[----:B------:R-:W-:Y:S01]  /*13d80*/  F2FP.F16.E4M3.UNPACK_B R12, R12.H1 ;  /* 0x0000000cff0c723e */ /* 0x000fe200030006ff */
[----:B------:R-:W-:Y:S01]  /*13d90*/  HADD2.F32 R10, -RZ, R9.H0_H0 ;  /* 0x20000009ff0a7230 */ /* 0x000fe20000004100 */
[----:B------:R-:W-:Y:S01]  /*13da0*/  F2FP.F16.E4M3.UNPACK_B R20, R20.H1 ;  /* 0x00000014ff14723e */ /* 0x000fe200030006ff */
[----:B------:R-:W-:-:S02]  /*13db0*/  HADD2.F32 R9, -RZ, R8.H1_H1 ;  /* 0x30000008ff097230 */ /* 0x000fc40000004100 */
[C---:B------:R-:W-:Y:S01]  /*13dc0*/  FMUL.FTZ R11, R5.reuse, R13 ;  /* 0x0000000d050b7220 */ /* 0x040fe20000410000 */
[----:B------:R-:W-:Y:S02]  /*13dd0*/  HADD2.F32 R3, -RZ, R0.H1_H1 ;  /* 0x30000000ff037230 */ /* 0x000fe40000004100 */
        /* <DEDUP_REMOVED lines=10> */
[----:B------:R-:W-:-:S02]  /*13e80*/  HADD2.F32 R4, -RZ, R12.H1_H1 ;  /* 0x3000000cff047230 */ /* 0x000fc40000004100 */
[--C-:B------:R-:W-:Y:S02]  /*13e90*/  HADD2.F32 R3, -RZ, R7.reuse.H1_H1 ;  /* 0x30000007ff037230 */ /* 0x100fe40000004100 */
[--C-:B------:R-:W-:Y:S02]  /*13ea0*/  HADD2.F32 R8, -RZ, R20.reuse.H1_H1 ;  /* 0x30000014ff087230 */ /* 0x100fe40000004100 */
[----:B------:R-:W-:Y:S02]  /*13eb0*/  HADD2.F32 R9, -RZ, R20.H0_H0 ;  /* 0x20000014ff097230 */ /* 0x000fe40000004100 */
[C---:B------:R-:W-:Y:S01]  /*13ec0*/  FMUL.FTZ R13, R3.reuse, R4 ;  /* 0x00000004030d7220 */ /* 0x040fe20000410000 */
[----:B------:R-:W-:Y:S02]  /*13ed0*/  HADD2.F32 R0, -RZ, R6.H1_H1 ;  /* 0x30000006ff007230 */ /* 0x000fe40000004100 */
[----:B------:R-:W-:Y:S02]  /*13ee0*/  HADD2.F32 R5, -RZ, R12.H0_H0 ;  /* 0x2000000cff057230 */ /* 0x000fe40000004100 */
[----:B------:R-:W-:Y:S01]  /*13ef0*/  FMUL.FTZ R12, R3, R8 ;  /* 0x00000008030c7220 */ /* 0x000fe20000410000 */
[----:B------:R-:W-:-:S02]  /*13f00*/  HADD2.F32 R7, -RZ, R7.H0_H0 ;  /* 0x20000007ff077230 */ /* 0x000fc40000004100 */
[C---:B------:R-:W-:Y:S01]  /*13f10*/  FMUL.FTZ R3, R0.reuse, R9 ;  /* 0x0000000900037220 */ /* 0x040fe20000410000 */
[----:B------:R-:W-:Y:S02]  /*13f20*/  HADD2.F32 R6, -RZ, R6.H0_H0 ;  /* 0x20000006ff067230 */ /* 0x000fe40000004100 */
[-C--:B------:R-:W-:Y:S01]  /*13f30*/  FMUL.FTZ R0, R0, R5.reuse ;  /* 0x0000000500007220 */ /* 0x080fe20000410000 */
[C---:B------:R-:W-:Y:S01]  /*13f40*/  FFMA.FTZ R12, R7.reuse, R4, -R12 ;  /* 0x00000004070c7223 */ /* 0x040fe2000001080c */
[----:B------:R-:W-:Y:S01]  /*13f50*/  FFMA.FTZ R13, R7, R8, R13 ;  /* 0x00000008070d7223 */ /* 0x000fe2000001000d */
[C---:B------:R-:W-:Y:S01]  /*13f60*/  FFMA.FTZ R5, R6.reuse, R5, -R3 ;  /* 0x0000000506057223 */ /* 0x040fe20000010803 */
[----:B------:R-:W-:Y:S01]  /*13f70*/  FFMA.FTZ R0, R6, R9, R0 ;  /* 0x0000000906007223 */ /* 0x000fe20000010000 */
[----:B------:R-:W-:Y:S02]  /*13f80*/  F2FP.SATFINITE.E4M3.F32.PACK_AB_MERGE_C R6, R26, R27, RZ ;  /* 0x0000001b1a06723e */ /* 0x000fe400048070ff */
[----:B------:R-:W-:-:S02]  /*13f90*/  F2FP.SATFINITE.E4M3.F32.PACK_AB_MERGE_C R7, R29, R30, RZ ;  /* 0x0000001e1d07723e */ /* 0x000fc400048070ff */
[----:B------:R-:W-:Y:S02]  /*13fa0*/  F2FP.SATFINITE.E4M3.F32.PACK_AB_MERGE_C R4, R15, R14, RZ ;  /* 0x0000000e0f04723e */ /* 0x000fe400048070ff */
[----:B------:R-:W-:Y:S02]  /*13fb0*/  F2FP.SATFINITE.E4M3.F32.PACK_AB_MERGE_C R12, R13, R12, RZ ;  /* 0x0000000c0d0c723e */ /* 0x000fe400048070ff */
[----:B------:R-:W-:Y:S02]  /*13fc0*/  F2FP.SATFINITE.E4M3.F32.PACK_AB_MERGE_C R6, R24, R25, R6 ;  /* 0x000000191806723e */ /* 0x000fe40004807006 */
[----:B------:R-:W-:Y:S02]  /*13fd0*/  F2FP.SATFINITE.E4M3.F32.PACK_AB_MERGE_C R7, R28, R21, R7 ;  /* 0x000000151c07723e */ /* 0x000fe40004807007 */
[----:B------:R-:W-:Y:S02]  /*13fe0*/  F2FP.SATFINITE.E4M3.F32.PACK_AB_MERGE_C R4, R10, R11, R4 ;  /* 0x0000000b0a04723e */ /* 0x000fe40004807004 */
[----:B------:R-:W-:-:S05]  /*13ff0*/  F2FP.SATFINITE.E4M3.F32.PACK_AB_MERGE_C R5, R0, R5, R12 ;  /* 0x000000050005723e */ /* 0x000fca000480700c */
[----:B------:R0:W-:Y:S01]  /*14000*/  STS.128 [R226+0x4000], R4 ;  /* 0x00400004e2007388 */ /* 0x0001e20000000c00 */
[----:B------:R-:W-:Y:S05]  /*14010*/  BRA `(.L_x_563) ;  /* 0x00000034001c7947 */ /* 0x000fea0003800000 */
.L_x_557:
[----:B------:R-:W-:-:S03]  /*14020*/  UMOV UR4, 0xffffffff ;  /* 0xffffffff00047882 */ /* 0x000fc60000000000 */
[----:B------:R-:W-:Y:S05]  /*14030*/  BRA.DIV UR4, `(.L_x_574) ;  /* 0x0000015604d47947 */ /* 0x000fea000b800000 */
[----:B------:R0:W1:Y:S04]  /*14040*/  SHFL.IDX PT, R21, R24, RZ, 0x1e1f ;  /* 0x001e1fff18157589 */ /* 0x00006800000e0000 */
[----:B------:R0:W2:Y:S04]  /*14050*/  SHFL.IDX PT, R39, R136, RZ, 0x1e1f ;  /* 0x001e1fff88277589 */ /* 0x0000a800000e0000 */
[----:B------:R0:W3:Y:S04]  /*14060*/  SHFL.IDX PT, R3, R26, RZ, 0x1e1f ;  /* 0x001e1fff1a037589 */ /* 0x0000e800000e0000 */
[----:B------:R-:W4:Y:S02]  /*14070*/  SHFL.IDX PT, R37, R37, RZ, 0x1e1f ;  /* 0x001e1fff25257589 */ /* 0x000f2400000e0000 */
.L_x_814:
[----:B------:R-:W-:Y:S01]  /*14080*/  ULDC UR4, c[0x0][0x448] ;  /* 0x0001120000047ab9 */ /* 0x000fe20000000800 */
[----:B------:R-:W-:Y:S01]  /*14090*/  BSSY B1, `(.L_x_575) ;  /* 0x0000038000017945 */ /* 0x000fe20003800000 */
[----:B------:R-:W-:Y:S01]  /*140a0*/  IMAD R0, R151, UR4, RZ ;  /* 0x0000000497007c24 */ /* 0x000fe2000f8e02ff */
[----:B------:R-:W-:Y:S02]  /*140b0*/  CS2R R4, SRZ ;  /* 0x0000000000047805 */ /* 0x000fe4000001ff00 */
[----:B------:R-:W-:Y:S02]  /*140c0*/  CS2R R6, SRZ ;  /* 0x0000000000067805 */ /* 0x000fe4000001ff00 */
[----:B------:R-:W-:Y:S02]  /*140d0*/  CS2R R8, SRZ ;  /* 0x0000000000087805 */ /* 0x000fe4000001ff00 */
[----:B------:R-:W-:Y:S02]  /*140e0*/  CS2R R12, SRZ ;  /* 0x00000000000c7805 */ /* 0x000fe4000001ff00 */
[----:B------:R-:W-:-:S02]  /*140f0*/  ISETP.GE.AND P0, PT, R10, R0, PT ;  /* 0x000000000a00720c */ /* 0x000fc40003f06270 */
[----:B------:R-:W-:Y:S02]  /*14100*/  CS2R R10, SRZ ;  /* 0x00000000000a7805 */ /* 0x000fe4000001ff00 */
[----:B------:R-:W-:Y:S02]  /*14110*/  CS2R R14, SRZ ;  /* 0x00000000000e7805 */ /* 0x000fe4000001ff00 */
[----:B0-----:R-:W-:Y:S02]  /*14120*/  CS2R R24, SRZ ;  /* 0x0000000000187805 */ /* 0x001fe4000001ff00 */
[----:B------:R-:W-:Y:S02]  /*14130*/  CS2R R26, SRZ ;  /* 0x00000000001a7805 */ /* 0x000fe4000001ff00 */
[----:B------:R-:W-:Y:S02]  /*14140*/  CS2R R28, SRZ ;  /* 0x00000000001c7805 */ /* 0x000fe4000001ff00 */
[----:B------:R-:W-:-:S02]  /*14150*/  CS2R R30, SRZ ;  /* 0x00000000001e7805 */ /* 0x000fc4000001ff00 */
[----:B------:R-:W-:Y:S02]  /*14160*/  CS2R R32, SRZ ;  /* 0x0000000000207805 */ /* 0x000fe4000001ff00 */
[----:B------:R-:W-:Y:S01]  /*14170*/  CS2R R34, SRZ ;  /* 0x0000000000227805 */ /* 0x000fe2000001ff00 */
[----:B------:R-:W-:Y:S06]  /*14180*/  @P0 BRA `(.L_x_576) ;  /* 0x0000000000a00947 */ /* 0x000fec0003800000 */
[C---:B------:R-:W-:Y:S01]  /*14190*/  VIADD R4, R16.reuse, 0x20 ;  /* 0x0000002010047836 */ /* 0x040fe20000000000 */
[----:B------:R-:W-:Y:S01]  /*141a0*/  ULDC UR4, c[0x0][0x3f4] ;  /* 0x0000fd0000047ab9 */ /* 0x000fe20000000800 */
[C---:B------:R-:W-:Y:S02]  /*141b0*/  IADD3 R5, R16.reuse, 0x40, RZ ;  /* 0x0000004010057810 */ /* 0x040fe40007ffe0ff */
[----:B------:R-:W-:Y:S02]  /*141c0*/  CS2R R24, SRZ ;  /* 0x0000000000187805 */ /* 0x000fe4000001ff00 */
[----:B------:R-:W-:Y:S02]  /*141d0*/  ISETP.GE.AND P2, PT, R16, UR4, PT ;  /* 0x0000000410007c0c */ /* 0x000fe4000bf46270 */
[----:B------:R-:W-:Y:S02]  /*141e0*/  CS2R R26, SRZ ;  /* 0x00000000001a7805 */ /* 0x000fe4000001ff00 */
[----:B------:R-:W-:-:S02]  /*141f0*/  ISETP.GE.AND P1, PT, R4, UR4, PT ;  /* 0x0000000404007c0c */ /* 0x000fc4000bf26270 */
[----:B------:R-:W-:Y:S02]  /*14200*/  CS2R R28, SRZ ;  /* 0x00000000001c7805 */ /* 0x000fe4000001ff00 */
[----:B------:R-:W-:Y:S02]  /*14210*/  ISETP.GE.AND P0, PT, R5, UR4, PT ;  /* 0x0000000405007c0c */ /* 0x000fe4000bf06270 */
[----:B------:R-:W-:Y:S02]  /*14220*/  CS2R R4, SRZ ;  /* 0x0000000000047805 */ /* 0x000fe4000001ff00 */
[----:B------:R-:W-:Y:S02]  /*14230*/  CS2R R30, SRZ ;  /* 0x00000000001e7805 */ /* 0x000fe4000001ff00 */
[----:B-1----:R-:W-:-:S03]  /*14240*/  @!P2 IADD3 R40, P3, R16, R21, RZ ;  /* 0x000000151028a210 */ /* 0x002fc60007f7e0ff */
[----:B------:R-:W-:-:S04]  /*14250*/  @!P1 IMAD.SHL.U32 R46, R173, 0x10, RZ ;  /* 0x00000010ad2e9824 */ /* 0x000fc800078e00ff */
[----:B------:R-:W-:Y:S02]  /*14260*/  @!P0 IMAD.SHL.U32 R48, R174, 0x10, RZ ;  /* 0x00000010ae308824 */ /* 0x000fe400078e00ff */
[----:B---3--:R-:W-:Y:S01]  /*14270*/  @!P2 IMAD.X R41, R3, 0x1, R17, P3 ;  /* 0x000000010329a824 */ /* 0x008fe200018e0611 */
[----:B------:R-:W-:Y:S02]  /*14280*/  @!P1 SHF.R.S32.HI R6, RZ, 0x1f, R46 ;  /* 0x0000001fff069819 */ /* 0x000fe4000001142e */
[C---:B------:R-:W-:Y:S02]  /*14290*/  @!P1 IADD3 R42, P5, R46.reuse, R21, RZ ;  /* 0x000000152e2a9210 */ /* 0x040fe40007fbe0ff */
[----:B--2---:R-:W-:Y:S02]  /*142a0*/  @!P1 IADD3 R46, P4, R46, R39, RZ ;  /* 0x000000272e2e9210 */ /* 0x004fe40007f9e0ff */
[----:B------:R-:W-:Y:S02]  /*142b0*/  CS2R R10, SRZ ;  /* 0x00000000000a7805 */ /* 0x000fe4000001ff00 */
[----:B------:R-:W-:-:S02]  /*142c0*/  @!P0 IADD3 R38, P3, R48, R21, RZ ;  /* 0x0000001530268210 */ /* 0x000fc40007f7e0ff */
[----:B------:R-:W-:Y:S02]  /*142d0*/  CS2R R32, SRZ ;  /* 0x0000000000207805 */ /* 0x000fe4000001ff00 */
[----:B------:R-:W-:Y:S01]  /*142e0*/  @!P0 SHF.R.S32.HI R8, RZ, 0x1f, R48 ;  /* 0x0000001fff088819 */ /* 0x000fe20000011430 */
[----:B----4-:R-:W-:Y:S01]  /*142f0*/  @!P1 IMAD.X R47, R37, 0x1, R6, P4 ;  /* 0x00000001252f9824 */ /* 0x010fe200020e0606 */
[----:B------:R-:W-:Y:S02]  /*14300*/  @!P1 IADD3.X R43, R3, R6, RZ, P5, !PT ;  /* 0x00000006032b9210 */ /* 0x000fe40002ffe4ff */
[----:B------:R-:W-:Y:S02]  /*14310*/  CS2R R6, SRZ ;  /* 0x0000000000067805 */ /* 0x000fe4000001ff00 */
[----:B------:R-:W-:Y:S02]  /*14320*/  @!P0 IADD3 R48, P5, R48, R39, RZ ;  /* 0x0000002730308210 */ /* 0x000fe40007fbe0ff */
[----:B------:R-:W-:-:S02]  /*14330*/  CS2R R34, SRZ ;  /* 0x0000000000227805 */ /* 0x000fc4000001ff00 */
[----:B------:R-:W-:Y:S01]  /*14340*/  @!P2 IADD3 R20, P4, R16, R39, RZ ;  /* 0x000000271014a210 */ /* 0x000fe20007f9e0ff */
[--C-:B------:R-:W-:Y:S01]  /*14350*/  @!P0 IMAD.X R39, R3, 0x1, R8.reuse, P3 ;  /* 0x0000000103278824 */ /* 0x100fe200018e0608 */
[----:B------:R-:W-:Y:S01]  /*14360*/  CS2R R12, SRZ ;  /* 0x00000000000c7805 */ /* 0x000fe2000001ff00 */
[C---:B------:R-:W-:Y:S01]  /*14370*/  @!P0 IMAD.X R49, R37.reuse, 0x1, R8, P5 ;  /* 0x0000000125318824 */ /* 0x040fe200028e0608 */
[----:B------:R-:W-:Y:S02]  /*14380*/  CS2R R8, SRZ ;  /* 0x0000000000087805 */ /* 0x000fe4000001ff00 */
[----:B------:R-:W-:Y:S02]  /*14390*/  CS2R R14, SRZ ;  /* 0x00000000000e7805 */ /* 0x000fe4000001ff00 */
[----:B------:R-:W-:Y:S01]  /*143a0*/  @!P2 IADD3.X R21, R37, R17, RZ, P4, !PT ;  /* 0x000000112515a210 */ /* 0x000fe200027fe4ff */
[----:B------:R0:W5:Y:S04]  /*143b0*/  @!P2 LD.E.128 R24, desc[UR50][R40.64] ;  /* 0x000000322818a980 */ /* 0x000168000c101d00 */
[----:B------:R0:W5:Y:S04]  /*143c0*/  @!P2 LD.E.128 R4, desc[UR50][R20.64] ;  /* 0x000000321404a980 */ /* 0x000168000c101d00 */
[----:B------:R0:W5:Y:S04]  /*143d0*/  @!P1 LD.E.128 R28, desc[UR50][R42.64] ;  /* 0x000000322a1c9980 */ /* 0x000168000c101d00 */
[----:B------:R0:W5:Y:S04]  /*143e0*/  @!P1 LD.E.128 R8, desc[UR50][R46.64] ;  /* 0x000000322e089980 */ /* 0x000168000c101d00 */
[----:B------:R0:W5:Y:S04]  /*143f0*/  @!P0 LD.E.128 R32, desc[UR50][R38.64] ;  /* 0x0000003226208980 */ /* 0x000168000c101d00 */
[----:B------:R0:W5:Y:S02]  /*14400*/  @!P0 LD.E.128 R12, desc[UR50][R48.64] ;  /* 0x00000032300c8980 */ /* 0x000164000c101d00 */
.L_x_576:
[----:B------:R-:W-:Y:S05]  /*14410*/  BSYNC B1 ;  /* 0x0000000000017941 */ /* 0x000fea0003800000 */
.L_x_575:
[----:B------:R-:W-:Y:S01]  /*14420*/  ULEA.HI UR4, UR37, UR37, URZ, 0x1 ;  /* 0x0000002525047291 */ /* 0x000fe2000f8f083f */
[----:B------:R-:W-:Y:S01]  /*14430*/  IMAD R0, R169, -0x80, R0 ;  /* 0xffffff80a9007824 */ /* 0x000fe200078e0200 */
[----:B------:R-:W-:Y:S02]  /*14440*/  BSSY B1, `(.L_x_577) ;  /* 0x0000009000017945 */ /* 0x000fe40003800000 */
[----:B------:R-:W-:Y:S02]  /*14450*/  ULOP3.LUT UR4, UR4, 0xfffffffe, URZ, 0xc0, !UPT ;  /* 0xfffffffe04047892 */ /* 0x000fe4000f8ec03f */
[----:B---3--:R-:W-:Y:S02]  /*14460*/  VIMNMX R3, R0, 0x80, PT ;  /* 0x0000008000037848 */ /* 0x008fe40003fe0100 */
[----:B------:R-:W-:Y:S02]  /*14470*/  UIADD3 UR4, UR37, -UR4, URZ ;  /* 0x8000000425047290 */ /* 0x000fe4000fffe03f */
[----:B------:R-:W-:-:S04]  /*14480*/  ISETP.GE.AND P1, PT, R198, R3, PT ;  /* 0x00000003c600720c */ /* 0x000fc80003f26270 */
[----:B01----:R-:W-:-:S05]  /*14490*/  IMAD.U32 R21, RZ, RZ, UR4 ;  /* 0x00000004ff157e24 */ /* 0x003fca000f8e00ff */
[----:B------:R-:W-:-:S04]  /*144a0*/  SHF.L.U32 R21, R21, 0x1f, RZ ;  /* 0x0000001f15157819 */ /* 0x000fc800000006ff */
[----:B------:R-:W0:Y:S02]  /*144b0*/  SYNCS.PHASECHK.TRANS64.TRYWAIT P0, [R18+URZ+0x29800], R21 ;  /* 0x02980015120075a7 */ /* 0x000e24000800017f */
[----:B0-----:R-:W-:Y:S05]  /*144c0*/  @!P0 BRA `(.L_x_578) ;  /* 0x0000015400248947 */ /* 0x001fea0003800000 */
.L_x_815:
[----:B------:R-:W-:Y:S05]  /*144d0*/  BSYNC B1 ;  /* 0x0000000000017941 */ /* 0x000fea0003800000 */
.L_x_577:
[----:B------:R-:W-:Y:S05]  /*144e0*/  @P1 BRA `(.L_x_563) ;  /* 0x0000002c00e81947 */ /* 0x000fea0003800000 */
[----:B------:R-:W1:Y:S01]  /*144f0*/  LDC R3, c[0x0][0x3f4] ;  /* 0x0000fd00ff037b82 */ /* 0x000e620000000800 */
[C---:B------:R-:W-:Y:S01]  /*14500*/  VIADD R0, R16.reuse, 0x20 ;  /* 0x0000002010007836 */ /* 0x040fe20000000000 */
[----:B------:R-:W-:Y:S01]  /*14510*/  BSSY B1, `(.L_x_579) ;  /* 0x00000fd000017945 */ /* 0x000fe20003800000 */
[C---:B------:R-:W-:Y:S01]  /*14520*/  VIADD R20, R16.reuse, 0x40 ;  /* 0x0000004010147836 */ /* 0x040fe20000000000 */
[-C--:B-1----:R-:W-:Y:S02]  /*14530*/  ISETP.GE.AND P0, PT, R16, R3.reuse, PT ;  /* 0x000000031000720c */ /* 0x082fe40003f06270 */
[-C--:B------:R-:W-:Y:S02]  /*14540*/  ISETP.GE.AND P1, PT, R0, R3.reuse, PT ;  /* 0x000000030000720c */ /* 0x080fe40003f26270 */
[----:B------:R-:W-:-:S09]  /*14550*/  ISETP.GE.AND P2, PT, R20, R3, PT ;  /* 0x000000031400720c */ /* 0x000fd20003f46270 */
[----:B------:R-:W-:Y:S05]  /*14560*/  @P0 BRA `(.L_x_580) ;  /* 0x0000000c00dc0947 */ /* 0x000fea0003800000 */
[----:B------:R-:W3:Y:S01]  /*14570*/  LDL R67, [R1+0x24] ;  /* 0x0000240001437983 */ /* 0x000ee20000100800 */
[----:B-----5:R-:W-:Y:S02]  /*14580*/  SHF.R.U32.HI R0, RZ, 0x8, R24 ;  /* 0x00000008ff007819 */ /* 0x020fe40000011618 */
[----:B------:R-:W-:Y:S02]  /*14590*/  LOP3.LUT R20, R24, 0xff, RZ, 0xc0, !PT ;  /* 0x000000ff18147812 */ /* 0x000fe400078ec0ff */
[----:B0-----:R-:W-:Y:S02]  /*145a0*/  LOP3.LUT R21, R0, 0xff, RZ, 0xc0, !PT ;  /* 0x000000ff00157812 */ /* 0x001fe400078ec0ff */
[----:B------:R-:W-:Y:S02]  /*145b0*/  LEA.HI R0, R3, R228, RZ, 0x1c ;  /* 0x000000e403007211 */ /* 0x000fe400078fe0ff */
[----:B------:R-:W-:Y:S02]  /*145c0*/  PRMT R45, R21, 0x7604, R20 ;  /* 0x00007604152d7816 */ /* 0x000fe40000000014 */
[----:B------:R-:W-:-:S02]  /*145d0*/  SHF.R.S32.HI R21, RZ, 0x1f, R0 ;  /* 0x0000001fff157819 */ /* 0x000fc40000011400 */
[----:B----4-:R-:W-:Y:S02]  /*145e0*/  SHF.R.U32.HI R37, RZ, 0x8, R25 ;  /* 0x00000008ff257819 */ /* 0x010fe40000011619 */
[----:B------:R-:W-:Y:S02]  /*145f0*/  LEA.HI R20, R21, R0, RZ, 0x2 ;  /* 0x0000000015147211 */ /* 0x000fe400078f10ff */
[----:B------:R-:W-:Y:S02]  /*14600*/  SHF.L.U32 R21, R0, 0x4, RZ ;  /* 0x0000000400157819 */ /* 0x000fe400000006ff */
[----:B--2---:R-:W-:Y:S01]  /*14610*/  SHF.R.U32.HI R39, RZ, 0x8, R26 ;  /* 0x00000008ff277819 */ /* 0x004fe2000001161a */
[----:B------:R-:W-:Y:S01]  /*14620*/  IMAD.SHL.U32 R20, R20, 0x800, RZ ;  /* 0x0000080014147824 */ /* 0x000fe200078e00ff */
[----:B------:R-:W-:Y:S02]  /*14630*/  LOP3.LUT R0, R208, 0x30, R21, 0xf8, !PT ;  /* 0x00000030d0007812 */ /* 0x000fe400078ef815 */
[----:B------:R-:W-:-:S02]  /*14640*/  LOP3.LUT R36, R25, 0xff, RZ, 0xc0, !PT ;  /* 0x000000ff19247812 */ /* 0x000fc400078ec0ff */
[----:B------:R-:W-:Y:S02]  /*14650*/  LOP3.LUT R0, R0, R209, RZ, 0x3c, !PT ;  /* 0x000000d100007212 */ /* 0x000fe400078e3cff */
[----:B------:R-:W-:Y:S02]  /*14660*/  LOP3.LUT R21, R20, 0xffffe000, RZ, 0xc0, !PT ;  /* 0xffffe00014157812 */ /* 0x000fe400078ec0ff */
[----:B------:R-:W-:Y:S02]  /*14670*/  LOP3.LUT R38, R26, 0xff, RZ, 0xc0, !PT ;  /* 0x000000ff1a267812 */ /* 0x000fe400078ec0ff */
[----:B------:R-:W-:Y:S02]  /*14680*/  LOP3.LUT R37, R37, 0xff, RZ, 0xc0, !PT ;  /* 0x000000ff25257812 */ /* 0x000fe400078ec0ff */
[----:B------:R-:W-:Y:S02]  /*14690*/  LOP3.LUT R39, R39, 0xff, RZ, 0xc0, !PT ;  /* 0x000000ff27277812 */ /* 0x000fe400078ec0ff */
[----:B------:R-:W-:-:S02]  /*146a0*/  IADD3 R21, R0, R210, R21 ;  /* 0x000000d200157210 */ /* 0x000fc40007ffe015 */
[----:B------:R-:W-:Y:S02]  /*146b0*/  PRMT R46, R37, 0x7604, R36 ;  /* 0x00007604252e7816 */ /* 0x000fe40000000024 */
[----:B------:R-:W-:Y:S01]  /*146c0*/  PRMT R47, R39, 0x7604, R38 ;  /* 0x00007604272f7816 */ /* 0x000fe20000000026 */
[----:B------:R-:W-:Y:S01]  /*146d0*/  IMAD.IADD R0, R18, 0x1, R21 ;  /* 0x0000000112007824 */ /* 0x000fe200078e0215 */
[----:B------:R-:W-:Y:S02]  /*146e0*/  SHF.R.U32.HI R37, RZ, 0x8, R27 ;  /* 0x00000008ff257819 */ /* 0x000fe4000001161b */
[----:B------:R-:W-:Y:S02]  /*146f0*/  SHF.R.U32.HI R39, RZ, 0x8, R4 ;  /* 0x00000008ff277819 */ /* 0x000fe40000011604 */
[----:B------:R-:W-:Y:S02]  /*14700*/  SHF.R.U32.HI R40, RZ, 0x8, R5 ;  /* 0x00000008ff287819 */ /* 0x000fe40000011605 */
[----:B------:R-:W-:-:S02]  /*14710*/  LOP3.LUT R36, R27, 0xff, RZ, 0xc0, !PT ;  /* 0x000000ff1b247812 */ /* 0x000fc400078ec0ff */
[----:B------:R-:W-:Y:S02]  /*14720*/  LOP3.LUT R38, R4, 0xff, RZ, 0xc0, !PT ;  /* 0x000000ff04267812 */ /* 0x000fe400078ec0ff */
[----:B------:R-:W-:Y:S02]  /*14730*/  LOP3.LUT R37, R37, 0xff, RZ, 0xc0, !PT ;  /* 0x000000ff25257812 */ /* 0x000fe400078ec0ff */
[----:B------:R-:W-:Y:S02]  /*14740*/  LOP3.LUT R39, R39, 0xff, RZ, 0xc0, !PT ;  /* 0x000000ff27277812 */ /* 0x000fe400078ec0ff */
[----:B------:R-:W-:Y:S02]  /*14750*/  LOP3.LUT R21, R40, 0xff, RZ, 0xc0, !PT ;  /* 0x000000ff28157812 */ /* 0x000fe400078ec0ff */
[----:B------:R-:W0:Y:S01]  /*14760*/  LDS.128 R40, [R0+0x14400] ;  /* 0x0144000000287984 */ /* 0x000e220000000c00 */
[----:B------:R-:W-:Y:S02]  /*14770*/  PRMT R20, R37, 0x7604, R36 ;  /* 0x0000760425147816 */ /* 0x000fe40000000024 */
[----:B------:R-:W-:-:S02]  /*14780*/  PRMT R53, R39, 0x7604, R38 ;  /* 0x0000760427357816 */ /* 0x000fc40000000026 */
[----:B------:R-:W-:Y:S02]  /*14790*/  SHF.R.U32.HI R52, RZ, 0x8, R7 ;  /* 0x00000008ff347819 */ /* 0x000fe40000011607 */
[----:B------:R-:W-:Y:S02]  /*147a0*/  LOP3.LUT R51, R7, 0xff, RZ, 0xc0, !PT ;  /* 0x000000ff07337812 */ /* 0x000fe400078ec0ff */
[----:B------:R-:W-:Y:S02]  /*147b0*/  LOP3.LUT R52, R52, 0xff, RZ, 0xc0, !PT ;  /* 0x000000ff34347812 */ /* 0x000fe400078ec0ff */
[----:B------:R-:W-:Y:S02]  /*147c0*/  LOP3.LUT R48, R5, 0xff, RZ, 0xc0, !PT ;  /* 0x000000ff05307812 */ /* 0x000fe400078ec0ff */
[----:B------:R-:W-:Y:S02]  /*147d0*/  SHF.R.U32.HI R50, RZ, 0x8, R6 ;  /* 0x00000008ff327819 */ /* 0x000fe40000011606 */
[----:B------:R-:W-:-:S02]  /*147e0*/  PRMT R52, R52, 0x7604, R51 ;  /* 0x0000760434347816 */ /* 0x000fc40000000033 */
[----:B------:R-:W-:Y:S02]  /*147f0*/  LOP3.LUT R49, R6, 0xff, RZ, 0xc0, !PT ;  /* 0x000000ff06317812 */ /* 0x000fe400078ec0ff */
[----:B------:R-:W-:Y:S02]  /*14800*/  LOP3.LUT R50, R50, 0xff, RZ, 0xc0, !PT ;  /* 0x000000ff32327812 */ /* 0x000fe400078ec0ff */
[----:B------:R-:W-:Y:S02]  /*14810*/  PRMT R48, R21, 0x7604, R48 ;  /* 0x0000760415307816 */ /* 0x000fe40000000030 */
[----:B------:R-:W-:Y:S02]  /*14820*/  SHF.R.U32.HI R51, RZ, 0x10, R5 ;  /* 0x00000010ff337819 */ /* 0x000fe40000011605 */
[----:B------:R-:W-:Y:S02]  /*14830*/  SHF.R.U32.HI R21, RZ, 0x10, R25 ;  /* 0x00000010ff157819 */ /* 0x000fe40000011619 */
[----:B------:R-:W-:Y:S01]  /*14840*/  PRMT R57, R50, 0x7604, R49 ;  /* 0x0000760432397816 */ /* 0x000fe20000000031 */
[----:B------:R-:W-:Y:S01]  /*14850*/  IMAD.U32 R51, R51, 0x10000, RZ ;  /* 0x0001000033337824 */ /* 0x000fe200078e00ff */
[----:B------:R-:W-:Y:S01]  /*14860*/  SHF.R.U32.HI R59, RZ, 0x10, R7 ;  /* 0x00000010ff3b7819 */ /* 0x000fe20000011607 */
[----:B------:R-:W-:Y:S01]  /*14870*/  IMAD.U32 R21, R21, 0x10000, RZ ;  /* 0x0001000015157824 */ /* 0x000fe200078e00ff */
[----:B------:R-:W-:-:S02]  /*14880*/  SHF.R.U32.HI R49, RZ, 0x10, R27 ;  /* 0x00000010ff317819 */ /* 0x000fc4000001161b */
[----:B------:R-:W-:Y:S01]  /*14890*/  LOP3.LUT R55, R48, 0xff0000, R51, 0xf8, !PT ;  /* 0x00ff000030377812 */ /* 0x000fe200078ef833 */
[----:B------:R-:W-:Y:S01]  /*148a0*/  IMAD.U32 R59, R59, 0x10000, RZ ;  /* 0x000100003b3b7824 */ /* 0x000fe200078e00ff */
[----:B------:R-:W-:Y:S02]  /*148b0*/  SHF.L.U32 R49, R49, 0x10, RZ ;  /* 0x0000001031317819 */ /* 0x000fe400000006ff */
[----:B------:R-:W-:Y:S02]  /*148c0*/  LOP3.LUT R21, R46, 0xff0000, R21, 0xf8, !PT ;  /* 0x00ff00002e157812 */ /* 0x000fe400078ef815 */
[----:B------:R-:W-:Y:S02]  /*148d0*/  LOP3.LUT R49, R20, 0xff0000, R49, 0xf8, !PT ;  /* 0x00ff000014317812 */ /* 0x000fe400078ef831 */
[----:B------:R-:W-:Y:S02]  /*148e0*/  LOP3.LUT R45, R45, 0xff0000, R24, 0xf8, !PT ;  /* 0x00ff00002d2d7812 */ /* 0x000fe400078ef818 */
[----:B------:R-:W-:-:S02]  /*148f0*/  LOP3.LUT R59, R52, 0xff0000, R59, 0xf8, !PT ;  /* 0x00ff0000343b7812 */ /* 0x000fc400078ef83b */
[----:B------:R-:W-:Y:S02]  /*14900*/  LOP3.LUT R47, R47, 0xff0000, R26, 0xf8, !PT ;  /* 0x00ff00002f2f7812 */ /* 0x000fe400078ef81a */
[----:B------:R-:W-:Y:S02]  /*14910*/  LOP3.LUT R55, R55, 0xff000000, R5, 0xf8, !PT ;  /* 0xff00000037377812 */ /* 0x000fe400078ef805 */
[----:B------:R-:W-:Y:S02]  /*14920*/  LOP3.LUT R52, R21, 0xff000000, R25, 0xf8, !PT ;  /* 0xff00000015347812 */ /* 0x000fe400078ef819 */
[----:B------:R-:W-:Y:S02]  /*14930*/  LOP3.LUT R21, R53, 0xff0000, R4, 0xf8, !PT ;  /* 0x00ff000035157812 */ /* 0x000fe400078ef804 */
[----:B------:R-:W-:Y:S02]  /*14940*/  LOP3.LUT R51, R45, 0xff000000, R24, 0xf8, !PT ;  /* 0xff0000002d337812 */ /* 0x000fe400078ef818 */
[----:B------:R-:W-:-:S02]  /*14950*/  LOP3.LUT R53, R49, 0xff000000, R27, 0xf8, !PT ;  /* 0xff00000031357812 */ /* 0x000fc400078ef81b */
[----:B------:R-:W-:Y:S02]  /*14960*/  LOP3.LUT R20, R47, 0xff000000, R26, 0xf8, !PT ;  /* 0xff0000002f147812 */ /* 0x000fe400078ef81a */
[----:B------:R-:W-:Y:S02]  /*14970*/  F2FP.F16.E4M3.UNPACK_B R27, R55 ;  /* 0x00000037ff1b723e */ /* 0x000fe400020006ff */
[-C--:B0-----:R-:W-:Y:S02]  /*14980*/  F2FP.F16.E4M3.UNPACK_B R24, R41.reuse ;  /* 0x00000029ff18723e */ /* 0x081fe400020006ff */
[----:B------:R-:W-:Y:S01]  /*14990*/  F2FP.F16.E4M3.UNPACK_B R26, R52 ;  /* 0x00000034ff1a723e */ /* 0x000fe200020006ff */
[----:B------:R-:W-:Y:S01]  /*149a0*/  HADD2.F32 R58, -RZ, R27.H0_H0 ;  /* 0x2000001bff3a7230 */ /* 0x000fe20000004100 */
[----:B------:R-:W-:Y:S01]  /*149b0*/  LOP3.LUT R56, R21, 0xff000000, R4, 0xf8, !PT ;  /* 0xff00000015387812 */ /* 0x000fe200078ef804 */
[----:B------:R-:W-:Y:S01]  /*149c0*/  HADD2.F32 R5, -RZ, R24.H0_H0 ;  /* 0x20000018ff057230 */ /* 0x000fe20000004100 */
[----:B------:R-:W-:Y:S01]  /*149d0*/  LOP3.LUT R57, R57, 0xff0000, R6, 0xf8, !PT ;  /* 0x00ff000039397812 */ /* 0x000fe200078ef806 */
[----:B------:R-:W-:Y:S01]  /*149e0*/  HADD2.F32 R54, -RZ, R26.H0_H0 ;  /* 0x2000001aff367230 */ /* 0x000fe20000004100 */
[----:B------:R-:W-:Y:S01]  /*149f0*/  F2FP.F16.E4M3.UNPACK_B R47, R41.H1 ;  /* 0x00000029ff2f723e */ /* 0x000fe200030006ff */
[----:B------:R-:W-:Y:S01]  /*14a00*/  HADD2.F32 R24, -RZ, R24.H1_H1 ;  /* 0x30000018ff187230 */ /* 0x000fe20000004100 */
[----:B------:R-:W-:-:S02]  /*14a10*/  F2FP.F16.E4M3.UNPACK_B R49, R43 ;  /* 0x0000002bff31723e */ /* 0x000fc400020006ff */
[----:B------:R-:W-:Y:S02]  /*14a20*/  F2FP.F16.E4M3.UNPACK_B R50, R43.H1 ;  /* 0x0000002bff32723e */ /* 0x000fe400030006ff */
[-C--:B------:R-:W-:Y:S02]  /*14a30*/  F2FP.F16.E4M3.UNPACK_B R41, R40.reuse ;  /* 0x00000028ff29723e */ /* 0x080fe400020006ff */
[----:B------:R-:W-:Y:S01]  /*14a40*/  F2FP.F16.E4M3.UNPACK_B R43, R40.H1 ;  /* 0x00000028ff2b723e */ /* 0x000fe200030006ff */
[----:B------:R-:W-:Y:S01]  /*14a50*/  FMUL.FTZ R40, R5, R58 ;  /* 0x0000003a05287220 */ /* 0x000fe20000410000 */
[----:B------:R-:W-:Y:S01]  /*14a60*/  LOP3.LUT R6, R57, 0xff000000, R6, 0xf8, !PT ;  /* 0xff00000039067812 */ /* 0x000fe200078ef806 */
[----:B------:R-:W-:Y:S01]  /*14a70*/  FMUL.FTZ R57, R5, R54 ;  /* 0x0000003605397220 */ /* 0x000fe20000410000 */
[----:B------:R-:W-:Y:S02]  /*14a80*/  F2FP.F16.E4M3.UNPACK_B R55, R55.H1 ;  /* 0x00000037ff37723e */ /* 0x000fe400030006ff */
[----:B------:R-:W-:-:S02]  /*14a90*/  F2FP.F16.E4M3.UNPACK_B R52, R52.H1 ;  /* 0x00000034ff34723e */ /* 0x000fc400030006ff */
[----:B------:R-:W-:Y:S02]  /*14aa0*/  LOP3.LUT R59, R59, 0xff000000, R7, 0xf8, !PT ;  /* 0xff0000003b3b7812 */ /* 0x000fe400078ef807 */
[-C--:B------:R-:W-:Y:S02]  /*14ab0*/  F2FP.F16.E4M3.UNPACK_B R7, R42.reuse ;  /* 0x0000002aff07723e */ /* 0x080fe400020006ff */
[----:B------:R-:W-:Y:S01]  /*14ac0*/  F2FP.F16.E4M3.UNPACK_B R48, R42.H1 ;  /* 0x0000002aff30723e */ /* 0x000fe200030006ff */
[--C-:B------:R-:W-:Y:S02]  /*14ad0*/  HADD2.F32 R42, -RZ, R52.reuse.H0_H0 ;  /* 0x20000034ff2a7230 */ /* 0x100fe40000004100 */
[----:B------:R-:W-:Y:S01]  /*14ae0*/  HADD2.F32 R52, -RZ, R52.H1_H1 ;  /* 0x30000034ff347230 */ /* 0x000fe20000004100 */
[----:B---3--:R-:W0:Y:S02]  /*14af0*/  LDS.128 R36, [R67+0x14400] ;  /* 0x0144000043247984 */ /* 0x008e240000000c00 */
[----:B0-----:R-:W-:-:S02]  /*14b00*/  F2FP.F16.E4M3.UNPACK_B R21, R37 ;  /* 0x00000025ff15723e */ /* 0x001fc400020006ff */
[----:B------:R-:W-:Y:S02]  /*14b10*/  F2FP.F16.E4M3.UNPACK_B R45, R37.H1 ;  /* 0x00000025ff2d723e */ /* 0x000fe400030006ff */
[-C--:B------:R-:W-:Y:S01]  /*14b20*/  F2FP.F16.E4M3.UNPACK_B R46, R39.reuse ;  /* 0x00000027ff2e723e */ /* 0x080fe200020006ff */
[--C-:B------:R-:W-:Y:S01]  /*14b30*/  HADD2.F32 R25, -RZ, R21.reuse.H0_H0 ;  /* 0x20000015ff197230 */ /* 0x100fe20000004100 */
[----:B------:R-:W-:Y:S01]  /*14b40*/  F2FP.F16.E4M3.UNPACK_B R39, R39.H1 ;  /* 0x00000027ff27723e */ /* 0x000fe200030006ff */
[----:B------:R-:W-:Y:S01]  /*14b50*/  HADD2.F32 R21, -RZ, R21.H1_H1 ;  /* 0x30000015ff157230 */ /* 0x000fe20000004100 */
[----:B------:R-:W-:Y:S02]  /*14b60*/  F2FP.F16.E4M3.UNPACK_B R37, R36 ;  /* 0x00000024ff25723e */ /* 0x000fe400020006ff */
[C---:B------:R-:W-:Y:S01]  /*14b70*/  FFMA.FTZ R5, R25.reuse, R54, -R40 ;  /* 0x0000003619057223 */ /* 0x040fe20000010828 */
[----:B------:R-:W-:Y:S01]  /*14b80*/  FFMA.FTZ R25, R25, R58, R57 ;  /* 0x0000003a19197223 */ /* 0x000fe20000010039 */
[----:B------:R-:W-:Y:S01]  /*14b90*/  HADD2.F32 R40, -RZ, R26.H1_H1 ;  /* 0x3000001aff287230 */ /* 0x000fe20000004100 */
[----:B------:R-:W-:Y:S01]  /*14ba0*/  F2FP.F16.E4M3.UNPACK_B R36, R36.H1 ;  /* 0x00000024ff24723e */ /* 0x000fe200030006ff */
[----:B------:R-:W-:Y:S01]  /*14bb0*/  HADD2.F32 R54, -RZ, R27.H1_H1 ;  /* 0x3000001bff367230 */ /* 0x000fe20000004100 */
[----:B------:R-:W-:Y:S01]  /*14bc0*/  F2FP.F16.E4M3.UNPACK_B R4, R38 ;  /* 0x00000026ff04723e */ /* 0x000fe200020006ff */
[----:B------:R-:W-:-:S02]  /*14bd0*/  HADD2.F32 R57, -RZ, R55.H0_H0 ;  /* 0x20000037ff397230 */ /* 0x000fc40000004100 */
[C---:B------:R-:W-:Y:S01]  /*14be0*/  FMUL.FTZ R61, R24.reuse, R40 ;  /* 0x00000028183d7220 */ /* 0x040fe20000410000 */
[----:B------:R-:W-:Y:S02]  /*14bf0*/  HADD2.F32 R26, -RZ, R47.H0_H0 ;  /* 0x2000002fff1a7230 */ /* 0x000fe40000004100 */
[----:B------:R-:W-:Y:S01]  /*14c00*/  FMUL.FTZ R58, R24, R54 ;  /* 0x00000036183a7220 */ /* 0x000fe20000410000 */
[----:B------:R-:W-:Y:S01]  /*14c10*/  HADD2.F32 R27, -RZ, R45.H0_H0 ;  /* 0x2000002dff1b7230 */ /* 0x000fe20000004100 */
[----:B------:R-:W-:Y:S01]  /*14c20*/  F2FP.F16.E4M3.UNPACK_B R38, R38.H1 ;  /* 0x00000026ff26723e */ /* 0x000fe200030006ff */
[----:B------:R-:W-:Y:S02]  /*14c30*/  HADD2.F32 R47, -RZ, R47.H1_H1 ;  /* 0x3000002fff2f7230 */ /* 0x000fe40000004100 */
[CC--:B------:R-:W-:Y:S01]  /*14c40*/  FMUL.FTZ R60, R26.reuse, R57.reuse ;  /* 0x000000391a3c7220 */ /* 0x0c0fe20000410000 */
[----:B------:R-:W-:Y:S01]  /*14c50*/  FMUL.FTZ R62, R26, R42 ;  /* 0x0000002a1a3e7220 */ /* 0x000fe20000410000 */
[C---:B------:R-:W-:Y:S01]  /*14c60*/  FFMA.FTZ R24, R21.reuse, R40, -R58 ;  /* 0x0000002815187223 */ /* 0x040fe2000001083a */
[----:B------:R-:W-:Y:S01]  /*14c70*/  FFMA.FTZ R26, R21, R54, R61 ;  /* 0x00000036151a7223 */ /* 0x000fe2000001003d */
[C---:B------:R-:W-:Y:S01]  /*14c80*/  FFMA.FTZ R21, R27.reuse, R42, -R60 ;  /* 0x0000002a1b157223 */ /* 0x040fe2000001083c */
[----:B------:R-:W-:Y:S01]  /*14c90*/  FFMA.FTZ R27, R27, R57, R62 ;  /* 0x000000391b1b7223 */ /* 0x000fe2000001003e */
[----:B------:R-:W-:Y:S01]  /*14ca0*/  F2FP.F16.E4M3.UNPACK_B R57, R59 ;  /* 0x0000003bff39723e */ /* 0x000fe200020006ff */
[----:B------:R-:W-:Y:S01]  /*14cb0*/  HADD2.F32 R58, -RZ, R55.H1_H1 ;  /* 0x30000037ff3a7230 */ /* 0x000fe20000004100 */
[----:B------:R-:W-:Y:S01]  /*14cc0*/  F2FP.F16.E4M3.UNPACK_B R54, R53 ;  /* 0x00000035ff36723e */ /* 0x000fe200020006ff */
[----:B------:R-:W-:Y:S01]  /*14cd0*/  HADD2.F32 R42, -RZ, R49.H0_H0 ;  /* 0x20000031ff2a7230 */ /* 0x000fe20000004100 */
[----:B------:R-:W-:Y:S01]  /*14ce0*/  F2FP.F16.E4M3.UNPACK_B R59, R59.H1 ;  /* 0x0000003bff3b723e */ /* 0x000fe200030006ff */
[----:B------:R-:W-:-:S02]  /*14cf0*/  HADD2.F32 R61, -RZ, R57.H0_H0 ;  /* 0x20000039ff3d7230 */ /* 0x000fc40000004100 */
[C---:B------:R-:W-:Y:S01]  /*14d00*/  FMUL.FTZ R60, R47.reuse, R58 ;  /* 0x0000003a2f3c7220 */ /* 0x040fe20000410000 */
[----:B------:R-:W-:Y:S02]  /*14d10*/  HADD2.F32 R55, -RZ, R54.H0_H0 ;  /* 0x20000036ff377230 */ /* 0x000fe40000004100 */
[----:B------:R-:W-:Y:S01]  /*14d20*/  FMUL.FTZ R47, R47, R52 ;  /* 0x000000342f2f7220 */ /* 0x000fe20000410000 */
[----:B------:R-:W-:Y:S02]  /*14d30*/  HADD2.F32 R45, -RZ, R45.H1_H1 ;  /* 0x3000002dff2d7230 */ /* 0x000fe40000004100 */
[C---:B------:R-:W-:Y:S01]  /*14d40*/  FMUL.FTZ R63, R42.reuse, R61 ;  /* 0x0000003d2a3f7220 */ /* 0x040fe20000410000 */
[----:B------:R-:W-:Y:S02]  /*14d50*/  HADD2.F32 R40, -RZ, R46.H0_H0 ;  /* 0x2000002eff287230 */ /* 0x000fe40000004100 */
[----:B------:R-:W-:Y:S01]  /*14d60*/  FMUL.FTZ R42, R42, R55 ;  /* 0x000000372a2a7220 */ /* 0x000fe20000410000 */
[----:B------:R-:W-:Y:S01]  /*14d70*/  F2FP.F16.E4M3.UNPACK_B R53, R53.H1 ;  /* 0x00000035ff35723e */ /* 0x000fe200030006ff */
[----:B------:R-:W-:Y:S01]  /*14d80*/  FFMA.FTZ R58, R45, R58, R47 ;  /* 0x0000003a2d3a7223 */ /* 0x000fe2000001002f */
[----:B------:R-:W-:-:S02]  /*14d90*/  HADD2.F32 R54, -RZ, R54.H1_H1 ;  /* 0x30000036ff367230 */ /* 0x000fc40000004100 */
[C---:B------:R-:W-:Y:S01]  /*14da0*/  FFMA.FTZ R61, R40.reuse, R61, R42 ;  /* 0x0000003d283d7223 */ /* 0x040fe2000001002a */
[----:B------:R-:W-:Y:S02]  /*14db0*/  HADD2.F32 R57, -RZ, R57.H1_H1 ;  /* 0x30000039ff397230 */ /* 0x000fe40000004100 */
[----:B------:R-:W-:Y:S01]  /*14dc0*/  FFMA.FTZ R60, R45, R52, -R60 ;  /* 0x000000342d3c7223 */ /* 0x000fe2000001083c */
[----:B------:R-:W-:Y:S02]  /*14dd0*/  HADD2.F32 R49, -RZ, R49.H1_H1 ;  /* 0x30000031ff317230 */ /* 0x000fe40000004100 */
[----:B------:R-:W-:Y:S01]  /*14de0*/  FFMA.FTZ R63, R40, R55, -R63 ;  /* 0x00000037283f7223 */ /* 0x000fe2000001083f */
[----:B------:R-:W-:Y:S01]  /*14df0*/  HADD2.F32 R47, -RZ, R59.H0_H0 ;  /* 0x2000003bff2f7230 */ /* 0x000fe20000004100 */
[----:B------:R-:W-:Y:S01]  /*14e00*/  F2FP.SATFINITE.E4M3.F32.PACK_AB_MERGE_C R27, R58, R27, RZ ;  /* 0x0000001b3a1b723e */ /* 0x000fe200048070ff */
[----:B------:R-:W-:Y:S02]  /*14e10*/  HADD2.F32 R42, -RZ, R50.H0_H0 ;  /* 0x20000032ff2a7230 */ /* 0x000fe40000004100 */
[----:B------:R-:W-:Y:S01]  /*14e20*/  FMUL.FTZ R55, R49, R57 ;  /* 0x0000003931377220 */ /* 0x000fe20000410000 */
[----:B------:R-:W-:-:S02]  /*14e30*/  HADD2.F32 R45, -RZ, R53.H0_H0 ;  /* 0x20000035ff2d7230 */ /* 0x000fc40000004100 */
[----:B------:R-:W-:Y:S01]  /*14e40*/  FMUL.FTZ R52, R49, R54 ;  /* 0x0000003631347220 */ /* 0x000fe20000410000 */
[----:B------:R-:W-:Y:S02]  /*14e50*/  HADD2.F32 R46, -RZ, R46.H1_H1 ;  /* 0x3000002eff2e7230 */ /* 0x000fe40000004100 */
[C---:B------:R-:W-:Y:S01]  /*14e60*/  FMUL.FTZ R49, R42.reuse, R47 ;  /* 0x0000002f2a317220 */ /* 0x040fe20000410000 */
[----:B------:R-:W-:Y:S02]  /*14e70*/  HADD2.F32 R40, -RZ, R39.H0_H0 ;  /* 0x20000027ff287230 */ /* 0x000fe40000004100 */
[----:B------:R-:W-:Y:S01]  /*14e80*/  FMUL.FTZ R42, R42, R45 ;  /* 0x0000002d2a2a7220 */ /* 0x000fe20000410000 */
[----:B------:R-:W-:Y:S02]  /*14e90*/  HADD2.F32 R53, -RZ, R53.H1_H1 ;  /* 0x30000035ff357230 */ /* 0x000fe40000004100 */
[----:B------:R-:W-:Y:S01]  /*14ea0*/  FFMA.FTZ R64, R46, R57, R52 ;  /* 0x000000392e407223 */ /* 0x000fe20000010034 */
[----:B------:R-:W-:-:S02]  /*14eb0*/  HADD2.F32 R59, -RZ, R59.H1_H1 ;  /* 0x3000003bff3b7230 */ /* 0x000fc40000004100 */
[C---:B------:R-:W-:Y:S01]  /*14ec0*/  FFMA.FTZ R65, R40.reuse, R47, R42 ;  /* 0x0000002f28417223 */ /* 0x040fe2000001002a */
[----:B------:R-:W-:Y:S01]  /*14ed0*/  FFMA.FTZ R57, R40, R45, -R49 ;  /* 0x0000002d28397223 */ /* 0x000fe20000010831 */
[----:B------:R-:W-:Y:S01]  /*14ee0*/  F2FP.F16.E4M3.UNPACK_B R47, R56.H1 ;  /* 0x00000038ff2f723e */ /* 0x000fe200030006ff */
[----:B------:R-:W-:Y:S01]  /*14ef0*/  HADD2.F32 R50, -RZ, R50.H1_H1 ;  /* 0x30000032ff327230 */ /* 0x000fe20000004100 */
[----:B------:R-:W-:Y:S01]  /*14f00*/  F2FP.F16.E4M3.UNPACK_B R45, R51.H1 ;  /* 0x00000033ff2d723e */ /* 0x000fe200030006ff */
[----:B------:R-:W-:Y:S01]  /*14f10*/  FFMA.FTZ R62, R46, R54, -R55 ;  /* 0x000000362e3e7223 */ /* 0x000fe20000010837 */
[----:B------:R-:W-:Y:S01]  /*14f20*/  HADD2.F32 R42, -RZ, R43.H0_H0 ;  /* 0x2000002bff2a7230 */ /* 0x000fe20000004100 */
[----:B------:R-:W-:Y:S01]  /*14f30*/  F2FP.F16.E4M3.UNPACK_B R56, R56 ;  /* 0x00000038ff38723e */ /* 0x000fe200020006ff */
        /* <DEDUP_REMOVED lines=9> */
[----:B------:R-:W-:Y:S01]  /*14fd0*/  FFMA.FTZ R66, R40, R53, -R55 ;  /* 0x0000003528427223 */ /* 0x000fe20000010837 */
[----:B------:R-:W-:-:S02]  /*14fe0*/  HADD2.F32 R43, -RZ, R43.H1_H1 ;  /* 0x3000002bff2b7230 */ /* 0x000fc40000004100 */
[----:B------:R-:W-:Y:S01]  /*14ff0*/  FFMA.FTZ R68, R40, R59, R52 ;  /* 0x0000003b28447223 */ /* 0x000fe20000010034 */
[----:B------:R-:W-:Y:S02]  /*15000*/  HADD2.F32 R45, -RZ, R45.H1_H1 ;  /* 0x3000002dff2d7230 */ /* 0x000fe40000004100 */
[C---:B------:R-:W-:Y:S01]  /*15010*/  FFMA.FTZ R50, R39.reuse, R46, -R50 ;  /* 0x0000002e27327223 */ /* 0x040fe20000010832 */
[----:B------:R-:W-:Y:S02]  /*15020*/  HADD2.F32 R36, -RZ, R36.H1_H1 ;  /* 0x30000024ff247230 */ /* 0x000fe40000004100 */
[----:B------:R-:W-:Y:S01]  /*15030*/  FFMA.FTZ R49, R39, R49, R42 ;  /* 0x0000003127317223 */ /* 0x000fe2000001002a */
[----:B------:R-:W-:Y:S01]  /*15040*/  F2FP.F16.E4M3.UNPACK_B R51, R51 ;  /* 0x00000033ff33723e */ /* 0x000fe200020006ff */
[C---:B------:R-:W-:Y:S01]  /*15050*/  FMUL.FTZ R53, R43.reuse, R47 ;  /* 0x0000002f2b357220 */ /* 0x040fe20000410000 */
[----:B------:R-:W-:Y:S01]  /*15060*/  FMUL.FTZ R40, R43, R45 ;  /* 0x0000002d2b287220 */ /* 0x000fe20000410000 */
[----:B------:R-:W-:Y:S01]  /*15070*/  HADD2.F32 R42, -RZ, R56.H0_H0 ;  /* 0x20000038ff2a7230 */ /* 0x000fe20000004100 */
[----:B------:R-:W-:Y:S01]  /*15080*/  F2FP.SATFINITE.E4M3.F32.PACK_AB_MERGE_C R21, R60, R21, RZ ;  /* 0x000000153c15723e */ /* 0x000fe200048070ff */
[----:B------:R-:W-:-:S02]  /*15090*/  HADD2.F32 R39, -RZ, R41.H0_H0 ;  /* 0x20000029ff277230 */ /* 0x000fc40000004100 */
[C---:B------:R-:W-:Y:S01]  /*150a0*/  FFMA.FTZ R53, R36.reuse, R45, -R53 ;  /* 0x0000002d24357223 */ /* 0x040fe20000010835 */
[----:B------:R-:W-:Y:S01]  /*150b0*/  FFMA.FTZ R52, R36, R47, R40 ;  /* 0x0000002f24347223 */ /* 0x000fe20000010028 */
[----:B------:R-:W-:Y:S01]  /*150c0*/  HADD2.F32 R40, -RZ, R51.H0_H0 ;  /* 0x20000033ff287230 */ /* 0x000fe20000004100 */
[----:B------:R-:W-:Y:S01]  /*150d0*/  F2FP.SATFINITE.E4M3.F32.PACK_AB_MERGE_C R65, R68, R65, RZ ;  /* 0x000000414441723e */ /* 0x000fe200048070ff */
[----:B------:R-:W-:Y:S02]  /*150e0*/  HADD2.F32 R36, -RZ, R37.H0_H0 ;  /* 0x20000025ff247230 */ /* 0x000fe40000004100 */
[C---:B------:R-:W-:Y:S01]  /*150f0*/  FMUL.FTZ R43, R39.reuse, R42 ;  /* 0x0000002a272b7220 */ /* 0x040fe20000410000 */
[----:B------:R-:W-:Y:S02]  /*15100*/  HADD2.F32 R56, -RZ, R56.H1_H1 ;  /* 0x30000038ff387230 */ /* 0x000fe40000004100 */
[----:B------:R-:W-:Y:S01]  /*15110*/  FMUL.FTZ R39, R39, R40 ;  /* 0x0000002827277220 */ /* 0x000fe20000410000 */
[----:B------:R-:W-:-:S02]  /*15120*/  HADD2.F32 R41, -RZ, R41.H1_H1 ;  /* 0x30000029ff297230 */ /* 0x000fc40000004100 */
[C---:B------:R-:W-:Y:S01]  /*15130*/  FFMA.FTZ R45, R36.reuse, R40, -R43 ;  /* 0x00000028242d7223 */ /* 0x040fe2000001082b */
[----:B------:R-:W-:Y:S01]  /*15140*/  HADD2.F32 R40, -RZ, R51.H1_H1 ;  /* 0x30000033ff287230 */ /* 0x000fe20000004100 */
[----:B------:R-:W-:Y:S01]  /*15150*/  F2FP.F16.E4M3.UNPACK_B R43, R6.H1 ;  /* 0x00000006ff2b723e */ /* 0x000fe200030006ff */
[----:B------:R-:W-:Y:S02]  /*15160*/  HADD2.F32 R37, -RZ, R37.H1_H1 ;  /* 0x30000025ff257230 */ /* 0x000fe40000004100 */
[C---:B------:R-:W-:Y:S01]  /*15170*/  FMUL.FTZ R46, R41.reuse, R56 ;  /* 0x00000038292e7220 */ /* 0x040fe20000410000 */
[----:B------:R-:W-:Y:S01]  /*15180*/  FFMA.FTZ R42, R36, R42, R39 ;  /* 0x0000002a242a7223 */ /* 0x000fe20000010027 */
[----:B------:R-:W-:Y:S01]  /*15190*/  F2FP.F16.E4M3.UNPACK_B R36, R20.H1 ;  /* 0x00000014ff24723e */ /* 0x000fe200030006ff */
[-C--:B------:R-:W-:Y:S01]  /*151a0*/  FMUL.FTZ R41, R41, R40.reuse ;  /* 0x0000002829297220 */ /* 0x080fe20000410000 */
[----:B------:R-:W-:Y:S01]  /*151b0*/  FFMA.FTZ R46, R37, R40, -R46 ;  /* 0x00000028252e7223 */ /* 0x000fe2000001082e */
[----:B------:R-:W-:Y:S01]  /*151c0*/  HADD2.F32 R40, -RZ, R43.H0_H0 ;  /* 0x2000002bff287230 */ /* 0x000fe20000004100 */
[----:B------:R-:W-:Y:S01]  /*151d0*/  F2FP.F16.E4M3.UNPACK_B R20, R20 ;  /* 0x00000014ff14723e */ /* 0x000fe200020006ff */
[----:B------:R-:W-:-:S02]  /*151e0*/  HADD2.F32 R39, -RZ, R48.H0_H0 ;  /* 0x20000030ff277230 */ /* 0x000fc40000004100 */
[----:B------:R-:W-:Y:S01]  /*151f0*/  FFMA.FTZ R47, R37, R56, R41 ;  /* 0x00000038252f7223 */ /* 0x000fe20000010029 */
[--C-:B------:R-:W-:Y:S01]  /*15200*/  HADD2.F32 R37, -RZ, R36.reuse.H0_H0 ;  /* 0x20000024ff257230 */ /* 0x100fe20000004100 */
[----:B------:R-:W-:Y:S01]  /*15210*/  F2FP.F16.E4M3.UNPACK_B R6, R6 ;  /* 0x00000006ff06723e */ /* 0x000fe200020006ff */
[----:B------:R-:W-:Y:S02]  /*15220*/  HADD2.F32 R41, -RZ, R36.H1_H1 ;  /* 0x30000024ff297230 */ /* 0x000fe40000004100 */
[C---:B------:R-:W-:Y:S01]  /*15230*/  FMUL.FTZ R51, R39.reuse, R40 ;  /* 0x0000002827337220 */ /* 0x040fe20000410000 */
[----:B------:R-:W-:Y:S02]  /*15240*/  HADD2.F32 R36, -RZ, R38.H0_H0 ;  /* 0x20000026ff247230 */ /* 0x000fe40000004100 */
[----:B------:R-:W-:Y:S01]  /*15250*/  FMUL.FTZ R39, R39, R37 ;  /* 0x0000002527277220 */ /* 0x000fe20000410000 */
[----:B------:R-:W-:Y:S01]  /*15260*/  HADD2.F32 R43, -RZ, R43.H1_H1 ;  /* 0x3000002bff2b7230 */ /* 0x000fe20000004100 */
[----:B------:R-:W-:Y:S01]  /*15270*/  F2FP.SATFINITE.E4M3.F32.PACK_AB_MERGE_C R49, R52, R49, RZ ;  /* 0x000000313431723e */ /* 0x000fe200048070ff */
[----:B------:R-:W-:-:S02]  /*15280*/  HADD2.F32 R48, -RZ, R48.H1_H1 ;  /* 0x30000030ff307230 */ /* 0x000fc40000004100 */
[C---:B------:R-:W-:Y:S01]  /*15290*/  FFMA.FTZ R51, R36.reuse, R37, -R51 ;  /* 0x0000002524337223 */ /* 0x040fe20000010833 */
[----:B------:R-:W-:Y:S02]  /*152a0*/  HADD2.F32 R38, -RZ, R38.H1_H1 ;  /* 0x30000026ff267230 */ /* 0x000fe40000004100 */
[----:B------:R-:W-:Y:S01]  /*152b0*/  FFMA.FTZ R40, R36, R40, R39 ;  /* 0x0000002824287223 */ /* 0x000fe20000010027 */
[----:B------:R-:W-:Y:S02]  /*152c0*/  HADD2.F32 R36, -RZ, R20.H1_H1 ;  /* 0x30000014ff247230 */ /* 0x000fe40000004100 */
[C---:B------:R-:W-:Y:S01]  /*152d0*/  FMUL.FTZ R37, R48.reuse, R43 ;  /* 0x0000002b30257220 */ /* 0x040fe20000410000 */
[----:B------:R-:W-:Y:S01]  /*152e0*/  FMUL.FTZ R54, R48, R41 ;  /* 0x0000002930367220 */ /* 0x000fe20000410000 */
[----:B------:R-:W-:Y:S01]  /*152f0*/  HADD2.F32 R39, -RZ, R6.H0_H0 ;  /* 0x20000006ff277230 */ /* 0x000fe20000004100 */
[----:B------:R-:W-:Y:S01]  /*15300*/  F2FP.SATFINITE.E4M3.F32.PACK_AB_MERGE_C R5, R24, R5, R21 ;  /* 0x000000051805723e */ /* 0x000fe20004807015 */
[----:B------:R-:W-:Y:S01]  /*15310*/  FFMA.FTZ R48, R38, R41, -R37 ;  /* 0x0000002926307223 */ /* 0x000fe20000010825 */
[----:B------:R-:W-:-:S02]  /*15320*/  HADD2.F32 R37, -RZ, R20.H0_H0 ;  /* 0x20000014ff257230 */ /* 0x000fc40000004100 */
[----:B------:R-:W-:Y:S01]  /*15330*/  FFMA.FTZ R55, R38, R43, R54 ;  /* 0x0000002b26377223 */ /* 0x000fe20000010036 */
[--C-:B------:R-:W-:Y:S01]  /*15340*/  HADD2.F32 R20, -RZ, R7.reuse.H0_H0 ;  /* 0x20000007ff147230 */ /* 0x100fe20000004100 */
[----:B------:R-:W-:Y:S01]  /*15350*/  F2FP.SATFINITE.E4M3.F32.PACK_AB_MERGE_C R25, R26, R25, R27 ;  /* 0x000000191a19723e */ /* 0x000fe2000480701b */
[----:B------:R-:W-:Y:S01]  /*15360*/  HADD2.F32 R38, -RZ, R6.H1_H1 ;  /* 0x30000006ff267230 */ /* 0x000fe20000004100 */
[----:B------:R-:W-:Y:S01]  /*15370*/  F2FP.SATFINITE.E4M3.F32.PACK_AB_MERGE_C R48, R48, R51, RZ ;  /* 0x000000333030723e */ /* 0x000fe200048070ff */
[----:B------:R-:W-:Y:S02]  /*15380*/  HADD2.F32 R7, -RZ, R7.H1_H1 ;  /* 0x30000007ff077230 */ /* 0x000fe40000004100 */
[C---:B------:R-:W-:Y:S01]  /*15390*/  FMUL.FTZ R41, R20.reuse, R39 ;  /* 0x0000002714297220 */ /* 0x040fe20000410000 */
[--C-:B------:R-:W-:Y:S02]  /*153a0*/  HADD2.F32 R6, -RZ, R4.reuse.H0_H0 ;  /* 0x20000004ff067230 */ /* 0x100fe40000004100 */
[----:B------:R-:W-:Y:S01]  /*153b0*/  FMUL.FTZ R20, R20, R37 ;  /* 0x0000002514147220 */ /* 0x000fe20000410000 */
[----:B------:R-:W-:-:S02]  /*153c0*/  HADD2.F32 R4, -RZ, R4.H1_H1 ;  /* 0x30000004ff047230 */ /* 0x000fc40000004100 */
[C---:B------:R-:W-:Y:S01]  /*153d0*/  FMUL.FTZ R43, R7.reuse, R38 ;  /* 0x00000026072b7220 */ /* 0x040fe20000410000 */
[-C--:B------:R-:W-:Y:S01]  /*153e0*/  FMUL.FTZ R7, R7, R36.reuse ;  /* 0x0000002407077220 */ /* 0x080fe20000410000 */
[C---:B------:R-:W-:Y:S01]  /*153f0*/  FFMA.FTZ R41, R6.reuse, R37, -R41 ;  /* 0x0000002506297223 */ /* 0x040fe20000010829 */
[----:B------:R-:W-:Y:S01]  /*15400*/  FFMA.FTZ R20, R6, R39, R20 ;  /* 0x0000002706147223 */ /* 0x000fe20000010014 */
[C---:B------:R-:W-:Y:S01]  /*15410*/  FFMA.FTZ R6, R4.reuse, R36, -R43 ;  /* 0x0000002404067223 */ /* 0x040fe2000001082b */
[----:B------:R-:W-:Y:S01]  /*15420*/  FFMA.FTZ R37, R4, R38, R7 ;  /* 0x0000002604257223 */ /* 0x000fe20000010007 */
[----:B------:R-:W-:Y:S02]  /*15430*/  F2FP.SATFINITE.E4M3.F32.PACK_AB_MERGE_C R7, R66, R57, RZ ;  /* 0x000000394207723e */ /* 0x000fe400048070ff */
[----:B------:R-:W-:Y:S02]  /*15440*/  F2FP.SATFINITE.E4M3.F32.PACK_AB_MERGE_C R4, R53, R50, RZ ;  /* 0x000000323504723e */ /* 0x000fe400048070ff */
[----:B------:R-:W-:-:S02]  /*15450*/  F2FP.SATFINITE.E4M3.F32.PACK_AB_MERGE_C R40, R55, R40, RZ ;  /* 0x000000283728723e */ /* 0x000fc400048070ff */
[----:B------:R-:W-:Y:S02]  /*15460*/  F2FP.SATFINITE.E4M3.F32.PACK_AB_MERGE_C R7, R62, R63, R7 ;  /* 0x0000003f3e07723e */ /* 0x000fe40004807007 */
[----:B------:R-:W-:Y:S02]  /*15470*/  F2FP.SATFINITE.E4M3.F32.PACK_AB_MERGE_C R4, R46, R45, R4 ;  /* 0x0000002d2e04723e */ /* 0x000fe40004807004 */
[----:B------:R-:W-:Y:S02]  /*15480*/  F2FP.SATFINITE.E4M3.F32.PACK_AB_MERGE_C R6, R6, R41, R48 ;  /* 0x000000290606723e */ /* 0x000fe40004807030 */
[----:B------:R-:W-:Y:S02]  /*15490*/  F2FP.SATFINITE.E4M3.F32.PACK_AB_MERGE_C R27, R64, R61, R65 ;  /* 0x0000003d401b723e */ /* 0x000fe40004807041 */
[----:B------:R-:W-:Y:S01]  /*154a0*/  F2FP.SATFINITE.E4M3.F32.PACK_AB_MERGE_C R24, R47, R42, R49 ;  /* 0x0000002a2f18723e */ /* 0x000fe20004807031 */
[----:B------:R1:W-:Y:S01]  /*154b0*/  STS.128 [R67+0x14400], R4 ;  /* 0x0144000443007388 */ /* 0x0003e20000000c00 */
[----:B------:R-:W-:-:S05]  /*154c0*/  F2FP.SATFINITE.E4M3.F32.PACK_AB_MERGE_C R26, R37, R20, R40 ;  /* 0x00000014251a723e */ /* 0x000fca0004807028 */
[----:B------:R1:W-:Y:S02]  /*154d0*/  STS.128 [R0+0x14400], R24 ;  /* 0x0144001800007388 */ /* 0x0003e40000000c00 */
.L_x_580:
[----:B------:R-:W-:Y:S05]  /*154e0*/  BSYNC B1 ;  /* 0x0000000000017941 */ /* 0x000fea0003800000 */
.L_x_579:
[----:B------:R-:W-:Y:S04]  /*154f0*/  BSSY B1, `(.L_x_581) ;  /* 0x0000101000017945 */ /* 0x000fe80003800000 */
[----:B------:R-:W-:Y:S05]  /*15500*/  @P1 BRA `(.L_x_582) ;  /* 0x0000000c00fc1947 */ /* 0x000fea0003800000 */
[----:B------:R-:W3:Y:S01]  /*15510*/  LDL R61, [R1+0x20] ;  /* 0x00002000013d7983 */ /* 0x000ee20000100800 */
[----:B-1---5:R-:W-:Y:S02]  /*15520*/  SHF.R.U32.HI R0, RZ, 0x8, R28 ;  /* 0x00000008ff007819 */ /* 0x022fe4000001161c */
[----:B------:R-:W-:Y:S02]  /*15530*/  LOP3.LUT R5, R28, 0xff, RZ, 0xc0, !PT ;  /* 0x000000ff1c057812 */ /* 0x000fe400078ec0ff */
[----:B------:R-:W-:Y:S02]  /*15540*/  LOP3.LUT R4, R0, 0xff, RZ, 0xc0, !PT ;  /* 0x000000ff00047812 */ /* 0x000fe400078ec0ff */
[----:B------:R-:W-:Y:S02]  /*15550*/  LEA.HI R0, R3, R173, RZ, 0x1c ;  /* 0x000000ad03007211 */ /* 0x000fe400078fe0ff */
[----:B----4-:R-:W-:Y:S02]  /*15560*/  PRMT R37, R4, 0x7604, R5 ;  /* 0x0000760404257816 */ /* 0x010fe40000000005 */
[----:B------:R-:W-:-:S02]  /*15570*/  SHF.R.S32.HI R5, RZ, 0x1f, R0 ;  /* 0x0000001fff057819 */ /* 0x000fc40000011400 */
[----:B------:R-:W-:Y:S02]  /*15580*/  SHF.R.U32.HI R20, RZ, 0x8, R31 ;  /* 0x00000008ff147819 */ /* 0x000fe4000001161f */
[----:B------:R-:W-:Y:S01]  /*15590*/  LEA.HI R4, R5, R0, RZ, 0x2 ;  /* 0x0000000005047211 */ /* 0x000fe200078f10ff */
[----:B------:R-:W-:Y:S01]  /*155a0*/  IMAD.SHL.U32 R5, R0, 0x10, RZ ;  /* 0x0000001000057824 */ /* 0x000fe200078e00ff */
[----:B0-----:R-:W-:Y:S02]  /*155b0*/  LOP3.LUT R21, R31, 0xff, RZ, 0xc0, !PT ;  /* 0x000000ff1f157812 */ /* 0x001fe400078ec0ff */
[----:B------:R-:W-:Y:S02]  /*155c0*/  SHF.L.U32 R4, R4, 0xb, RZ ;  /* 0x0000000b04047819 */ /* 0x000fe400000006ff */
[----:B------:R-:W-:Y:S02]  /*155d0*/  LOP3.LUT R0, R208, 0x30, R5, 0xf8, !PT ;  /* 0x00000030d0007812 */ /* 0x000fe400078ef805 */
[----:B------:R-:W-:-:S02]  /*155e0*/  LOP3.LUT R20, R20, 0xff, RZ, 0xc0, !PT ;  /* 0x000000ff14147812 */ /* 0x000fc400078ec0ff */
[----:B------:R-:W-:Y:S02]  /*155f0*/  SHF.R.U32.HI R24, RZ, 0x8, R8 ;  /* 0x00000008ff187819 */ /* 0x000fe40000011608 */
[----:B------:R-:W-:Y:S02]  /*15600*/  LOP3.LUT R0, R0, R209, RZ, 0x3c, !PT ;  /* 0x000000d100007212 */ /* 0x000fe400078e3cff */
[----:B------:R-:W-:Y:S02]  /*15610*/  LOP3.LUT R5, R4, 0xffffe000, RZ, 0xc0, !PT ;  /* 0xffffe00004057812 */ /* 0x000fe400078ec0ff */
[----:B------:R-:W-:Y:S02]  /*15620*/  PRMT R41, R20, 0x7604, R21 ;  /* 0x0000760414297816 */ /* 0x000fe40000000015 */
[----:B------:R-:W-:Y:S02]  /*15630*/  SHF.R.U32.HI R6, RZ, 0x8, R29 ;  /* 0x00000008ff067819 */ /* 0x000fe4000001161d */
[----:B------:R-:W-:-:S02]  /*15640*/  LOP3.LUT R25, R8, 0xff, RZ, 0xc0, !PT ;  /* 0x000000ff08197812 */ /* 0x000fc400078ec0ff */
[----:B------:R-:W-:Y:S02]  /*15650*/  LOP3.LUT R24, R24, 0xff, RZ, 0xc0, !PT ;  /* 0x000000ff18187812 */ /* 0x000fe400078ec0ff */
[----:B------:R-:W-:Y:S02]  /*15660*/  IADD3 R21, R0, R210, R5 ;  /* 0x000000d200157210 */ /* 0x000fe40007ffe005 */
[----:B------:R-:W-:Y:S02]  /*15670*/  SHF.R.U32.HI R0, RZ, 0x8, R9 ;  /* 0x00000008ff007819 */ /* 0x000fe40000011609 */
[----:B------:R-:W-:Y:S02]  /*15680*/  LOP3.LUT R7, R29, 0xff, RZ, 0xc0, !PT ;  /* 0x000000ff1d077812 */ /* 0x000fe400078ec0ff */
[----:B------:R-:W-:Y:S02]  /*15690*/  LOP3.LUT R6, R6, 0xff, RZ, 0xc0, !PT ;  /* 0x000000ff06067812 */ /* 0x000fe400078ec0ff */
[----:B------:R-:W-:-:S02]  /*156a0*/  PRMT R45, R24, 0x7604, R25 ;  /* 0x00007604182d7816 */ /* 0x000fc40000000019 */
[----:B------:R-:W-:Y:S02]  /*156b0*/  LOP3.LUT R25, R9, 0xff, RZ, 0xc0, !PT ;  /* 0x000000ff09197812 */ /* 0x000fe400078ec0ff */
[----:B------:R-:W-:Y:S02]  /*156c0*/  SHF.R.U32.HI R24, RZ, 0x8, R11 ;  /* 0x00000008ff187819 */ /* 0x000fe4000001160b */
[----:B------:R-:W-:Y:S02]  /*156d0*/  LOP3.LUT R0, R0, 0xff, RZ, 0xc0, !PT ;  /* 0x000000ff00007812 */ /* 0x000fe400078ec0ff */
[----:B------:R-:W-:Y:S02]  /*156e0*/  SHF.R.U32.HI R20, RZ, 0x8, R10 ;  /* 0x00000008ff147819 */ /* 0x000fe4000001160a */
[----:B------:R-:W-:Y:S02]  /*156f0*/  PRMT R36, R6, 0x7604, R7 ;  /* 0x0000760406247816 */ /* 0x000fe40000000007 */
[----:B------:R-:W-:-:S02]  /*15700*/  SHF.R.U32.HI R6, RZ, 0x8, R30 ;  /* 0x00000008ff067819 */ /* 0x000fc4000001161e */
[----:B------:R-:W-:Y:S02]  /*15710*/  LOP3.LUT R27, R10, 0xff, RZ, 0xc0, !PT ;  /* 0x000000ff0a1b7812 */ /* 0x000fe400078ec0ff */
[----:B------:R-:W-:Y:S02]  /*15720*/  LOP3.LUT R24, R24, 0xff, RZ, 0xc0, !PT ;  /* 0x000000ff18187812 */ /* 0x000fe400078ec0ff */
[----:B------:R-:W-:Y:S01]  /*15730*/  PRMT R49, R0, 0x7604, R25 ;  /* 0x0000760400317816 */ /* 0x000fe20000000019 */
[----:B------:R-:W-:Y:S01]  /*15740*/  IMAD.IADD R0, R18, 0x1, R21 ;  /* 0x0000000112007824 */ /* 0x000fe200078e0215 */
[----:B------:R-:W-:Y:S02]  /*15750*/  LOP3.LUT R20, R20, 0xff, RZ, 0xc0, !PT ;  /* 0x000000ff14147812 */ /* 0x000fe400078ec0ff */
[----:B------:R-:W-:Y:S02]  /*15760*/  LOP3.LUT R43, R11, 0xff, RZ, 0xc0, !PT ;  /* 0x000000ff0b2b7812 */ /* 0x000fe400078ec0ff */
[----:B------:R-:W-:-:S02]  /*15770*/  LOP3.LUT R7, R30, 0xff, RZ, 0xc0, !PT ;  /* 0x000000ff1e077812 */ /* 0x000fc400078ec0ff */
[----:B------:R-:W-:Y:S02]  /*15780*/  LOP3.LUT R6, R6, 0xff, RZ, 0xc0, !PT ;  /* 0x000000ff06067812 */ /* 0x000fe400078ec0ff */
[----:B------:R-:W-:Y:S02]  /*15790*/  PRMT R51, R20, 0x7604, R27 ;  /* 0x0000760414337816 */ /* 0x000fe4000000001b */
[----:B------:R-:W-:Y:S02]  /*157a0*/  PRMT R53, R24, 0x7604, R43 ;  /* 0x0000760418357816 */ /* 0x000fe4000000002b */
[----:B------:R-:W0:Y:S01]  /*157b0*/  LDS.128 R24, [R0+0x14400] ;  /* 0x0144000000187984 */ /* 0x000e220000000c00 */
[----:B--2---:R-:W-:Y:S02]  /*157c0*/  PRMT R39, R6, 0x7604, R7 ;  /* 0x0000760406277816 */ /* 0x004fe40000000007 */
[----:B------:R-:W-:Y:S02]  /*157d0*/  SHF.R.U32.HI R21, RZ, 0x10, R29 ;  /* 0x00000010ff157819 */ /* 0x000fe4000001161d */
[----:B------:R-:W-:-:S02]  /*157e0*/  SHF.R.U32.HI R20, RZ, 0x10, R28 ;  /* 0x00000010ff147819 */ /* 0x000fc4000001161c */
[----:B------:R-:W-:Y:S02]  /*157f0*/  LOP3.LUT R21, R21, 0xff, RZ, 0xc0, !PT ;  /* 0x000000ff15157812 */ /* 0x000fe400078ec0ff */
[----:B------:R-:W-:Y:S02]  /*15800*/  SHF.R.U32.HI R38, RZ, 0x10, R30 ;  /* 0x00000010ff267819 */ /* 0x000fe4000001161e */
[----:B------:R-:W-:Y:S02]  /*15810*/  PRMT R21, R21, 0x7054, R36 ;  /* 0x0000705415157816 */ /* 0x000fe40000000024 */
[----:B------:R-:W-:Y:S02]  /*15820*/  SHF.R.U32.HI R36, RZ, 0x10, R9 ;  /* 0x00000010ff247819 */ /* 0x000fe40000011609 */
[----:B------:R-:W-:Y:S02]  /*15830*/  LOP3.LUT R20, R20, 0xff, RZ, 0xc0, !PT ;  /* 0x000000ff14147812 */ /* 0x000fe400078ec0ff */
[----:B------:R-:W-:-:S02]  /*15840*/  LOP3.LUT R38, R38, 0xff, RZ, 0xc0, !PT ;  /* 0x000000ff26267812 */ /* 0x000fc400078ec0ff */
[----:B------:R-:W-:Y:S02]  /*15850*/  LOP3.LUT R36, R36, 0xff, RZ, 0xc0, !PT ;  /* 0x000000ff24247812 */ /* 0x000fe400078ec0ff */
[----:B------:R-:W-:Y:S02]  /*15860*/  PRMT R37, R20, 0x7054, R37 ;  /* 0x0000705414257816 */ /* 0x000fe40000000025 */
[----:B------:R-:W-:Y:S02]  /*15870*/  SHF.R.U32.HI R40, RZ, 0x10, R31 ;  /* 0x00000010ff287819 */ /* 0x000fe4000001161f */
[----:B------:R-:W-:Y:S02]  /*15880*/  PRMT R39, R38, 0x7054, R39 ;  /* 0x0000705426277816 */ /* 0x000fe40000000027 */
[----:B------:R-:W-:Y:S02]  /*15890*/  SHF.R.U32.HI R20, RZ, 0x10, R8 ;  /* 0x00000010ff147819 */ /* 0x000fe40000011608 */
[----:B------:R-:W-:-:S02]  /*158a0*/  SHF.R.U32.HI R38, RZ, 0x10, R10 ;  /* 0x00000010ff267819 */ /* 0x000fc4000001160a */
[----:B------:R-:W-:Y:S02]  /*158b0*/  PRMT R49, R36, 0x7054, R49 ;  /* 0x0000705424317816 */ /* 0x000fe40000000031 */
[----:B------:R-:W-:Y:S02]  /*158c0*/  LOP3.LUT R40, R40, 0xff, RZ, 0xc0, !PT ;  /* 0x000000ff28287812 */ /* 0x000fe400078ec0ff */
[----:B------:R-:W-:Y:S02]  /*158d0*/  LOP3.LUT R20, R20, 0xff, RZ, 0xc0, !PT ;  /* 0x000000ff14147812 */ /* 0x000fe400078ec0ff */
[----:B------:R-:W-:Y:S02]  /*158e0*/  LOP3.LUT R38, R38, 0xff, RZ, 0xc0, !PT ;  /* 0x000000ff26267812 */ /* 0x000fe400078ec0ff */
[----:B------:R-:W-:Y:S02]  /*158f0*/  LOP3.LUT R49, R49, 0xff000000, R9, 0xf8, !PT ;  /* 0xff00000031317812 */ /* 0x000fe400078ef809 */
[----:B------:R-:W-:-:S02]  /*15900*/  PRMT R43, R40, 0x7054, R41 ;  /* 0x00007054282b7816 */ /* 0x000fc40000000029 */
[----:B------:R-:W-:Y:S02]  /*15910*/  PRMT R47, R20, 0x7054, R45 ;  /* 0x00007054142f7816 */ /* 0x000fe4000000002d */
[----:B------:R-:W-:Y:S02]  /*15920*/  PRMT R51, R38, 0x7054, R51 ;  /* 0x0000705426337816 */ /* 0x000fe40000000033 */
[----:B------:R-:W-:Y:S02]  /*15930*/  LOP3.LUT R41, R21, 0xff000000, R29, 0xf8, !PT ;  /* 0xff00000015297812 */ /* 0x000fe400078ef81d */
[----:B------:R-:W-:Y:S02]  /*15940*/  F2FP.F16.E4M3.UNPACK_B R48, R49 ;  /* 0x00000031ff30723e */ /* 0x000fe400020006ff */
[----:B0-----:R-:W-:Y:S02]  /*15950*/  F2FP.F16.E4M3.UNPACK_B R36, R25 ;  /* 0x00000019ff24723e */ /* 0x001fe400020006ff */
[----:B------:R-:W-:Y:S01]  /*15960*/  SHF.R.U32.HI R40, RZ, 0x10, R11 ;  /* 0x00000010ff287819 */ /* 0x000fe2000001160b */
[----:B------:R-:W-:Y:S01]  /*15970*/  HADD2.F32 R50, -RZ, R48.H0_H0 ;  /* 0x20000030ff327230 */ /* 0x000fe20000004100 */
[----:B------:R-:W-:-:S02]  /*15980*/  LOP3.LUT R47, R47, 0xff000000, R8, 0xf8, !PT ;  /* 0xff0000002f2f7812 */ /* 0x000fc400078ef808 */
[----:B------:R-:W-:Y:S01]  /*15990*/  LOP3.LUT R8, R51, 0xff000000, R10, 0xf8, !PT ;  /* 0xff00000033087812 */ /* 0x000fe200078ef80a */
[----:B------:R-:W-:Y:S01]  /*159a0*/  HADD2.F32 R51, -RZ, R48.H1_H1 ;  /* 0x30000030ff337230 */ /* 0x000fe20000004100 */
[----:B------:R-:W-:Y:S02]  /*159b0*/  F2FP.F16.E4M3.UNPACK_B R42, R41 ;  /* 0x00000029ff2a723e */ /* 0x000fe400020006ff */
[----:B------:R-:W-:Y:S02]  /*159c0*/  LOP3.LUT R40, R40, 0xff, RZ, 0xc0, !PT ;  /* 0x000000ff28287812 */ /* 0x000fe400078ec0ff */
[----:B------:R-:W-:Y:S01]  /*159d0*/  LOP3.LUT R20, R39, 0xff000000, R30, 0xf8, !PT ;  /* 0xff00000027147812 */ /* 0x000fe200078ef81e */
[--C-:B------:R-:W-:Y:S01]  /*159e0*/  HADD2.F32 R46, -RZ, R42.reuse.H0_H0 ;  /* 0x2000002aff2e7230 */ /* 0x100fe20000004100 */
[----:B------:R-:W-:Y:S01]  /*159f0*/  LOP3.LUT R45, R43, 0xff000000, R31, 0xf8, !PT ;  /* 0xff0000002b2d7812 */ /* 0x000fe200078ef81f */
[----:B------:R-:W-:Y:S01]  /*15a00*/  HADD2.F32 R43, -RZ, R42.H1_H1 ;  /* 0x3000002aff2b7230 */ /* 0x000fe20000004100 */
[----:B------:R-:W-:-:S02]  /*15a10*/  F2FP.F16.E4M3.UNPACK_B R38, R27 ;  /* 0x0000001bff26723e */ /* 0x000fc400020006ff */
[----:B------:R-:W-:Y:S02]  /*15a20*/  F2FP.F16.E4M3.UNPACK_B R39, R27.H1 ;  /* 0x0000001bff27723e */ /* 0x000fe400030006ff */
[----:B------:R-:W-:Y:S02]  /*15a30*/  PRMT R53, R40, 0x7054, R53 ;  /* 0x0000705428357816 */ /* 0x000fe40000000035 */
[-C--:B------:R-:W-:Y:S02]  /*15a40*/  F2FP.F16.E4M3.UNPACK_B R27, R24.reuse ;  /* 0x00000018ff1b723e */ /* 0x080fe400020006ff */
[----:B------:R-:W-:Y:S02]  /*15a50*/  F2FP.F16.E4M3.UNPACK_B R31, R24.H1 ;  /* 0x00000018ff1f723e */ /* 0x000fe400030006ff */
[----:B------:R-:W-:Y:S02]  /*15a60*/  LOP3.LUT R40, R37, 0xff000000, R28, 0xf8, !PT ;  /* 0xff00000025287812 */ /* 0x000fe400078ef81c */
[----:B------:R-:W-:-:S02]  /*15a70*/  F2FP.F16.E4M3.UNPACK_B R37, R25.H1 ;  /* 0x00000019ff25723e */ /* 0x000fc400030006ff */
[----:B------:R-:W-:Y:S02]  /*15a80*/  F2FP.F16.E4M3.UNPACK_B R49, R49.H1 ;  /* 0x00000031ff31723e */ /* 0x000fe400030006ff */
[----:B------:R-:W-:Y:S02]  /*15a90*/  F2FP.F16.E4M3.UNPACK_B R41, R41.H1 ;  /* 0x00000029ff29723e */ /* 0x000fe400030006ff */
[----:B------:R-:W-:-:S03]  /*15aa0*/  LOP3.LUT R53, R53, 0xff000000, R11, 0xf8, !PT ;  /* 0xff00000035357812 */ /* 0x000fc600078ef80b */
[----:B------:R-:W-:Y:S01]  /*15ab0*/  HADD2.F32 R42, -RZ, R41.H0_H0 ;  /* 0x20000029ff2a7230 */ /* 0x000fe20000004100 */
[----:B---3--:R-:W0:Y:S02]  /*15ac0*/  LDS.128 R4, [R61+0x14400] ;  /* 0x014400003d047984 */ /* 0x008e240000000c00 */
[-C--:B0-----:R-:W-:Y:S02]  /*15ad0*/  F2FP.F16.E4M3.UNPACK_B R10, R5.reuse ;  /* 0x00000005ff0a723e */ /* 0x081fe400020006ff */
[----:B------:R-:W-:Y:S01]  /*15ae0*/  F2FP.F16.E4M3.UNPACK_B R21, R5.H1 ;  /* 0x00000005ff15723e */ /* 0x000fe200030006ff */
[----:B------:R-:W-:Y:S01]  /*15af0*/  HADD2.F32 R5, -RZ, R36.H0_H0 ;  /* 0x20000024ff057230 */ /* 0x000fe20000004100 */
[-C--:B------:R-:W-:Y:S01]  /*15b00*/  F2FP.F16.E4M3.UNPACK_B R29, R7.reuse ;  /* 0x00000007ff1d723e */ /* 0x080fe200020006ff */
[----:B------:R-:W-:Y:S01]  /*15b10*/  HADD2.F32 R9, -RZ, R10.H0_H0 ;  /* 0x2000000aff097230 */ /* 0x000fe20000004100 */
[----:B------:R-:W-:Y:S01]  /*15b20*/  F2FP.F16.E4M3.UNPACK_B R30, R7.H1 ;  /* 0x00000007ff1e723e */ /* 0x000fe200030006ff */
[----:B------:R-:W-:-:S02]  /*15b30*/  HADD2.F32 R36, -RZ, R36.H1_H1 ;  /* 0x30000024ff247230 */ /* 0x000fc40000004100 */
[C---:B------:R-:W-:Y:S01]  /*15b40*/  FMUL.FTZ R24, R5.reuse, R50 ;  /* 0x0000003205187220 */ /* 0x040fe20000410000 */
[----:B------:R-:W-:Y:S01]  /*15b50*/  FMUL.FTZ R25, R5, R46 ;  /* 0x0000002e05197220 */ /* 0x000fe20000410000 */
[----:B------:R-:W-:Y:S02]  /*15b60*/  F2FP.F16.E4M3.UNPACK_B R11, R4.H1 ;  /* 0x00000004ff0b723e */ /* 0x000fe400030006ff */
[C---:B------:R-:W-:Y:S01]  /*15b70*/  FFMA.FTZ R5, R9.reuse, R46, -R24 ;  /* 0x0000002e09057223 */ /* 0x040fe20000010818 */
[----:B------:R-:W-:Y:S02]  /*15b80*/  HADD2.F32 R24, -RZ, R10.H1_H1 ;  /* 0x3000000aff187230 */ /* 0x000fe40000004100 */
[----:B------:R-:W-:Y:S01]  /*15b90*/  FFMA.FTZ R9, R9, R50, R25 ;  /* 0x0000003209097223 */ /* 0x000fe20000010019 */
[----:B------:R-:W-:Y:S02]  /*15ba0*/  HADD2.F32 R46, -RZ, R49.H0_H0 ;  /* 0x20000031ff2e7230 */ /* 0x000fe40000004100 */
[----:B------:R-:W-:Y:S01]  /*15bb0*/  FMUL.FTZ R55, R36, R51 ;  /* 0x0000003324377220 */ /* 0x000fe20000410000 */
[----:B------:R-:W-:-:S02]  /*15bc0*/  HADD2.F32 R10, -RZ, R37.H0_H0 ;  /* 0x20000025ff0a7230 */ /* 0x000fc40000004100 */
[-C--:B------:R-:W-:Y:S01]  /*15bd0*/  FMUL.FTZ R36, R36, R43.reuse ;  /* 0x0000002b24247220 */ /* 0x080fe20000410000 */
[----:B------:R-:W-:Y:S01]  /*15be0*/  HADD2.F32 R25, -RZ, R21.H0_H0 ;  /* 0x20000015ff197230 */ /* 0x000fe20000004100 */
[----:B------:R-:W-:Y:S01]  /*15bf0*/  F2FP.F16.E4M3.UNPACK_B R7, R4 ;  /* 0x00000004ff07723e */ /* 0x000fe200020006ff */
[----:B------:R-:W-:Y:S02]  /*15c00*/  HADD2.F32 R37, -RZ, R37.H1_H1 ;  /* 0x30000025ff257230 */ /* 0x000fe40000004100 */
[C---:B------:R-:W-:Y:S01]  /*15c10*/  FMUL.FTZ R48, R10.reuse, R46 ;  /* 0x0000002e0a307220 */ /* 0x040fe20000410000 */
[-C--:B------:R-:W-:Y:S01]  /*15c20*/  FMUL.FTZ R57, R10, R42.reuse ;  /* 0x0000002a0a397220 */ /* 0x080fe20000410000 */
[C---:B------:R-:W-:Y:S01]  /*15c30*/  FFMA.FTZ R10, R24.reuse, R43, -R55 ;  /* 0x0000002b180a7223 */ /* 0x040fe20000010837 */
[----:B------:R-:W-:Y:S01]  /*15c40*/  FFMA.FTZ R24, R24, R51, R36 ;  /* 0x0000003318187223 */ /* 0x000fe20000010024 */
[C---:B------:R-:W-:Y:S01]  /*15c50*/  FFMA.FTZ R51, R25.reuse, R42, -R48 ;  /* 0x0000002a19337223 */ /* 0x040fe20000010830 */
[----:B------:R-:W-:Y:S01]  /*15c60*/  HADD2.F32 R42, -RZ, R41.H1_H1 ;  /* 0x30000029ff2a7230 */ /* 0x000fe20000004100 */
[----:B------:R-:W-:Y:S01]  /*15c70*/  F2FP.F16.E4M3.UNPACK_B R48, R53 ;  /* 0x00000035ff30723e */ /* 0x000fe200020006ff */
[----:B------:R-:W-:Y:S01]  /*15c80*/  FFMA.FTZ R57, R25, R46, R57 ;  /* 0x0000002e19397223 */ /* 0x000fe20000010039 */
[----:B------:R-:W-:Y:S01]  /*15c90*/  F2FP.F16.E4M3.UNPACK_B R41, R45 ;  /* 0x0000002dff29723e */ /* 0x000fe200020006ff */
[----:B------:R-:W-:Y:S01]  /*15ca0*/  HADD2.F32 R46, -RZ, R49.H1_H1 ;  /* 0x30000031ff2e7230 */ /* 0x000fe20000004100 */
[----:B------:R-:W-:Y:S01]  /*15cb0*/  F2FP.F16.E4M3.UNPACK_B R53, R53.H1 ;  /* 0x00000035ff35723e */ /* 0x000fe200030006ff */
        /* <DEDUP_REMOVED lines=10> */
[----:B------:R-:W-:-:S02]  /*15d60*/  HADD2.F32 R41, -RZ, R41.H1_H1 ;  /* 0x30000029ff297230 */ /* 0x000fc40000004100 */
[----:B------:R-:W-:Y:S01]  /*15d70*/  FFMA.FTZ R52, R21, R42, -R50 ;  /* 0x0000002a15347223 */ /* 0x000fe20000010832 */
[----:B------:R-:W-:Y:S02]  /*15d80*/  HADD2.F32 R38, -RZ, R38.H1_H1 ;  /* 0x30000026ff267230 */ /* 0x000fe40000004100 */
[C---:B------:R-:W-:Y:S01]  /*15d90*/  FFMA.FTZ R56, R25.reuse, R43, -R56 ;  /* 0x0000002b19387223 */ /* 0x040fe20000010838 */
[----:B------:R-:W-:Y:S02]  /*15da0*/  HADD2.F32 R48, -RZ, R48.H1_H1 ;  /* 0x30000030ff307230 */ /* 0x000fe40000004100 */
[----:B------:R-:W-:Y:S01]  /*15db0*/  FFMA.FTZ R49, R25, R49, R36 ;  /* 0x0000003119317223 */ /* 0x000fe20000010024 */
[----:B------:R-:W-:Y:S01]  /*15dc0*/  FFMA.FTZ R54, R21, R46, R37 ;  /* 0x0000002e15367223 */ /* 0x000fe20000010025 */
[----:B------:R-:W-:Y:S02]  /*15dd0*/  HADD2.F32 R29, -RZ, R29.H1_H1 ;  /* 0x3000001dff1d7230 */ /* 0x000fe40000004100 */
[----:B------:R-:W-:Y:S01]  /*15de0*/  FMUL.FTZ R37, R38, R41 ;  /* 0x0000002926257220 */ /* 0x000fe20000410000 */
[----:B------:R-:W-:-:S02]  /*15df0*/  HADD2.F32 R42, -RZ, R53.H0_H0 ;  /* 0x20000035ff2a7230 */ /* 0x000fc40000004100 */
[-C--:B------:R-:W-:Y:S01]  /*15e00*/  FMUL.FTZ R46, R38, R48.reuse ;  /* 0x00000030262e7220 */ /* 0x080fe20000410000 */
[----:B------:R-:W-:Y:S02]  /*15e10*/  HADD2.F32 R25, -RZ, R39.H0_H0 ;  /* 0x20000027ff197230 */ /* 0x000fe40000004100 */
[C---:B------:R-:W-:Y:S01]  /*15e20*/  FFMA.FTZ R58, R29.reuse, R48, R37 ;  /* 0x000000301d3a7223 */ /* 0x040fe20000010025 */
[----:B------:R-:W-:Y:S02]  /*15e30*/  HADD2.F32 R36, -RZ, R45.H0_H0 ;  /* 0x2000002dff247230 */ /* 0x000fe40000004100 */
[----:B------:R-:W-:Y:S01]  /*15e40*/  FFMA.FTZ R55, R29, R41, -R46 ;  /* 0x000000291d377223 */ /* 0x000fe2000001082e */
[----:B------:R-:W-:Y:S02]  /*15e50*/  HADD2.F32 R21, -RZ, R30.H0_H0 ;  /* 0x2000001eff157230 */ /* 0x000fe40000004100 */
[C---:B------:R-:W-:Y:S01]  /*15e60*/  FMUL.FTZ R38, R25.reuse, R42 ;  /* 0x0000002a19267220 */ /* 0x040fe20000410000 */
[----:B------:R-:W-:Y:S01]  /*15e70*/  F2FP.F16.E4M3.UNPACK_B R37, R47.H1 ;  /* 0x0000002fff25723e */ /* 0x000fe200030006ff */
[----:B------:R-:W-:Y:S01]  /*15e80*/  FMUL.FTZ R25, R25, R36 ;  /* 0x0000002419197220 */ /* 0x000fe20000410000 */
[----:B------:R-:W-:Y:S01]  /*15e90*/  F2FP.F16.E4M3.UNPACK_B R29, R40.H1 ;  /* 0x00000028ff1d723e */ /* 0x000fe200030006ff */
[----:B------:R-:W-:Y:S01]  /*15ea0*/  FFMA.FTZ R59, R21, R36, -R38 ;  /* 0x00000024153b7223 */ /* 0x000fe20000010826 */
[----:B------:R-:W-:-:S02]  /*15eb0*/  HADD2.F32 R53, -RZ, R53.H1_H1 ;  /* 0x30000035ff357230 */ /* 0x000fc40000004100 */
[----:B------:R-:W-:Y:S01]  /*15ec0*/  FFMA.FTZ R60, R21, R42, R25 ;  /* 0x0000002a153c7223 */ /* 0x000fe20000010019 */
[----:B------:R-:W-:Y:S01]  /*15ed0*/  HADD2.F32 R39, -RZ, R39.H1_H1 ;  /* 0x30000027ff277230 */ /* 0x000fe20000004100 */
[----:B------:R-:W-:Y:S01]  /*15ee0*/  F2FP.F16.E4M3.UNPACK_B R47, R47 ;  /* 0x0000002fff2f723e */ /* 0x000fe200020006ff */
[----:B------:R-:W-:Y:S01]  /*15ef0*/  HADD2.F32 R38, -RZ, R37.H0_H0 ;  /* 0x20000025ff267230 */ /* 0x000fe20000004100 */
[----:B------:R-:W-:Y:S01]  /*15f00*/  F2FP.F16.E4M3.UNPACK_B R40, R40 ;  /* 0x00000028ff28723e */ /* 0x000fe200020006ff */
[----:B------:R-:W-:Y:S02]  /*15f10*/  HADD2.F32 R25, -RZ, R31.H0_H0 ;  /* 0x2000001fff197230 */ /* 0x000fe40000004100 */
[----:B------:R-:W-:Y:S01]  /*15f20*/  FMUL.FTZ R41, R39, R53 ;  /* 0x0000003527297220 */ /* 0x000fe20000410000 */
[----:B------:R-:W-:Y:S01]  /*15f30*/  HADD2.F32 R36, -RZ, R29.H0_H0 ;  /* 0x2000001dff247230 */ /* 0x000fe20000004100 */
[----:B------:R-:W-:Y:S01]  /*15f40*/  F2FP.F16.E4M3.UNPACK_B R4, R6 ;  /* 0x00000006ff04723e */ /* 0x000fe200020006ff */
[----:B------:R-:W-:-:S02]  /*15f50*/  HADD2.F32 R45, -RZ, R45.H1_H1 ;  /* 0x3000002dff2d7230 */ /* 0x000fc40000004100 */
[C---:B------:R-:W-:Y:S01]  /*15f60*/  FMUL.FTZ R42, R25.reuse, R38 ;  /* 0x00000026192a7220 */ /* 0x040fe20000410000 */
[----:B------:R-:W-:Y:S02]  /*15f70*/  HADD2.F32 R30, -RZ, R30.H1_H1 ;  /* 0x3000001eff1e7230 */ /* 0x000fe40000004100 */
[----:B------:R-:W-:Y:S01]  /*15f80*/  FMUL.FTZ R25, R25, R36 ;  /* 0x0000002419197220 */ /* 0x000fe20000410000 */
[----:B------:R-:W-:Y:S02]  /*15f90*/  HADD2.F32 R21, -RZ, R11.H0_H0 ;  /* 0x2000000bff157230 */ /* 0x000fe40000004100 */
[-C--:B------:R-:W-:Y:S01]  /*15fa0*/  FMUL.FTZ R46, R39, R45.reuse ;  /* 0x0000002d272e7220 */ /* 0x080fe20000410000 */
[----:B------:R-:W-:Y:S02]  /*15fb0*/  HADD2.F32 R31, -RZ, R31.H1_H1 ;  /* 0x3000001fff1f7230 */ /* 0x000fe40000004100 */
[----:B------:R-:W-:Y:S01]  /*15fc0*/  FFMA.FTZ R62, R30, R45, -R41 ;  /* 0x0000002d1e3e7223 */ /* 0x000fe20000010829 */
[----:B------:R-:W-:-:S02]  /*15fd0*/  HADD2.F32 R11, -RZ, R11.H1_H1 ;  /* 0x3000000bff0b7230 */ /* 0x000fc40000004100 */
[C---:B------:R-:W-:Y:S01]  /*15fe0*/  FFMA.FTZ R41, R21.reuse, R38, R25 ;  /* 0x0000002615297223 */ /* 0x040fe20000010019 */
[----:B------:R-:W-:Y:S01]  /*15ff0*/  FFMA.FTZ R53, R30, R53, R46 ;  /* 0x000000351e357223 */ /* 0x000fe2000001002e */
[----:B------:R-:W-:Y:S02]  /*16000*/  HADD2.F32 R38, -RZ, R37.H1_H1 ;  /* 0x30000025ff267230 */ /* 0x000fe40000004100 */
[----:B------:R-:W-:Y:S01]  /*16010*/  FFMA.FTZ R39, R21, R36, -R42 ;  /* 0x0000002415277223 */ /* 0x000fe2000001082a */
[----:B------:R-:W-:Y:S01]  /*16020*/  HADD2.F32 R30, -RZ, R29.H1_H1 ;  /* 0x3000001dff1e7230 */ /* 0x000fe20000004100 */
[----:B------:R-:W-:Y:S01]  /*16030*/  F2FP.F16.E4M3.UNPACK_B R28, R6.H1 ;  /* 0x00000006ff1c723e */ /* 0x000fe200030006ff */
[----:B------:R-:W-:Y:S02]  /*16040*/  HADD2.F32 R36, -RZ, R47.H0_H0 ;  /* 0x2000002fff247230 */ /* 0x000fe40000004100 */
[----:B------:R-:W-:Y:S01]  /*16050*/  FMUL.FTZ R42, R31, R38 ;  /* 0x000000261f2a7220 */ /* 0x000fe20000410000 */
[----:B------:R-:W-:-:S02]  /*16060*/  HADD2.F32 R21, -RZ, R27.H0_H0 ;  /* 0x2000001bff157230 */ /* 0x000fc40000004100 */
[-C--:B------:R-:W-:Y:S01]  /*16070*/  FMUL.FTZ R31, R31, R30.reuse ;  /* 0x0000001e1f1f7220 */ /* 0x080fe20000410000 */
[----:B------:R-:W-:Y:S02]  /*16080*/  HADD2.F32 R27, -RZ, R27.H1_H1 ;  /* 0x3000001bff1b7230 */ /* 0x000fe40000004100 */
[C---:B------:R-:W-:Y:S01]  /*16090*/  FFMA.FTZ R48, R11.reuse, R30, -R42 ;  /* 0x0000001e0b307223 */ /* 0x040fe2000001082a */
[--C-:B------:R-:W-:Y:S02]  /*160a0*/  HADD2.F32 R30, -RZ, R40.reuse.H0_H0 ;  /* 0x20000028ff1e7230 */ /* 0x100fe40000004100 */
[----:B------:R-:W-:Y:S01]  /*160b0*/  FFMA.FTZ R50, R11, R38, R31 ;  /* 0x000000260b327223 */ /* 0x000fe2000001001f */
[----:B------:R-:W-:Y:S02]  /*160c0*/  HADD2.F32 R11, -RZ, R7.H0_H0 ;  /* 0x20000007ff0b7230 */ /* 0x000fe40000004100 */
[----:B------:R-:W-:Y:S01]  /*160d0*/  FMUL.FTZ R42, R21, R36 ;  /* 0x00000024152a7220 */ /* 0x000fe20000410000 */
[----:B------:R-:W-:Y:S01]  /*160e0*/  HADD2.F32 R38, -RZ, R47.H1_H1 ;  /* 0x3000002fff267230 */ /* 0x000fe20000004100 */
[----:B------:R-:W-:Y:S01]  /*160f0*/  F2FP.F16.E4M3.UNPACK_B R6, R26 ;  /* 0x0000001aff06723e */ /* 0x000fe200020006ff */
[----:B------:R-:W-:-:S02]  /*16100*/  HADD2.F32 R40, -RZ, R40.H1_H1 ;  /* 0x30000028ff287230 */ /* 0x000fc40000004100 */
[-C--:B------:R-:W-:Y:S01]  /*16110*/  FMUL.FTZ R46, R21, R30.reuse ;  /* 0x0000001e152e7220 */ /* 0x080fe20000410000 */
[----:B------:R-:W-:Y:S01]  /*16120*/  FFMA.FTZ R42, R11, R30, -R42 ;  /* 0x0000001e0b2a7223 */ /* 0x000fe2000001082a */
[----:B------:R-:W-:Y:S01]  /*16130*/  HADD2.F32 R7, -RZ, R7.H1_H1 ;  /* 0x30000007ff077230 */ /* 0x000fe20000004100 */
[----:B------:R-:W-:Y:S01]  /*16140*/  F2FP.F16.E4M3.UNPACK_B R26, R26.H1 ;  /* 0x0000001aff1a723e */ /* 0x000fe200030006ff */
[C---:B------:R-:W-:Y:S01]  /*16150*/  FMUL.FTZ R30, R27.reuse, R38 ;  /* 0x000000261b1e7220 */ /* 0x040fe20000410000 */
[----:B------:R-:W-:Y:S01]  /*16160*/  F2FP.F16.E4M3.UNPACK_B R25, R8.H1 ;  /* 0x00000008ff19723e */ /* 0x000fe200030006ff */
[----:B------:R-:W-:Y:S01]  /*16170*/  FMUL.FTZ R29, R27, R40 ;  /* 0x000000281b1d7220 */ /* 0x000fe20000410000 */
[----:B------:R-:W-:Y:S01]  /*16180*/  F2FP.F16.E4M3.UNPACK_B R21, R20.H1 ;  /* 0x00000014ff15723e */ /* 0x000fe200030006ff */
[----:B------:R-:W-:Y:S01]  /*16190*/  FFMA.FTZ R46, R11, R36, R46 ;  /* 0x000000240b2e7223 */ /* 0x000fe2000001002e */
[----:B------:R-:W-:Y:S01]  /*161a0*/  FFMA.FTZ R27, R7, R40, -R30 ;  /* 0x00000028071b7223 */ /* 0x000fe2000001081e */
[----:B------:R-:W-:-:S02]  /*161b0*/  HADD2.F32 R36, -RZ, R25.H0_H0 ;  /* 0x20000019ff247230 */ /* 0x000fc40000004100 */
[----:B------:R-:W-:Y:S01]  /*161c0*/  FFMA.FTZ R29, R7, R38, R29 ;  /* 0x00000026071d7223 */ /* 0x000fe2000001001d */
[--C-:B------:R-:W-:Y:S01]  /*161d0*/  HADD2.F32 R11, -RZ, R26.reuse.H0_H0 ;  /* 0x2000001aff0b7230 */ /* 0x100fe20000004100 */
[----:B------:R-:W-:Y:S01]  /*161e0*/  F2FP.F16.E4M3.UNPACK_B R20, R20 ;  /* 0x00000014ff14723e */ /* 0x000fe200020006ff */
[----:B------:R-:W-:Y:S01]  /*161f0*/  HADD2.F32 R30, -RZ, R21.H0_H0 ;  /* 0x20000015ff1e7230 */ /* 0x000fe20000004100 */
[----:B------:R-:W-:Y:S01]  /*16200*/  F2FP.F16.E4M3.UNPACK_B R8, R8 ;  /* 0x00000008ff08723e */ /* 0x000fe200020006ff */
[----:B------:R-:W-:Y:S02]  /*16210*/  HADD2.F32 R25, -RZ, R25.H1_H1 ;  /* 0x30000019ff197230 */ /* 0x000fe40000004100 */
[C---:B------:R-:W-:Y:S01]  /*16220*/  FMUL.FTZ R38, R11.reuse, R36 ;  /* 0x000000240b267220 */ /* 0x040fe20000410000 */
[----:B------:R-:W-:Y:S02]  /*16230*/  HADD2.F32 R26, -RZ, R26.H1_H1 ;  /* 0x3000001aff1a7230 */ /* 0x000fe40000004100 */
[----:B------:R-:W-:Y:S01]  /*16240*/  FMUL.FTZ R40, R11, R30 ;  /* 0x0000001e0b287220 */ /* 0x000fe20000410000 */
[----:B------:R-:W-:Y:S01]  /*16250*/  HADD2.F32 R21, -RZ, R21.H1_H1 ;  /* 0x30000015ff157230 */ /* 0x000fe20000004100 */
[----:B------:R-:W-:Y:S01]  /*16260*/  F2FP.SATFINITE.E4M3.F32.PACK_AB_MERGE_C R51, R52, R51, RZ ;  /* 0x000000333433723e */ /* 0x000fe200048070ff */
[----:B------:R-:W-:-:S02]  /*16270*/  HADD2.F32 R7, -RZ, R28.H0_H0 ;  /* 0x2000001cff077230 */ /* 0x000fc40000004100 */
[C---:B------:R-:W-:Y:S01]  /*16280*/  FMUL.FTZ R11, R26.reuse, R25 ;  /* 0x000000191a0b7220 */ /* 0x040fe20000410000 */
[----:B------:R-:W-:Y:S02]  /*16290*/  HADD2.F32 R28, -RZ, R28.H1_H1 ;  /* 0x3000001cff1c7230 */ /* 0x000fe40000004100 */
[----:B------:R-:W-:Y:S01]  /*162a0*/  FMUL.FTZ R26, R26, R21 ;  /* 0x000000151a1a7220 */ /* 0x000fe20000410000 */
[----:B------:R-:W-:Y:S01]  /*162b0*/  F2FP.SATFINITE.E4M3.F32.PACK_AB_MERGE_C R54, R54, R57, RZ ;  /* 0x000000393636723e */ /* 0x000fe200048070ff */
[C---:B------:R-:W-:Y:S01]  /*162c0*/  FFMA.FTZ R38, R7.reuse, R30, -R38 ;  /* 0x0000001e07267223 */ /* 0x040fe20000010826 */
[----:B------:R-:W-:Y:S01]  /*162d0*/  FFMA.FTZ R40, R7, R36, R40 ;  /* 0x0000002407287223 */ /* 0x000fe20000010028 */
[C---:B------:R-:W-:Y:S01]  /*162e0*/  FFMA.FTZ R43, R28.reuse, R21, -R11 ;  /* 0x000000151c2b7223 */ /* 0x040fe2000001080b */
[----:B------:R-:W-:Y:S01]  /*162f0*/  FFMA.FTZ R45, R28, R25, R26 ;  /* 0x000000191c2d7223 */ /* 0x000fe2000001001a */
[--C-:B------:R-:W-:Y:S01]  /*16300*/  HADD2.F32 R11, -RZ, R20.reuse.H0_H0 ;  /* 0x20000014ff0b7230 */ /* 0x100fe20000004100 */
[----:B------:R-:W-:Y:S01]  /*16310*/  F2FP.SATFINITE.E4M3.F32.PACK_AB_MERGE_C R5, R10, R5, R51 ;  /* 0x000000050a05723e */ /* 0x000fe20004807033 */
[----:B------:R-:W-:Y:S01]  /*16320*/  HADD2.F32 R21, -RZ, R20.H1_H1 ;  /* 0x30000014ff157230 */ /* 0x000fe20000004100 */
[----:B------:R-:W-:Y:S01]  /*16330*/  F2FP.SATFINITE.E4M3.F32.PACK_AB_MERGE_C R38, R43, R38, RZ ;  /* 0x000000262b26723e */ /* 0x000fe200048070ff */
[----:B------:R-:W-:Y:S01]  /*16340*/  HADD2.F32 R20, -RZ, R8.H0_H0 ;  /* 0x20000008ff147230 */ /* 0x000fe20000004100 */
[----:B------:R-:W-:Y:S01]  /*16350*/  F2FP.SATFINITE.E4M3.F32.PACK_AB_MERGE_C R40, R45, R40, RZ ;  /* 0x000000282d28723e */ /* 0x000fe200048070ff */
[----:B------:R-:W-:Y:S01]  /*16360*/  HADD2.F32 R7, -RZ, R6.H0_H0 ;  /* 0x20000006ff077230 */ /* 0x000fe20000004100 */
[----:B------:R-:W-:Y:S01]  /*16370*/  F2FP.SATFINITE.E4M3.F32.PACK_AB_MERGE_C R9, R24, R9, R54 ;  /* 0x000000091809723e */ /* 0x000fe20004807036 */
[----:B------:R-:W-:-:S02]  /*16380*/  HADD2.F32 R25, -RZ, R8.H1_H1 ;  /* 0x30000008ff197230 */ /* 0x000fc40000004100 */
[----:B------:R-:W-:Y:S02]  /*16390*/  HADD2.F32 R8, -RZ, R6.H1_H1 ;  /* 0x30000006ff087230 */ /* 0x000fe40000004100 */
[CC--:B------:R-:W-:Y:S01]  /*163a0*/  FMUL.FTZ R31, R7.reuse, R20.reuse ;  /* 0x00000014071f7220 */ /* 0x0c0fe20000410000 */
[--C-:B------:R-:W-:Y:S02]  /*163b0*/  HADD2.F32 R6, -RZ, R4.reuse.H0_H0 ;  /* 0x20000004ff067230 */ /* 0x100fe40000004100 */
[----:B------:R-:W-:Y:S01]  /*163c0*/  FMUL.FTZ R7, R7, R11 ;  /* 0x0000000b07077220 */ /* 0x000fe20000410000 */
[----:B------:R-:W-:Y:S02]  /*163d0*/  HADD2.F32 R4, -RZ, R4.H1_H1 ;  /* 0x30000004ff047230 */ /* 0x000fe40000004100 */
[C---:B------:R-:W-:Y:S01]  /*163e0*/  FMUL.FTZ R37, R8.reuse, R25 ;  /* 0x0000001908257220 */ /* 0x040fe20000410000 */
[----:B------:R-:W-:Y:S01]  /*163f0*/  FMUL.FTZ R8, R8, R21 ;  /* 0x0000001508087220 */ /* 0x000fe20000410000 */
        /* <DEDUP_REMOVED lines=11> */
[----:B------:R-:W-:Y:S02]  /*164b0*/  F2FP.SATFINITE.E4M3.F32.PACK_AB_MERGE_C R11, R58, R49, R11 ;  /* 0x000000313a0b723e */ /* 0x000fe4000480700b */
[----:B------:R-:W-:Y:S01]  /*164c0*/  F2FP.SATFINITE.E4M3.F32.PACK_AB_MERGE_C R8, R29, R46, R8 ;  /* 0x0000002e1d08723e */ /* 0x000fe20004807008 */
[----:B------:R3:W-:Y:S01]  /*164d0*/  STS.128 [R61+0x14400], R4 ;  /* 0x014400043d007388 */ /* 0x0007e20000000c00 */
[----:B------:R-:W-:-:S05]  /*164e0*/  F2FP.SATFINITE.E4M3.F32.PACK_AB_MERGE_C R10, R25, R20, R40 ;  /* 0x00000014190a723e */ /* 0x000fca0004807028 */
[----:B------:R3:W-:Y:S02]  /*164f0*/  STS.128 [R0+0x14400], R8 ;  /* 0x0144000800007388 */ /* 0x0007e40000000c00 */
.L_x_582:
[----:B------:R-:W-:Y:S05]  /*16500*/  BSYNC B1 ;  /* 0x0000000000017941 */ /* 0x000fea0003800000 */
.L_x_581:
[----:B------:R-:W-:Y:S05]  /*16510*/  @P2 BRA `(.L_x_563) ;  /* 0x0000000c00dc2947 */ /* 0x000fea0003800000 */
[----:B------:R-:W4:Y:S01]  /*16520*/  LDL R49, [R1+0x1c] ;  /* 0x00001c0001317983 */ /* 0x000f220000100800 */
[----:B-1-3-5:R-:W-:Y:S02]  /*16530*/  SHF.R.U32.HI R4, RZ, 0x8, R32 ;  /* 0x00000008ff047819 */ /* 0x02afe40000011620 */
[----:B------:R-:W-:Y:S02]  /*16540*/  LOP3.LUT R0, R32, 0xff, RZ, 0xc0, !PT ;  /* 0x000000ff20007812 */ /* 0x000fe400078ec0ff */
[----:B------:R-:W-:Y:S02]  /*16550*/  SHF.R.U32.HI R8, RZ, 0x8, R34 ;  /* 0x00000008ff087819 */ /* 0x000fe40000011622 */
[----:B------:R-:W-:Y:S02]  /*16560*/  LOP3.LUT R5, R4, 0xff, RZ, 0xc0, !PT ;  /* 0x000000ff04057812 */ /* 0x000fe400078ec0ff */
[----:B------:R-:W-:Y:S02]  /*16570*/  LEA.HI R3, R3, R174, RZ, 0x1c ;  /* 0x000000ae03037211 */ /* 0x000fe400078fe0ff */
[----:B------:R-:W-:-:S02]  /*16580*/  LOP3.LUT R4, R34, 0xff, RZ, 0xc0, !PT ;  /* 0x000000ff22047812 */ /* 0x000fc400078ec0ff */
[----:B------:R-:W-:Y:S02]  /*16590*/  LOP3.LUT R9, R8, 0xff, RZ, 0xc0, !PT ;  /* 0x000000ff08097812 */ /* 0x000fe400078ec0ff */
[----:B0-----:R-:W-:Y:S02]  /*165a0*/  PRMT R21, R5, 0x7604, R0 ;  /* 0x0000760405157816 */ /* 0x001fe40000000000 */
[----:B------:R-:W-:Y:S02]  /*165b0*/  SHF.R.S32.HI R0, RZ, 0x1f, R3 ;  /* 0x0000001fff007819 */ /* 0x000fe40000011403 */
[----:B------:R-:W-:Y:S02]  /*165c0*/  PRMT R25, R9, 0x7604, R4 ;  /* 0x0000760409197816 */ /* 0x000fe40000000004 */
[----:B------:R-:W-:Y:S01]  /*165d0*/  LEA.HI R4, R0, R3, RZ, 0x2 ;  /* 0x0000000300047211 */ /* 0x000fe200078f10ff */
[----:B------:R-:W-:Y:S01]  /*165e0*/  IMAD.SHL.U32 R3, R3, 0x10, RZ ;  /* 0x0000001003037824 */ /* 0x000fe200078e00ff */
[----:B------:R-:W-:-:S02]  /*165f0*/  SHF.R.U32.HI R7, RZ, 0x8, R33 ;  /* 0x00000008ff077819 */ /* 0x000fc40000011621 */
[----:B------:R-:W-:Y:S01]  /*16600*/  LOP3.LUT R6, R33, 0xff, RZ, 0xc0, !PT ;  /* 0x000000ff21067812 */ /* 0x000fe200078ec0ff */
[----:B------:R-:W-:Y:S01]  /*16610*/  IMAD.SHL.U32 R4, R4, 0x800, RZ ;  /* 0x0000080004047824 */ /* 0x000fe200078e00ff */
[----:B------:R-:W-:Y:S02]  /*16620*/  LOP3.LUT R0, R208, 0x30, R3, 0xf8, !PT ;  /* 0x00000030d0007812 */ /* 0x000fe400078ef803 */
[----:B------:R-:W-:Y:S02]  /*16630*/  LOP3.LUT R7, R7, 0xff, RZ, 0xc0, !PT ;  /* 0x000000ff07077812 */ /* 0x000fe400078ec0ff */
[----:B------:R-:W-:Y:S02]  /*16640*/  SHF.R.U32.HI R8, RZ, 0x8, R12 ;  /* 0x00000008ff087819 */ /* 0x000fe4000001160c */
[----:B------:R-:W-:Y:S02]  /*16650*/  LOP3.LUT R0, R0, R209, RZ, 0x3c, !PT ;  /* 0x000000d100007212 */ /* 0x000fe400078e3cff */
[----:B------:R-:W-:-:S02]  /*16660*/  LOP3.LUT R3, R4, 0xffffe000, RZ, 0xc0, !PT ;  /* 0xffffe00004037812 */ /* 0x000fc400078ec0ff */
[----:B------:R-:W-:Y:S02]  /*16670*/  PRMT R20, R7, 0x7604, R6 ;  /* 0x0000760407147816 */ /* 0x000fe40000000006 */
[----:B------:R-:W-:Y:S02]  /*16680*/  SHF.R.U32.HI R6, RZ, 0x8, R35 ;  /* 0x00000008ff067819 */ /* 0x000fe40000011623 */
[----:B------:R-:W-:Y:S02]  /*16690*/  LOP3.LUT R7, R12, 0xff, RZ, 0xc0, !PT ;  /* 0x000000ff0c077812 */ /* 0x000fe400078ec0ff */
[----:B------:R-:W-:Y:S02]  /*166a0*/  LOP3.LUT R8, R8, 0xff, RZ, 0xc0, !PT ;  /* 0x000000ff08087812 */ /* 0x000fe400078ec0ff */
[----:B------:R-:W-:Y:S02]  /*166b0*/  IADD3 R3, R0, R210, R3 ;  /* 0x000000d200037210 */ /* 0x000fe40007ffe003 */
[----:B------:R-:W-:-:S02]  /*166c0*/  LOP3.LUT R5, R35, 0xff, RZ, 0xc0, !PT ;  /* 0x000000ff23057812 */ /* 0x000fc400078ec0ff */
[----:B------:R-:W-:Y:S02]  /*166d0*/  LOP3.LUT R6, R6, 0xff, RZ, 0xc0, !PT ;  /* 0x000000ff06067812 */ /* 0x000fe400078ec0ff */
[----:B------:R-:W-:Y:S02]  /*166e0*/  PRMT R29, R8, 0x7604, R7 ;  /* 0x00007604081d7816 */ /* 0x000fe40000000007 */
[----:B------:R-:W-:Y:S02]  /*166f0*/  SHF.R.U32.HI R8, RZ, 0x8, R13 ;  /* 0x00000008ff087819 */ /* 0x000fe4000001160d */
[----:B------:R-:W-:Y:S02]  /*16700*/  IADD3 R0, R18, R3, RZ ;  /* 0x0000000312007210 */ /* 0x000fe40007ffe0ff */
[----:B------:R-:W-:Y:S02]  /*16710*/  PRMT R24, R6, 0x7604, R5 ;  /* 0x0000760406187816 */ /* 0x000fe40000000005 */
[----:B------:R-:W-:-:S02]  /*16720*/  LOP3.LUT R3, R8, 0xff, RZ, 0xc0, !PT ;  /* 0x000000ff08037812 */ /* 0x000fc400078ec0ff */
[----:B------:R-:W0:Y:S01]  /*16730*/  LDS.128 R8, [R0+0x14400] ;  /* 0x0144000000087984 */ /* 0x000e220000000c00 */
[----:B------:R-:W-:Y:S02]  /*16740*/  SHF.R.U32.HI R31, RZ, 0x8, R15 ;  /* 0x00000008ff1f7819 */ /* 0x000fe4000001160f */
[----:B------:R-:W-:Y:S02]  /*16750*/  LOP3.LUT R26, R13, 0xff, RZ, 0xc0, !PT ;  /* 0x000000ff0d1a7812 */ /* 0x000fe400078ec0ff */
[----:B------:R-:W-:Y:S02]  /*16760*/  LOP3.LUT R30, R15, 0xff, RZ, 0xc0, !PT ;  /* 0x000000ff0f1e7812 */ /* 0x000fe400078ec0ff */
[----:B------:R-:W-:Y:S02]  /*16770*/  LOP3.LUT R31, R31, 0xff, RZ, 0xc0, !PT ;  /* 0x000000ff1f1f7812 */ /* 0x000fe400078ec0ff */
[----:B------:R-:W-:Y:S02]  /*16780*/  PRMT R26, R3, 0x7604, R26 ;  /* 0x00007604031a7816 */ /* 0x000fe4000000001a */
[----:B------:R-:W-:-:S02]  /*16790*/  SHF.R.U32.HI R3, RZ, 0x10, R33 ;  /* 0x00000010ff037819 */ /* 0x000fc40000011621 */
[----:B------:R-:W-:Y:S02]  /*167a0*/  PRMT R30, R31, 0x7604, R30 ;  /* 0x000076041f1e7816 */ /* 0x000fe4000000001e */
[----:B------:R-:W-:Y:S01]  /*167b0*/  SHF.R.U32.HI R28, RZ, 0x8, R14 ;  /* 0x00000008ff1c7819 */ /* 0x000fe2000001160e */
[----:B------:R-:W-:Y:S01]  /*167c0*/  IMAD.U32 R3, R3, 0x10000, RZ ;  /* 0x0001000003037824 */ /* 0x000fe200078e00ff */
[----:B------:R-:W-:Y:S02]  /*167d0*/  SHF.R.U32.HI R31, RZ, 0x10, R13 ;  /* 0x00000010ff1f7819 */ /* 0x000fe4000001160d */
[----:B------:R-:W-:Y:S02]  /*167e0*/  LOP3.LUT R27, R14, 0xff, RZ, 0xc0, !PT ;  /* 0x000000ff0e1b7812 */ /* 0x000fe400078ec0ff */
[----:B------:R-:W-:Y:S01]  /*167f0*/  LOP3.LUT R28, R28, 0xff, RZ, 0xc0, !PT ;  /* 0x000000ff1c1c7812 */ /* 0x000fe200078ec0ff */
[----:B------:R-:W-:Y:S01]  /*16800*/  IMAD.U32 R31, R31, 0x10000, RZ ;  /* 0x000100001f1f7824 */ /* 0x000fe200078e00ff */
[----:B--2---:R-:W-:-:S02]  /*16810*/  SHF.R.U32.HI R39, RZ, 0x10, R15 ;  /* 0x00000010ff277819 */ /* 0x004fc4000001160f */
[----:B------:R-:W-:Y:S02]  /*16820*/  LOP3.LUT R3, R20, 0xff0000, R3, 0xf8, !PT ;  /* 0x00ff000014037812 */ /* 0x000fe400078ef803 */
[----:B----4-:R-:W-:Y:S02]  /*16830*/  PRMT R37, R28, 0x7604, R27 ;  /* 0x000076041c257816 */ /* 0x010fe4000000001b */
[----:B------:R-:W-:Y:S02]  /*16840*/  SHF.R.U32.HI R27, RZ, 0x10, R35 ;  /* 0x00000010ff1b7819 */ /* 0x000fe40000011623 */
[----:B------:R-:W-:Y:S02]  /*16850*/  SHF.L.U32 R39, R39, 0x10, RZ ;  /* 0x0000001027277819 */ /* 0x000fe400000006ff */
[----:B------:R-:W-:Y:S01]  /*16860*/  LOP3.LUT R31, R26, 0xff0000, R31, 0xf8, !PT ;  /* 0x00ff00001a1f7812 */ /* 0x000fe200078ef81f */
[----:B------:R-:W-:Y:S01]  /*16870*/  IMAD.U32 R27, R27, 0x10000, RZ ;  /* 0x000100001b1b7824 */ /* 0x000fe200078e00ff */
        /* <DEDUP_REMOVED lines=12> */
[----:B------:R-:W-:-:S02]  /*16940*/  F2FP.F16.E4M3.UNPACK_B R39, R37 ;  /* 0x00000025ff27723e */ /* 0x000fc400020006ff */
[----:B------:R-:W-:Y:S02]  /*16950*/  LOP3.LUT R27, R24, 0xff0000, R27, 0xf8, !PT ;  /* 0x00ff0000181b7812 */ /* 0x000fe400078ef81b */
[----:B------:R-:W-:Y:S01]  /*16960*/  F2FP.F16.E4M3.UNPACK_B R34, R33 ;  /* 0x00000021ff22723e */ /* 0x000fe200020006ff */
[--C-:B------:R-:W-:Y:S01]  /*16970*/  HADD2.F32 R40, -RZ, R39.reuse.H0_H0 ;  /* 0x20000027ff287230 */ /* 0x100fe20000004100 */
[----:B------:R-:W-:Y:S01]  /*16980*/  LOP3.LUT R36, R27, 0xff000000, R35, 0xf8, !PT ;  /* 0xff0000001b247812 */ /* 0x000fe200078ef823 */
[----:B------:R-:W-:Y:S01]  /*16990*/  HADD2.F32 R39, -RZ, R39.H1_H1 ;  /* 0x30000027ff277230 */ /* 0x000fe20000004100 */
[----:B0-----:R-:W-:Y:S01]  /*169a0*/  F2FP.F16.E4M3.UNPACK_B R27, R9.H1 ;  /* 0x00000009ff1b723e */ /* 0x001fe200030006ff */
[----:B------:R-:W-:Y:S01]  /*169b0*/  HADD2.F32 R35, -RZ, R34.H0_H0 ;  /* 0x20000022ff237230 */ /* 0x000fe20000004100 */
[-C--:B------:R-:W-:Y:S02]  /*169c0*/  F2FP.F16.E4M3.UNPACK_B R28, R10.reuse ;  /* 0x0000000aff1c723e */ /* 0x080fe400020006ff */
[----:B------:R-:W-:-:S02]  /*169d0*/  F2FP.F16.E4M3.UNPACK_B R29, R10.H1 ;  /* 0x0000000aff1d723e */ /* 0x000fc400030006ff */
[----:B------:R-:W-:Y:S02]  /*169e0*/  F2FP.F16.E4M3.UNPACK_B R10, R37.H1 ;  /* 0x00000025ff0a723e */ /* 0x000fe400030006ff */
[----:B------:R-:W-:Y:S02]  /*169f0*/  F2FP.F16.E4M3.UNPACK_B R33, R33.H1 ;  /* 0x00000021ff21723e */ /* 0x000fe400030006ff */
[-C--:B------:R-:W-:Y:S02]  /*16a00*/  F2FP.F16.E4M3.UNPACK_B R30, R11.reuse ;  /* 0x0000000bff1e723e */ /* 0x080fe400020006ff */
[----:B------:R-:W-:Y:S01]  /*16a10*/  F2FP.F16.E4M3.UNPACK_B R31, R11.H1 ;  /* 0x0000000bff1f723e */ /* 0x000fe200030006ff */
[----:B------:R-:W-:Y:S01]  /*16a20*/  HADD2.F32 R37, -RZ, R33.H0_H0 ;  /* 0x20000021ff257230 */ /* 0x000fe20000004100 */
[-C--:B------:R-:W-:Y:S02]  /*16a30*/  F2FP.F16.E4M3.UNPACK_B R11, R8.reuse ;  /* 0x00000008ff0b723e */ /* 0x080fe400020006ff */
[----:B------:R-:W-:Y:S01]  /*16a40*/  F2FP.F16.E4M3.UNPACK_B R26, R8.H1 ;  /* 0x00000008ff1a723e */ /* 0x000fe200030006ff */
[----:B------:R-:W0:Y:S02]  /*16a50*/  LDS.128 R4, [R49+0x14400] ;  /* 0x0144000031047984 */ /* 0x000e240000000c00 */
[----:B0-----:R-:W-:-:S02]  /*16a60*/  F2FP.F16.E4M3.UNPACK_B R3, R6 ;  /* 0x00000006ff03723e */ /* 0x001fc400020006ff */
[----:B------:R-:W-:Y:S02]  /*16a70*/  F2FP.F16.E4M3.UNPACK_B R21, R6.H1 ;  /* 0x00000006ff15723e */ /* 0x000fe400030006ff */
[----:B------:R-:W-:Y:S02]  /*16a80*/  F2FP.F16.E4M3.UNPACK_B R6, R9 ;  /* 0x00000009ff06723e */ /* 0x000fe400020006ff */
[-C--:B------:R-:W-:Y:S02]  /*16a90*/  F2FP.F16.E4M3.UNPACK_B R14, R5.reuse ;  /* 0x00000005ff0e723e */ /* 0x080fe400020006ff */
[----:B------:R-:W-:Y:S01]  /*16aa0*/  F2FP.F16.E4M3.UNPACK_B R15, R5.H1 ;  /* 0x00000005ff0f723e */ /* 0x000fe200030006ff */
[--C-:B------:R-:W-:Y:S01]  /*16ab0*/  HADD2.F32 R5, -RZ, R6.reuse.H0_H0 ;  /* 0x20000006ff057230 */ /* 0x100fe20000004100 */
[-C--:B------:R-:W-:Y:S01]  /*16ac0*/  F2FP.F16.E4M3.UNPACK_B R24, R7.reuse ;  /* 0x00000007ff18723e */ /* 0x080fe200020006ff */
[----:B------:R-:W-:Y:S01]  /*16ad0*/  HADD2.F32 R6, -RZ, R6.H1_H1 ;  /* 0x30000006ff067230 */ /* 0x000fe20000004100 */
[----:B------:R-:W-:Y:S01]  /*16ae0*/  F2FP.F16.E4M3.UNPACK_B R25, R7.H1 ;  /* 0x00000007ff19723e */ /* 0x000fe200030006ff */
[----:B------:R-:W-:Y:S01]  /*16af0*/  HADD2.F32 R8, -RZ, R15.H0_H0 ;  /* 0x2000000fff087230 */ /* 0x000fe20000004100 */
[----:B------:R-:W-:Y:S01]  /*16b00*/  F2FP.F16.E4M3.UNPACK_B R7, R4 ;  /* 0x00000004ff07723e */ /* 0x000fe200020006ff */
[----:B------:R-:W-:Y:S01]  /*16b10*/  FMUL.FTZ R9, R5, R40 ;  /* 0x0000002805097220 */ /* 0x000fe20000410000 */
[----:B------:R-:W-:Y:S01]  /*16b20*/  F2FP.F16.E4M3.UNPACK_B R13, R4.H1 ;  /* 0x00000004ff0d723e */ /* 0x000fe200030006ff */
[----:B------:R-:W-:-:S02]  /*16b30*/  HADD2.F32 R4, -RZ, R14.H0_H0 ;  /* 0x2000000eff047230 */ /* 0x000fc40000004100 */
[----:B------:R-:W-:Y:S01]  /*16b40*/  FMUL.FTZ R41, R5, R35 ;  /* 0x0000002305297220 */ /* 0x000fe20000410000 */
[----:B------:R-:W-:Y:S02]  /*16b50*/  HADD2.F32 R14, -RZ, R14.H1_H1 ;  /* 0x3000000eff0e7230 */ /* 0x000fe40000004100 */
[----:B------:R-:W-:Y:S01]  /*16b60*/  FMUL.FTZ R43, R6, R39 ;  /* 0x00000027062b7220 */ /* 0x000fe20000410000 */
[----:B------:R-:W-:Y:S02]  /*16b70*/  HADD2.F32 R15, -RZ, R15.H1_H1 ;  /* 0x3000000fff0f7230 */ /* 0x000fe40000004100 */
[C---:B------:R-:W-:Y:S01]  /*16b80*/  FFMA.FTZ R5, R4.reuse, R35, -R9 ;  /* 0x0000002304057223 */ /* 0x040fe20000010809 */
[----:B------:R-:W-:Y:S01]  /*16b90*/  FFMA.FTZ R9, R4, R40, R41 ;  /* 0x0000002804097223 */ /* 0x000fe20000010029 */
[----:B------:R-:W-:Y:S02]  /*16ba0*/  HADD2.F32 R35, -RZ, R34.H1_H1 ;  /* 0x30000022ff237230 */ /* 0x000fe40000004100 */
[----:B------:R-:W-:-:S02]  /*16bb0*/  HADD2.F32 R41, -RZ, R10.H0_H0 ;  /* 0x2000000aff297230 */ /* 0x000fc40000004100 */
        /* <DEDUP_REMOVED lines=20> */
[----:B------:R-:W-:Y:S02]  /*16d00*/  HADD2.F32 R8, -RZ, R24.H0_H0 ;  /* 0x20000018ff087230 */ /* 0x000fe40000004100 */
[C---:B------:R-:W-:Y:S01]  /*16d10*/  FMUL.FTZ R43, R10.reuse, R39 ;  /* 0x000000270a2b7220 */ /* 0x040fe20000410000 */
[----:B------:R-:W-:Y:S02]  /*16d20*/  HADD2.F32 R37, -RZ, R37.H1_H1 ;  /* 0x30000025ff257230 */ /* 0x000fe40000004100 */
[----:B------:R-:W-:Y:S01]  /*16d30*/  FMUL.FTZ R10, R10, R35 ;  /* 0x000000230a0a7220 */ /* 0x000fe20000410000 */
[----:B------:R-:W-:-:S02]  /*16d40*/  HADD2.F32 R30, -RZ, R30.H1_H1 ;  /* 0x3000001eff1e7230 */ /* 0x000fc40000004100 */
[C---:B------:R-:W-:Y:S01]  /*16d50*/  FFMA.FTZ R34, R15.reuse, R34, R27 ;  /* 0x000000220f227223 */ /* 0x040fe2000001001b */
[----:B------:R-:W-:Y:S02]  /*16d60*/  HADD2.F32 R33, -RZ, R33.H1_H1 ;  /* 0x30000021ff217230 */ /* 0x000fe40000004100 */
[C---:B------:R-:W-:Y:S01]  /*16d70*/  FFMA.FTZ R43, R8.reuse, R35, -R43 ;  /* 0x00000023082b7223 */ /* 0x040fe2000001082b */
[----:B------:R-:W-:Y:S01]  /*16d80*/  FFMA.FTZ R39, R8, R39, R10 ;  /* 0x0000002708277223 */ /* 0x000fe2000001000a */
[----:B------:R-:W-:Y:S01]  /*16d90*/  FFMA.FTZ R40, R15, R14, -R40 ;  /* 0x0000000e0f287223 */ /* 0x000fe20000010828 */
[----:B------:R-:W-:Y:S02]  /*16da0*/  HADD2.F32 R24, -RZ, R24.H1_H1 ;  /* 0x30000018ff187230 */ /* 0x000fe40000004100 */
[C---:B------:R-:W-:Y:S01]  /*16db0*/  FMUL.FTZ R35, R30.reuse, R37 ;  /* 0x000000251e237220 */ /* 0x040fe20000410000 */
[----:B------:R-:W-:Y:S02]  /*16dc0*/  HADD2.F32 R27, -RZ, R42.H0_H0 ;  /* 0x2000002aff1b7230 */ /* 0x000fe40000004100 */
[----:B------:R-:W-:Y:S01]  /*16dd0*/  FMUL.FTZ R30, R30, R33 ;  /* 0x000000211e1e7220 */ /* 0x000fe20000410000 */
[----:B------:R-:W-:-:S02]  /*16de0*/  HADD2.F32 R10, -RZ, R31.H0_H0 ;  /* 0x2000001fff0a7230 */ /* 0x000fc40000004100 */
[C---:B------:R-:W-:Y:S01]  /*16df0*/  FFMA.FTZ R46, R24.reuse, R33, -R35 ;  /* 0x00000021182e7223 */ /* 0x040fe20000010823 */
[--C-:B------:R-:W-:Y:S02]  /*16e00*/  HADD2.F32 R15, -RZ, R36.reuse.H0_H0 ;  /* 0x20000024ff0f7230 */ /* 0x100fe40000004100 */
[----:B------:R-:W-:Y:S01]  /*16e10*/  FFMA.FTZ R48, R24, R37, R30 ;  /* 0x0000002518307223 */ /* 0x000fe2000001001e */
[----:B------:R-:W-:Y:S02]  /*16e20*/  HADD2.F32 R8, -RZ, R25.H0_H0 ;  /* 0x20000019ff087230 */ /* 0x000fe40000004100 */
[C---:B------:R-:W-:Y:S01]  /*16e30*/  FMUL.FTZ R47, R10.reuse, R27 ;  /* 0x0000001b0a2f7220 */ /* 0x040fe20000410000 */
[----:B------:R-:W-:Y:S01]  /*16e40*/  F2FP.F16.E4M3.UNPACK_B R24, R38.H1 ;  /* 0x00000026ff18723e */ /* 0x000fe200030006ff */
[----:B------:R-:W-:Y:S01]  /*16e50*/  FMUL.FTZ R10, R10, R15 ;  /* 0x0000000f0a0a7220 */ /* 0x000fe20000410000 */
[----:B------:R-:W-:Y:S01]  /*16e60*/  F2FP.F16.E4M3.UNPACK_B R14, R32.H1 ;  /* 0x00000020ff0e723e */ /* 0x000fe200030006ff */
[----:B------:R-:W-:-:S02]  /*16e70*/  HADD2.F32 R36, -RZ, R36.H1_H1 ;  /* 0x30000024ff247230 */ /* 0x000fc40000004100 */
[C---:B------:R-:W-:Y:S01]  /*16e80*/  FFMA.FTZ R47, R8.reuse, R15, -R47 ;  /* 0x0000000f082f7223 */ /* 0x040fe2000001082f */
[----:B------:R-:W-:Y:S01]  /*16e90*/  FFMA.FTZ R37, R8, R27, R10 ;  /* 0x0000001b08257223 */ /* 0x000fe2000001000a */
[----:B------:R-:W-:Y:S01]  /*16ea0*/  HADD2.F32 R42, -RZ, R42.H1_H1 ;  /* 0x3000002aff2a7230 */ /* 0x000fe20000004100 */
[----:B------:R-:W-:Y:S01]  /*16eb0*/  F2FP.F16.E4M3.UNPACK_B R38, R38 ;  /* 0x00000026ff26723e */ /* 0x000fe200020006ff */
[----:B------:R-:W-:Y:S01]  /*16ec0*/  HADD2.F32 R31, -RZ, R31.H1_H1 ;  /* 0x3000001fff1f7230 */ /* 0x000fe20000004100 */
[----:B------:R-:W-:Y:S01]  /*16ed0*/  F2FP.F16.E4M3.UNPACK_B R32, R32 ;  /* 0x00000020ff20723e */ /* 0x000fe200020006ff */
[----:B------:R-:W-:Y:S01]  /*16ee0*/  HADD2.F32 R27, -RZ, R24.H0_H0 ;  /* 0x20000018ff1b7230 */ /* 0x000fe20000004100 */
[----:B------:R-:W-:Y:S01]  /*16ef0*/  F2FP.SATFINITE.E4M3.F32.PACK_AB_MERGE_C R40, R40, R45, RZ ;  /* 0x0000002d2828723e */ /* 0x000fe200048070ff */
[----:B------:R-:W-:Y:S02]  /*16f00*/  HADD2.F32 R10, -RZ, R26.H0_H0 ;  /* 0x2000001aff0a7230 */ /* 0x000fe40000004100 */
[----:B------:R-:W-:Y:S01]  /*16f10*/  FMUL.FTZ R30, R31, R42 ;  /* 0x0000002a1f1e7220 */ /* 0x000fe20000410000 */
[----:B------:R-:W-:-:S02]  /*16f20*/  HADD2.F32 R15, -RZ, R14.H0_H0 ;  /* 0x2000000eff0f7230 */ /* 0x000fc40000004100 */
[-C--:B------:R-:W-:Y:S01]  /*16f30*/  FMUL.FTZ R33, R31, R36.reuse ;  /* 0x000000241f217220 */ /* 0x080fe20000410000 */
        /* <DEDUP_REMOVED lines=10> */
[----:B------:R-:W-:Y:S01]  /*16fe0*/  FFMA.FTZ R30, R8, R27, R10 ;  /* 0x0000001b081e7223 */ /* 0x000fe2000001000a */
[----:B------:R-:W-:Y:S02]  /*16ff0*/  HADD2.F32 R13, -RZ, R13.H1_H1 ;  /* 0x3000000dff0d7230 */ /* 0x000fe40000004100 */
        /* <DEDUP_REMOVED lines=8> */
[----:B------:R-:W-:Y:S01]  /*17080*/  F2FP.SATFINITE.E4M3.F32.PACK_AB_MERGE_C R5, R4, R5, R40 ;  /* 0x000000050405723e */ /* 0x000fe20004807028 */
        /* <DEDUP_REMOVED lines=11> */
[----:B------:R-:W-:Y:S01]  /*17140*/  FMUL.FTZ R11, R11, R32 ;  /* 0x000000200b0b7220 */ /* 0x000fe20000410000 */
[----:B------:R-:W-:Y:S01]  /*17150*/  F2FP.F16.E4M3.UNPACK_B R10, R20.H1 ;  /* 0x00000014ff0a723e */ /* 0x000fe200030006ff */
[----:B------:R-:W-:Y:S01]  /*17160*/  FFMA.FTZ R32, R7, R32, -R14 ;  /* 0x0000002007207223 */ /* 0x000fe2000001080e */
[----:B------:R-:W-:-:S02]  /*17170*/  HADD2.F32 R14, -RZ, R13.H0_H0 ;  /* 0x2000000dff0e7230 */ /* 0x000fc40000004100 */
[----:B------:R-:W-:Y:S01]  /*17180*/  FFMA.FTZ R38, R7, R38, R11 ;  /* 0x0000002607267223 */ /* 0x000fe2000001000b */
[----:B------:R-:W-:Y:S01]  /*17190*/  HADD2.F32 R8, -RZ, R29.H0_H0 ;  /* 0x2000001dff087230 */ /* 0x000fe20000004100 */
[----:B------:R-:W-:Y:S01]  /*171a0*/  F2FP.F16.E4M3.UNPACK_B R12, R12 ;  /* 0x0000000cff0c723e */ /* 0x000fe200020006ff */
[----:B------:R-:W-:Y:S01]  /*171b0*/  HADD2.F32 R11, -RZ, R10.H0_H0 ;  /* 0x2000000aff0b7230 */ /* 0x000fe20000004100 */
[----:B------:R-:W-:Y:S01]  /*171c0*/  F2FP.F16.E4M3.UNPACK_B R20, R20 ;  /* 0x00000014ff14723e */ /* 0x000fe200020006ff */
[----:B------:R-:W-:Y:S02]  /*171d0*/  HADD2.F32 R7, -RZ, R21.H0_H0 ;  /* 0x20000015ff077230 */ /* 0x000fe40000004100 */
[C---:B------:R-:W-:Y:S01]  /*171e0*/  FMUL.FTZ R36, R8.reuse, R14 ;  /* 0x0000000e08247220 */ /* 0x040fe20000410000 */
[----:B------:R-:W-:Y:S02]  /*171f0*/  HADD2.F32 R24, -RZ, R13.H1_H1 ;  /* 0x3000000dff187230 */ /* 0x000fe40000004100 */
[----:B------:R-:W-:Y:S01]  /*17200*/  FMUL.FTZ R8, R8, R11 ;  /* 0x0000000b08087220 */ /* 0x000fe20000410000 */
[----:B------:R-:W-:-:S02]  /*17210*/  HADD2.F32 R29, -RZ, R29.H1_H1 ;  /* 0x3000001dff1d7230 */ /* 0x000fc40000004100 */
[----:B------:R-:W-:Y:S01]  /*17220*/  FFMA.FTZ R36, R7, R11, -R36 ;  /* 0x0000000b07247223 */ /* 0x000fe20000010824 */
[----:B------:R-:W-:Y:S01]  /*17230*/  HADD2.F32 R10, -RZ, R10.H1_H1 ;  /* 0x3000000aff0a7230 */ /* 0x000fe20000004100 */
[----:B------:R-:W-:Y:S01]  /*17240*/  F2FP.SATFINITE.E4M3.F32.PACK_AB_MERGE_C R26, R26, R31, RZ ;  /* 0x0000001f1a1a723e */ /* 0x000fe200048070ff */
[----:B------:R-:W-:Y:S02]  /*17250*/  HADD2.F32 R21, -RZ, R21.H1_H1 ;  /* 0x30000015ff157230 */ /* 0x000fe40000004100 */
[C---:B------:R-:W-:Y:S01]  /*17260*/  FMUL.FTZ R42, R29.reuse, R24 ;  /* 0x000000181d2a7220 */ /* 0x040fe20000410000 */
[----:B------:R-:W-:Y:S01]  /*17270*/  F2FP.SATFINITE.E4M3.F32.PACK_AB_MERGE_C R9, R6, R9, R34 ;  /* 0x000000090609723e */ /* 0x000fe20004807022 */
[----:B------:R-:W-:Y:S01]  /*17280*/  FMUL.FTZ R11, R29, R10 ;  /* 0x0000000a1d0b7220 */ /* 0x000fe20000410000 */
[----:B------:R-:W-:Y:S01]  /*17290*/  FFMA.FTZ R29, R7, R14, R8 ;  /* 0x0000000e071d7223 */ /* 0x000fe20000010008 */
[----:B------:R-:W-:Y:S01]  /*172a0*/  FFMA.FTZ R35, R21, R10, -R42 ;  /* 0x0000000a15237223 */ /* 0x000fe2000001082a */
[----:B------:R-:W-:-:S02]  /*172b0*/  HADD2.F32 R8, -RZ, R28.H0_H0 ;  /* 0x2000001cff087230 */ /* 0x000fc40000004100 */
[----:B------:R-:W-:Y:S01]  /*172c0*/  FFMA.FTZ R42, R21, R24, R11 ;  /* 0x00000018152a7223 */ /* 0x000fe2000001000b */
[----:B------:R-:W-:Y:S01]  /*172d0*/  HADD2.F32 R11, -RZ, R12.H0_H0 ;  /* 0x2000000cff0b7230 */ /* 0x000fe20000004100 */
[----:B------:R-:W-:Y:S01]  /*172e0*/  F2FP.SATFINITE.E4M3.F32.PACK_AB_MERGE_C R4, R32, R25, R26 ;  /* 0x000000192004723e */ /* 0x000fe2000480701a */
[----:B------:R-:W-:Y:S01]  /*172f0*/  HADD2.F32 R10, -RZ, R20.H0_H0 ;  /* 0x20000014ff0a7230 */ /* 0x000fe20000004100 */
[----:B------:R-:W-:Y:S01]  /*17300*/  F2FP.SATFINITE.E4M3.F32.PACK_AB_MERGE_C R35, R35, R36, RZ ;  /* 0x000000242323723e */ /* 0x000fe200048070ff */
        /* <DEDUP_REMOVED lines=10> */
[C---:B------:R-:W-:Y:S01]  /*173b0*/  FFMA.FTZ R14, R7.reuse, R10, -R14 ;  /* 0x0000000a070e7223 */ /* 0x040fe2000001080e */
[----:B------:R-:W-:Y:S01]  /*173c0*/  FFMA.FTZ R10, R7, R11, R8 ;  /* 0x0000000b070a7223 */ /* 0x000fe20000010008 */
[C---:B------:R-:W-:Y:S01]  /*173d0*/  FFMA.FTZ R13, R3.reuse, R20, -R24 ;  /* 0x00000014030d7223 */ /* 0x040fe20000010818 */
[----:B------:R-:W-:Y:S01]  /*173e0*/  FFMA.FTZ R15, R3, R12, R15 ;  /* 0x0000000c030f7223 */ /* 0x000fe2000001000f */
[----:B------:R-:W-:Y:S02]  /*173f0*/  F2FP.SATFINITE.E4M3.F32.PACK_AB_MERGE_C R7, R50, R47, RZ ;  /* 0x0000002f3207723e */ /* 0x000fe400048070ff */
[----:B------:R-:W-:-:S02]  /*17400*/  F2FP.SATFINITE.E4M3.F32.PACK_AB_MERGE_C R11, R52, R37, RZ ;  /* 0x00000025340b723e */ /* 0x000fc400048070ff */
[----:B------:R-:W-:Y:S02]  /*17410*/  F2FP.SATFINITE.E4M3.F32.PACK_AB_MERGE_C R8, R33, R30, RZ ;  /* 0x0000001e2108723e */ /* 0x000fe400048070ff */
[----:B------:R-:W-:Y:S02]  /*17420*/  F2FP.SATFINITE.E4M3.F32.PACK_AB_MERGE_C R7, R46, R43, R7 ;  /* 0x0000002b2e07723e */ /* 0x000fe40004807007 */
[----:B------:R-:W-:Y:S02]  /*17430*/  F2FP.SATFINITE.E4M3.F32.PACK_AB_MERGE_C R6, R13, R14, R35 ;  /* 0x0000000e0d06723e */ /* 0x000fe40004807023 */
[----:B------:R-:W-:Y:S02]  /*17440*/  F2FP.SATFINITE.E4M3.F32.PACK_AB_MERGE_C R11, R48, R39, R11 ;  /* 0x00000027300b723e */ /* 0x000fe4000480700b */
[----:B------:R-:W-:Y:S01]  /*17450*/  F2FP.SATFINITE.E4M3.F32.PACK_AB_MERGE_C R8, R38, R27, R8 ;  /* 0x0000001b2608723e */ /* 0x000fe20004807008 */
[----:B------:R0:W-:Y:S01]  /*17460*/  STS.128 [R49+0x14400], R4 ;  /* 0x0144000431007388 */ /* 0x0001e20000000c00 */
[----:B------:R-:W-:-:S05]  /*17470*/  F2FP.SATFINITE.E4M3.F32.PACK_AB_MERGE_C R10, R15, R10, R29 ;  /* 0x0000000a0f0a723e */ /* 0x000fca000480701d */
[----:B------:R0:W-:Y:S02]  /*17480*/  STS.128 [R0+0x14400], R8 ;  /* 0x0144000800007388 */ /* 0x0001e40000000c00 */
.L_x_563:
[----:B------:R-:W-:Y:S05]  /*17490*/  BSYNC B0 ;  /* 0x0000000000007941 */ /* 0x000fea0003800000 */
.L_x_556:
[----:B------:R-:W-:Y:S01]  /*174a0*/  @!PT LDS RZ, [RZ] ;  /* 0x00000000fffff984 */ /* 0x000fe20000000800 */
[----:B------:R-:W-:Y:S01]  /*174b0*/  @!PT LDS RZ, [RZ] ;  /* 0x00000000fffff984 */ /* 0x000fe20000000800 */
[----:B------:R-:W-:Y:S01]  /*174c0*/  @!PT LDS RZ, [RZ] ;  /* 0x00000000fffff984 */ /* 0x000fe20000000800 */
[----:B------:R-:W-:Y:S01]  /*174d0*/  @!PT LDS RZ, [RZ] ;  /* 0x00000000fffff984 */ /* 0x000fe20000000800 */
[----:B------:R1:W-:Y:S06]  /*174e0*/  MEMBAR.ALL.CTA ;  /* 0x0000000000007992 */ /* 0x0003ec0000008000 */
[----:B-1----:R-:W1:Y:S01]  /*174f0*/  FENCE.VIEW.ASYNC.S ;  /* 0x00000000000073c6 */ /* 0x002e620000000000 */
[----:B------:R-:W-:Y:S05]  /*17500*/  WARPSYNC.ALL ;  /* 0x0000000000007948 */ /* 0x000fea0003800000 */
[----:B-1----:R-:W-:Y:S06]  /*17510*/  BAR.SYNC.DEFER_BLOCKING 0xd, 0x100 ;  /* 0x0344000000007b1d */ /* 0x002fec0000010000 */
.L_x_554:
[----:B0--3--:R-:W-:-:S05]  /*17520*/  IMAD.U32 R0, RZ, RZ, UR48 ;  /* 0x00000030ff007e24 */ /* 0x009fca000f8e00ff */
[----:B------:R-:W-:-:S13]  /*17530*/  ISETP.NE.AND P0, PT, R0, 0x3, PT ;  /* 0x000000030000780c */ /* 0x000fda0003f05270 */
[----:B------:R-:W-:Y:S05]  /*17540*/  @!P0 BRA `(.L_x_583) ;  /* 0x0000000000048947 */ /* 0x000fea0003800000 */
[----:B------:R-:W-:Y:S01]  /*17550*/  BPT.TRAP 0x1 ;  /* 0x000000040000795c */ /* 0x000fe20000300000 */
.L_x_583:
[----:B------:R-:W-:Y:S01]  /*17560*/  IMAD R0, R205, 0x8, R18 ;  /* 0x00000008cd007824 */ /* 0x000fe200078e0212 */
[----:B-1----:R-:W-:-:S04]  /*17570*/  SHF.L.U32 R3, R211, 0x1f, RZ ;  /* 0x0000001fd3037819 */ /* 0x002fc800000006ff */
[----:B------:R0:W1:Y:S01]  /*17580*/  SYNCS.PHASECHK.TRANS64.TRYWAIT P1, [R0+URZ+0x29830], R3 ;  /* 0x02983003000075a7 */ /* 0x000062000802017f */
[----:B------:R-:W-:Y:S05]  /*17590*/  @!P0 BRA `(.L_x_584) ;  /* 0x0000000000048947 */ /* 0x000fea0003800000 */
[----:B------:R-:W-:Y:S01]  /*175a0*/  BPT.TRAP 0x1 ;  /* 0x000000040000795c */ /* 0x000fe20000300000 */
.L_x_584:
[----:B------:R-:W-:Y:S01]  /*175b0*/  IMAD.MOV.U32 R87, RZ, RZ, RZ ;  /* 0x000000ffff577224 */ /* 0x000fe200078e00ff */
[----:B-1----:R-:W-:Y:S06]  /*175c0*/  @P1 BRA `(.L_x_585) ;  /* 0x0000000000081947 */ /* 0x002fec0003800000 */
[----:B------:R-:W1:Y:S02]  /*175d0*/  SYNCS.PHASECHK.TRANS64.TRYWAIT P1, [R0+URZ+0x29830], R3 ;  /* 0x02983003000075a7 */ /* 0x000e64000802017f */
[----:B-1----:R-:W-:Y:S05]  /*175e0*/  @!P1 BRA `(.L_x_586) ;  /* 0x0000012000f09947 */ /* 0x002fea0003800000 */
.L_x_585:
[----:B------:R-:W-:Y:S05]  /*175f0*/  WARPSYNC.ALL ;  /* 0x0000000000007948 */ /* 0x000fea0003800000 */
[----:B01----:R-:W-:Y:S01]  /*17600*/  IADD3 R3, R18, 0x1a400, RZ ;  /* 0x0001a40012037810 */ /* 0x003fe20007ffe0ff */
[----:B-----5:R-:W-:Y:S01]  /*17610*/  IMAD.MOV.U32 R5, RZ, RZ, -0x7fffffe0 ;  /* 0x80000020ff057424 */ /* 0x020fe200078e00ff */
[----:B------:R-:W-:Y:S01]  /*17620*/  R2UR UR28, R44 ;  /* 0x000000002c1c72ca */ /* 0x000fe200000e0000 */
[----:B------:R-:W-:Y:S01]  /*17630*/  WARPGROUP.ARRIVE ;  /* 0x00000000000079c5 */ /* 0x000fe20000000000 */
[----:B------:R-:W-:Y:S01]  /*17640*/  SHF.R.U32.HI R3, RZ, 0x4, R3 ;  /* 0x00000004ff037819 */ /* 0x000fe20000011603 */
[----:B------:R-:W-:Y:S01]  /*17650*/  UMOV UR29, 0x80000020 ;  /* 0x80000020001d7882 */ /* 0x000fe20000000000 */
[----:B------:R-:W-:Y:S01]  /*17660*/  R2UR UR31, R5 ;  /* 0x00000000051f72ca */ /* 0x000fe200000e0000 */
[----:B------:R-:W-:Y:S01]  /*17670*/  UMOV UR5, UR29 ;  /* 0x0000001d00057c82 */ /* 0x000fe20008000000 */
[----:B------:R-:W-:Y:S01]  /*17680*/  LOP3.LUT R3, R3, 0x3fff, RZ, 0xc0, !PT ;  /* 0x00003fff03037812 */ /* 0x000fe200078ec0ff */
[----:B------:R-:W-:Y:S01]  /*17690*/  IMAD.MOV.U32 R11, RZ, RZ, -0x7fffffe0 ;  /* 0x80000020ff0b7424 */ /* 0x000fe200078e00ff */
[----:B------:R-:W-:Y:S01]  /*176a0*/  MOV R7, 0x80000020 ;  /* 0x8000002000077802 */ /* 0x000fe20000000f00 */
[----:B------:R-:W-:Y:S01]  /*176b0*/  UMOV UR9, UR29 ;  /* 0x0000001d00097c82 */ /* 0x000fe20008000000 */
[----:B------:R-:W-:Y:S01]  /*176c0*/  LOP3.LUT R9, R3, 0x10000, RZ, 0xfc, !PT ;  /* 0x0001000003097812 */ /* 0x000fe200078efcff */
[----:B------:R-:W-:Y:S01]  /*176d0*/  UMOV UR13, UR29 ;  /* 0x0000001d000d7c82 */ /* 0x000fe20008000000 */
[----:B------:R-:W-:Y:S01]  /*176e0*/  R2UR UR7, R7 ;  /* 0x00000000070772ca */ /* 0x000fe200000e0000 */
[----:B------:R-:W-:Y:S01]  /*176f0*/  ULOP3.LUT UR28, UR28, 0x10000, URZ, 0xfc, !UPT ;  /* 0x000100001c1c7892 */ /* 0x000fe2000f8efc3f */
[----:B------:R-:W-:Y:S01]  /*17700*/  R2UR UR11, R11 ;  /* 0x000000000b0b72ca */ /* 0x000fe200000e0000 */
[----:B----4-:R-:W-:Y:S01]  /*17710*/  IMAD R4, R205, 0x780, R9 ;  /* 0x00000780cd047824 */ /* 0x010fe200078e0209 */
[----:B------:R-:W-:Y:S01]  /*17720*/  R2UR UR15, R7 ;  /* 0x00000000070f72ca */ /* 0x000fe200000e0000 */
[----:B------:R-:W-:Y:S01]  /*17730*/  UMOV UR17, UR29 ;  /* 0x0000001d00117c82 */ /* 0x000fe20008000000 */
[----:B------:R-:W-:Y:S01]  /*17740*/  R2UR UR19, R11 ;  /* 0x000000000b1372ca */ /* 0x000fe200000e0000 */
[C---:B------:R-:W-:Y:S01]  /*17750*/  VIADD R6, R4.reuse, 0x80 ;  /* 0x0000008004067836 */ /* 0x040fe20000000000 */
[C---:B------:R-:W-:Y:S01]  /*17760*/  R2UR UR30, R4.reuse ;  /* 0x00000000041e72ca */ /* 0x040fe200000e0000 */
[----:B------:R-:W-:Y:S01]  /*17770*/  UMOV UR4, UR28 ;  /* 0x0000001c00047c82 */ /* 0x000fe20008000000 */
[----:B------:R-:W-:Y:S01]  /*17780*/  VIADD R10, R4, 0x100 ;  /* 0x00000100040a7836 */ /* 0x000fe20000000000 */
[----:B------:R-:W-:Y:S01]  /*17790*/  UMOV UR8, UR28 ;  /* 0x0000001c00087c82 */ /* 0x000fe20008000000 */
[----:B------:R-:W-:Y:S01]  /*177a0*/  R2UR UR6, R6 ;  /* 0x00000000060672ca */ /* 0x000fe200000e0000 */
[----:B------:R-:W-:Y:S01]  /*177b0*/  VIADD R6, R4, 0x180 ;  /* 0x0000018004067836 */ /* 0x000fe20000000000 */
[----:B------:R-:W-:Y:S01]  /*177c0*/  UMOV UR12, UR28 ;  /* 0x0000001c000c7c82 */ /* 0x000fe20008000000 */
[----:B------:R-:W-:Y:S01]  /*177d0*/  R2UR UR10, R10 ;  /* 0x000000000a0a72ca */ /* 0x000fe200000e0000 */
[----:B------:R-:W-:Y:S01]  /*177e0*/  VIADD R10, R4, 0x200 ;  /* 0x00000200040a7836 */ /* 0x000fe20000000000 */
[----:B------:R-:W-:Y:S01]  /*177f0*/  UMOV UR16, UR28 ;  /* 0x0000001c00107c82 */ /* 0x000fe20008000000 */
[----:B------:R-:W-:Y:S01]  /*17800*/  R2UR UR14, R6 ;  /* 0x00000000060e72ca */ /* 0x000fe200000e0000 */
[----:B------:R-:W-:Y:S01]  /*17810*/  IMAD.MOV.U32 R7, RZ, RZ, -0x7fffffe0 ;  /* 0x80000020ff077424 */ /* 0x000fe200078e00ff */
[----:B------:R-:W-:Y:S01]  /*17820*/  IADD3 R6, R4, 0x2, RZ ;  /* 0x0000000204067810 */ /* 0x000fe20007ffe0ff */
[----:B------:R-:W-:Y:S01]  /*17830*/  QGMMA.64x32x32.F32.E4M3.E4M3 R104, gdesc[UR28], RZ, !UPT, gsb0 ;  /* 0x006000001c6879f3 */ /* 0x000fe2000c0008ff */
[----:B------:R-:W-:Y:S01]  /*17840*/  R2UR UR18, R10 ;  /* 0x000000000a1272ca */ /* 0x000fe200000e0000 */
[----:B------:R-:W-:Y:S01]  /*17850*/  UIADD3 UR44, UR28, 0x2, URZ ;  /* 0x000000021c2c7890 */ /* 0x000fe2000fffe03f */
[----:B------:R-:W-:Y:S01]  /*17860*/  R2UR UR46, R6 ;  /* 0x00000000062e72ca */ /* 0x000fe200000e0000 */
[----:B------:R-:W-:Y:S01]  /*17870*/  UMOV UR45, 0x80000020 ;  /* 0x80000020002d7882 */ /* 0x000fe20000000000 */
[----:B------:R-:W-:Y:S01]  /*17880*/  R2UR UR47, R7 ;  /* 0x00000000072f72ca */ /* 0x000fe200000e0000 */
[C---:B------:R-:W-:Y:S01]  /*17890*/  VIADD R10, R4.reuse, 0x82 ;  /* 0x00000082040a7836 */ /* 0x040fe20000000000 */
[----:B------:R-:W-:Y:S01]  /*178a0*/  MOV R11, 0x80000020 ;  /* 0x80000020000b7802 */ /* 0x000fe20000000f00 */
[----:B------:R-:W-:Y:S01]  /*178b0*/  VIADD R12, R4, 0x102 ;  /* 0x00000102040c7836 */ /* 0x000fe20000000000 */
[----:B------:R-:W-:Y:S01]  /*178c0*/  MOV R7, 0x80000020 ;  /* 0x8000002000077802 */ /* 0x000fe20000000f00 */
[----:B------:R-:W-:-:S02]  /*178d0*/  IMAD.MOV.U32 R13, RZ, RZ, -0x7fffffe0 ;  /* 0x80000020ff0d7424 */ /* 0x000fc400078e00ff */
[----:B------:R-:W-:Y:S02]  /*178e0*/  VIADD R6, R4, 0x182 ;  /* 0x0000018204067836 */ /* 0x000fe40000000000 */
[----:B------:R-:W-:-:S05]  /*178f0*/  IMAD.MOV.U32 R5, RZ, RZ, -0x7fffffe0 ;  /* 0x80000020ff057424 */ /* 0x000fca00078e00ff */
[----:B------:R-:W-:Y:S01]  /*17900*/  R2UR UR43, R5 ;  /* 0x00000000052b72ca */ /* 0x000fe200000e0000 */
[----:B------:R-:W-:Y:S02]  /*17910*/  WARPGROUP.DEPBAR.LE gsb0, 0x0 ;  /* 0x00008000000079c5 */ /* 0x000fe40000010000 */
[----:B------:R-:W-:-:S06]  /*17920*/  WARPGROUP.ARRIVE ;  /* 0x00000000000079c5 */ /* 0x000fcc0000000000 */
[----:B------:R-:W-:Y:S01]  /*17930*/  QGMMA.64x32x32.F32.E4M3.E4M3 R88, gdesc[UR4], RZ, !UPT, gsb0 ;  /* 0x00600000045879f3 */ /* 0x000fe2000c0008ff */
[----:B------:R-:W-:Y:S01]  /*17940*/  R2UR UR6, R10 ;  /* 0x000000000a0672ca */ /* 0x000fe200000e0000 */
[----:B------:R-:W-:Y:S01]  /*17950*/  UMOV UR4, UR44 ;  /* 0x0000002c00047c82 */ /* 0x000fe20008000000 */
[----:B------:R-:W-:Y:S01]  /*17960*/  R2UR UR7, R11 ;  /* 0x000000000b0772ca */ /* 0x000fe200000e0000 */
[----:B------:R-:W-:Y:S01]  /*17970*/  UMOV UR5, UR45 ;  /* 0x0000002d00057c82 */ /* 0x000fe20008000000 */
[----:B------:R-:W-:Y:S02]  /*17980*/  VIADD R10, R4, 0x202 ;  /* 0x00000202040a7836 */ /* 0x000fe40000000000 */
[----:B------:R-:W-:Y:S01]  /*17990*/  IMAD.MOV.U32 R11, RZ, RZ, -0x7fffffe0 ;  /* 0x80000020ff0b7424 */ /* 0x000fe200078e00ff */
[----:B------:R-:W-:Y:S02]  /*179a0*/  WARPGROUP.DEPBAR.LE gsb0, 0x0 ;  /* 0x00008000000079c5 */ /* 0x000fe40000010000 */
[----:B------:R-:W-:-:S06]  /*179b0*/  WARPGROUP.ARRIVE ;  /* 0x00000000000079c5 */ /* 0x000fcc0000000000 */
[----:B------:R-:W-:Y:S01]  /*179c0*/  QGMMA.64x32x32.F32.E4M3.E4M3 R56, gdesc[UR8], RZ, !UPT, gsb0 ;  /* 0x00600000083879f3 */ /* 0x000fe2000c0008ff */
[----:B------:R-:W-:Y:S01]  /*179d0*/  R2UR UR10, R12 ;  /* 0x000000000c0a72ca */ /* 0x000fe200000e0000 */
[----:B------:R-:W-:Y:S01]  /*179e0*/  UMOV UR8, UR44 ;  /* 0x0000002c00087c82 */ /* 0x000fe20008000000 */
[----:B------:R-:W-:Y:S01]  /*179f0*/  R2UR UR11, R13 ;  /* 0x000000000d0b72ca */ /* 0x000fe200000e0000 */
[----:B------:R-:W-:Y:S01]  /*17a00*/  UMOV UR9, UR45 ;  /* 0x0000002d00097c82 */ /* 0x000fe20008000000 */
[----:B------:R-:W-:Y:S02]  /*17a10*/  IADD3 R12, R4, 0x380, RZ ;  /* 0x00000380040c7810 */ /* 0x000fe40007ffe0ff */
[----:B------:R-:W-:Y:S01]  /*17a20*/  MOV R13, 0x80000020 ;  /* 0x80000020000d7802 */ /* 0x000fe20000000f00 */
        /* <DEDUP_REMOVED lines=10> */
[----:B--2---:R-:W-:-:S06]  /*17ad0*/  WARPGROUP.ARRIVE ;  /* 0x00000000000079c5 */ /* 0x004fcc0000000000 */
        /* <DEDUP_REMOVED lines=9> */
[----:B------:R-:W-:Y:S03]  /*17b70*/  QGMMA.64x32x32.F32.E4M3.E4M3 R104, gdesc[UR44], R104, gsb0 ;  /* 0x006000002c6879f3 */ /* 0x000fe60008000868 */
[----:B------:R-:W-:Y:S02]  /*17b80*/  WARPGROUP.DEPBAR.LE gsb0, 0x0 ;  /* 0x00008000000079c5 */ /* 0x000fe40000010000 */
[----:B------:R-:W-:-:S06]  /*17b90*/  WARPGROUP.ARRIVE ;  /* 0x00000000000079c5 */ /* 0x000fcc0000000000 */
[----:B------:R-:W-:Y:S01]  /*17ba0*/  QGMMA.64x32x32.F32.E4M3.E4M3 R88, gdesc[UR4], R88, gsb0 ;  /* 0x00600000045879f3 */ /* 0x000fe20008000858 */
[----:B------:R-:W-:Y:S01]  /*17bb0*/  R2UR UR6, R6 ;  /* 0x00000000060672ca */ /* 0x000fe200000e0000 */
[----:B------:R-:W-:Y:S01]  /*17bc0*/  UIADD3 UR4, UR28, 0x200, URZ ;  /* 0x000002001c047890 */ /* 0x000fe2000fffe03f */
[----:B------:R-:W-:Y:S01]  /*17bd0*/  R2UR UR7, R7 ;  /* 0x00000000070772ca */ /* 0x000fe200000e0000 */
[----:B------:R-:W-:Y:S01]  /*17be0*/  UMOV UR5, 0x80000020 ;  /* 0x8000002000057882 */ /* 0x000fe20000000000 */
[----:B------:R-:W-:Y:S01]  /*17bf0*/  VIADD R6, R4, 0x400 ;  /* 0x0000040004067836 */ /* 0x000fe20000000000 */
[----:B------:R-:W-:Y:S01]  /*17c00*/  UMOV UR21, UR5 ;  /* 0x0000000500157c82 */ /* 0x000fe20008000000 */
[----:B------:R-:W-:Y:S02]  /*17c10*/  IMAD.MOV.U32 R7, RZ, RZ, -0x7fffffe0 ;  /* 0x80000020ff077424 */ /* 0x000fe400078e00ff */
[----:B------:R-:W-:Y:S01]  /*17c20*/  UMOV UR20, UR4 ;  /* 0x0000000400147c82 */ /* 0x000fe20008000000 */
[----:B------:R-:W-:-:S02]  /*17c30*/  WARPGROUP.DEPBAR.LE gsb0, 0x0 ;  /* 0x00008000000079c5 */ /* 0x000fc40000010000 */
[----:B------:R-:W-:-:S06]  /*17c40*/  WARPGROUP.ARRIVE ;  /* 0x00000000000079c5 */ /* 0x000fcc0000000000 */
[----:B------:R-:W-:Y:S01]  /*17c50*/  QGMMA.64x32x32.F32.E4M3.E4M3 R56, gdesc[UR8], R56, gsb0 ;  /* 0x00600000083879f3 */ /* 0x000fe20008000838 */
[----:B------:R-:W-:Y:S01]  /*17c60*/  R2UR UR10, R10 ;  /* 0x000000000a0a72ca */ /* 0x000fe200000e0000 */
[----:B------:R-:W-:Y:S01]  /*17c70*/  UMOV UR8, UR4 ;  /* 0x0000000400087c82 */ /* 0x000fe20008000000 */
[----:B------:R-:W-:Y:S01]  /*17c80*/  R2UR UR11, R11 ;  /* 0x000000000b0b72ca */ /* 0x000fe200000e0000 */
[----:B------:R-:W-:Y:S01]  /*17c90*/  UMOV UR9, UR5 ;  /* 0x0000000500097c82 */ /* 0x000fe20008000000 */
[----:B------:R-:W-:Y:S02]  /*17ca0*/  VIADD R10, R4, 0x480 ;  /* 0x00000480040a7836 */ /* 0x000fe40000000000 */
[----:B------:R-:W-:-:S03]  /*17cb0*/  IMAD.MOV.U32 R11, RZ, RZ, -0x7fffffe0 ;  /* 0x80000020ff0b7424 */ /* 0x000fc600078e00ff */
[----:B------:R-:W-:Y:S01]  /*17cc0*/  R2UR UR22, R10 ;  /* 0x000000000a1672ca */ /* 0x000fe200000e0000 */
[----:B------:R-:W-:Y:S01]  /*17cd0*/  VIADD R10, R4, 0x302 ;  /* 0x00000302040a7836 */ /* 0x000fe20000000000 */
[----:B------:R-:W-:Y:S02]  /*17ce0*/  R2UR UR23, R11 ;  /* 0x000000000b1772ca */ /* 0x000fe400000e0000 */
[----:B------:R-:W-:Y:S01]  /*17cf0*/  MOV R11, 0x80000020 ;  /* 0x80000020000b7802 */ /* 0x000fe20000000f00 */
[----:B------:R-:W-:Y:S02]  /*17d00*/  WARPGROUP.DEPBAR.LE gsb0, 0x0 ;  /* 0x00008000000079c5 */ /* 0x000fe40000010000 */
[----:B------:R-:W-:-:S06]  /*17d10*/  WARPGROUP.ARRIVE ;  /* 0x00000000000079c5 */ /* 0x000fcc0000000000 */
[----:B------:R-:W-:Y:S01]  /*17d20*/  QGMMA.64x32x32.F32.E4M3.E4M3 R40, gdesc[UR12], R40, gsb0 ;  /* 0x006000000c2879f3 */ /* 0x000fe20008000828 */
        /* <DEDUP_REMOVED lines=8> */
[----:B------:R-:W-:Y:S01]  /*17db0*/  QGMMA.64x32x32.F32.E4M3.E4M3 R24, gdesc[UR16], R24, gsb0 ;  /* 0x00600000101879f3 */ /* 0x000fe20008000818 */
[----:B------:R-:W-:Y:S01]  /*17dc0*/  R2UR UR18, R6 ;  /* 0x00000000061272ca */ /* 0x000fe200000e0000 */
[----:B------:R-:W-:Y:S01]  /*17dd0*/  UMOV UR16, UR4 ;  /* 0x0000000400107c82 */ /* 0x000fe20008000000 */
[----:B------:R-:W-:Y:S01]  /*17de0*/  R2UR UR19, R7 ;  /* 0x00000000071372ca */ /* 0x000fe200000e0000 */
[----:B------:R-:W-:Y:S01]  /*17df0*/  UMOV UR17, UR5 ;  /* 0x0000000500117c82 */ /* 0x000fe20008000000 */
[----:B------:R-:W-:Y:S01]  /*17e00*/  IMAD.MOV.U32 R7, RZ, RZ, -0x7fffffe0 ;  /* 0x80000020ff077424 */ /* 0x000fe200078e00ff */
[----:B------:R-:W-:Y:S01]  /*17e10*/  IADD3 R6, R4, 0x282, RZ ;  /* 0x0000028204067810 */ /* 0x000fe20007ffe0ff */
        /* <DEDUP_REMOVED lines=11> */
[----:B------:R-:W-:Y:S01]  /*17ed0*/  MOV R7, 0x80000020 ;  /* 0x8000002000077802 */ /* 0x000fe20000000f00 */
[----:B------:R-:W-:Y:S02]  /*17ee0*/  UMOV UR25, UR9 ;  /* 0x0000000900197c82 */ /* 0x000fe40008000000 */
        /* <DEDUP_REMOVED lines=12> */
[----:B------:R-:W-:Y:S01]  /*17fb0*/  R2UR UR27, R11 ;  /* 0x000000000b1b72ca */ /* 0x000fe200000e0000 */
        /* <DEDUP_REMOVED lines=74> */
[C---:B------:R-:W-:Y:S01]  /*18460*/  VIADD R6, R4.reuse, 0x682 ;  /* 0x0000068204067836 */ /* 0x040fe20000000000 */
[----:B------:R-:W-:Y:S01]  /*18470*/  MOV R7, 0x80000020 ;  /* 0x8000002000077802 */ /* 0x000fe20000000f00 */
[----:B------:R-:W-:Y:S01]  /*18480*/  VIADD R4, R4, 0x702 ;  /* 0x0000070204047836 */ /* 0x000fe20000000000 */
[----:B------:R-:W-:Y:S01]  /*18490*/  UMOV UR41, UR17 ;  /* 0x0000001100297c82 */ /* 0x000fe20008000000 */
[----:B------:R-:W-:-:S03]  /*184a0*/  UMOV UR40, UR16 ;  /* 0x0000001000287c82 */ /* 0x000fc60008000000 */
[----:B------:R-:W-:Y:S01]  /*184b0*/  R2UR UR42, R4 ;  /* 0x00000000042a72ca */ /* 0x000fe200000e0000 */
[----:B------:R-:W-:Y:S02]  /*184c0*/  WARPGROUP.DEPBAR.LE gsb0, 0x0 ;  /* 0x00008000000079c5 */ /* 0x000fe40000010000 */
[----:B------:R-:W-:-:S06]  /*184d0*/  WARPGROUP.ARRIVE ;  /* 0x00000000000079c5 */ /* 0x000fcc0000000000 */
[----:B------:R-:W-:Y:S01]  /*184e0*/  QGMMA.64x32x32.F32.E4M3.E4M3 R56, gdesc[UR20], R56, gsb0 ;  /* 0x00600000143879f3 */ /* 0x000fe20008000838 */
[----:B------:R-:W-:Y:S01]  /*184f0*/  R2UR UR22, R10 ;  /* 0x000000000a1672ca */ /* 0x000fe200000e0000 */
[----:B------:R-:W-:Y:S01]  /*18500*/  UMOV UR20, UR16 ;  /* 0x0000001000147c82 */ /* 0x000fe20008000000 */
[----:B------:R-:W-:Y:S01]  /*18510*/  R2UR UR23, R11 ;  /* 0x000000000b1772ca */ /* 0x000fe200000e0000 */
[----:B------:R-:W-:Y:S01]  /*18520*/  UMOV UR21, UR17 ;  /* 0x0000001100157c82 */ /* 0x000fe20008000000 */
        /* <DEDUP_REMOVED lines=30> */
[----:B------:R-:W-:Y:S05]  /*18710*/  @!P0 BRA `(.L_x_587) ;  /* 0x0000000000048947 */ /* 0x000fea0003800000 */
[----:B------:R-:W-:Y:S01]  /*18720*/  BPT.TRAP 0x1 ;  /* 0x000000040000795c */ /* 0x000fe20000300000 */
.L_x_587:
[----:B------:R-:W2:Y:S01]  /*18730*/  LDL R3, [R1+0x38] ;  /* 0x0000380001037983 */ /* 0x000ea20000100800 */
[----:B------:R-:W-:Y:S01]  /*18740*/  P2R R6, PR, RZ, 0x1 ;  /* 0x00000001ff067803 */ /* 0x000fe20000000000 */
[----:B------:R-:W-:Y:S01]  /*18750*/  IMAD.MOV.U32 R86, RZ, RZ, R87 ;  /* 0x000000ffff567224 */ /* 0x000fe200078e0057 */
[----:B------:R-:W-:Y:S01]  /*18760*/  MOV R82, UR38 ;  /* 0x0000002600527c02 */ /* 0x000fe20008000f00 */
[----:B--2---:R-:W-:-:S04]  /*18770*/  IMAD.IADD R3, R3, 0x1, R152 ;  /* 0x0000000103037824 */ /* 0x004fc800078e0298 */
[----:B------:R-:W-:-:S05]  /*18780*/  IMAD R4, R154, -0xa0, R3 ;  /* 0xffffff609a047824 */ /* 0x000fca00078e0203 */
[C---:B------:R-:W-:Y:S02]  /*18790*/  ISETP.GT.AND P2, PT, R4.reuse, RZ, PT ;  /* 0x000000ff0400720c */ /* 0x040fe40003f44270 */
[C---:B------:R-:W-:Y:S02]  /*187a0*/  ISETP.GT.AND P5, PT, R4.reuse, 0x1, PT ;  /* 0x000000010400780c */ /* 0x040fe40003fa4270 */
[----:B------:R-:W-:Y:S02]  /*187b0*/  ISETP.GT.AND P4, PT, R4, 0x8, PT ;  /* 0x000000080400780c */ /* 0x000fe40003f84270 */
[----:B------:R-:W-:Y:S02]  /*187c0*/  FSEL R11, R104, -INF , P2 ;  /* 0xff800000680b7808 */ /* 0x000fe40001000000 */
[----:B------:R-:W-:Y:S02]  /*187d0*/  FSEL R105, R105, -INF , P5 ;  /* 0xff80000069697808 */ /* 0x000fe40002800000 */
[----:B------:R-:W-:-:S02]  /*187e0*/  ISETP.GT.AND P3, PT, R4, 0x9, PT ;  /* 0x000000090400780c */ /* 0x000fc40003f64270 */
[----:B------:R-:W-:Y:S02]  /*187f0*/  FSEL R13, R108, -INF , P4 ;  /* 0xff8000006c0d7808 */ /* 0x000fe40002000000 */
[----:B------:R-:W-:Y:S02]  /*18800*/  FMNMX.FTZ R8, R11, R105, !PT ;  /* 0x000000690b087209 */ /* 0x000fe40007810000 */
[----:B------:R-:W-:Y:S02]  /*18810*/  ISETP.GT.AND P1, PT, R4, 0x10, PT ;  /* 0x000000100400780c */ /* 0x000fe40003f24270 */
[----:B------:R-:W-:Y:S02]  /*18820*/  FSEL R109, R109, -INF , P3 ;  /* 0xff8000006d6d7808 */ /* 0x000fe40001800000 */
[----:B------:R-:W-:Y:S02]  /*18830*/  FMNMX.FTZ R8, R13, R8, !PT ;  /* 0x000000080d087209 */ /* 0x000fe40007810000 */
[----:B------:R-:W-:-:S02]  /*18840*/  FSEL R3, R106, -INF , P2 ;  /* 0xff8000006a037808 */ /* 0x000fc40001000000 */
[----:B------:R-:W-:Y:S02]  /*18850*/  ISETP.GT.AND P2, PT, R4, 0x11, PT ;  /* 0x000000110400780c */ /* 0x000fe40003f44270 */
[----:B------:R-:W-:Y:S02]  /*18860*/  FSEL R21, R112, -INF , P1 ;  /* 0xff80000070157808 */ /* 0x000fe40000800000 */
[----:B------:R-:W-:Y:S02]  /*18870*/  FMNMX.FTZ R8, R109, R8, !PT ;  /* 0x000000086d087209 */ /* 0x000fe40007810000 */
[----:B------:R-:W-:Y:S02]  /*18880*/  FSEL R107, R107, -INF , P5 ;  /* 0xff8000006b6b7808 */ /* 0x000fe40002800000 */
[----:B------:R-:W-:Y:S02]  /*18890*/  ISETP.GT.AND P5, PT, R4, 0x18, PT ;  /* 0x000000180400780c */ /* 0x000fe40003fa4270 */
[----:B------:R-:W-:-:S02]  /*188a0*/  FSEL R113, R113, -INF , P2 ;  /* 0xff80000071717808 */ /* 0x000fc40001000000 */
[----:B------:R-:W-:Y:S02]  /*188b0*/  FMNMX.FTZ R8, R21, R8, !PT ;  /* 0x0000000815087209 */ /* 0x000fe40007810000 */
[----:B------:R-:W-:Y:S02]  /*188c0*/  FSEL R5, R110, -INF , P4 ;  /* 0xff8000006e057808 */ /* 0x000fe40002000000 */
        /* <DEDUP_REMOVED lines=113> */
[----:B------:R-:W-:Y:S02]  /*18fe0*/  FSEL R40, R29, -INF , P2 ;  /* 0xff8000001d287808 */ /* 0x000fe40001000000 */
[----:B------:R-:W-:Y:S02]  /*18ff0*/  FMNMX.FTZ R159, R42, R159, !PT ;  /* 0x0000009f2a9f7209 */ /* 0x000fe40007810000 */
[----:B------:R-:W-:Y:S02]  /*19000*/  ISETP.GT.AND P3, PT, R4, 0x90, PT ;  /* 0x000000900400780c */ /* 0x000fe40003f64270 */
[----:B------:R-:W-:Y:S02]  /*19010*/  FSEL R47, R47, -INF , P4 ;  /* 0xff8000002f2f7808 */ /* 0x000fe40002000000 */
[----:B------:R-:W-:-:S02]  /*19020*/  FSEL R32, R32, -INF , P3 ;  /* 0xff80000020207808 */ /* 0x000fc40001800000 */
[----:B------:R-:W-:Y:S02]  /*19030*/  FMNMX.FTZ R159, R40, R159, !PT ;  /* 0x0000009f289f7209 */ /* 0x000fe40007810000 */
[----:B------:R-:W-:Y:S02]  /*19040*/  ISETP.GT.AND P4, PT, R4, 0x91, PT ;  /* 0x000000910400780c */ /* 0x000fe40003f84270 */
[----:B------:R-:W-:Y:S02]  /*19050*/  FSEL R49, R46, -INF , P5 ;  /* 0xff8000002e317808 */ /* 0x000fe40002800000 */
[----:B------:R-:W-:Y:S02]  /*19060*/  FSEL R28, R33, -INF , P4 ;  /* 0xff800000211c7808 */ /* 0x000fe40002000000 */
[----:B------:R-:W-:Y:S02]  /*19070*/  FMNMX.FTZ R159, R32, R159, !PT ;  /* 0x0000009f209f7209 */ /* 0x000fe40007810000 */
[----:B------:R-:W-:-:S02]  /*19080*/  ISETP.GT.AND P5, PT, R4, 0x98, PT ;  /* 0x000000980400780c */ /* 0x000fc40003fa4270 */
[----:B------:R-:W-:Y:S02]  /*19090*/  FMNMX.FTZ R8, R28, R159, !PT ;  /* 0x0000009f1c087209 */ /* 0x000fe40007810000 */
[----:B------:R-:W-:Y:S02]  /*190a0*/  FSEL R161, R36, -INF , P5 ;  /* 0xff80000024a17808 */ /* 0x000fe40002800000 */
[----:B------:R-:W-:Y:S02]  /*190b0*/  ISETP.GT.AND P6, PT, R4, 0x99, PT ;  /* 0x000000990400780c */ /* 0x000fe40003fc4270 */
[----:B------:R-:W-:Y:S02]  /*190c0*/  FMNMX.FTZ R8, R161, R8, !PT ;  /* 0x00000008a1087209 */ /* 0x000fe40007810000 */
[----:B------:R-:W-:Y:S02]  /*190d0*/  FSEL R159, R37, -INF , P6 ;  /* 0xff800000259f7808 */ /* 0x000fe40003000000 */
[----:B------:R-:W-:-:S02]  /*190e0*/  P2R R14, PR, RZ, 0x4 ;  /* 0x00000004ff0e7803 */ /* 0x000fc40000000000 */
[----:B------:R-:W-:Y:S02]  /*190f0*/  FMNMX.FTZ R8, R159, R8, !PT ;  /* 0x000000089f087209 */ /* 0x000fe40007810000 */
[----:B------:R-:W-:Y:S02]  /*19100*/  P2R R20, PR, RZ, 0x2 ;  /* 0x00000002ff147803 */ /* 0x000fe40000000000 */
[----:B------:R-:W-:Y:S01]  /*19110*/  ISETP.GT.AND P1, PT, R4, 0x79, PT ;  /* 0x000000790400780c */ /* 0x000fe20003f24270 */
[----:B------:R-:W0:Y:S01]  /*19120*/  SHFL.BFLY PT, R29, R8, 0x2, 0x1f ;  /* 0x0c401f00081d7f89 */ /* 0x000e2200000e0000 */
[----:B------:R-:W-:Y:S02]  /*19130*/  P2R R24, PR, RZ, 0x1 ;  /* 0x00000001ff187803 */ /* 0x000fe40000000000 */
[----:B------:R-:W-:Y:S02]  /*19140*/  FSEL R55, R55, -INF , P1 ;  /* 0xff80000037377808 */ /* 0x000fe40000800000 */
[----:B------:R-:W-:-:S02]  /*19150*/  ISETP.NE.AND P1, PT, R20, RZ, PT ;  /* 0x000000ff1400720c */ /* 0x000fc40003f25270 */
[----:B------:R-:W-:Y:S02]  /*19160*/  ISETP.GT.AND P0, PT, R4, 0x80, PT ;  /* 0x000000800400780c */ /* 0x000fe40003f04270 */
[----:B------:R-:W-:Y:S02]  /*19170*/  FSEL R37, R30, -INF , P1 ;  /* 0xff8000001e257808 */ /* 0x000fe40000800000 */
[----:B------:R-:W-:Y:S02]  /*19180*/  FSEL R39, R39, -INF , P6 ;  /* 0xff80000027277808 */ /* 0x000fe40003000000 */
[----:B0-----:R-:W-:-:S05]  /*19190*/  FMNMX.FTZ R12, R8, R29, !PT ;  /* 0x0000001d080c7209 */ /* 0x001fca0007810000 */
[----:B------:R-:W0:Y:S02]  /*191a0*/  SHFL.BFLY PT, R29, R12, 0x1, 0x1f ;  /* 0x0c201f000c1d7f89 */ /* 0x000e2400000e0000 */
[----:B0-----:R-:W-:Y:S02]  /*191b0*/  FMNMX.FTZ R10, R12, R29, !PT ;  /* 0x0000001d0c0a7209 */ /* 0x001fe40007810000 */
[----:B------:R-:W-:Y:S02]  /*191c0*/  FSEL R29, R26, -INF , P0 ;  /* 0xff8000001a1d7808 */ /* 0x000fe40000000000 */
[----:B------:R-:W-:Y:S01]  /*191d0*/  FSETP.NEU.FTZ.AND P2, PT, R10, -INF , PT ;  /* 0xff8000000a00780b */ /* 0x000fe20003f5d000 */
[----:B------:R-:W-:-:S01]  /*191e0*/  FFMA.FTZ R163, R2, R10, -8 ;  /* 0xc100000002a37423 */ /* 0x000fc2000001000a */
[----:B------:R-:W-:-:S04]  /*191f0*/  ISETP.NE.AND P0, PT, R24, RZ, PT ;  /* 0x000000ff1800720c */ /* 0x000fc80003f05270 */
[----:B------:R-:W-:Y:S02]  /*19200*/  FSEL R163, R163, RZ, P2 ;  /* 0x000000ffa3a37208 */ /* 0x000fe40001000000 */
[----:B------:R-:W-:Y:S02]  /*19210*/  ISETP.NE.AND P2, PT, R14, RZ, PT ;  /* 0x000000ff0e00720c */ /* 0x000fe40003f45270 */
[----:B------:R-:W-:Y:S01]  /*19220*/  FMNMX.FTZ R14, R3, R107, !PT ;  /* 0x0000006b030e7209 */ /* 0x000fe20007810000 */
[----:B------:R-:W-:-:S01]  /*19230*/  FFMA.FTZ R30, R2, R81, -R163 ;  /* 0x00000051021e7223 */ /* 0x000fc200000108a3 */
[----:B------:R-:W-:Y:S01]  /*19240*/  FSEL R27, R27, -INF , P0 ;  /* 0xff8000001b1b7808 */ /* 0x000fe20000000000 */
[----:B------:R-:W-:-:S01]  /*19250*/  FFMA.FTZ R33, R2, R105, -R163 ;  /* 0x0000006902217223 */ /* 0x000fc200000108a3 */
[----:B------:R-:W-:Y:S01]  /*19260*/  FMNMX.FTZ R14, R5, R14, !PT ;  /* 0x0000000e050e7209 */ /* 0x000fe20007810000 */
[----:B------:R-:W-:-:S01]  /*19270*/  FFMA.FTZ R8, R2, R21, -R163 ;  /* 0x0000001502087223 */ /* 0x000fc200000108a3 */
[----:B------:R-:W-:Y:S01]  /*19280*/  FSEL R105, R31, -INF , P2 ;  /* 0xff8000001f697808 */ /* 0x000fe20001000000 */
[----:B------:R-:W-:-:S01]  /*19290*/  FFMA.FTZ R21, R2, R113, -R163 ;  /* 0x0000007102157223 */ /* 0x000fc200000108a3 */
[----:B------:R-:W-:Y:S01]  /*192a0*/  FMNMX.FTZ R20, R111, R14, !PT ;  /* 0x0000000e6f147209 */ /* 0x000fe20007810000 */
[----:B------:R-:W-:-:S01]  /*192b0*/  FFMA.FTZ R4, R2, R11, -R163 ;  /* 0x0000000b02047223 */ /* 0x000fc200000108a3 */
[----:B------:R-:W-:Y:S01]  /*192c0*/  ISETP.NE.AND P0, PT, R6, RZ, PT ;  /* 0x000000ff0600720c */ /* 0x000fe20003f05270 */
[----:B------:R-:W-:-:S01]  /*192d0*/  FFMA.FTZ R6, R2, R13, -R163 ;  /* 0x0000000d02067223 */ /* 0x000fc200000108a3 */
        /* <DEDUP_REMOVED lines=9> */
[----:B------:R0:W-:Y:S01]  /*19370*/  MUFU.EX2 R14, R11 ;  /* 0x0000000b000e7308 */ /* 0x0001e20000000800 */
[----:B------:R-:W-:Y:S01]  /*19380*/  FSEL R117, R38, -INF , P5 ;  /* 0xff80000026757808 */ /* 0x000fe20002800000 */
[C-C-:B------:R-:W-:Y:S01]  /*19390*/  FFMA.FTZ R83, R2.reuse, R89, -R163.reuse ;  /* 0x0000005902537223 */ /* 0x140fe200000108a3 */
[----:B------:R-:W-:Y:S01]  /*193a0*/  FMNMX.FTZ R24, R119, R20, !PT ;  /* 0x0000001477187209 */ /* 0x000fe20007810000 */
[C-C-:B------:R-:W-:Y:S01]  /*193b0*/  FFMA.FTZ R81, R2.reuse, R93, -R163.reuse ;  /* 0x0000005d02517223 */ /* 0x140fe200000108a3 */
[----:B------:R-:W-:-:S01]  /*193c0*/  FFMA.FTZ R121, R2, R121, -R163 ;  /* 0x0000007902797223 */ /* 0x000fc200000108a3 */
[C-C-:B------:R-:W-:Y:S01]  /*193d0*/  FFMA.FTZ R89, R2.reuse, R101, -R163.reuse ;  /* 0x0000006502597223 */ /* 0x140fe200000108a3 */
[----:B------:R-:W-:Y:S01]  /*193e0*/  FMNMX.FTZ R24, R73, R24, !PT ;  /* 0x0000001849187209 */ /* 0x000fe20007810000 */
[----:B------:R1:W-:Y:S01]  /*193f0*/  MUFU.EX2 R20, R30 ;  /* 0x0000001e00147308 */ /* 0x0003e20000000800 */
[----:B0-----:R-:W-:-:S01]  /*19400*/  FFMA.FTZ R11, R2, R85, -R163 ;  /* 0x00000055020b7223 */ /* 0x001fc200000108a3 */
[C-C-:B------:R-:W-:Y:S01]  /*19410*/  FFMA.FTZ R85, R2.reuse, R97, -R163.reuse ;  /* 0x0000006102557223 */ /* 0x140fe200000108a3 */
[----:B------:R-:W-:Y:S01]  /*19420*/  FMNMX.FTZ R24, R91, R24, !PT ;  /* 0x000000185b187209 */ /* 0x000fe20007810000 */
[C-C-:B------:R-:W-:Y:S01]  /*19430*/  FFMA.FTZ R97, R2.reuse, R129, -R163.reuse ;  /* 0x0000008102617223 */ /* 0x140fe200000108a3 */
[----:B------:R-:W-:-:S01]  /*19440*/  FFMA.FTZ R129, R2, R40, -R163 ;  /* 0x0000002802817223 */ /* 0x000fc200000108a3 */
[C-C-:B------:R-:W-:Y:S01]  /*19450*/  FFMA.FTZ R123, R2.reuse, R123, -R163.reuse ;  /* 0x0000007b027b7223 */ /* 0x140fe200000108a3 */
[----:B------:R-:W-:Y:S01]  /*19460*/  FMNMX.FTZ R24, R75, R24, !PT ;  /* 0x000000184b187209 */ /* 0x000fe20007810000 */
[----:B------:R-:W-:Y:S01]  /*19470*/  MUFU.EX2 R4, R4 ;  /* 0x0000000400047308 */ /* 0x000fe20000000800 */
[----:B------:R-:W-:-:S01]  /*19480*/  FFMA.FTZ R93, R2, R125, -R163 ;  /* 0x0000007d025d7223 */ /* 0x000fc200000108a3 */
        /* <DEDUP_REMOVED lines=17> */
[----:B-1----:R-:W-:Y:S01]  /*195a0*/  FMNMX.FTZ R30, R103, R26, !PT ;  /* 0x0000001a671e7209 */ /* 0x002fe20007810000 */
[C-C-:B------:R-:W-:Y:S01]  /*195b0*/  FFMA.FTZ R133, R2.reuse, R159, -R163.reuse ;  /* 0x0000009f02857223 */ /* 0x140fe200000108a3 */
[----:B------:R-:W-:-:S02]  /*195c0*/  FFMA.FTZ R32, R2, R32, -R163 ;  /* 0x0000002002207223 */ /* 0x000fc400000108a3 */
[----:B------:R-:W-:Y:S01]  /*195d0*/  FMNMX.FTZ R30, R61, R30, !PT ;  /* 0x0000001e3d1e7209 */ /* 0x000fe20007810000 */
[----:B------:R-:W-:Y:S03]  /*195e0*/  MUFU.EX2 R6, R6 ;  /* 0x0000000600067308 */ /* 0x000fe60000000800 */
[----:B------:R-:W-:-:S04]  /*195f0*/  FMNMX.FTZ R30, R59, R30, !PT ;  /* 0x0000001e3b1e7209 */ /* 0x000fc80007810000 */
[----:B------:R-:W-:Y:S01]  /*19600*/  FMNMX.FTZ R30, R65, R30, !PT ;  /* 0x0000001e411e7209 */ /* 0x000fe20007810000 */
[----:B------:R-:W0:Y:S03]  /*19610*/  MUFU.EX2 R13, R13 ;  /* 0x0000000d000d7308 */ /* 0x000e260000000800 */
[----:B------:R-:W-:-:S04]  /*19620*/  FMNMX.FTZ R36, R63, R30, !PT ;  /* 0x0000001e3f247209 */ /* 0x000fc80007810000 */
[----:B------:R-:W-:Y:S01]  /*19630*/  FMNMX.FTZ R36, R69, R36, !PT ;  /* 0x0000002445247209 */ /* 0x000fe20007810000 */
[----:B------:R-:W-:Y:S03]  /*19640*/  MUFU.EX2 R8, R8 ;  /* 0x0000000800087308 */ /* 0x000fe60000000800 */
[----:B------:R-:W-:-:S04]  /*19650*/  FMNMX.FTZ R36, R67, R36, !PT ;  /* 0x0000002443247209 */ /* 0x000fc80007810000 */
[----:B------:R-:W-:Y:S01]  /*19660*/  FMNMX.FTZ R36, R41, R36, !PT ;  /* 0x0000002429247209 */ /* 0x000fe20007810000 */
[----:B------:R-:W-:Y:S01]  /*19670*/  MUFU.EX2 R21, R21 ;  /* 0x0000001500157308 */ /* 0x000fe20000000800 */
[----:B0-----:R-:W-:Y:S02]  /*19680*/  F2FP.SATFINITE.E4M3.F32.PACK_AB_MERGE_C R176, R13, R6, RZ ;  /* 0x000000060db0723e */ /* 0x001fe400048070ff */
[----:B------:R-:W-:Y:S02]  /*19690*/  FMNMX.FTZ R44, R71, R36, !PT ;  /* 0x00000024472c7209 */ /* 0x000fe40007810000 */
[----:B------:R-:W-:Y:S02]  /*196a0*/  F2FP.SATFINITE.E4M3.F32.PACK_AB_MERGE_C R176, R33, R4, R176 ;  /* 0x0000000421b0723e */ /* 0x000fe400048070b0 */
        /* <DEDUP_REMOVED lines=10> */
[----:B------:R-:W1:Y:S01]  /*19750*/  MUFU.EX2 R81, R81 ;  /* 0x0000005100517308 */ /* 0x000e620000000800 */
[----:B0-----:R-:W-:Y:S02]  /*19760*/  F2FP.SATFINITE.E4M3.F32.PACK_AB_MERGE_C R178, R79, R12, RZ ;  /* 0x0000000c4fb2723e */ /* 0x001fe400048070ff */
[----:B------:R-:W-:Y:S02]  /*19770*/  FMNMX.FTZ R48, R55, R46, !PT ;  /* 0x0000002e37307209 */ /* 0x000fe40007810000 */
[----:B------:R-:W-:Y:S02]  /*19780*/  F2FP.SATFINITE.E4M3.F32.PACK_AB_MERGE_C R178, R21, R8, R178 ;  /* 0x0000000815b2723e */ /* 0x000fe400048070b2 */
[----:B------:R-:W-:Y:S01]  /*19790*/  FMNMX.FTZ R48, R29, R48, !PT ;  /* 0x000000301d307209 */ /* 0x000fe20007810000 */
[----:B------:R-:W-:Y:S03]  /*197a0*/  MUFU.EX2 R85, R85 ;  /* 0x0000005500557308 */ /* 0x000fe60000000800 */
[----:B------:R-:W-:-:S04]  /*197b0*/  FMNMX.FTZ R48, R27, R48, !PT ;  /* 0x000000301b307209 */ /* 0x000fc80007810000 */
[----:B------:R-:W-:Y:S01]  /*197c0*/  FMNMX.FTZ R48, R37, R48, !PT ;  /* 0x0000003025307209 */ /* 0x000fe20007810000 */
[----:B------:R0:W-:Y:S01]  /*197d0*/  MUFU.EX2 R26, R121 ;  /* 0x00000079001a7308 */ /* 0x0001e20000000800 */
[----:B-1----:R-:W-:Y:S02]  /*197e0*/  F2FP.SATFINITE.E4M3.F32.PACK_AB_MERGE_C R180, R81, R20, RZ ;  /* 0x0000001451b4723e */ /* 0x002fe400048070ff */
[----:B------:R-:W-:Y:S02]  /*197f0*/  FMNMX.FTZ R48, R105, R48, !PT ;  /* 0x0000003069307209 */ /* 0x000fe40007810000 */
[----:B------:R-:W-:Y:S02]  /*19800*/  F2FP.SATFINITE.E4M3.F32.PACK_AB_MERGE_C R180, R83, R14, R180 ;  /* 0x0000000e53b4723e */ /* 0x000fe400048070b4 */
[----:B------:R-:W-:Y:S01]  /*19810*/  FMNMX.FTZ R48, R109, R48, !PT ;  /* 0x000000306d307209 */ /* 0x000fe20007810000 */
[----:B------:R-:W1:Y:S01]  /*19820*/  MUFU.EX2 R89, R89 ;  /* 0x0000005900597308 */ /* 0x000e620000000800 */
[----:B0-----:R-:W-:-:S02]  /*19830*/  FFMA.FTZ R121, R2, R139, -R163 ;  /* 0x0000008b02797223 */ /* 0x001fc400000108a3 */
[----:B------:R-:W-:-:S04]  /*19840*/  FMNMX.FTZ R48, R113, R48, !PT ;  /* 0x0000003071307209 */ /* 0x000fc80007810000 */
[----:B------:R-:W-:Y:S01]  /*19850*/  FMNMX.FTZ R48, R117, R48, !PT ;  /* 0x0000003075307209 */ /* 0x000fe20007810000 */
[----:B------:R0:W-:Y:S03]  /*19860*/  MUFU.EX2 R30, R123 ;  /* 0x0000007b001e7308 */ /* 0x0001e60000000800 */
[----:B------:R-:W-:Y:S01]  /*19870*/  FMNMX.FTZ R11, R39, R48, !PT ;  /* 0x00000030270b7209 */ /* 0x000fe20007810000 */
[----:B------:R-:W-:-:S04]  /*19880*/  FFMA.FTZ R48, R2, R147, -R163 ;  /* 0x0000009302307223 */ /* 0x000fc800000108a3 */
[----:B------:R-:W2:Y:S01]  /*19890*/  SHFL.BFLY PT, R52, R11, 0x2, 0x1f ;  /* 0x0c401f000b347f89 */ /* 0x000ea200000e0000 */
[----:B------:R-:W-:Y:S01]  /*198a0*/  MUFU.EX2 R93, R93 ;  /* 0x0000005d005d7308 */ /* 0x000fe20000000800 */
[----:B-1----:R-:W-:Y:S01]  /*198b0*/  F2FP.SATFINITE.E4M3.F32.PACK_AB_MERGE_C R182, R89, R26, RZ ;  /* 0x0000001a59b6723e */ /* 0x002fe200048070ff */
[----:B0-----:R-:W-:-:S03]  /*198c0*/  FFMA.FTZ R123, R2, R149, -R163 ;  /* 0x00000095027b7223 */ /* 0x001fc600000108a3 */
[----:B------:R-:W-:-:S03]  /*198d0*/  F2FP.SATFINITE.E4M3.F32.PACK_AB_MERGE_C R182, R85, R24, R182 ;  /* 0x0000001855b6723e */ /* 0x000fc600048070b6 */
[----:B------:R0:W-:Y:S08]  /*198e0*/  MUFU.EX2 R36, R127 ;  /* 0x0000007f00247308 */ /* 0x0001f00000000800 */
[----:B------:R-:W1:Y:S01]  /*198f0*/  MUFU.EX2 R97, R97 ;  /* 0x0000006100617308 */ /* 0x000e620000000800 */
[----:B0-----:R-:W-:-:S01]  /*19900*/  FFMA.FTZ R127, R2, R157, -R163 ;  /* 0x0000009d027f7223 */ /* 0x001fc200000108a3 */
[----:B--2---:R-:W-:-:S06]  /*19910*/  FMNMX.FTZ R54, R11, R52, !PT ;  /* 0x000000340b367209 */ /* 0x004fcc0007810000 */
[----:B------:R0:W-:Y:S01]  /*19920*/  MUFU.EX2 R44, R131 ;  /* 0x00000083002c7308 */ /* 0x0001e20000000800 */
[----:B------:R-:W-:-:S01]  /*19930*/  FFMA.FTZ R52, R2, R155, -R163 ;  /* 0x0000009b02347223 */ /* 0x000fc200000108a3 */
[----:B------:R-:W2:Y:S06]  /*19940*/  SHFL.BFLY PT, R11, R54, 0x1, 0x1f ;  /* 0x0c201f00360b7f89 */ /* 0x000eac00000e0000 */
[----:B------:R-:W-:Y:S01]  /*19950*/  MUFU.EX2 R101, R101 ;  /* 0x0000006500657308 */ /* 0x000fe20000000800 */
[----:B-1----:R-:W-:Y:S01]  /*19960*/  F2FP.SATFINITE.E4M3.F32.PACK_AB_MERGE_C R184, R97, R36, RZ ;  /* 0x0000002461b8723e */ /* 0x002fe200048070ff */
[C-C-:B0-----:R-:W-:Y:S01]  /*19970*/  FFMA.FTZ R131, R2.reuse, R28, -R163.reuse ;  /* 0x0000001c02837223 */ /* 0x141fe200000108a3 */
[----:B------:R-:W-:-:S02]  /*19980*/  FFMA.FTZ R28, R2, R161, -R163 ;  /* 0x000000a1021c7223 */ /* 0x000fc400000108a3 */
[----:B------:R-:W-:-:S03]  /*19990*/  F2FP.SATFINITE.E4M3.F32.PACK_AB_MERGE_C R184, R93, R30, R184 ;  /* 0x0000001e5db8723e */ /* 0x000fc600048070b8 */
[----:B------:R-:W-:Y:S08]  /*199a0*/  MUFU.EX2 R46, R143 ;  /* 0x0000008f002e7308 */ /* 0x000ff00000000800 */
[----:B------:R-:W-:Y:S01]  /*199b0*/  MUFU.EX2 R31, R145 ;  /* 0x00000091001f7308 */ /* 0x000fe20000000800 */
[----:B--2---:R-:W-:-:S04]  /*199c0*/  FMNMX.FTZ R11, R54, R11, !PT ;  /* 0x0000000b360b7209 */ /* 0x004fc80007810000 */
[----:B------:R-:W-:Y:S01]  /*199d0*/  FSETP.NEU.FTZ.AND P1, PT, R11, -INF , PT ;  /* 0xff8000000b00780b */ /* 0x000fe20003f3d000 */
[----:B------:R-:W-:-:S02]  /*199e0*/  FFMA.FTZ R56, R2, R11, -8 ;  /* 0xc100000002387423 */ /* 0x000fc4000001000b */
[----:B------:R-:W-:Y:S03]  /*199f0*/  MUFU.EX2 R34, R34 ;  /* 0x0000002200227308 */ /* 0x000fe60000000800 */
[----:B------:R-:W-:Y:S02]  /*19a00*/  FSEL R56, R56, RZ, P1 ;  /* 0x000000ff38387208 */ /* 0x000fe40000800000 */
[----:B------:R-:W-:-:S03]  /*19a10*/  ISETP.GE.AND P1, PT, R152, 0xa1, PT ;  /* 0x000000a19800780c */ /* 0x000fc60003f26270 */
[----:B------:R-:W-:Y:S01]  /*19a20*/  MUFU.EX2 R35, R35 ;  /* 0x0000002300237308 */ /* 0x000fe20000000800 */
[----:B------:R-:W-:-:S01]  /*19a30*/  FFMA.FTZ R3, R2, R3, -R56 ;  /* 0x0000000302037223 */ /* 0x000fc20000010838 */
[C-C-:B------:R-:W-:Y:S01]  /*19a40*/  FFMA.FTZ R40, R2.reuse, R107, -R56.reuse ;  /* 0x0000006b02287223 */ /* 0x140fe20000010838 */
[----:B------:R-:W-:-:S01]  /*19a50*/  FFMA.FTZ R60, R2, R5, -R56 ;  /* 0x00000005023c7223 */ /* 0x000fc20000010838 */
[C-C-:B------:R-:W-:Y:S01]  /*19a60*/  FFMA.FTZ R107, R2.reuse, R111, -R56.reuse ;  /* 0x0000006f026b7223 */ /* 0x140fe20000010838 */
[----:B------:R-:W-:-:S01]  /*19a70*/  FFMA.FTZ R5, R2, R7, -R56 ;  /* 0x0000000702057223 */ /* 0x000fc20000010838 */
[C-C-:B------:R-:W-:Y:S01]  /*19a80*/  FFMA.FTZ R54, R2.reuse, R115, -R56.reuse ;  /* 0x0000007302367223 */ /* 0x140fe20000010838 */
[----:B------:R-:W-:-:S01]  /*19a90*/  FFMA.FTZ R64, R2, R15, -R56 ;  /* 0x0000000f02407223 */ /* 0x000fc20000010838 */
[----:B------:R-:W-:Y:S01]  /*19aa0*/  MUFU.EX2 R3, R3 ;  /* 0x0000000300037308 */ /* 0x000fe20000000800 */
[----:B------:R-:W-:-:S01]  /*19ab0*/  FFMA.FTZ R72, R2, R57, -R56 ;  /* 0x0000003902487223 */ /* 0x000fc20000010838 */
[C-C-:B------:R-:W-:Y:S01]  /*19ac0*/  FFMA.FTZ R57, R2.reuse, R61, -R56.reuse ;  /* 0x0000003d02397223 */ /* 0x140fe20000010838 */
[----:B------:R-:W-:-:S01]  /*19ad0*/  FFMA.FTZ R74, R2, R63, -R56 ;  /* 0x0000003f024a7223 */ /* 0x000fc20000010838 */
[----:B------:R-:W-:Y:S01]  /*19ae0*/  FFMA.FTZ R61, R2, R65, -R56 ;  /* 0x00000041023d7223 */ /* 0x000fe20000010838 */
[----:B------:R-:W-:-:S01]  /*19af0*/  FADD.FTZ R63, R4, R33 ;  /* 0x00000021043f7221 */ /* 0x000fc20000010000 */
[C-C-:B------:R-:W-:Y:S01]  /*19b00*/  FFMA.FTZ R111, R2.reuse, R119, -R56.reuse ;  /* 0x00000077026f7223 */ /* 0x140fe20000010838 */
[----:B------:R-:W-:-:S01]  /*19b10*/  FFMA.FTZ R7, R2, R73, -R56 ;  /* 0x0000004902077223 */ /* 0x000fc20000010838 */
[----:B------:R-:W0:Y:S01]  /*19b20*/  MUFU.EX2 R40, R40 ;  /* 0x0000002800287308 */ /* 0x000e220000000800 */
[----:B------:R-:W-:-:S01]  /*19b30*/  FADD.FTZ R78, R6, R63 ;  /* 0x0000003f064e7221 */ /* 0x000fc20000010000 */
[----:B------:R-:W-:-:S02]  /*19b40*/  VIADD R63, R0, 0x29840 ;  /* 0x00029840003f7836 */ /* 0x000fc40000000000 */
[----:B------:R-:W-:-:S01]  /*19b50*/  FFMA.FTZ R0, R2, R45, -R56 ;  /* 0x0000002d02007223 */ /* 0x000fc20000010838 */
[----:B------:R-:W-:Y:S01]  /*19b60*/  FFMA.FTZ R58, R2, R91, -R56 ;  /* 0x0000005b023a7223 */ /* 0x000fe20000010838 */
[----:B------:R-:W-:-:S01]  /*19b70*/  FADD.FTZ R45, R13, R78 ;  /* 0x0000004e0d2d7221 */ /* 0x000fc20000010000 */
[----:B------:R-:W-:Y:S01]  /*19b80*/  FFMA.FTZ R68, R2, R75, -R56 ;  /* 0x0000004b02447223 */ /* 0x000fe20000010838 */
[----:B------:R-:W-:Y:S01]  /*19b90*/  PRMT R63, R82, 0x654, R63 ;  /* 0x00000654523f7816 */ /* 0x000fe2000000003f */
[----:B------:R-:W1:Y:S01]  /*19ba0*/  MUFU.EX2 R60, R60 ;  /* 0x0000003c003c7308 */ /* 0x000e620000000800 */
[----:B------:R-:W-:-:S01]  /*19bb0*/  FADD.FTZ R78, R8, R45 ;  /* 0x0000002d084e7221 */ /* 0x000fc20000010000 */
[C-C-:B------:R-:W-:Y:S01]  /*19bc0*/  FFMA.FTZ R73, R2.reuse, R95, -R56.reuse ;  /* 0x0000005f02497223 */ /* 0x140fe20000010838 */
[----:B------:R2:W-:Y:S01]  /*19bd0*/  SYNCS.ARRIVE.TRANS64.RED.A1T0 RZ, [R63+URZ], RZ ;  /* 0x000000ff3fff79a7 */ /* 0x0005e2000810043f */
[----:B------:R-:W-:-:S01]  /*19be0*/  FFMA.FTZ R15, R2, R77, -R56 ;  /* 0x0000004d020f7223 */ /* 0x000fc20000010838 */
[C-C-:B------:R-:W-:Y:S01]  /*19bf0*/  FFMA.FTZ R62, R2.reuse, R99, -R56.reuse ;  /* 0x00000063023e7223 */ /* 0x140fe20000010838 */
[----:B------:R-:W-:-:S01]  /*19c00*/  FFMA.FTZ R75, R2, R103, -R56 ;  /* 0x00000067024b7223 */ /* 0x000fc20000010838 */
[----:B------:R-:W-:Y:S01]  /*19c10*/  FFMA.FTZ R47, R2, R47, -R56 ;  /* 0x0000002f022f7223 */ /* 0x000fe20000010838 */
[----:B------:R-:W3:Y:S01]  /*19c20*/  MUFU.EX2 R107, R107 ;  /* 0x0000006b006b7308 */ /* 0x000ee20000000800 */
[----:B0-----:R-:W-:-:S01]  /*19c30*/  FADD.FTZ R65, R3, R40 ;  /* 0x0000002803417221 */ /* 0x001fc20000010000 */
[C-C-:B------:R-:W-:Y:S01]  /*19c40*/  FFMA.FTZ R66, R2.reuse, R59, -R56.reuse ;  /* 0x0000003b02427223 */ /* 0x140fe20000010838 */
[----:B------:R-:W-:-:S01]  /*19c50*/  FFMA.FTZ R59, R2, R69, -R56 ;  /* 0x00000045023b7223 */ /* 0x000fc20000010838 */
[C-C-:B------:R-:W-:Y:S01]  /*19c60*/  FFMA.FTZ R70, R2.reuse, R67, -R56.reuse ;  /* 0x0000004302467223 */ /* 0x140fe20000010838 */
[----:B------:R-:W-:-:S01]  /*19c70*/  FFMA.FTZ R41, R2, R41, -R56 ;  /* 0x0000002902297223 */ /* 0x000fc20000010838 */
[C-C-:B------:R-:W-:Y:S01]  /*19c80*/  FFMA.FTZ R76, R2.reuse, R71, -R56.reuse ;  /* 0x00000047024c7223 */ /* 0x140fe20000010838 */
[----:B------:R-:W-:-:S01]  /*19c90*/  FFMA.FTZ R43, R2, R43, -R56 ;  /* 0x0000002b022b7223 */ /* 0x000fc20000010838 */
[----:B------:R-:W0:Y:S01]  /*19ca0*/  MUFU.EX2 R5, R5 ;  /* 0x0000000500057308 */ /* 0x000e220000000800 */
[----:B-1----:R-:W-:-:S01]  /*19cb0*/  FADD.FTZ R80, R60, R65 ;  /* 0x000000413c507221 */ /* 0x002fc20000010000 */
[----:B------:R-:W-:Y:S01]  /*19cc0*/  FADD.FTZ R65, R21, R78 ;  /* 0x0000004e15417221 */ /* 0x000fe20000010000 */
[----:B------:R-:W-:Y:S01]  /*19cd0*/  F2FP.SATFINITE.E4M3.F32.PACK_AB_MERGE_C R186, R31, R46, RZ ;  /* 0x0000002e1fba723e */ /* 0x000fe200048070ff */
[C-C-:B------:R-:W-:Y:S01]  /*19ce0*/  FFMA.FTZ R53, R2.reuse, R53, -R56.reuse ;  /* 0x0000003502357223 */ /* 0x140fe20000010838 */
[----:B------:R-:W-:-:S01]  /*19cf0*/  FFMA.FTZ R55, R2, R55, -R56 ;  /* 0x0000003702377223 */ /* 0x000fc20000010838 */
[----:B------:R-:W-:Y:S01]  /*19d00*/  FADD.FTZ R78, R12, R65 ;  /* 0x000000410c4e7221 */ /* 0x000fe20000010000 */
[----:B------:R-:W-:-:S01]  /*19d10*/  FFMA.FTZ R29, R2, R29, -R56 ;  /* 0x0000001d021d7223 */ /* 0x000fc20000010838 */
[----:B------:R-:W2:Y:S01]  /*19d20*/  MUFU.EX2 R54, R54 ;  /* 0x0000003600367308 */ /* 0x000ea20000000800 */
[----:B---3--:R-:W-:-:S01]  /*19d30*/  FADD.FTZ R80, R107, R80 ;  /* 0x000000506b507221 */ /* 0x008fc20000010000 */
[C-C-:B------:R-:W-:Y:S01]  /*19d40*/  FFMA.FTZ R27, R2.reuse, R27, -R56.reuse ;  /* 0x0000001b021b7223 */ /* 0x140fe20000010838 */
[----:B------:R-:W-:-:S01]  /*19d50*/  FFMA.FTZ R37, R2, R37, -R56 ;  /* 0x0000002502257223 */ /* 0x000fc20000010838 */
[C-C-:B------:R-:W-:Y:S01]  /*19d60*/  FFMA.FTZ R105, R2.reuse, R105, -R56.reuse ;  /* 0x0000006902697223 */ /* 0x140fe20000010838 */
[----:B------:R-:W-:-:S01]  /*19d70*/  FFMA.FTZ R109, R2, R109, -R56 ;  /* 0x0000006d026d7223 */ /* 0x000fc20000010838 */
[----:B------:R-:W-:Y:S01]  /*19d80*/  F2FP.SATFINITE.E4M3.F32.PACK_AB_MERGE_C R177, R107, R60, RZ ;  /* 0x0000003c6bb1723e */ /* 0x000fe200048070ff */
[----:B------:R-:W-:-:S01]  /*19d90*/  FFMA.FTZ R113, R2, R113, -R56 ;  /* 0x0000007102717223 */ /* 0x000fc20000010838 */
[----:B------:R-:W1:Y:S01]  /*19da0*/  MUFU.EX2 R64, R64 ;  /* 0x0000004000407308 */ /* 0x000e620000000800 */
[----:B0-----:R-:W-:-:S01]  /*19db0*/  FADD.FTZ R45, R5, R80 ;  /* 0x00000050052d7221 */ /* 0x001fc20000010000 */
[----:B------:R-:W-:Y:S01]  /*19dc0*/  F2FP.SATFINITE.E4M3.F32.PACK_AB_MERGE_C R177, R40, R3, R177 ;  /* 0x0000000328b1723e */ /* 0x000fe200048070b1 */
[----:B------:R-:W-:-:S01]  /*19dd0*/  FFMA.FTZ R117, R2, R117, -R56 ;  /* 0x0000007502757223 */ /* 0x000fc20000010838 */
[----:B------:R-:W-:Y:S01]  /*19de0*/  FFMA.FTZ R39, R2, R39, -R56 ;  /* 0x0000002702277223 */ /* 0x000fe20000010838 */
[----:B------:R-:W-:Y:S01]  /*19df0*/  F2FP.SATFINITE.E4M3.F32.PACK_AB_MERGE_C R186, R101, R44, R186 ;  /* 0x0000002c65ba723e */ /* 0x000fe200048070ba */
[----:B------:R-:W-:Y:S01]  /*19e00*/  IMAD.MOV.U32 R77, RZ, RZ, R87 ;  /* 0x000000ffff4d7224 */ /* 0x000fe200078e0057 */
[----:B------:R-:W-:Y:S01]  /*19e10*/  MOV R71, R87 ;  /* 0x0000005700477202 */ /* 0x000fe20000000f00 */
[----:B------:R-:W0:Y:S01]  /*19e20*/  MUFU.EX2 R111, R111 ;  /* 0x0000006f006f7308 */ /* 0x000e220000000800 */
[----:B--2---:R-:W-:-:S01]  /*19e30*/  FADD.FTZ R63, R54, R45 ;  /* 0x0000002d363f7221 */ /* 0x004fc20000010000 */
[----:B------:R-:W-:Y:S01]  /*19e40*/  FFMA.FTZ R45, R2, R49, -R56 ;  /* 0x00000031022d7223 */ /* 0x000fe20000010838 */
[----:B------:R-:W-:-:S01]  /*19e50*/  FADD.FTZ R49, R79, R78 ;  /* 0x0000004e4f317221 */ /* 0x000fc20000010000 */
[----:B------:R-:W-:Y:S01]  /*19e60*/  FFMA.FTZ R78, R2, R51, -R56 ;  /* 0x00000033024e7223 */ /* 0x000fe20000010838 */
[----:B------:R-:W-:Y:S01]  /*19e70*/  MOV R79, R87 ;  /* 0x00000057004f7202 */ /* 0x000fe20000000f00 */
[----:B------:R-:W-:-:S02]  /*19e80*/  IMAD.MOV.U32 R69, RZ, RZ, R87 ;  /* 0x000000ffff457224 */ /* 0x000fc400078e0057 */
[----:B------:R-:W-:-:S01]  /*19e90*/  FADD.FTZ R82, R14, R49 ;  /* 0x000000310e527221 */ /* 0x000fc20000010000 */
[----:B------:R-:W2:Y:S01]  /*19ea0*/  MUFU.EX2 R7, R7 ;  /* 0x0000000700077308 */ /* 0x000ea20000000800 */
[----:B-1----:R-:W-:-:S01]  /*19eb0*/  FADD.FTZ R80, R64, R63 ;  /* 0x0000003f40507221 */ /* 0x002fc20000010000 */
[----:B------:R-:W-:Y:S01]  /*19ec0*/  FFMA.FTZ R49, R2, R25, -R56 ;  /* 0x0000001902317223 */ /* 0x000fe20000010838 */
[----:B------:R-:W-:-:S01]  /*19ed0*/  FADD.FTZ R25, R83, R82 ;  /* 0x0000005253197221 */ /* 0x000fc20000010000 */
[-C--:B------:R-:W-:Y:S01]  /*19ee0*/  MOV R83, R87.reuse ;  /* 0x0000005700537202 */ /* 0x080fe20000000f00 */
[----:B------:R-:W-:Y:S01]  /*19ef0*/  IMAD.MOV.U32 R65, RZ, RZ, R87 ;  /* 0x000000ffff417224 */ /* 0x000fe200078e0057 */
[----:B------:R-:W-:Y:S01]  /*19f00*/  MOV R67, R87 ;  /* 0x0000005700437202 */ /* 0x000fe20000000f00 */
[----:B------:R-:W-:-:S01]  /*19f10*/  FADD.FTZ R82, R20, R25 ;  /* 0x0000001914527221 */ /* 0x000fc20000010000 */
[----:B------:R-:W1:Y:S01]  /*19f20*/  MUFU.EX2 R58, R58 ;  /* 0x0000003a003a7308 */ /* 0x000e620000000800 */
[----:B0-----:R-:W-:-:S01]  /*19f30*/  FADD.FTZ R80, R111, R80 ;  /* 0x000000506f507221 */ /* 0x001fc20000010000 */
[----:B------:R-:W-:Y:S01]  /*19f40*/  F2FP.SATFINITE.E4M3.F32.PACK_AB_MERGE_C R64, R111, R64, RZ ;  /* 0x000000406f40723e */ /* 0x000fe200048070ff */
[--C-:B------:R-:W-:Y:S01]  /*19f50*/  IMAD.MOV.U32 R60, RZ, RZ, R87.reuse ;  /* 0x000000ffff3c7224 */ /* 0x100fe200078e0057 */
[----:B------:R-:W-:Y:S01]  /*19f60*/  MOV R63, R87 ;  /* 0x00000057003f7202 */ /* 0x000fe20000000f00 */
[--C-:B------:R-:W-:Y:S01]  /*19f70*/  IMAD.MOV.U32 R56, RZ, RZ, R87.reuse ;  /* 0x000000ffff387224 */ /* 0x100fe200078e0057 */
[----:B------:R-:W-:Y:S01]  /*19f80*/  F2FP.SATFINITE.E4M3.F32.PACK_AB_MERGE_C R179, R54, R5, R64 ;  /* 0x0000000536b3723e */ /* 0x000fe20004807040 */
[----:B------:R-:W-:Y:S01]  /*19f90*/  IMAD.MOV.U32 R64, RZ, RZ, R87 ;  /* 0x000000ffff407224 */ /* 0x000fe200078e0057 */
[----:B------:R-:W0:Y:S01]  /*19fa0*/  MUFU.EX2 R68, R68 ;  /* 0x0000004400447308 */ /* 0x000e220000000800 */
[----:B--2---:R-:W-:-:S01]  /*19fb0*/  FADD.FTZ R51, R7, R80 ;  /* 0x0000005007337221 */ /* 0x004fc20000010000 */
[----:B------:R-:W-:-:S02]  /*19fc0*/  IMAD.MOV.U32 R54, RZ, RZ, R87 ;  /* 0x000000ffff367224 */ /* 0x000fc400078e0057 */
[--C-:B------:R-:W-:Y:S02]  /*19fd0*/  IMAD.MOV.U32 R40, RZ, RZ, R87.reuse ;  /* 0x000000ffff287224 */ /* 0x100fe400078e0057 */
[----:B------:R-:W-:Y:S02]  /*19fe0*/  IMAD.MOV.U32 R33, RZ, RZ, R87 ;  /* 0x000000ffff217224 */ /* 0x000fe400078e0057 */
[----:B------:R-:W2:Y:S01]  /*19ff0*/  MUFU.EX2 R73, R73 ;  /* 0x0000004900497308 */ /* 0x000ea20000000800 */
[----:B-1----:R-:W-:-:S07]  /*1a000*/  FADD.FTZ R51, R58, R51 ;  /* 0x000000333a337221 */ /* 0x002fce0000010000 */
[----:B------:R-:W1:Y:S01]  /*1a010*/  MUFU.EX2 R15, R15 ;  /* 0x0000000f000f7308 */ /* 0x000e620000000800 */
[----:B0-----:R-:W-:-:S01]  /*1a020*/  FADD.FTZ R84, R68, R51 ;  /* 0x0000003344547221 */ /* 0x001fc20000010000 */
[----:B------:R-:W-:Y:S01]  /*1a030*/  FADD.FTZ R51, R81, R82 ;  /* 0x0000005251337221 */ /* 0x000fe20000010000 */
[----:B------:R-:W-:-:S03]  /*1a040*/  IMAD.MOV.U32 R81, RZ, RZ, R87 ;  /* 0x000000ffff517224 */ /* 0x000fc600078e0057 */
[----:B------:R-:W-:Y:S01]  /*1a050*/  FADD.FTZ R82, R24, R51 ;  /* 0x0000003318527221 */ /* 0x000fe20000010000 */
[----:B------:R-:W-:Y:S01]  /*1a060*/  IMAD.MOV.U32 R24, RZ, RZ, R87 ;  /* 0x000000ffff187224 */ /* 0x000fe200078e0057 */
[----:B------:R-:W0:Y:S01]  /*1a070*/  MUFU.EX2 R62, R62 ;  /* 0x0000003e003e7308 */ /* 0x000e220000000800 */
[----:B--2---:R-:W-:-:S01]  /*1a080*/  FADD.FTZ R84, R73, R84 ;  /* 0x0000005449547221 */ /* 0x004fc20000010000 */
[----:B------:R-:W-:Y:S01]  /*1a090*/  FADD.FTZ R51, R85, R82 ;  /* 0x0000005255337221 */ /* 0x000fe20000010000 */
[----:B------:R-:W-:Y:S01]  /*1a0a0*/  F2FP.SATFINITE.E4M3.F32.PACK_AB_MERGE_C R68, R73, R68, RZ ;  /* 0x000000444944723e */ /* 0x000fe200048070ff */
[----:B------:R-:W-:Y:S02]  /*1a0b0*/  IMAD.MOV.U32 R85, RZ, RZ, R87 ;  /* 0x000000ffff557224 */ /* 0x000fe400078e0057 */
[----:B------:R-:W-:-:S01]  /*1a0c0*/  FADD.FTZ R82, R26, R51 ;  /* 0x000000331a527221 */ /* 0x000fc20000010000 */
[----:B------:R-:W-:Y:S01]  /*1a0d0*/  F2FP.SATFINITE.E4M3.F32.PACK_AB_MERGE_C R181, R58, R7, R68 ;  /* 0x000000073ab5723e */ /* 0x000fe20004807044 */
[----:B------:R-:W2:Y:S01]  /*1a0e0*/  MUFU.EX2 R72, R72 ;  /* 0x0000004800487308 */ /* 0x000ea20000000800 */
[--C-:B------:R-:W-:Y:S01]  /*1a0f0*/  IMAD.MOV.U32 R73, RZ, RZ, R87.reuse ;  /* 0x000000ffff497224 */ /* 0x100fe200078e0057 */
[----:B------:R-:W-:Y:S01]  /*1a100*/  MOV R51, R87 ;  /* 0x0000005700337202 */ /* 0x000fe20000000f00 */
[----:B------:R-:W-:-:S02]  /*1a110*/  IMAD.MOV.U32 R68, RZ, RZ, R87 ;  /* 0x000000ffff447224 */ /* 0x000fc400078e0057 */
[----:B------:R-:W-:-:S03]  /*1a120*/  IMAD.MOV.U32 R58, RZ, RZ, R87 ;  /* 0x000000ffff3a7224 */ /* 0x000fc600078e0057 */
[----:B------:R-:W3:Y:S08]  /*1a130*/  MUFU.EX2 R75, R75 ;  /* 0x0000004b004b7308 */ /* 0x000ef00000000800 */
[----:B------:R-:W4:Y:S08]  /*1a140*/  MUFU.EX2 R57, R57 ;  /* 0x0000003900397308 */ /* 0x000f300000000800 */
[----:B------:R1:W-:Y:S08]  /*1a150*/  MUFU.EX2 R80, R47 ;  /* 0x0000002f00507308 */ /* 0x0003f00000000800 */
[----:B------:R-:W5:Y:S01]  /*1a160*/  MUFU.EX2 R66, R66 ;  /* 0x0000004200427308 */ /* 0x000f620000000800 */
[----:B-1----:R-:W-:-:S04]  /*1a170*/  FADD.FTZ R47, R15, R84 ;  /* 0x000000540f2f7221 */ /* 0x002fc80000010000 */
[----:B0-----:R-:W-:-:S03]  /*1a180*/  FADD.FTZ R47, R62, R47 ;  /* 0x0000002f3e2f7221 */ /* 0x001fc60000010000 */
[----:B------:R-:W0:Y:S01]  /*1a190*/  MUFU.EX2 R61, R61 ;  /* 0x0000003d003d7308 */ /* 0x000e220000000800 */
[----:B--2---:R-:W-:-:S01]  /*1a1a0*/  FADD.FTZ R84, R72, R47 ;  /* 0x0000002f48547221 */ /* 0x004fc20000010000 */
[----:B------:R-:W-:Y:S01]  /*1a1b0*/  FADD.FTZ R47, R89, R82 ;  /* 0x00000052592f7221 */ /* 0x000fe20000010000 */
[C---:B---3--:R-:W-:Y:S01]  /*1a1c0*/  F2FP.SATFINITE.E4M3.F32.PACK_AB_MERGE_C R72, R75.reuse, R72, RZ ;  /* 0x000000484b48723e */ /* 0x048fe200048070ff */
[----:B------:R-:W-:Y:S02]  /*1a1d0*/  IMAD.MOV.U32 R82, RZ, RZ, R87 ;  /* 0x000000ffff527224 */ /* 0x000fe400078e0057 */
[----:B------:R-:W-:-:S01]  /*1a1e0*/  FADD.FTZ R84, R75, R84 ;  /* 0x000000544b547221 */ /* 0x000fc20000010000 */
[----:B------:R-:W-:Y:S01]  /*1a1f0*/  FADD.FTZ R6, R30, R47 ;  /* 0x0000002f1e067221 */ /* 0x000fe20000010000 */
[----:B------:R-:W-:Y:S01]  /*1a200*/  F2FP.SATFINITE.E4M3.F32.PACK_AB_MERGE_C R183, R62, R15, R72 ;  /* 0x0000000f3eb7723e */ /* 0x000fe20004807048 */
[----:B------:R-:W1:Y:S01]  /*1a210*/  MUFU.EX2 R74, R74 ;  /* 0x0000004a004a7308 */ /* 0x000e620000000800 */
[----:B----4-:R-:W-:-:S01]  /*1a220*/  FADD.FTZ R13, R57, R84 ;  /* 0x00000054390d7221 */ /* 0x010fc20000010000 */
[----:B------:R-:W-:Y:S01]  /*1a230*/  FADD.FTZ R47, R93, R6 ;  /* 0x000000065d2f7221 */ /* 0x000fe20000010000 */
[----:B------:R-:W-:Y:S01]  /*1a240*/  IMAD.MOV.U32 R84, RZ, RZ, R87 ;  /* 0x000000ffff547224 */ /* 0x000fe200078e0057 */
[----:B------:R-:W-:Y:S01]  /*1a250*/  MOV R75, R87 ;  /* 0x00000057004b7202 */ /* 0x000fe20000000f00 */
[----:B-----5:R-:W-:-:S01]  /*1a260*/  FADD.FTZ R12, R66, R13 ;  /* 0x0000000d420c7221 */ /* 0x020fc20000010000 */
[----:B------:R-:W-:Y:S01]  /*1a270*/  FADD.FTZ R20, R36, R47 ;  /* 0x0000002f24147221 */ /* 0x000fe20000010000 */
[----:B------:R-:W-:Y:S01]  /*1a280*/  IMAD.MOV.U32 R72, RZ, RZ, R87 ;  /* 0x000000ffff487224 */ /* 0x000fe200078e0057 */
[----:B------:R-:W2:Y:S01]  /*1a290*/  MUFU.EX2 R59, R59 ;  /* 0x0000003b003b7308 */ /* 0x000ea20000000800 */
[----:B0-----:R-:W-:-:S01]  /*1a2a0*/  FADD.FTZ R13, R61, R12 ;  /* 0x0000000c3d0d7221 */ /* 0x001fc20000010000 */
[----:B------:R-:W-:Y:S01]  /*1a2b0*/  FADD.FTZ R97, R97, R20 ;  /* 0x0000001461617221 */ /* 0x000fe20000010000 */
[----:B------:R-:W-:-:S02]  /*1a2c0*/  IMAD.MOV.U32 R62, RZ, RZ, R87 ;  /* 0x000000ffff3e7224 */ /* 0x000fc400078e0057 */
[----:B------:R-:W-:Y:S02]  /*1a2d0*/  IMAD.MOV.U32 R36, RZ, RZ, R87 ;  /* 0x000000ffff247224 */ /* 0x000fe400078e0057 */
[----:B------:R-:W-:-:S01]  /*1a2e0*/  FADD.FTZ R20, R44, R97 ;  /* 0x000000612c147221 */ /* 0x000fc20000010000 */
[----:B------:R-:W-:Y:S01]  /*1a2f0*/  IMAD.MOV.U32 R44, RZ, RZ, R87 ;  /* 0x000000ffff2c7224 */ /* 0x000fe200078e0057 */
[----:B------:R-:W0:Y:S01]  /*1a300*/  MUFU.EX2 R70, R70 ;  /* 0x0000004600467308 */ /* 0x000e220000000800 */
[----:B-1----:R-:W-:-:S01]  /*1a310*/  FADD.FTZ R12, R74, R13 ;  /* 0x0000000d4a0c7221 */ /* 0x002fc20000010000 */
[----:B------:R-:W-:Y:S01]  /*1a320*/  FADD.FTZ R47, R101, R20 ;  /* 0x00000014652f7221 */ /* 0x000fe20000010000 */
[----:B------:R-:W-:Y:S01]  /*1a330*/  F2FP.SATFINITE.E4M3.F32.PACK_AB_MERGE_C R61, R74, R61, RZ ;  /* 0x0000003d4a3d723e */ /* 0x000fe200048070ff */
[----:B------:R-:W-:Y:S02]  /*1a340*/  IMAD.MOV.U32 R74, RZ, RZ, R87 ;  /* 0x000000ffff4a7224 */ /* 0x000fe400078e0057 */
[----:B------:R-:W-:-:S01]  /*1a350*/  FADD.FTZ R26, R46, R47 ;  /* 0x0000002f2e1a7221 */ /* 0x000fc20000010000 */
[----:B------:R-:W-:Y:S01]  /*1a360*/  F2FP.SATFINITE.E4M3.F32.PACK_AB_MERGE_C R185, R66, R57, R61 ;  /* 0x0000003942b9723e */ /* 0x000fe2000480703d */
[----:B------:R-:W1:Y:S01]  /*1a370*/  MUFU.EX2 R41, R41 ;  /* 0x0000002900297308 */ /* 0x000e620000000800 */
[----:B--2---:R-:W-:-:S01]  /*1a380*/  FADD.FTZ R13, R59, R12 ;  /* 0x0000000c3b0d7221 */ /* 0x004fc20000010000 */
[----:B------:R-:W-:Y:S01]  /*1a390*/  FADD.FTZ R31, R31, R26 ;  /* 0x0000001a1f1f7221 */ /* 0x000fe20000010000 */
[--C-:B------:R-:W-:Y:S01]  /*1a3a0*/  IMAD.MOV.U32 R66, RZ, RZ, R87.reuse ;  /* 0x000000ffff427224 */ /* 0x100fe200078e0057 */
[----:B------:R-:W-:Y:S01]  /*1a3b0*/  MOV R47, R87 ;  /* 0x00000057002f7202 */ /* 0x000fe20000000f00 */
[----:B------:R-:W-:-:S02]  /*1a3c0*/  IMAD.MOV.U32 R61, RZ, RZ, R87 ;  /* 0x000000ffff3d7224 */ /* 0x000fc400078e0057 */
[----:B------:R-:W-:Y:S01]  /*1a3d0*/  FADD.FTZ R4, R34, R31 ;  /* 0x0000001f22047221 */ /* 0x000fe20000010000 */
[----:B------:R-:W-:Y:S01]  /*1a3e0*/  IMAD.MOV.U32 R57, RZ, RZ, R87 ;  /* 0x000000ffff397224 */ /* 0x000fe200078e0057 */
[----:B------:R-:W2:Y:S01]  /*1a3f0*/  MUFU.EX2 R76, R76 ;  /* 0x0000004c004c7308 */ /* 0x000ea20000000800 */
[----:B0-----:R-:W-:-:S01]  /*1a400*/  FADD.FTZ R20, R70, R13 ;  /* 0x0000000d46147221 */ /* 0x001fc20000010000 */
[--C-:B------:R-:W-:Y:S01]  /*1a410*/  IMAD.MOV.U32 R46, RZ, RZ, R87.reuse ;  /* 0x000000ffff2e7224 */ /* 0x100fe200078e0057 */
[----:B------:R-:W-:Y:S01]  /*1a420*/  MOV R31, R87 ;  /* 0x00000057001f7202 */ /* 0x000fe20000000f00 */
[--C-:B------:R-:W-:Y:S02]  /*1a430*/  IMAD.MOV.U32 R30, RZ, RZ, R87.reuse ;  /* 0x000000ffff1e7224 */ /* 0x100fe400078e0057 */
[----:B------:R-:W-:Y:S02]  /*1a440*/  IMAD.MOV.U32 R26, RZ, RZ, R87 ;  /* 0x000000ffff1a7224 */ /* 0x000fe400078e0057 */
[----:B------:R-:W0:Y:S01]  /*1a450*/  MUFU.EX2 R0, R0 ;  /* 0x0000000000007308 */ /* 0x000e220000000800 */
[----:B-1----:R-:W-:-:S07]  /*1a460*/  FADD.FTZ R13, R41, R20 ;  /* 0x00000014290d7221 */ /* 0x002fce0000010000 */
[----:B------:R-:W1:Y:S01]  /*1a470*/  MUFU.EX2 R43, R43 ;  /* 0x0000002b002b7308 */ /* 0x000e620000000800 */
[----:B--2---:R-:W-:-:S01]  /*1a480*/  FADD.FTZ R13, R76, R13 ;  /* 0x0000000d4c0d7221 */ /* 0x004fc20000010000 */
[----:B------:R-:W-:Y:S01]  /*1a490*/  F2FP.SATFINITE.E4M3.F32.PACK_AB_MERGE_C R41, R76, R41, RZ ;  /* 0x000000294c29723e */ /* 0x000fe200048070ff */
[----:B------:R-:W-:-:S03]  /*1a4a0*/  IMAD.MOV.U32 R76, RZ, RZ, R87 ;  /* 0x000000ffff4c7224 */ /* 0x000fc600078e0057 */
[----:B------:R-:W-:Y:S01]  /*1a4b0*/  F2FP.SATFINITE.E4M3.F32.PACK_AB_MERGE_C R187, R70, R59, R41 ;  /* 0x0000003b46bb723e */ /* 0x000fe20004807029 */
[----:B------:R-:W-:Y:S01]  /*1a4c0*/  IMAD.MOV.U32 R70, RZ, RZ, R87 ;  /* 0x000000ffff467224 */ /* 0x000fe200078e0057 */
[----:B------:R-:W2:Y:S01]  /*1a4d0*/  MUFU.EX2 R38, R38 ;  /* 0x0000002600267308 */ /* 0x000ea20000000800 */
[----:B0-----:R-:W-:-:S01]  /*1a4e0*/  FADD.FTZ R8, R0, R13 ;  /* 0x0000000d00087221 */ /* 0x001fc20000010000 */
[----:B------:R-:W-:Y:S01]  /*1a4f0*/  FADD.FTZ R13, R35, R4 ;  /* 0x00000004230d7221 */ /* 0x000fe20000010000 */
[----:B------:R-:W-:Y:S01]  /*1a500*/  MOV R59, R87 ;  /* 0x00000057003b7202 */ /* 0x000fe20000000f00 */
[----:B------:R-:W-:-:S04]  /*1a510*/  IMAD.MOV.U32 R41, RZ, RZ, R87 ;  /* 0x000000ffff297224 */ /* 0x000fc800078e0057 */
[----:B------:R-:W0:Y:S01]  /*1a520*/  MUFU.EX2 R45, R45 ;  /* 0x0000002d002d7308 */ /* 0x000e220000000800 */
[----:B-1----:R-:W-:-:S07]  /*1a530*/  FADD.FTZ R8, R43, R8 ;  /* 0x000000082b087221 */ /* 0x002fce0000010000 */
[----:B------:R-:W1:Y:S01]  /*1a540*/  MUFU.EX2 R121, R121 ;  /* 0x0000007900797308 */ /* 0x000e620000000800 */
[----:B--2---:R-:W-:-:S07]  /*1a550*/  FADD.FTZ R14, R38, R13 ;  /* 0x0000000d260e7221 */ /* 0x004fce0000010000 */
[----:B------:R-:W2:Y:S01]  /*1a560*/  MUFU.EX2 R48, R48 ;  /* 0x0000003000307308 */ /* 0x000ea20000000800 */
[----:B0-----:R-:W-:-:S01]  /*1a570*/  FADD.FTZ R13, R45, R8 ;  /* 0x000000082d0d7221 */ /* 0x001fc20000010000 */
[----:B------:R-:W-:-:S03]  /*1a580*/  F2FP.SATFINITE.E4M3.F32.PACK_AB_MERGE_C R45, R80, R45, RZ ;  /* 0x0000002d502d723e */ /* 0x000fc600048070ff */
[----:B------:R-:W-:Y:S01]  /*1a590*/  FADD.FTZ R80, R80, R13 ;  /* 0x0000000d50507221 */ /* 0x000fe20000010000 */
[----:B------:R-:W-:Y:S01]  /*1a5a0*/  F2FP.SATFINITE.E4M3.F32.PACK_AB_MERGE_C R189, R43, R0, R45 ;  /* 0x000000002bbd723e */ /* 0x000fe2000480702d */
[--C-:B------:R-:W-:Y:S01]  /*1a5b0*/  IMAD.MOV.U32 R45, RZ, RZ, R87.reuse ;  /* 0x000000ffff2d7224 */ /* 0x100fe200078e0057 */
[----:B------:R0:W3:Y:S01]  /*1a5c0*/  MUFU.EX2 R25, R53 ;  /* 0x0000003500197308 */ /* 0x0000e20000000800 */
[C---:B-1----:R-:W-:Y:S01]  /*1a5d0*/  F2FP.SATFINITE.E4M3.F32.PACK_AB_MERGE_C R188, R121.reuse, R38, RZ ;  /* 0x0000002679bc723e */ /* 0x042fe200048070ff */
[----:B------:R-:W-:Y:S01]  /*1a5e0*/  FADD.FTZ R121, R121, R14 ;  /* 0x0000000e79797221 */ /* 0x000fe20000010000 */
[-C--:B------:R-:W-:Y:S01]  /*1a5f0*/  MOV R43, R87.reuse ;  /* 0x00000057002b7202 */ /* 0x080fe20000000f00 */
[--C-:B------:R-:W-:Y:S01]  /*1a600*/  IMAD.MOV.U32 R38, RZ, RZ, R87.reuse ;  /* 0x000000ffff267224 */ /* 0x100fe200078e0057 */
[----:B------:R-:W-:Y:S01]  /*1a610*/  F2FP.SATFINITE.E4M3.F32.PACK_AB_MERGE_C R188, R35, R34, R188 ;  /* 0x0000002223bc723e */ /* 0x000fe200048070bc */
[----:B------:R-:W-:Y:S01]  /*1a620*/  IMAD.MOV.U32 R34, RZ, RZ, R87 ;  /* 0x000000ffff227224 */ /* 0x000fe200078e0057 */
[----:B------:R-:W-:Y:S01]  /*1a630*/  MOV R35, R87 ;  /* 0x0000005700237202 */ /* 0x000fe20000000f00 */
[----:B------:R-:W1:Y:S01]  /*1a640*/  MUFU.EX2 R123, R123 ;  /* 0x0000007b007b7308 */ /* 0x000e620000000800 */
[----:B--2---:R-:W-:-:S01]  /*1a650*/  FADD.FTZ R8, R48, R121 ;  /* 0x0000007930087221 */ /* 0x004fc20000010000 */
[----:B0-----:R-:W-:-:S06]  /*1a660*/  IMAD.MOV.U32 R53, RZ, RZ, R87 ;  /* 0x000000ffff357224 */ /* 0x001fcc00078e0057 */
[----:B------:R-:W0:Y:S01]  /*1a670*/  MUFU.EX2 R78, R78 ;  /* 0x0000004e004e7308 */ /* 0x000e220000000800 */
[----:B---3--:R-:W-:-:S01]  /*1a680*/  FADD.FTZ R13, R25, R80 ;  /* 0x00000050190d7221 */ /* 0x008fc20000010000 */
[----:B------:R-:W-:-:S06]  /*1a690*/  IMAD.MOV.U32 R80, RZ, RZ, R87 ;  /* 0x000000ffff507224 */ /* 0x000fcc00078e0057 */
[----:B------:R-:W-:Y:S01]  /*1a6a0*/  MUFU.EX2 R50, R50 ;  /* 0x0000003200327308 */ /* 0x000fe20000000800 */
[----:B-1----:R-:W-:-:S07]  /*1a6b0*/  FADD.FTZ R21, R123, R8 ;  /* 0x000000087b157221 */ /* 0x002fce0000010000 */
[----:B------:R-:W1:Y:S01]  /*1a6c0*/  MUFU.EX2 R125, R125 ;  /* 0x0000007d007d7308 */ /* 0x000e620000000800 */
[----:B0-----:R-:W-:-:S07]  /*1a6d0*/  FADD.FTZ R14, R78, R13 ;  /* 0x0000000d4e0e7221 */ /* 0x001fce0000010000 */
[----:B------:R-:W0:Y:S08]  /*1a6e0*/  MUFU.EX2 R49, R49 ;  /* 0x0000003100317308 */ /* 0x000e300000000800 */
[----:B------:R2:W3:Y:S01]  /*1a6f0*/  MUFU.EX2 R6, R55 ;  /* 0x0000003700067308 */ /* 0x0004e20000000800 */
[----:B-1----:R-:W-:Y:S01]  /*1a700*/  F2FP.SATFINITE.E4M3.F32.PACK_AB_MERGE_C R190, R125, R50, RZ ;  /* 0x000000327dbe723e */ /* 0x002fe200048070ff */
[----:B------:R-:W-:-:S03]  /*1a710*/  FADD.FTZ R50, R50, R21 ;  /* 0x0000001532327221 */ /* 0x000fc60000010000 */
[----:B------:R-:W-:Y:S01]  /*1a720*/  F2FP.SATFINITE.E4M3.F32.PACK_AB_MERGE_C R190, R123, R48, R190 ;  /* 0x000000307bbe723e */ /* 0x000fe200048070be */
[----:B------:R-:W-:-:S01]  /*1a730*/  FADD.FTZ R125, R125, R50 ;  /* 0x000000327d7d7221 */ /* 0x000fc20000010000 */
[----:B------:R-:W-:Y:S01]  /*1a740*/  IMAD.MOV.U32 R50, RZ, RZ, R87 ;  /* 0x000000ffff327224 */ /* 0x000fe200078e0057 */
[----:B------:R-:W-:Y:S01]  /*1a750*/  MUFU.EX2 R42, R42 ;  /* 0x0000002a002a7308 */ /* 0x000fe20000000800 */
[----:B0-----:R-:W-:-:S01]  /*1a760*/  FADD.FTZ R13, R49, R14 ;  /* 0x0000000e310d7221 */ /* 0x001fc20000010000 */
[----:B--2---:R-:W-:Y:S01]  /*1a770*/  MOV R55, R87 ;  /* 0x0000005700377202 */ /* 0x004fe20000000f00 */
[----:B------:R-:W-:-:S05]  /*1a780*/  IMAD.MOV.U32 R48, RZ, RZ, R87 ;  /* 0x000000ffff307224 */ /* 0x000fca00078e0057 */
[----:B------:R-:W0:Y:S01]  /*1a790*/  MUFU.EX2 R129, R129 ;  /* 0x0000008100817308 */ /* 0x000e220000000800 */
[C---:B---3--:R-:W-:Y:S01]  /*1a7a0*/  F2FP.SATFINITE.E4M3.F32.PACK_AB_MERGE_C R49, R6.reuse, R49, RZ ;  /* 0x000000310631723e */ /* 0x048fe200048070ff */
[----:B------:R-:W-:-:S03]  /*1a7b0*/  FADD.FTZ R6, R6, R13 ;  /* 0x0000000d06067221 */ /* 0x000fc60000010000 */
[----:B------:R-:W-:Y:S01]  /*1a7c0*/  F2FP.SATFINITE.E4M3.F32.PACK_AB_MERGE_C R191, R78, R25, R49 ;  /* 0x000000194ebf723e */ /* 0x000fe20004807031 */
[--C-:B------:R-:W-:Y:S02]  /*1a7d0*/  IMAD.MOV.U32 R78, RZ, RZ, R87.reuse ;  /* 0x000000ffff4e7224 */ /* 0x100fe400078e0057 */
[----:B------:R-:W1:Y:S01]  /*1a7e0*/  MUFU.EX2 R52, R52 ;  /* 0x0000003400347308 */ /* 0x000e620000000800 */
[--C-:B------:R-:W-:Y:S02]  /*1a7f0*/  IMAD.MOV.U32 R49, RZ, RZ, R87.reuse ;  /* 0x000000ffff317224 */ /* 0x100fe400078e0057 */
[----:B------:R-:W-:-:S05]  /*1a800*/  IMAD.MOV.U32 R25, RZ, RZ, R87 ;  /* 0x000000ffff197224 */ /* 0x000fca00078e0057 */
[----:B------:R-:W2:Y:S01]  /*1a810*/  MUFU.EX2 R29, R29 ;  /* 0x0000001d001d7308 */ /* 0x000ea20000000800 */
[----:B0-----:R-:W-:-:S07]  /*1a820*/  F2FP.SATFINITE.E4M3.F32.PACK_AB_MERGE_C R13, R129, R42, RZ ;  /* 0x0000002a810d723e */ /* 0x001fce00048070ff */
[----:B------:R-:W0:Y:S01]  /*1a830*/  MUFU.EX2 R127, R127 ;  /* 0x0000007f007f7308 */ /* 0x000e220000000800 */
[----:B-1----:R-:W-:-:S07]  /*1a840*/  FADD.FTZ R14, R52, R125 ;  /* 0x0000007d340e7221 */ /* 0x002fce0000010000 */
[----:B------:R1:W3:Y:S01]  /*1a850*/  MUFU.EX2 R12, R27 ;  /* 0x0000001b000c7308 */ /* 0x0002e20000000800 */
[----:B--2---:R-:W-:-:S07]  /*1a860*/  FADD.FTZ R3, R29, R6 ;  /* 0x000000061d037221 */ /* 0x004fce0000010000 */
[----:B------:R-:W2:Y:S01]  /*1a870*/  MUFU.EX2 R37, R37 ;  /* 0x0000002500257308 */ /* 0x000ea20000000800 */
[C---:B0-----:R-:W-:Y:S01]  /*1a880*/  F2FP.SATFINITE.E4M3.F32.PACK_AB_MERGE_C R192, R127.reuse, R52, R13 ;  /* 0x000000347fc0723e */ /* 0x041fe2000480700d */
[----:B------:R-:W-:Y:S01]  /*1a890*/  FADD.FTZ R127, R127, R14 ;  /* 0x0000000e7f7f7221 */ /* 0x000fe20000010000 */
[----:B------:R-:W-:Y:S01]  /*1a8a0*/  IMAD.MOV.U32 R52, RZ, RZ, R87 ;  /* 0x000000ffff347224 */ /* 0x000fe200078e0057 */
[----:B-1----:R-:W-:Y:S02]  /*1a8b0*/  MOV R27, R87 ;  /* 0x00000057001b7202 */ /* 0x002fe40000000f00 */
[----:B------:R-:W-:-:S02]  /*1a8c0*/  FADD.FTZ R42, R42, R127 ;  /* 0x0000007f2a2a7221 */ /* 0x000fc40000010000 */
[----:B------:R-:W0:Y:S01]  /*1a8d0*/  MUFU.EX2 R4, R105 ;  /* 0x0000006900047308 */ /* 0x000e220000000800 */
[----:B---3--:R-:W-:-:S01]  /*1a8e0*/  FADD.FTZ R14, R12, R3 ;  /* 0x000000030c0e7221 */ /* 0x008fc20000010000 */
[----:B------:R-:W-:Y:S01]  /*1a8f0*/  FADD.FTZ R129, R129, R42 ;  /* 0x0000002a81817221 */ /* 0x000fe20000010000 */
[----:B------:R-:W-:-:S05]  /*1a900*/  IMAD.MOV.U32 R42, RZ, RZ, R87 ;  /* 0x000000ffff2a7224 */ /* 0x000fca00078e0057 */
[----:B------:R-:W-:Y:S01]  /*1a910*/  MUFU.EX2 R28, R28 ;  /* 0x0000001c001c7308 */ /* 0x000fe20000000800 */
[----:B--2---:R-:W-:-:S07]  /*1a920*/  FADD.FTZ R3, R37, R14 ;  /* 0x0000000e25037221 */ /* 0x004fce0000010000 */
[----:B------:R-:W1:Y:S01]  /*1a930*/  MUFU.EX2 R133, R133 ;  /* 0x0000008500857308 */ /* 0x000e620000000800 */
[C---:B0-----:R-:W-:Y:S01]  /*1a940*/  F2FP.SATFINITE.E4M3.F32.PACK_AB_MERGE_C R37, R4.reuse, R37, RZ ;  /* 0x000000250425723e */ /* 0x041fe200048070ff */
[----:B------:R-:W-:-:S03]  /*1a950*/  FADD.FTZ R4, R4, R3 ;  /* 0x0000000304047221 */ /* 0x000fc60000010000 */
[----:B------:R-:W-:Y:S01]  /*1a960*/  F2FP.SATFINITE.E4M3.F32.PACK_AB_MERGE_C R193, R12, R29, R37 ;  /* 0x0000001d0cc1723e */ /* 0x000fe20004807025 */
[--C-:B------:R-:W-:Y:S02]  /*1a970*/  IMAD.MOV.U32 R37, RZ, RZ, R87.reuse ;  /* 0x000000ffff257224 */ /* 0x100fe400078e0057 */
[----:B------:R-:W0:Y:S01]  /*1a980*/  MUFU.EX2 R32, R32 ;  /* 0x0000002000207308 */ /* 0x000e220000000800 */
[----:B------:R-:W-:-:S07]  /*1a990*/  IMAD.MOV.U32 R29, RZ, RZ, R87 ;  /* 0x000000ffff1d7224 */ /* 0x000fce00078e0057 */
[----:B------:R-:W2:Y:S01]  /*1a9a0*/  MUFU.EX2 R109, R109 ;  /* 0x0000006d006d7308 */ /* 0x000ea20000000800 */
[----:B-1----:R-:W-:-:S07]  /*1a9b0*/  F2FP.SATFINITE.E4M3.F32.PACK_AB_MERGE_C R5, R133, R28, RZ ;  /* 0x0000001c8505723e */ /* 0x002fce00048070ff */
[----:B------:R-:W1:Y:S01]  /*1a9c0*/  MUFU.EX2 R131, R131 ;  /* 0x0000008300837308 */ /* 0x000e620000000800 */
[----:B0-----:R-:W-:-:S07]  /*1a9d0*/  FADD.FTZ R14, R32, R129 ;  /* 0x00000081200e7221 */ /* 0x001fce0000010000 */
[----:B------:R-:W0:Y:S01]  /*1a9e0*/  MUFU.EX2 R8, R113 ;  /* 0x0000007100087308 */ /* 0x000e220000000800 */
[----:B--2---:R-:W-:-:S07]  /*1a9f0*/  FADD.FTZ R3, R109, R4 ;  /* 0x000000046d037221 */ /* 0x004fce0000010000 */
[----:B------:R-:W2:Y:S01]  /*1aa00*/  MUFU.EX2 R117, R117 ;  /* 0x0000007500757308 */ /* 0x000ea20000000800 */
[C---:B-1----:R-:W-:Y:S01]  /*1aa10*/  F2FP.SATFINITE.E4M3.F32.PACK_AB_MERGE_C R194, R131.reuse, R32, R5 ;  /* 0x0000002083c2723e */ /* 0x042fe20004807005 */
[----:B------:R-:W-:Y:S01]  /*1aa20*/  FADD.FTZ R131, R131, R14 ;  /* 0x0000000e83837221 */ /* 0x000fe20000010000 */
[----:B------:R-:W-:-:S03]  /*1aa30*/  IMAD.MOV.U32 R32, RZ, RZ, R87 ;  /* 0x000000ffff207224 */ /* 0x000fc600078e0057 */
[----:B------:R-:W-:Y:S02]  /*1aa40*/  FADD.FTZ R28, R28, R131 ;  /* 0x000000831c1c7221 */ /* 0x000fe40000010000 */
[----:B------:R1:W3:Y:S01]  /*1aa50*/  MUFU.EX2 R6, R39 ;  /* 0x0000002700067308 */ /* 0x0002e20000000800 */
[----:B0-----:R-:W-:-:S04]  /*1aa60*/  FADD.FTZ R0, R8, R3 ;  /* 0x0000000308007221 */ /* 0x001fc80000010000 */
[----:B--2---:R-:W-:Y:S01]  /*1aa70*/  FADD.FTZ R3, R117, R0 ;  /* 0x0000000075037221 */ /* 0x004fe20000010000 */
[----:B------:R-:W-:-:S01]  /*1aa80*/  FADD.FTZ R0, R133, R28 ;  /* 0x0000001c85007221 */ /* 0x000fc20000010000 */
[----:B-1----:R-:W-:Y:S01]  /*1aa90*/  MOV R39, R87 ;  /* 0x0000005700277202 */ /* 0x002fe20000000f00 */
[----:B------:R-:W-:Y:S01]  /*1aaa0*/  IMAD.MOV.U32 R28, RZ, RZ, R87 ;  /* 0x000000ffff1c7224 */ /* 0x000fe200078e0057 */
[C---:B---3--:R-:W-:Y:S01]  /*1aab0*/  F2FP.SATFINITE.E4M3.F32.PACK_AB_MERGE_C R4, R6.reuse, R117, RZ ;  /* 0x000000750604723e */ /* 0x048fe200048070ff */
[----:B------:R-:W-:-:S03]  /*1aac0*/  FADD.FTZ R3, R6, R3 ;  /* 0x0000000306037221 */ /* 0x000fc60000010000 */
[----:B------:R-:W-:Y:S01]  /*1aad0*/  F2FP.SATFINITE.E4M3.F32.PACK_AB_MERGE_C R195, R8, R109, R4 ;  /* 0x0000006d08c3723e */ /* 0x000fe20004807004 */
[----:B------:R-:W-:Y:S06]  /*1aae0*/  @!P1 BRA `(.L_x_588) ;  /* 0x0000003400189947 */ /* 0x000fec0003800000 */
[----:B------:R-:W-:Y:S01]  /*1aaf0*/  IADD3 R4, R154, -0x2, RZ ;  /* 0xfffffffe9a047810 */ /* 0x000fe20007ffe0ff */
[----:B------:R-:W-:Y:S01]  /*1ab00*/  IMAD.MOV.U32 R5, RZ, RZ, R11 ;  /* 0x000000ffff057224 */ /* 0x000fe200078e000b */
[----:B------:R-:W-:Y:S01]  /*1ab10*/  MOV R8, R205 ;  /* 0x000000cd00087202 */ /* 0x000fe20000000f00 */
[----:B------:R-:W-:Y:S01]  /*1ab20*/  IMAD.MOV.U32 R6, RZ, RZ, R10 ;  /* 0x000000ffff067224 */ /* 0x000fe200078e000a */
[----:B------:R-:W-:Y:S01]  /*1ab30*/  CS2R R86, SRZ ;  /* 0x0000000000567805 */ /* 0x000fe2000001ff00 */
[----:B------:R-:W-:Y:S01]  /*1ab40*/  IMAD.MOV.U32 R7, RZ, RZ, R211 ;  /* 0x000000ffff077224 */ /* 0x000fe200078e00d3 */
        /* <DEDUP_REMOVED lines=30> */
[----:B------:R-:W-:-:S07]  /*1ad30*/  CS2R R24, SRZ ;  /* 0x0000000000187805 */ /* 0x000fce000001ff00 */
.L_x_600:
[----:B------:R-:W-:Y:S01]  /*1ad40*/  ISETP.NE.AND P1, PT, R8, 0x1, PT ;  /* 0x000000010800780c */ /* 0x000fe20003f25270 */
[----:B------:R-:W-:Y:S05]  /*1ad50*/  YIELD ;  /* 0x0000000000007946 */ /* 0x000fea0003800000 */
[----:B------:R-:W-:Y:S02]  /*1ad60*/  SEL R10, RZ, 0x1, P1 ;  /* 0x00000001ff0a7807 */ /* 0x000fe40000800000 */
[----:B------:R-:W-:Y:S02]  /*1ad70*/  ISETP.NE.AND P1, PT, R168, RZ, PT ;  /* 0x000000ffa800720c */ /* 0x000fe40003f25270 */
[----:B------:R-:W-:-:S11]  /*1ad80*/  LOP3.LUT R211, R7, R10, RZ, 0x3c, !PT ;  /* 0x0000000a07d37212 */ /* 0x000fd600078e3cff */
[----:B------:R-:W-:Y:S05]  /*1ad90*/  @P1 BRA `(.L_x_589) ;  /* 0x00000000003c1947 */ /* 0x000fea0003800000 */
[----:B------:R-:W-:Y:S05]  /*1ada0*/  @!P0 BRA `(.L_x_590) ;  /* 0x0000000000048947 */ /* 0x000fea0003800000 */
[----:B------:R-:W-:Y:S01]  /*1adb0*/  BPT.TRAP 0x1 ;  /* 0x000000040000795c */ /* 0x000fe20000300000 */
.L_x_590:
[----:B------:R-:W-:-:S05]  /*1adc0*/  VIADD R10, R8, 0x1 ;  /* 0x00000001080a7836 */ /* 0x000fca0000000000 */
[----:B------:R-:W-:-:S04]  /*1add0*/  ISETP.NE.AND P2, PT, R10, 0x2, PT ;  /* 0x000000020a00780c */ /* 0x000fc80003f45270 */
[----:B------:R-:W-:Y:S02]  /*1ade0*/  SEL R11, R10, RZ, P2 ;  /* 0x000000ff0a0b7207 */ /* 0x000fe40001000000 */
[----:B------:R-:W-:-:S03]  /*1adf0*/  SHF.L.U32 R10, R211, 0x1f, RZ ;  /* 0x0000001fd30a7819 */ /* 0x000fc600000006ff */
[----:B------:R-:W-:-:S04]  /*1ae00*/  IMAD R11, R11, 0x8, R18 ;  /* 0x000000080b0b7824 */ /* 0x000fc800078e0212 */
[----:B------:R0:W1:Y:S01]  /*1ae10*/  SYNCS.PHASECHK.TRANS64.TRYWAIT P2, [R11+URZ+0x29830], R10 ;  /* 0x0298300a0b0075a7 */ /* 0x000062000804017f */
[----:B------:R-:W-:Y:S05]  /*1ae20*/  @!P0 BRA `(.L_x_591) ;  /* 0x0000000000048947 */ /* 0x000fea0003800000 */
[----:B------:R-:W-:Y:S01]  /*1ae30*/  BPT.TRAP 0x1 ;  /* 0x000000040000795c */ /* 0x000fe20000300000 */
.L_x_591:
[----:B------:R-:W-:Y:S04]  /*1ae40*/  BSSY B0, `(.L_x_589) ;  /* 0x0000004000007945 */ /* 0x000fe80003800000 */
[----:B-1----:R-:W-:Y:S05]  /*1ae50*/  @P2 BRA `(.L_x_592) ;  /* 0x0000000000082947 */ /* 0x002fea0003800000 */
[----:B------:R-:W1:Y:S02]  /*1ae60*/  SYNCS.PHASECHK.TRANS64.TRYWAIT P2, [R11+URZ+0x29830], R10 ;  /* 0x0298300a0b0075a7 */ /* 0x000e64000804017f */
[----:B-1----:R-:W-:Y:S05]  /*1ae70*/  @!P2 BRA `(.L_x_593) ;  /* 0x000000e800e0a947 */ /* 0x002fea0003800000 */
.L_x_592:
[----:B------:R-:W-:Y:S05]  /*1ae80*/  BSYNC B0 ;  /* 0x0000000000007941 */ /* 0x000fea0003800000 */
.L_x_589:
[----:B01----:R-:W0:Y:S01]  /*1ae90*/  S2R R10, SR_TID.X ;  /* 0x00000000000a7919 */ /* 0x003e220000002100 */
[----:B------:R-:W-:Y:S01]  /*1aea0*/  VIADD R205, R8, 0x1 ;  /* 0x0000000108cd7836 */ /* 0x000fe20000000000 */
[----:B------:R-:W-:Y:S05]  /*1aeb0*/  WARPSYNC.ALL ;  /* 0x0000000000007948 */ /* 0x000fea0003800000 */
[C---:B------:R-:W-:Y:S01]  /*1aec0*/  ISETP.NE.AND P2, PT, R205.reuse, 0x2, PT ;  /* 0x00000002cd00780c */ /* 0x040fe20003f45270 */
[----:B------:R-:W-:Y:S01]  /*1aed0*/  IMAD.MOV.U32 R11, RZ, RZ, -0x7fffffe0 ;  /* 0x80000020ff0b7424 */ /* 0x000fe200078e00ff */
[----:B------:R-:W-:Y:S01]  /*1aee0*/  UMOV UR20, UR28 ;  /* 0x0000001c00147c82 */ /* 0x000fe20008000000 */
[----:B------:R-:W-:Y:S01]  /*1aef0*/  UMOV UR21, UR29 ;  /* 0x0000001d00157c82 */ /* 0x000fe20008000000 */
[----:B------:R-:W-:Y:S01]  /*1af00*/  SEL R205, R205, RZ, P2 ;  /* 0x000000ffcdcd7207 */ /* 0x000fe20001000000 */
[----:B------:R-:W-:Y:S01]  /*1af10*/  UMOV UR24, UR28 ;  /* 0x0000001c00187c82 */ /* 0x000fe20008000000 */
[----:B------:R-:W-:Y:S01]  /*1af20*/  R2UR UR23, R11 ;  /* 0x000000000b1772ca */ /* 0x000fe200000e0000 */
[----:B------:R-:W-:Y:S01]  /*1af30*/  UMOV UR25, UR29 ;  /* 0x0000001d00197c82 */ /* 0x000fe20008000000 */
[----:B------:R-:W-:Y:S01]  /*1af40*/  MOV R13, 0x80000020 ;  /* 0x80000020000d7802 */ /* 0x000fe20000000f00 */
[----:B------:R-:W-:Y:S01]  /*1af50*/  IMAD.MOV.U32 R21, RZ, RZ, -0x7fffffe0 ;  /* 0x80000020ff157424 */ /* 0x000fe200078e00ff */
[----:B------:R-:W-:Y:S01]  /*1af60*/  UMOV UR32, UR28 ;  /* 0x0000001c00207c82 */ /* 0x000fe20008000000 */
[----:B------:R-:W-:Y:S01]  /*1af70*/  IMAD.MOV.U32 R15, RZ, RZ, -0x7fffffe0 ;  /* 0x80000020ff0f7424 */ /* 0x000fe200078e00ff */
[----:B------:R-:W-:Y:S01]  /*1af80*/  R2UR UR27, R13 ;  /* 0x000000000d1b72ca */ /* 0x000fe200000e0000 */
[----:B------:R-:W-:Y:S01]  /*1af90*/  UMOV UR33, UR29 ;  /* 0x0000001d00217c82 */ /* 0x000fe20008000000 */
[----:B------:R-:W-:Y:S01]  /*1afa0*/  R2UR UR31, R21 ;  /* 0x00000000151f72ca */ /* 0x000fe200000e0000 */
[----:B------:R-:W-:Y:S01]  /*1afb0*/  UMOV UR40, UR28 ;  /* 0x0000001c00287c82 */ /* 0x000fe20008000000 */
[----:B------:R-:W-:Y:S01]  /*1afc0*/  R2UR UR35, R15 ;  /* 0x000000000f2372ca */ /* 0x000fe200000e0000 */
[----:B------:R-:W-:Y:S01]  /*1afd0*/  UMOV UR41, UR29 ;  /* 0x0000001d00297c82 */ /* 0x000fe20008000000 */
[----:B------:R-:W-:Y:S01]  /*1afe0*/  R2UR UR43, R13 ;  /* 0x000000000d2b72ca */ /* 0x000fe200000e0000 */
[----:B------:R-:W-:Y:S01]  /*1aff0*/  IMAD.MOV.U32 R13, RZ, RZ, -0x7fffffe0 ;  /* 0x80000020ff0d7424 */ /* 0x000fe200078e00ff */
[----:B------:R-:W-:Y:S01]  /*1b000*/  R2UR UR47, R21 ;  /* 0x00000000152f72ca */ /* 0x000fe200000e0000 */
[----:B------:R-:W-:Y:S01]  /*1b010*/  IMAD.MOV.U32 R11, RZ, RZ, -0x7fffffe0 ;  /* 0x80000020ff0b7424 */ /* 0x000fe200078e00ff */
[----:B------:R-:W-:-:S02]  /*1b020*/  MOV R15, 0x80000020 ;  /* 0x80000020000f7802 */ /* 0x000fc40000000f00 */
[----:B0-----:R-:W-:-:S04]  /*1b030*/  SHF.R.U32.HI R10, RZ, 0x7, R10 ;  /* 0x00000007ff0a7819 */ /* 0x001fc8000001160a */
[----:B------:R-:W-:Y:S01]  /*1b040*/  IADD3 R88, R10, 0x8, RZ ;  /* 0x000000080a587810 */ /* 0x000fe20007ffe0ff */
[----:B------:R-:W-:-:S04]  /*1b050*/  IMAD R10, R205, 0x780, R9 ;  /* 0x00000780cd0a7824 */ /* 0x000fc800078e0209 */
[----:B------:R0:W-:Y:S01]  /*1b060*/  BAR.SYNC.DEFER_BLOCKING R88, 0x100 ;  /* 0x000400580000751d */ /* 0x0001e20000010000 */
[C---:B------:R-:W-:Y:S01]  /*1b070*/  R2UR UR22, R10.reuse ;  /* 0x000000000a1672ca */ /* 0x040fe200000e0000 */
[C---:B------:R-:W-:Y:S02]  /*1b080*/  VIADD R12, R10.reuse, 0x80 ;  /* 0x000000800a0c7836 */ /* 0x040fe40000000000 */
[C---:B------:R-:W-:Y:S02]  /*1b090*/  VIADD R20, R10.reuse, 0x100 ;  /* 0x000001000a147836 */ /* 0x040fe40000000000 */
[----:B------:R-:W-:Y:S01]  /*1b0a0*/  VIADD R14, R10, 0x180 ;  /* 0x000001800a0e7836 */ /* 0x000fe20000000000 */
[----:B------:R-:W-:Y:S01]  /*1b0b0*/  R2UR UR26, R12 ;  /* 0x000000000c1a72ca */ /* 0x000fe200000e0000 */
[----:B------:R-:W-:Y:S01]  /*1b0c0*/  VIADD R12, R10, 0x200 ;  /* 0x000002000a0c7836 */ /* 0x000fe20000000000 */
[----:B------:R-:W-:Y:S02]  /*1b0d0*/  R2UR UR30, R20 ;  /* 0x00000000141e72ca */ /* 0x000fe400000e0000 */
[----:B------:R-:W-:Y:S01]  /*1b0e0*/  R2UR UR34, R14 ;  /* 0x000000000e2272ca */ /* 0x000fe200000e0000 */
[----:B------:R-:W-:Y:S01]  /*1b0f0*/  VIADD R14, R10, 0x82 ;  /* 0x000000820a0e7836 */ /* 0x000fe20000000000 */
[----:B------:R-:W-:Y:S01]  /*1b100*/  R2UR UR42, R12 ;  /* 0x000000000c2a72ca */ /* 0x000fe200000e0000 */
[C---:B------:R-:W-:Y:S01]  /*1b110*/  VIADD R12, R10.reuse, 0x102 ;  /* 0x000001020a0c7836 */ /* 0x040fe20000000000 */
[----:B------:R-:W-:-:S04]  /*1b120*/  IADD3 R20, R10, 0x2, RZ ;  /* 0x000000020a147810 */ /* 0x000fc80007ffe0ff */
[----:B------:R-:W-:Y:S01]  /*1b130*/  R2UR UR46, R20 ;  /* 0x00000000142e72ca */ /* 0x000fe200000e0000 */
[----:B------:R-:W-:-:S06]  /*1b140*/  WARPGROUP.ARRIVE ;  /* 0x00000000000079c5 */ /* 0x000fcc0000000000 */
[----:B------:R-:W-:Y:S01]  /*1b150*/  QGMMA.64x32x32.F32.E4M3.E4M3 R152, gdesc[UR20], RZ, !UPT, gsb0 ;  /* 0x00600000149879f3 */ /* 0x000fe2000c0008ff */
[----:B------:R-:W-:Y:S01]  /*1b160*/  R2UR UR22, R14 ;  /* 0x000000000e1672ca */ /* 0x000fe200000e0000 */
[----:B------:R-:W-:Y:S01]  /*1b170*/  UMOV UR20, UR44 ;  /* 0x0000002c00147c82 */ /* 0x000fe20008000000 */
[----:B------:R-:W-:Y:S01]  /*1b180*/  R2UR UR23, R15 ;  /* 0x000000000f1772ca */ /* 0x000fe200000e0000 */
[----:B------:R-:W-:Y:S01]  /*1b190*/  UMOV UR21, UR45 ;  /* 0x0000002d00157c82 */ /* 0x000fe20008000000 */
        /* <DEDUP_REMOVED lines=11> */
[----:B------:R-:W-:Y:S03]  /*1b250*/  QGMMA.64x32x32.F32.E4M3.E4M3 R120, gdesc[UR28], RZ, !UPT, gsb0 ;  /* 0x006000001c7879f3 */ /* 0x000fe6000c0008ff */
[----:B------:R-:W-:Y:S02]  /*1b260*/  WARPGROUP.DEPBAR.LE gsb0, 0x0 ;  /* 0x00008000000079c5 */ /* 0x000fe40000010000 */
[----:B------:R-:W-:-:S06]  /*1b270*/  WARPGROUP.ARRIVE ;  /* 0x00000000000079c5 */ /* 0x000fcc0000000000 */
[----:B------:R-:W-:Y:S01]  /*1b280*/  QGMMA.64x32x32.F32.E4M3.E4M3 R104, gdesc[UR32], RZ, !UPT, gsb0 ;  /* 0x00600000206879f3 */ /* 0x000fe2000c0008ff */
[----:B------:R-:W-:Y:S01]  /*1b290*/  R2UR UR34, R12 ;  /* 0x000000000c2272ca */ /* 0x000fe200000e0000 */
[----:B------:R-:W-:Y:S01]  /*1b2a0*/  UMOV UR32, UR44 ;  /* 0x0000002c00207c82 */ /* 0x000fe20008000000 */
[----:B------:R-:W-:Y:S01]  /*1b2b0*/  R2UR UR35, R13 ;  /* 0x000000000d2372ca */ /* 0x000fe200000e0000 */
[----:B------:R-:W-:Y:S01]  /*1b2c0*/  UMOV UR33, UR45 ;  /* 0x0000002d00217c82 */ /* 0x000fe20008000000 */
[----:B------:R-:W-:Y:S01]  /*1b2d0*/  IMAD.MOV.U32 R13, RZ, RZ, -0x7fffffe0 ;  /* 0x80000020ff0d7424 */ /* 0x000fe200078e00ff */
[----:B------:R-:W-:Y:S01]  /*1b2e0*/  IADD3 R12, R10, 0x202, RZ ;  /* 0x000002020a0c7810 */ /* 0x000fe20007ffe0ff */
[----:B------:R-:W-:Y:S02]  /*1b2f0*/  WARPGROUP.DEPBAR.LE gsb0, 0x0 ;  /* 0x00008000000079c5 */ /* 0x000fe40000010000 */
[----:B0-----:R-:W-:-:S06]  /*1b300*/  WARPGROUP.ARRIVE ;  /* 0x00000000000079c5 */ /* 0x001fcc0000000000 */
[----:B------:R-:W-:Y:S01]  /*1b310*/  QGMMA.64x32x32.F32.E4M3.E4M3 R88, gdesc[UR40], RZ, !UPT, gsb0 ;  /* 0x00600000285879f3 */ /* 0x000fe2000c0008ff */
[----:B------:R-:W-:Y:S01]  /*1b320*/  R2UR UR42, R12 ;  /* 0x000000000c2a72ca */ /* 0x000fe200000e0000 */
[----:B------:R-:W-:Y:S01]  /*1b330*/  UMOV UR40, UR44 ;  /* 0x0000002c00287c82 */ /* 0x000fe20008000000 */
[----:B------:R-:W-:Y:S01]  /*1b340*/  R2UR UR43, R13 ;  /* 0x000000000d2b72ca */ /* 0x000fe200000e0000 */
[----:B------:R-:W-:Y:S01]  /*1b350*/  UMOV UR41, UR45 ;  /* 0x0000002d00297c82 */ /* 0x000fe20008000000 */
[----:B------:R-:W-:Y:S02]  /*1b360*/  VIADD R12, R10, 0x280 ;  /* 0x000002800a0c7836 */ /* 0x000fe40000000000 */
[----:B------:R-:W-:-:S03]  /*1b370*/  IMAD.MOV.U32 R13, RZ, RZ, -0x7fffffe0 ;  /* 0x80000020ff0d7424 */ /* 0x000fc600078e00ff */
[----:B------:R-:W-:Y:S02]  /*1b380*/  R2UR UR6, R12 ;  /* 0x000000000c0672ca */ /* 0x000fe400000e0000 */
[----:B------:R-:W-:Y:S01]  /*1b390*/  R2UR UR7, R13 ;  /* 0x000000000d0772ca */ /* 0x000fe200000e0000 */
        /* <DEDUP_REMOVED lines=40> */
[----:B------:R-:W-:-:S04]  /*1b620*/  IADD3 R12, R10, 0x282, RZ ;  /* 0x000002820a0c7810 */ /* 0x000fc80007ffe0ff */
[----:B------:R-:W-:Y:S01]  /*1b630*/  R2UR UR10, R12 ;  /* 0x000000000c0a72ca */ /* 0x000fe200000e0000 */
[----:B------:R-:W-:Y:S01]  /*1b640*/  VIADD R12, R10, 0x302 ;  /* 0x000003020a0c7836 */ /* 0x000fe20000000000 */
[----:B------:R-:W-:Y:S01]  /*1b650*/  R2UR UR11, R13 ;  /* 0x000000000d0b72ca */ /* 0x000fe200000e0000 */
        /* <DEDUP_REMOVED lines=106> */
[C---:B------:R-:W-:Y:S01]  /*1bd00*/  VIADD R12, R10.reuse, 0x682 ;  /* 0x000006820a0c7836 */ /* 0x040fe20000000000 */
[----:B------:R-:W-:Y:S01]  /*1bd10*/  IADD3 R10, R10, 0x702, RZ ;  /* 0x000007020a0a7810 */ /* 0x000fe20007ffe0ff */
        /* <DEDUP_REMOVED lines=31> */
[----:B------:R-:W-:Y:S05]  /*1bf10*/  @P1 BRA `(.L_x_594) ;  /* 0x0000000000281947 */ /* 0x000fea0003800000 */
[----:B------:R-:W-:Y:S05]  /*1bf20*/  @!P0 BRA `(.L_x_595) ;  /* 0x0000000000048947 */ /* 0x000fea0003800000 */
[----:B------:R-:W-:Y:S01]  /*1bf30*/  BPT.TRAP 0x1 ;  /* 0x000000040000795c */ /* 0x000fe20000300000 */
.L_x_595:
[----:B------:R-:W-:Y:S01]  /*1bf40*/  SHF.L.U32 R7, R7, 0x1f, RZ ;  /* 0x0000001f07077819 */ /* 0x000fe200000006ff */
[----:B------:R-:W-:-:S04]  /*1bf50*/  IMAD R10, R8, 0x8, R18 ;  /* 0x00000008080a7824 */ /* 0x000fc800078e0212 */
[----:B------:R0:W1:Y:S01]  /*1bf60*/  SYNCS.PHASECHK.TRANS64.TRYWAIT P1, [R10+URZ+0x29850], R7 ;  /* 0x029850070a0075a7 */ /* 0x000062000802017f */
[----:B------:R-:W-:Y:S05]  /*1bf70*/  @!P0 BRA `(.L_x_596) ;  /* 0x0000000000048947 */ /* 0x000fea0003800000 */
[----:B------:R-:W-:Y:S01]  /*1bf80*/  BPT.TRAP 0x1 ;  /* 0x000000040000795c */ /* 0x000fe20000300000 */
.L_x_596:
[----:B-1----:R-:W-:Y:S05]  /*1bf90*/  @P1 BRA `(.L_x_594) ;  /* 0x0000000000081947 */ /* 0x002fea0003800000 */
[----:B------:R-:W1:Y:S02]  /*1bfa0*/  SYNCS.PHASECHK.TRANS64.TRYWAIT P1, [R10+URZ+0x29850], R7 ;  /* 0x029850070a0075a7 */ /* 0x000e64000802017f */
[----:B-1----:R-:W-:Y:S05]  /*1bfb0*/  @!P1 BRA `(.L_x_597) ;  /* 0x000000d800a49947 */ /* 0x002fea0003800000 */
.L_x_594:
[----:B01----:R-:W-:Y:S01]  /*1bfc0*/  VIADD R7, R18, 0x400 ;  /* 0x0000040012077836 */ /* 0x003fe20000000000 */
[----:B------:R-:W-:Y:S01]  /*1bfd0*/  MOV R11, 0xc0000010 ;  /* 0xc0000010000b7802 */ /* 0x000fe20000000f00 */
[----:B------:R-:W-:Y:S05]  /*1bfe0*/  WARPSYNC.ALL ;  /* 0x0000000000007948 */ /* 0x000fea0003800000 */
[----:B------:R-:W-:Y:S01]  /*1bff0*/  SHF.R.U32.HI R7, RZ, 0x4, R7 ;  /* 0x00000004ff077819 */ /* 0x000fe20000011607 */
[----:B------:R-:W-:Y:S01]  /*1c000*/  WARPGROUP.ARRIVE ;  /* 0x00000000000079c5 */ /* 0x000fe20000000000 */
[----:B------:R-:W-:Y:S01]  /*1c010*/  R2UR UR7, R11 ;  /* 0x000000000b0772ca */ /* 0x000fe200000e0000 */
[----:B------:R-:W-:Y:S01]  /*1c020*/  IMAD.MOV.U32 R13, RZ, RZ, -0x3ffffff0 ;  /* 0xc0000010ff0d7424 */ /* 0x000fe200078e00ff */
[----:B------:R-:W-:-:S03]  /*1c030*/  LOP3.LUT R7, R7, 0x3fff, RZ, 0xc0, !PT ;  /* 0x00003fff07077812 */ /* 0x000fc600078ec0ff */
[----:B------:R-:W0:Y:S01]  /*1c040*/  S2R R14, SR_TID.X ;  /* 0x00000000000e7919 */ /* 0x000e220000002100 */
[----:B------:R-:W-:Y:S02]  /*1c050*/  MOV R11, 0xc0000010 ;  /* 0xc0000010000b7802 */ /* 0x000fe40000000f00 */
[----:B------:R-:W-:-:S05]  /*1c060*/  LOP3.LUT R7, R7, 0x10000, RZ, 0xfc, !PT ;  /* 0x0001000007077812 */ /* 0x000fca00078efcff */
[----:B------:R-:W-:-:S04]  /*1c070*/  IMAD R10, R8, 0x500, R7 ;  /* 0x00000500080a7824 */ /* 0x000fc800078e0207 */
[C---:B------:R-:W-:Y:S01]  /*1c080*/  VIADD R12, R10.reuse, 0x100 ;  /* 0x000001000a0c7836 */ /* 0x040fe20000000000 */
[----:B------:R-:W-:-:S13]  /*1c090*/  R2UR UR6, R10 ;  /* 0x000000000a0672ca */ /* 0x000fda00000e0000 */
[----:B------:R-:W-:Y:S01]  /*1c0a0*/  QGMMA.64x128x32.F32.E4M3.E4M3 R24, R176, gdesc[UR4], R24, gsb0 ;  /* 0x01e00004b0187df3 */ /* 0x000fe20008000818 */
[----:B------:R-:W-:Y:S01]  /*1c0b0*/  R2UR UR6, R12 ;  /* 0x000000000c0672ca */ /* 0x000fe200000e0000 */
[----:B------:R-:W-:Y:S01]  /*1c0c0*/  VIADD R12, R10, 0x200 ;  /* 0x000002000a0c7836 */ /* 0x000fe20000000000 */
[----:B------:R-:W-:Y:S02]  /*1c0d0*/  R2UR UR7, R13 ;  /* 0x000000000d0772ca */ /* 0x000fe400000e0000 */
[----:B------:R-:W-:Y:S02]  /*1c0e0*/  MOV R13, 0xc0000010 ;  /* 0xc0000010000d7802 */ /* 0x000fe40000000f00 */
[----:B0-----:R-:W-:-:S04]  /*1c0f0*/  SHF.R.U32.HI R14, RZ, 0x7, R14 ;  /* 0x00000007ff0e7819 */ /* 0x001fc8000001160e */
[----:B------:R-:W-:Y:S01]  /*1c100*/  IADD3 R7, -R14, 0xb, RZ ;  /* 0x0000000b0e077810 */ /* 0x000fe20007ffe1ff */
[----:B------:R-:W-:Y:S02]  /*1c110*/  WARPGROUP.DEPBAR.LE gsb0, 0x0 ;  /* 0x00008000000079c5 */ /* 0x000fe40000010000 */
[----:B------:R-:W-:-:S06]  /*1c120*/  WARPGROUP.ARRIVE ;  /* 0x00000000000079c5 */ /* 0x000fcc0000000000 */
[----:B------:R-:W-:Y:S01]  /*1c130*/  QGMMA.64x128x32.F32.E4M3.E4M3 R24, R180, gdesc[UR4], R24, gsb0 ;  /* 0x01e00004b4187df3 */ /* 0x000fe20008000818 */
[----:B------:R-:W-:Y:S01]  /*1c140*/  R2UR UR6, R12 ;  /* 0x000000000c0672ca */ /* 0x000fe200000e0000 */
[C---:B------:R-:W-:Y:S01]  /*1c150*/  VIADD R12, R10.reuse, 0x300 ;  /* 0x000003000a0c7836 */ /* 0x040fe20000000000 */
[----:B------:R-:W-:Y:S01]  /*1c160*/  R2UR UR7, R13 ;  /* 0x000000000d0772ca */ /* 0x000fe200000e0000 */
[----:B------:R-:W-:Y:S02]  /*1c170*/  IMAD.MOV.U32 R13, RZ, RZ, -0x3ffffff0 ;  /* 0xc0000010ff0d7424 */ /* 0x000fe400078e00ff */
[----:B------:R-:W-:Y:S01]  /*1c180*/  VIADD R10, R10, 0x400 ;  /* 0x000004000a0a7836 */ /* 0x000fe20000000000 */
[----:B------:R-:W-:Y:S02]  /*1c190*/  WARPGROUP.DEPBAR.LE gsb0, 0x0 ;  /* 0x00008000000079c5 */ /* 0x000fe40000010000 */
[----:B------:R-:W-:-:S07]  /*1c1a0*/  WARPGROUP.ARRIVE ;  /* 0x00000000000079c5 */ /* 0x000fce0000000000 */
[----:B------:R-:W-:Y:S01]  /*1c1b0*/  QGMMA.64x128x32.F32.E4M3.E4M3 R24, R184, gdesc[UR4], R24, gsb0 ;  /* 0x01e00004b8187df3 */ /* 0x000fe20008000818 */
[----:B------:R-:W-:Y:S02]  /*1c1c0*/  R2UR UR6, R12 ;  /* 0x000000000c0672ca */ /* 0x000fe400000e0000 */
[----:B------:R-:W-:Y:S01]  /*1c1d0*/  R2UR UR7, R13 ;  /* 0x000000000d0772ca */ /* 0x000fe200000e0000 */
[----:B------:R-:W-:Y:S02]  /*1c1e0*/  WARPGROUP.DEPBAR.LE gsb0, 0x0 ;  /* 0x00008000000079c5 */ /* 0x000fe40000010000 */
[----:B------:R-:W-:-:S10]  /*1c1f0*/  WARPGROUP.ARRIVE ;  /* 0x00000000000079c5 */ /* 0x000fd40000000000 */
[----:B------:R-:W-:Y:S01]  /*1c200*/  QGMMA.64x128x32.F32.E4M3.E4M3 R24, R188, gdesc[UR4], R24, gsb0 ;  /* 0x01e00004bc187df3 */ /* 0x000fe20008000818 */
[----:B------:R-:W-:Y:S02]  /*1c210*/  R2UR UR6, R10 ;  /* 0x000000000a0672ca */ /* 0x000fe400000e0000 */
[----:B------:R-:W-:Y:S01]  /*1c220*/  R2UR UR7, R11 ;  /* 0x000000000b0772ca */ /* 0x000fe200000e0000 */
[----:B------:R-:W-:Y:S02]  /*1c230*/  WARPGROUP.DEPBAR.LE gsb0, 0x0 ;  /* 0x00008000000079c5 */ /* 0x000fe40000010000 */
[----:B------:R-:W-:-:S10]  /*1c240*/  WARPGROUP.ARRIVE ;  /* 0x00000000000079c5 */ /* 0x000fd40000000000 */
[----:B------:R-:W-:Y:S03]  /*1c250*/  QGMMA.64x128x32.F32.E4M3.E4M3 R24, R192, gdesc[UR4], R24, gsb0 ;  /* 0x01e00004c0187df3 */ /* 0x000fe60008000818 */
[----:B------:R-:W-:Y:S02]  /*1c260*/  WARPGROUP.DEPBAR.LE gsb0, 0x0 ;  /* 0x00008000000079c5 */ /* 0x000fe40000010000 */
[----:B------:R0:W-:Y:S06]  /*1c270*/  BAR.ARV R7, 0x100 ;  /* 0x000400070000751d */ /* 0x0001ec0000002000 */
[----:B------:R-:W-:Y:S05]  /*1c280*/  @!P0 BRA `(.L_x_598) ;  /* 0x0000000000048947 */ /* 0x000fea0003800000 */
[----:B------:R-:W-:Y:S01]  /*1c290*/  BPT.TRAP 0x1 ;  /* 0x000000040000795c */ /* 0x000fe20000300000 */
.L_x_598:
[----:B------:R-:W-:-:S04]  /*1c2a0*/  FMNMX.FTZ R10, R152, R6, !PT ;  /* 0x00000006980a7209 */ /* 0x000fc80007810000 */
[----:B0-----:R-:W-:Y:S02]  /*1c2b0*/  FMNMX.FTZ R7, R153, R10, !PT ;  /* 0x0000000a99077209 */ /* 0x001fe40007810000 */
[----:B------:R-:W-:-:S04]  /*1c2c0*/  FMNMX.FTZ R10, R154, R5, !PT ;  /* 0x000000059a0a7209 */ /* 0x000fc80007810000 */
        /* <DEDUP_REMOVED lines=85> */
[----:B------:R-:W-:Y:S01]  /*1c820*/  FADD.FTZ R15, -R10, R6 ;  /* 0x000000060a0f7221 */ /* 0x000fe20000010100 */
[----:B------:R-:W-:-:S01]  /*1c830*/  FFMA.FTZ R7, R2, R10, -8 ;  /* 0xc100000002077423 */ /* 0x000fc2000001000a */
[----:B------:R-:W-:Y:S02]  /*1c840*/  FADD.FTZ R21, -R11, R5 ;  /* 0x000000050b157221 */ /* 0x000fe40000010100 */
[C---:B------:R-:W-:Y:S01]  /*1c850*/  FMUL.FTZ R15, R2.reuse, R15 ;  /* 0x0000000f020f7220 */ /* 0x040fe20000410000 */
[C-C-:B------:R-:W-:Y:S01]  /*1c860*/  FFMA.FTZ R12, R2.reuse, R152, -R7.reuse ;  /* 0x00000098020c7223 */ /* 0x140fe20000010807 */
[----:B------:R-:W-:-:S01]  /*1c870*/  FFMA.FTZ R13, R2, R153, -R7 ;  /* 0x00000099020d7223 */ /* 0x000fc20000010807 */
[C---:B------:R-:W-:Y:S01]  /*1c880*/  FMUL.FTZ R6, R2.reuse, R21 ;  /* 0x0000001502067220 */ /* 0x040fe20000410000 */
[----:B------:R-:W-:-:S01]  /*1c890*/  FFMA.FTZ R14, R2, R156, -R7 ;  /* 0x0000009c020e7223 */ /* 0x000fc20000010807 */
[C-C-:B------:R-:W-:Y:S01]  /*1c8a0*/  FFMA.FTZ R157, R2.reuse, R157, -R7.reuse ;  /* 0x0000009d029d7223 */ /* 0x140fe20000010807 */
        /* <DEDUP_REMOVED lines=35> */
[C---:B------:R-:W-:Y:S01]  /*1cae0*/  FFMA.FTZ R7, R2.reuse, R101, -R7 ;  /* 0x0000006502077223 */ /* 0x040fe20000010807 */
[----:B------:R-:W-:-:S01]  /*1caf0*/  FFMA.FTZ R101, R2, R11, -8 ;  /* 0xc100000002657423 */ /* 0x000fc2000001000b */
[----:B------:R-:W-:Y:S03]  /*1cb00*/  MUFU.EX2 R5, R15 ;  /* 0x0000000f00057308 */ /* 0x000fe60000000800 */
[----:B------:R-:W-:-:S01]  /*1cb10*/  FFMA.FTZ R156, R2, R159, -R101 ;  /* 0x0000009f029c7223 */ /* 0x000fc20000010865 */
[----:B------:R-:W-:Y:S01]  /*1cb20*/  FFMA.FTZ R159, R2, R163, -R101 ;  /* 0x000000a3029f7223 */ /* 0x000fe20000010865 */
[----:B------:R-:W-:-:S02]  /*1cb30*/  IMAD.U32 R163, RZ, RZ, UR38 ;  /* 0x00000026ffa37e24 */ /* 0x000fc4000f8e00ff */
[C-C-:B------:R-:W-:Y:S01]  /*1cb40*/  FFMA.FTZ R160, R2.reuse, R166, -R101.reuse ;  /* 0x000000a602a07223 */ /* 0x140fe20000010865 */
[----:B------:R-:W-:-:S01]  /*1cb50*/  FFMA.FTZ R161, R2, R167, -R101 ;  /* 0x000000a702a17223 */ /* 0x000fc20000010865 */
[----:B------:R0:W-:Y:S01]  /*1cb60*/  MUFU.EX2 R15, R157 ;  /* 0x0000009d000f7308 */ /* 0x0001e20000000800 */
[----:B------:R-:W-:-:S01]  /*1cb70*/  FFMA.FTZ R138, R2, R138, -R101 ;  /* 0x0000008a028a7223 */ /* 0x000fc20000010865 */
[C-C-:B------:R-:W-:Y:S01]  /*1cb80*/  FFMA.FTZ R139, R2.reuse, R139, -R101.reuse ;  /* 0x0000008b028b7223 */ /* 0x140fe20000010865 */
[----:B------:R-:W-:-:S01]  /*1cb90*/  FFMA.FTZ R142, R2, R142, -R101 ;  /* 0x0000008e028e7223 */ /* 0x000fc20000010865 */
[C-C-:B------:R-:W-:Y:S01]  /*1cba0*/  FFMA.FTZ R143, R2.reuse, R143, -R101.reuse ;  /* 0x0000008f028f7223 */ /* 0x140fe20000010865 */
[----:B------:R-:W-:-:S01]  /*1cbb0*/  FFMA.FTZ R146, R2, R146, -R101 ;  /* 0x0000009202927223 */ /* 0x000fc20000010865 */
[C-C-:B------:R-:W-:Y:S01]  /*1cbc0*/  FFMA.FTZ R147, R2.reuse, R147, -R101.reuse ;  /* 0x0000009302937223 */ /* 0x140fe20000010865 */
[----:B------:R-:W-:-:S01]  /*1cbd0*/  FFMA.FTZ R150, R2, R150, -R101 ;  /* 0x0000009602967223 */ /* 0x000fc20000010865 */
[----:B------:R-:W1:Y:S01]  /*1cbe0*/  MUFU.EX2 R12, R12 ;  /* 0x0000000c000c7308 */ /* 0x000e620000000800 */
[----:B0-----:R-:W-:-:S01]  /*1cbf0*/  FFMA.FTZ R157, R2, R154, -R101 ;  /* 0x0000009a029d7223 */ /* 0x001fc20000010865 */
[C-C-:B------:R-:W-:Y:S01]  /*1cc00*/  FFMA.FTZ R154, R2.reuse, R155, -R101.reuse ;  /* 0x0000009b029a7223 */ /* 0x140fe20000010865 */
[----:B------:R-:W-:-:S01]  /*1cc10*/  FFMA.FTZ R155, R2, R158, -R101 ;  /* 0x0000009e029b7223 */ /* 0x000fc20000010865 */
[----:B------:R-:W-:Y:S01]  /*1cc20*/  FFMA.FTZ R158, R2, R162, -R101 ;  /* 0x000000a2029e7223 */ /* 0x000fe20000010865 */
[----:B------:R-:W-:-:S02]  /*1cc30*/  IMAD R162, R205, 0x8, R18 ;  /* 0x00000008cda27824 */ /* 0x000fc400078e0212 */
[C-C-:B------:R-:W-:Y:S01]  /*1cc40*/  FFMA.FTZ R151, R2.reuse, R151, -R101.reuse ;  /* 0x0000009702977223 */ /* 0x140fe20000010865 */
[----:B------:R-:W-:-:S01]  /*1cc50*/  FFMA.FTZ R122, R2, R122, -R101 ;  /* 0x0000007a027a7223 */ /* 0x000fc20000010865 */
[----:B------:R-:W-:Y:S01]  /*1cc60*/  MUFU.EX2 R6, R6 ;  /* 0x0000000600067308 */ /* 0x000fe20000000800 */
[----:B------:R-:W-:Y:S02]  /*1cc70*/  VIADD R162, R162, 0x29840 ;  /* 0x00029840a2a27836 */ /* 0x000fe40000000000 */
[C-C-:B------:R-:W-:Y:S01]  /*1cc80*/  FFMA.FTZ R123, R2.reuse, R123, -R101.reuse ;  /* 0x0000007b027b7223 */ /* 0x140fe20000010865 */
[----:B------:R-:W-:-:S01]  /*1cc90*/  FFMA.FTZ R126, R2, R126, -R101 ;  /* 0x0000007e027e7223 */ /* 0x000fc20000010865 */
[C-C-:B------:R-:W-:Y:S01]  /*1cca0*/  FFMA.FTZ R127, R2.reuse, R127, -R101.reuse ;  /* 0x0000007f027f7223 */ /* 0x140fe20000010865 */
[----:B------:R-:W-:-:S01]  /*1ccb0*/  FFMA.FTZ R130, R2, R130, -R101 ;  /* 0x0000008202827223 */ /* 0x000fc20000010865 */
[C-C-:B------:R-:W-:Y:S01]  /*1ccc0*/  FFMA.FTZ R131, R2.reuse, R131, -R101.reuse ;  /* 0x0000008302837223 */ /* 0x140fe20000010865 */
[----:B------:R-:W-:-:S01]  /*1ccd0*/  FFMA.FTZ R134, R2, R134, -R101 ;  /* 0x0000008602867223 */ /* 0x000fc20000010865 */
[----:B------:R-:W0:Y:S01]  /*1cce0*/  MUFU.EX2 R157, R157 ;  /* 0x0000009d009d7308 */ /* 0x000e220000000800 */
[----:B-1----:R-:W-:-:S01]  /*1ccf0*/  FFMA.FTZ R0, R5, R0, R12 ;  /* 0x0000000005007223 */ /* 0x002fc2000001000c */
[C-C-:B------:R-:W-:Y:S01]  /*1cd00*/  FFMA.FTZ R135, R2.reuse, R135, -R101.reuse ;  /* 0x0000008702877223 */ /* 0x140fe20000010865 */
[----:B------:R-:W-:-:S01]  /*1cd10*/  FFMA.FTZ R106, R2, R106, -R101 ;  /* 0x0000006a026a7223 */ /* 0x000fc20000010865 */
[C-C-:B------:R-:W-:Y:S01]  /*1cd20*/  FFMA.FTZ R107, R2.reuse, R107, -R101.reuse ;  /* 0x0000006b026b7223 */ /* 0x140fe20000010865 */
[----:B------:R-:W-:-:S01]  /*1cd30*/  FFMA.FTZ R110, R2, R110, -R101 ;  /* 0x0000006e026e7223 */ /* 0x000fc20000010865 */
[C-C-:B------:R-:W-:Y:S01]  /*1cd40*/  FFMA.FTZ R111, R2.reuse, R111, -R101.reuse ;  /* 0x0000006f026f7223 */ /* 0x140fe20000010865 */
[----:B------:R-:W-:-:S01]  /*1cd50*/  FFMA.FTZ R114, R2, R114, -R101 ;  /* 0x0000007202727223 */ /* 0x000fc20000010865 */
[----:B------:R-:W1:Y:S01]  /*1cd60*/  MUFU.EX2 R13, R13 ;  /* 0x0000000d000d7308 */ /* 0x000e620000000800 */
[----:B------:R-:W-:-:S01]  /*1cd70*/  FFMA.FTZ R115, R2, R115, -R101 ;  /* 0x0000007302737223 */ /* 0x000fc20000010865 */
[C-C-:B------:R-:W-:Y:S01]  /*1cd80*/  FFMA.FTZ R118, R2.reuse, R118, -R101.reuse ;  /* 0x0000007602767223 */ /* 0x140fe20000010865 */
[----:B------:R-:W-:-:S01]  /*1cd90*/  FFMA.FTZ R119, R2, R119, -R101 ;  /* 0x0000007702777223 */ /* 0x000fc20000010865 */
[C-C-:B------:R-:W-:Y:S01]  /*1cda0*/  FFMA.FTZ R90, R2.reuse, R90, -R101.reuse ;  /* 0x0000005a025a7223 */ /* 0x140fe20000010865 */
[----:B------:R-:W-:-:S01]  /*1cdb0*/  FFMA.FTZ R91, R2, R91, -R101 ;  /* 0x0000005b025b7223 */ /* 0x000fc20000010865 */
[C-C-:B------:R-:W-:Y:S01]  /*1cdc0*/  FFMA.FTZ R94, R2.reuse, R94, -R101.reuse ;  /* 0x0000005e025e7223 */ /* 0x140fe20000010865 */
[----:B------:R-:W-:-:S01]  /*1cdd0*/  FFMA.FTZ R95, R2, R95, -R101 ;  /* 0x0000005f025f7223 */ /* 0x000fc20000010865 */
[----:B------:R-:W2:Y:S01]  /*1cde0*/  MUFU.EX2 R154, R154 ;  /* 0x0000009a009a7308 */ /* 0x000ea20000000800 */
[----:B0-----:R-:W-:-:S01]  /*1cdf0*/  FFMA.FTZ R3, R6, R3, R157 ;  /* 0x0000000306037223 */ /* 0x001fc2000001009d */
[C-C-:B------:R-:W-:Y:S01]  /*1ce00*/  FFMA.FTZ R98, R2.reuse, R98, -R101.reuse ;  /* 0x0000006202627223 */ /* 0x140fe20000010865 */
[----:B------:R-:W-:-:S01]  /*1ce10*/  FFMA.FTZ R99, R2, R99, -R101 ;  /* 0x0000006302637223 */ /* 0x000fc20000010865 */
[C-C-:B------:R-:W-:Y:S01]  /*1ce20*/  FFMA.FTZ R102, R2.reuse, R102, -R101.reuse ;  /* 0x0000006602667223 */ /* 0x140fe20000010865 */
[----:B------:R-:W-:-:S01]  /*1ce30*/  FFMA.FTZ R101, R2, R103, -R101 ;  /* 0x0000006702657223 */ /* 0x000fc20000010865 */
[----:B------:R-:W-:-:S02]  /*1ce40*/  PRMT R162, R163, 0x654, R162 ;  /* 0x00000654a3a27816 */ /* 0x000fc400000000a2 */
[----:B------:R-:W0:Y:S01]  /*1ce50*/  MUFU.EX2 R14, R14 ;  /* 0x0000000e000e7308 */ /* 0x000e220000000800 */
[----:B-1----:R-:W-:-:S01]  /*1ce60*/  FADD.FTZ R103, R13, R0 ;  /* 0x000000000d677221 */ /* 0x002fc20000010000 */
[----:B------:R0:W-:Y:S06]  /*1ce70*/  SYNCS.ARRIVE.TRANS64.RED.A1T0 RZ, [R162+URZ], RZ ;  /* 0x000000ffa2ff79a7 */ /* 0x0001ec000810043f */
[----:B------:R-:W1:Y:S01]  /*1ce80*/  MUFU.EX2 R155, R155 ;  /* 0x0000009b009b7308 */ /* 0x000e620000000800 */
[----:B--2---:R-:W-:-:S07]  /*1ce90*/  FADD.FTZ R0, R154, R3 ;  /* 0x000000039a007221 */ /* 0x004fce0000010000 */
[----:B------:R-:W2:Y:S01]  /*1cea0*/  MUFU.EX2 R156, R156 ;  /* 0x0000009c009c7308 */ /* 0x000ea20000000800 */
[----:B0-----:R-:W-:-:S04]  /*1ceb0*/  FADD.FTZ R162, R14, R103 ;  /* 0x000000670ea27221 */ /* 0x001fc80000010000 */
[----:B------:R-:W-:-:S03]  /*1cec0*/  FADD.FTZ R103, R15, R162 ;  /* 0x000000a20f677221 */ /* 0x000fc60000010000 */
        /* <DEDUP_REMOVED lines=143> */
[----:B0-----:R-:W-:-:S01]  /*1d7c0*/  FADD.FTZ R162, R102, R103 ;  /* 0x0000006766a27221 */ /* 0x001fc20000010000 */
[----:B-1----:R-:W-:-:S03]  /*1d7d0*/  FADD.FTZ R0, R7, R0 ;  /* 0x0000000007007221 */ /* 0x002fc60000010000 */
[----:B--2---:R-:W-:Y:S01]  /*1d7e0*/  FADD.FTZ R3, R101, R162 ;  /* 0x000000a265037221 */ /* 0x004fe20000010000 */
[----:B------:R-:W-:Y:S06]  /*1d7f0*/  @!P0 BRA `(.L_x_599) ;  /* 0x0000000000048947 */ /* 0x000fec0003800000 */
[----:B------:R-:W-:Y:S01]  /*1d800*/  BPT.TRAP 0x1 ;  /* 0x000000040000795c */ /* 0x000fe20000300000 */
.L_x_599:
[----:B------:R-:W-:Y:S01]  /*1d810*/  F2FP.SATFINITE.E4M3.F32.PACK_AB_MERGE_C R100, R7, R100, RZ ;  /* 0x000000640764723e */ /* 0x000fe200048070ff */
[-C--:B------:R-:W-:Y:S01]  /*1d820*/  FMUL.FTZ R24, R24, R5.reuse ;  /* 0x0000000518187220 */ /* 0x080fe20000410000 */
[----:B------:R-:W-:Y:S01]  /*1d830*/  LEA R7, R8, R18, 0x3 ;  /* 0x0000001208077211 */ /* 0x000fe200078e18ff */
[----:B------:R-:W-:Y:S01]  /*1d840*/  IMAD.U32 R8, RZ, RZ, UR38 ;  /* 0x00000026ff087e24 */ /* 0x000fe2000f8e00ff */
[----:B------:R-:W-:Y:S01]  /*1d850*/  ISETP.GT.AND P1, PT, R4, RZ, PT ;  /* 0x000000ff0400720c */ /* 0x000fe20003f24270 */
[----:B------:R-:W-:Y:S01]  /*1d860*/  FMUL.FTZ R25, R25, R5 ;  /* 0x0000000519197220 */ /* 0x000fe20000410000 */
[----:B------:R-:W-:Y:S01]  /*1d870*/  F2FP.SATFINITE.E4M3.F32.PACK_AB_MERGE_C R14, R15, R14, RZ ;  /* 0x0000000e0f0e723e */ /* 0x000fe200048070ff */
[----:B------:R-:W-:Y:S01]  /*1d880*/  VIADD R7, R7, 0x29860 ;  /* 0x0002986007077836 */ /* 0x000fe20000000000 */
[----:B------:R-:W-:Y:S01]  /*1d890*/  F2FP.SATFINITE.E4M3.F32.PACK_AB_MERGE_C R155, R156, R155, RZ ;  /* 0x0000009b9c9b723e */ /* 0x000fe200048070ff */
[-C--:B------:R-:W-:Y:S01]  /*1d8a0*/  FMUL.FTZ R28, R28, R5.reuse ;  /* 0x000000051c1c7220 */ /* 0x080fe20000410000 */
[----:B------:R-:W-:Y:S01]  /*1d8b0*/  F2FP.SATFINITE.E4M3.F32.PACK_AB_MERGE_C R152, R153, R152, RZ ;  /* 0x000000989998723e */ /* 0x000fe200048070ff */
[-C--:B------:R-:W-:Y:S01]  /*1d8c0*/  FMUL.FTZ R29, R29, R5.reuse ;  /* 0x000000051d1d7220 */ /* 0x080fe20000410000 */
[----:B------:R-:W-:Y:S01]  /*1d8d0*/  PRMT R7, R8, 0x654, R7 ;  /* 0x0000065408077816 */ /* 0x000fe20000000007 */
[-C--:B------:R-:W-:Y:S01]  /*1d8e0*/  FMUL.FTZ R32, R32, R5.reuse ;  /* 0x0000000520207220 */ /* 0x080fe20000410000 */
[----:B------:R-:W-:Y:S01]  /*1d8f0*/  F2FP.SATFINITE.E4M3.F32.PACK_AB_MERGE_C R160, R161, R160, RZ ;  /* 0x000000a0a1a0723e */ /* 0x000fe200048070ff */
[-C--:B------:R-:W-:Y:S01]  /*1d900*/  FMUL.FTZ R33, R33, R5.reuse ;  /* 0x0000000521217220 */ /* 0x080fe20000410000 */
[----:B------:R-:W-:Y:S01]  /*1d910*/  F2FP.SATFINITE.E4M3.F32.PACK_AB_MERGE_C R140, R141, R140, RZ ;  /* 0x0000008c8d8c723e */ /* 0x000fe200048070ff */
[----:B------:R0:W-:Y:S01]  /*1d920*/  SYNCS.ARRIVE.TRANS64.RED.A1T0 RZ, [R7+URZ], RZ ;  /* 0x000000ff07ff79a7 */ /* 0x0001e2000810043f */
        /* <DEDUP_REMOVED lines=73> */
[----:B------:R-:W-:Y:S01]  /*1ddc0*/  VIADD R4, R4, 0xffffffff ;  /* 0xffffffff04047836 */ /* 0x000fe20000000000 */
[----:B------:R-:W-:Y:S01]  /*1ddd0*/  F2FP.SATFINITE.E4M3.F32.PACK_AB_MERGE_C R177, R154, R157, R155 ;  /* 0x0000009d9ab1723e */ /* 0x000fe2000480709b */
[----:B------:R-:W-:Y:S01]  /*1dde0*/  IMAD.MOV.U32 R6, RZ, RZ, R10 ;  /* 0x000000ffff067224 */ /* 0x000fe200078e000a */
[----:B------:R-:W-:Y:S01]  /*1ddf0*/  F2FP.SATFINITE.E4M3.F32.PACK_AB_MERGE_C R178, R21, R20, R152 ;  /* 0x0000001415b2723e */ /* 0x000fe20004807098 */
[----:B0-----:R-:W-:Y:S01]  /*1de00*/  IMAD.MOV.U32 R7, RZ, RZ, R211 ;  /* 0x000000ffff077224 */ /* 0x001fe200078e00d3 */
        /* <DEDUP_REMOVED lines=18> */
[----:B------:R-:W-:Y:S01]  /*1df30*/  MOV R5, R11 ;  /* 0x0000000b00057202 */ /* 0x000fe20000000f00 */
[----:B------:R-:W-:Y:S06]  /*1df40*/  @P1 BRA `(.L_x_600) ;  /* 0xffffffcc007c1947 */ /* 0x000fec000383ffff */
.L_x_588:
[----:B------:R-:W-:Y:S05]  /*1df50*/  WARPSYNC.ALL ;  /* 0x0000000000007948 */ /* 0x000fea0003800000 */
[----:B------:R-:W-:Y:S06]  /*1df60*/  BAR.ARV 0x8, 0x180 ;  /* 0x0206000000007b1d */ /* 0x000fec0000002000 */
[----:B------:R-:W-:Y:S05]  /*1df70*/  @!P0 BRA `(.L_x_601) ;  /* 0x0000000000048947 */ /* 0x000fea0003800000 */
[----:B------:R-:W-:Y:S01]  /*1df80*/  BPT.TRAP 0x1 ;  /* 0x000000040000795c */ /* 0x000fe20000300000 */
.L_x_601:
[----:B------:R-:W-:Y:S02]  /*1df90*/  LEA R13, R205, R18, 0x3 ;  /* 0x00000012cd0d7211 */ /* 0x000fe400078e18ff */
[----:B------:R-:W-:-:S04]  /*1dfa0*/  SHF.L.U32 R4, R211, 0x1f, RZ ;  /* 0x0000001fd3047819 */ /* 0x000fc800000006ff */
[----:B------:R0:W1:Y:S01]  /*1dfb0*/  SYNCS.PHASECHK.TRANS64.TRYWAIT P1, [R13+URZ+0x29850], R4 ;  /* 0x029850040d0075a7 */ /* 0x000062000802017f */
[----:B------:R-:W-:Y:S05]  /*1dfc0*/  @!P0 BRA `(.L_x_602) ;  /* 0x0000000000048947 */ /* 0x000fea0003800000 */
[----:B------:R-:W-:Y:S01]  /*1dfd0*/  BPT.TRAP 0x1 ;  /* 0x000000040000795c */ /* 0x000fe20000300000 */
.L_x_602:
[----:B------:R-:W-:-:S05]  /*1dfe0*/  VIADD R18, R18, 0x400 ;  /* 0x0000040012127836 */ /* 0x000fca0000000000 */
[----:B------:R-:W-:-:S04]  /*1dff0*/  SHF.R.U32.HI R18, RZ, 0x4, R18 ;  /* 0x00000004ff127819 */ /* 0x000fc80000011612 */
[----:B------:R-:W-:-:S04]  /*1e000*/  LOP3.LUT R18, R18, 0x3fff, RZ, 0xc0, !PT ;  /* 0x00003fff12127812 */ /* 0x000fc800078ec0ff */
[----:B------:R-:W-:Y:S01]  /*1e010*/  LOP3.LUT R18, R18, 0x10000, RZ, 0xfc, !PT ;  /* 0x0001000012127812 */ /* 0x000fe200078efcff */
[----:B-1----:R-:W-:Y:S06]  /*1e020*/  @P1 BRA `(.L_x_603) ;  /* 0x0000000000081947 */ /* 0x002fec0003800000 */
[----:B------:R-:W1:Y:S02]  /*1e030*/  SYNCS.PHASECHK.TRANS64.TRYWAIT P1, [R13+URZ+0x29850], R4 ;  /* 0x029850040d0075a7 */ /* 0x000e64000802017f */
[----:B-1----:R-:W-:Y:S05]  /*1e040*/  @!P1 BRA `(.L_x_604) ;  /* 0x000000b800949947 */ /* 0x002fea0003800000 */
.L_x_603:
[----:B01----:R-:W-:Y:S01]  /*1e050*/  IMAD R4, R205, 0x500, R18 ;  /* 0x00000500cd047824 */ /* 0x003fe200078e0212 */
[----:B------:R-:W-:Y:S05]  /*1e060*/  WARPSYNC.ALL ;  /* 0x0000000000007948 */ /* 0x000fea0003800000 */
[----:B------:R-:W-:Y:S01]  /*1e070*/  IMAD.MOV.U32 R5, RZ, RZ, -0x3ffffff0 ;  /* 0xc0000010ff057424 */ /* 0x000fe200078e00ff */
[C---:B------:R-:W-:Y:S01]  /*1e080*/  R2UR UR6, R4.reuse ;  /* 0x00000000040672ca */ /* 0x040fe200000e0000 */
[----:B------:R-:W-:Y:S01]  /*1e090*/  WARPGROUP.ARRIVE ;  /* 0x00000000000079c5 */ /* 0x000fe20000000000 */
[C---:B------:R-:W-:Y:S01]  /*1e0a0*/  VIADD R6, R4.reuse, 0x100 ;  /* 0x0000010004067836 */ /* 0x040fe20000000000 */
[----:B------:R-:W-:Y:S01]  /*1e0b0*/  MOV R7, 0xc0000010 ;  /* 0xc000001000077802 */ /* 0x000fe20000000f00 */
[----:B------:R-:W-:Y:S01]  /*1e0c0*/  ULDC.64 UR4, c[0x0][0x9a0] ;  /* 0x0002680000047ab9 */ /* 0x000fe20000000a00 */
[----:B------:R-:W-:Y:S01]  /*1e0d0*/  R2UR UR7, R5 ;  /* 0x00000000050772ca */ /* 0x000fe200000e0000 */
[----:B------:R-:W-:Y:S01]  /*1e0e0*/  VIADD R14, R4, 0x200 ;  /* 0x00000200040e7836 */ /* 0x000fe20000000000 */
[----:B------:R-:W-:-:S04]  /*1e0f0*/  ISETP.NE.U32.AND P1, PT, RZ, UR4, PT ;  /* 0x00000004ff007c0c */ /* 0x000fc8000bf25070 */
[----:B------:R-:W-:-:S07]  /*1e100*/  ISETP.NE.AND.EX P1, PT, RZ, UR5, PT, P1 ;  /* 0x00000005ff007c0c */ /* 0x000fce000bf25310 */
[----:B------:R-:W-:Y:S01]  /*1e110*/  QGMMA.64x128x32.F32.E4M3.E4M3 R24, R176, gdesc[UR4], R24, gsb0 ;  /* 0x01e00004b0187df3 */ /* 0x000fe20008000818 */
[----:B------:R-:W-:Y:S02]  /*1e120*/  R2UR UR6, R6 ;  /* 0x00000000060672ca */ /* 0x000fe400000e0000 */
[----:B------:R-:W-:-:S03]  /*1e130*/  R2UR UR7, R7 ;  /* 0x00000000070772ca */ /* 0x000fc600000e0000 */
[----:B------:R-:W0:Y:S01]  /*1e140*/  @P1 LDC.64 R6, c[0x0][0x9d0] ;  /* 0x00027400ff061b82 */ /* 0x000e220000000a00 */
[----:B------:R-:W-:-:S07]  /*1e150*/  @P1 SHF.R.S32.HI R15, RZ, 0x1f, R170 ;  /* 0x0000001fff0f1819 */ /* 0x000fce00000114aa */
[----:B------:R-:W1:Y:S01]  /*1e160*/  @P1 LDC.64 R8, c[0x0][0x9c8] ;  /* 0x00027200ff081b82 */ /* 0x000e620000000a00 */
[----:B0-----:R-:W-:Y:S02]  /*1e170*/  @P1 IMAD R12, R15, R6, RZ ;  /* 0x000000060f0c1224 */ /* 0x001fe400078e02ff */
[----:B------:R-:W-:Y:S02]  /*1e180*/  IMAD.MOV.U32 R15, RZ, RZ, -0x3ffffff0 ;  /* 0xc0000010ff0f7424 */ /* 0x000fe400078e00ff */
[----:B-1----:R-:W-:-:S04]  /*1e190*/  @P1 IMAD R5, R224, R8, RZ ;  /* 0x00000008e0051224 */ /* 0x002fc800078e02ff */
[C---:B------:R-:W-:Y:S02]  /*1e1a0*/  @P1 IMAD R5, R218.reuse, R9, R5 ;  /* 0x00000009da051224 */ /* 0x040fe400078e0205 */
[----:B------:R-:W-:-:S04]  /*1e1b0*/  @P1 IMAD.WIDE.U32 R8, R218, R8, RZ ;  /* 0x00000008da081225 */ /* 0x000fc800078e00ff */
[----:B------:R-:W-:Y:S02]  /*1e1c0*/  @P1 IMAD.IADD R9, R9, 0x1, R5 ;  /* 0x0000000109091824 */ /* 0x000fe400078e0205 */
[C---:B------:R-:W-:Y:S01]  /*1e1d0*/  @P1 IMAD R5, R170.reuse, R7, R12 ;  /* 0x00000007aa051224 */ /* 0x040fe200078e020c */
[----:B------:R-:W-:Y:S01]  /*1e1e0*/  MOV R12, 0x3f800000 ;  /* 0x3f800000000c7802 */ /* 0x000fe20000000f00 */
[----:B------:R-:W-:-:S04]  /*1e1f0*/  @P1 IMAD.WIDE.U32 R6, R170, R6, R8 ;  /* 0x00000006aa061225 */ /* 0x000fc800078e0008 */
[----:B------:R-:W-:Y:S01]  /*1e200*/  @P1 IMAD.IADD R5, R7, 0x1, R5 ;  /* 0x0000000107051824 */ /* 0x000fe200078e0205 */
[----:B------:R-:W-:-:S04]  /*1e210*/  @P1 LEA R8, P2, R6, UR4, 0x2 ;  /* 0x0000000406081c11 */ /* 0x000fc8000f8410ff */
[----:B------:R-:W-:-:S05]  /*1e220*/  @P1 LEA.HI.X R9, R6, UR5, R5, 0x2, P2 ;  /* 0x0000000506091c11 */ /* 0x000fca00090f1405 */
[----:B------:R0:W2:Y:S01]  /*1e230*/  @P1 LDG.E R12, desc[UR50][R8.64] ;  /* 0x00000032080c1981 */ /* 0x0000a2000c1e1900 */
[----:B------:R-:W-:Y:S02]  /*1e240*/  WARPGROUP.DEPBAR.LE gsb0, 0x0 ;  /* 0x00008000000079c5 */ /* 0x000fe40000010000 */
[----:B------:R-:W-:-:S06]  /*1e250*/  WARPGROUP.ARRIVE ;  /* 0x00000000000079c5 */ /* 0x000fcc0000000000 */
[----:B------:R-:W-:Y:S01]  /*1e260*/  QGMMA.64x128x32.F32.E4M3.E4M3 R24, R180, gdesc[UR4], R24, gsb0 ;  /* 0x01e00004b4187df3 */ /* 0x000fe20008000818 */
[----:B------:R-:W-:Y:S02]  /*1e270*/  R2UR UR6, R14 ;  /* 0x000000000e0672ca */ /* 0x000fe400000e0000 */
[----:B------:R-:W-:Y:S01]  /*1e280*/  R2UR UR7, R15 ;  /* 0x000000000f0772ca */ /* 0x000fe200000e0000 */
[----:B------:R-:W-:Y:S02]  /*1e290*/  VIADD R6, R4, 0x300 ;  /* 0x0000030004067836 */ /* 0x000fe40000000000 */
[----:B------:R-:W-:Y:S01]  /*1e2a0*/  IMAD.MOV.U32 R7, RZ, RZ, -0x3ffffff0 ;  /* 0xc0000010ff077424 */ /* 0x000fe200078e00ff */
[----:B------:R-:W-:Y:S02]  /*1e2b0*/  WARPGROUP.DEPBAR.LE gsb0, 0x0 ;  /* 0x00008000000079c5 */ /* 0x000fe40000010000 */
[----:B------:R-:W-:-:S07]  /*1e2c0*/  WARPGROUP.ARRIVE ;  /* 0x00000000000079c5 */ /* 0x000fce0000000000 */
[----:B------:R-:W-:Y:S01]  /*1e2d0*/  QGMMA.64x128x32.F32.E4M3.E4M3 R24, R184, gdesc[UR4], R24, gsb0 ;  /* 0x01e00004b8187df3 */ /* 0x000fe20008000818 */
[----:B------:R-:W-:Y:S02]  /*1e2e0*/  R2UR UR6, R6 ;  /* 0x00000000060672ca */ /* 0x000fe400000e0000 */
[----:B------:R-:W-:Y:S01]  /*1e2f0*/  R2UR UR7, R7 ;  /* 0x00000000070772ca */ /* 0x000fe200000e0000 */
[----:B------:R-:W-:Y:S01]  /*1e300*/  IMAD.MOV.U32 R5, RZ, RZ, -0x3ffffff0 ;  /* 0xc0000010ff057424 */ /* 0x000fe200078e00ff */
[----:B------:R-:W-:Y:S01]  /*1e310*/  IADD3 R4, R4, 0x400, RZ ;  /* 0x0000040004047810 */ /* 0x000fe20007ffe0ff */
[----:B------:R-:W1:Y:S04]  /*1e320*/  SHFL.BFLY PT, R7, R0, 0x2, 0x1f ;  /* 0x0c401f0000077f89 */ /* 0x000e6800000e0000 */
[----:B------:R-:W3:Y:S01]  /*1e330*/  SHFL.BFLY PT, R6, R3, 0x2, 0x1f ;  /* 0x0c401f0003067f89 */ /* 0x000ee200000e0000 */
[----:B------:R-:W-:-:S02]  /*1e340*/  WARPGROUP.DEPBAR.LE gsb0, 0x0 ;  /* 0x00008000000079c5 */ /* 0x000fc40000010000 */
[----:B------:R-:W-:-:S06]  /*1e350*/  WARPGROUP.ARRIVE ;  /* 0x00000000000079c5 */ /* 0x000fcc0000000000 */
[----:B------:R-:W-:Y:S01]  /*1e360*/  QGMMA.64x128x32.F32.E4M3.E4M3 R24, R188, gdesc[UR4], R24, gsb0 ;  /* 0x01e00004bc187df3 */ /* 0x000fe20008000818 */
[----:B------:R-:W-:Y:S02]  /*1e370*/  R2UR UR6, R4 ;  /* 0x00000000040672ca */ /* 0x000fe400000e0000 */
[----:B------:R-:W-:Y:S01]  /*1e380*/  R2UR UR7, R5 ;  /* 0x00000000050772ca */ /* 0x000fe200000e0000 */
[----:B-1----:R-:W-:-:S01]  /*1e390*/  FADD.FTZ R7, R7, R0 ;  /* 0x0000000007077221 */ /* 0x002fc20000010000 */
[----:B---3--:R-:W-:-:S04]  /*1e3a0*/  FADD.FTZ R6, R6, R3 ;  /* 0x0000000306067221 */ /* 0x008fc80000010000 */
[----:B------:R-:W0:Y:S04]  /*1e3b0*/  SHFL.BFLY PT, R4, R7, 0x1, 0x1f ;  /* 0x0c201f0007047f89 */ /* 0x000e2800000e0000 */
[----:B------:R-:W1:Y:S01]  /*1e3c0*/  SHFL.BFLY PT, R5, R6, 0x1, 0x1f ;  /* 0x0c201f0006057f89 */ /* 0x000e6200000e0000 */
[----:B------:R-:W-:Y:S02]  /*1e3d0*/  IMAD.MOV.U32 R3, RZ, RZ, RZ ;  /* 0x000000ffff037224 */ /* 0x000fe400078e00ff */
[----:B0-----:R-:W-:Y:S01]  /*1e3e0*/  FADD.FTZ R8, R7, R4 ;  /* 0x0000000407087221 */ /* 0x001fe20000010000 */
[----:B-1----:R-:W-:-:S04]  /*1e3f0*/  FADD.FTZ R9, R6, R5 ;  /* 0x0000000506097221 */ /* 0x002fc80000010000 */
[C---:B------:R-:W-:Y:S01]  /*1e400*/  FSETP.NE.FTZ.AND P1, PT, R8.reuse, RZ, PT ;  /* 0x000000ff0800720b */ /* 0x040fe20003f35000 */
[----:B------:R-:W-:Y:S01]  /*1e410*/  FMUL.FTZ R14, R8, 0.00390625 ;  /* 0x3b800000080e7820 */ /* 0x000fe20000410000 */
[----:B------:R-:W-:-:S04]  /*1e420*/  FMUL.FTZ R15, R9, 0.00390625 ;  /* 0x3b800000090f7820 */ /* 0x000fc80000410000 */
        /* <DEDUP_REMOVED lines=10> */
[----:B------:R-:W3:Y:S01]  /*1e4d0*/  @P1 MUFU.RCP R7, R9 ;  /* 0x0000000900071308 */ /* 0x000ee20000001000 */
[C---:B------:R-:W-:Y:S01]  /*1e4e0*/  @P2 FMUL.FTZ R5, R2.reuse, 0.69314718246459960938 ;  /* 0x3f31721802052820 */ /* 0x040fe20000410000 */
[----:B------:R-:W-:Y:S01]  /*1e4f0*/  @P3 FMUL.FTZ R21, R2, 0.69314718246459960938 ;  /* 0x3f31721802153820 */ /* 0x000fe20000410000 */
[----:B0-----:R-:W-:Y:S01]  /*1e500*/  @P2 FMUL.FTZ R0, R0, 0.69314718246459960938 ;  /* 0x3f31721800002820 */ /* 0x001fe20000410000 */
[----:B------:R-:W-:Y:S01]  /*1e510*/  MOV R88, 0xff800000 ;  /* 0xff80000000587802 */ /* 0x000fe20000000f00 */
[----:B------:R-:W-:-:S02]  /*1e520*/  IMAD.MOV.U32 R89, RZ, RZ, -0x800000 ;  /* 0xff800000ff597424 */ /* 0x000fc400078e00ff */
[----:B-1----:R-:W-:Y:S01]  /*1e530*/  @P3 FMUL.FTZ R4, R4, 0.69314718246459960938 ;  /* 0x3f31721804043820 */ /* 0x002fe20000410000 */
[----:B------:R-:W-:-:S01]  /*1e540*/  @P2 FFMA.FTZ R88, R5, R10, R0 ;  /* 0x0000000a05582223 */ /* 0x000fc20000010000 */
[----:B--2---:R-:W-:Y:S02]  /*1e550*/  FMUL.FTZ R3, R3, R12 ;  /* 0x0000000c03037220 */ /* 0x004fe40000410000 */
[----:B------:R-:W-:-:S01]  /*1e560*/  @P3 FFMA.FTZ R89, R21, R11, R4 ;  /* 0x0000000b15593223 */ /* 0x000fc20000010004 */
[----:B---3--:R-:W-:Y:S01]  /*1e570*/  FMUL.FTZ R2, R7, R12 ;  /* 0x0000000c07027220 */ /* 0x008fe20000410000 */
[----:B------:R-:W-:Y:S02]  /*1e580*/  WARPGROUP.DEPBAR.LE gsb0, 0x0 ;  /* 0x00008000000079c5 */ /* 0x000fe40000010000 */
[----:B------:R-:W-:Y:S05]  /*1e590*/  @!P0 BRA `(.L_x_605) ;  /* 0x0000000000048947 */ /* 0x000fea0003800000 */
[----:B------:R-:W-:Y:S01]  /*1e5a0*/  BPT.TRAP 0x1 ;  /* 0x000000040000795c */ /* 0x000fe20000300000 */
.L_x_605:
[----:B------:R-:W-:Y:S01]  /*1e5b0*/  VIADD R0, R13, 0x29860 ;  /* 0x000298600d007836 */ /* 0x000fe20000000000 */
[----:B------:R-:W-:Y:S01]  /*1e5c0*/  IADD3 R205, R205, 0x1, RZ ;  /* 0x00000001cdcd7810 */ /* 0x000fe20007ffe0ff */
[----:B------:R-:W-:Y:S02]  /*1e5d0*/  IMAD.U32 R5, RZ, RZ, UR38 ;  /* 0x00000026ff057e24 */ /* 0x000fe4000f8e00ff */
[-C--:B------:R-:W-:Y:S01]  /*1e5e0*/  FMUL.FTZ R91, R48, R3.reuse ;  /* 0x00000003305b7220 */ /* 0x080fe20000410000 */
[-C--:B------:R-:W-:Y:S01]  /*1e5f0*/  FMUL.FTZ R99, R32, R3.reuse ;  /* 0x0000000320637220 */ /* 0x080fe20000410000 */
[----:B------:R-:W-:Y:S01]  /*1e600*/  ISETP.NE.AND P1, PT, R205, 0x2, PT ;  /* 0x00000002cd00780c */ /* 0x000fe20003f25270 */
[-C--:B------:R-:W-:Y:S01]  /*1e610*/  FMUL.FTZ R97, R33, R3.reuse ;  /* 0x0000000321617220 */ /* 0x080fe20000410000 */
[----:B------:R-:W-:Y:S01]  /*1e620*/  PRMT R0, R5, 0x654, R0 ;  /* 0x0000065405007816 */ /* 0x000fe20000000000 */
[-C--:B------:R-:W-:Y:S01]  /*1e630*/  FMUL.FTZ R96, R36, R3.reuse ;  /* 0x0000000324607220 */ /* 0x080fe20000410000 */
[-C--:B------:R-:W-:Y:S01]  /*1e640*/  FMUL.FTZ R94, R37, R3.reuse ;  /* 0x00000003255e7220 */ /* 0x080fe20000410000 */
[-C--:B------:R-:W-:Y:S01]  /*1e650*/  FMUL.FTZ R95, R40, R3.reuse ;  /* 0x00000003285f7220 */ /* 0x080fe20000410000 */
[----:B------:R0:W-:Y:S01]  /*1e660*/  SYNCS.ARRIVE.TRANS64.RED.A1T0 RZ, [R0+URZ], RZ ;  /* 0x000000ff00ff79a7 */ /* 0x0001e2000810043f */
[-C--:B------:R-:W-:Y:S01]  /*1e670*/  FMUL.FTZ R93, R41, R3.reuse ;  /* 0x00000003295d7220 */ /* 0x080fe20000410000 */
[-C--:B------:R-:W-:Y:S01]  /*1e680*/  FMUL.FTZ R92, R44, R3.reuse ;  /* 0x000000032c5c7220 */ /* 0x080fe20000410000 */
[-C--:B------:R-:W-:Y:S01]  /*1e690*/  FMUL.FTZ R90, R45, R3.reuse ;  /* 0x000000032d5a7220 */ /* 0x080fe20000410000 */
[-C--:B------:R-:W-:Y:S01]  /*1e6a0*/  FMUL.FTZ R48, R49, R3.reuse ;  /* 0x0000000331307220 */ /* 0x080fe20000410000 */
[-C--:B------:R-:W-:Y:S01]  /*1e6b0*/  FMUL.FTZ R100, R28, R3.reuse ;  /* 0x000000031c647220 */ /* 0x080fe20000410000 */
[-C--:B------:R-:W-:Y:S01]  /*1e6c0*/  FMUL.FTZ R45, R53, R3.reuse ;  /* 0x00000003352d7220 */ /* 0x080fe20000410000 */
[-C--:B------:R-:W-:Y:S01]  /*1e6d0*/  FMUL.FTZ R44, R56, R3.reuse ;  /* 0x00000003382c7220 */ /* 0x080fe20000410000 */
[----:B0-----:R-:W-:Y:S01]  /*1e6e0*/  SEL R0, RZ, 0x1, P1 ;  /* 0x00000001ff007807 */ /* 0x001fe20000800000 */
        /* <DEDUP_REMOVED lines=51> */
[----:B------:R-:W-:Y:S01]  /*1ea20*/  FMUL.FTZ R87, R87, R2 ;  /* 0x0000000257577220 */ /* 0x000fe20000410000 */
[----:B------:R-:W-:Y:S01]  /*1ea30*/  LOP3.LUT R211, R211, R0, RZ, 0x3c, !PT ;  /* 0x00000000d3d37212 */ /* 0x000fe200078e3cff */
[----:B------:R-:W-:Y:S01]  /*1ea40*/  UIADD3 UR37, UR37, 0x1, URZ ;  /* 0x0000000125257890 */ /* 0x000fe2000fffe03f */
[----:B------:R-:W-:-:S11]  /*1ea50*/  SEL R205, R205, RZ, P1 ;  /* 0x000000ffcdcd7207 */ /* 0x000fd60000800000 */
.L_x_547:
[----:B------:R-:W-:Y:S05]  /*1ea60*/  WARPSYNC.ALL ;  /* 0x0000000000007948 */ /* 0x000fea0003800000 */
[----:B------:R-:W0:Y:S08]  /*1ea70*/  S2UR UR38, SR_CgaCtaId ;  /* 0x00000000002679c3 */ /* 0x000e300000008800 */
[----:B------:R-:W-:Y:S06]  /*1ea80*/  BAR.SYNC.DEFER_BLOCKING 0x5, 0x180 ;  /* 0x0146000000007b1d */ /* 0x000fec0000010000 */
[----:B------:R-:W-:Y:S01]  /*1ea90*/  UMOV UR4, 0x400 ;  /* 0x0000040000047882 */ /* 0x000fe20000000000 */
[----:B------:R-:W-:Y:S01]  /*1eaa0*/  BSSY B0, `(.L_x_606) ;  /* 0x0000275000007945 */ /* 0x000fe20003800000 */
[----:B0-----:R-:W-:-:S06]  /*1eab0*/  ULEA UR4, UR38, UR4, 0x18 ;  /* 0x0000000426047291 */ /* 0x001fcc000f8ec03f */
[----:B------:R-:W-:-:S05]  /*1eac0*/  IMAD.U32 R18, RZ, RZ, UR4 ;  /* 0x00000004ff127e24 */ /* 0x000fca000f8e00ff */
[----:B------:R0:W1:Y:S01]  /*1ead0*/  LDS.128 R168, [R18+0x298d0] ;  /* 0x0298d00012a87984 */ /* 0x0000620000000c00 */
[----:B------:R-:W-:Y:S06]  /*1eae0*/  BAR.ARV 0x4, 0x180 ;  /* 0x0106000000007b1d */ /* 0x000fec0000002000 */
[----:B------:R-:W-:Y:S05]  /*1eaf0*/  @P0 BRA `(.L_x_607) ;  /* 0x0000001800c40947 */ /* 0x000fea0003800000 */
[----:B------:R-:W2:Y:S01]  /*1eb00*/  S2R R55, SR_TID.X ;  /* 0x0000000000377919 */ /* 0x000ea20000002100 */
[----:B------:R-:W-:Y:S01]  /*1eb10*/  ULDC.64 UR4, c[0x4][0x40] ;  /* 0x0100100000047ab9 */ /* 0x000fe20000000a00 */
[----:B------:R-:W3:Y:S01]  /*1eb20*/  LDL R54, [R1+0x40] ;  /* 0x0000400001367983 */ /* 0x000ee20000100800 */
[----:B--2---:R-:W-:-:S05]  /*1eb30*/  IMAD.SHL.U32 R0, R55, 0x4, RZ ;  /* 0x0000000437007824 */ /* 0x004fca00078e00ff */
[----:B------:R-:W-:-:S04]  /*1eb40*/  LOP3.LUT R0, R0, 0xc, RZ, 0xc0, !PT ;  /* 0x0000000c00007812 */ /* 0x000fc800078ec0ff */
[----:B------:R-:W-:-:S05]  /*1eb50*/  IADD3 R2, P0, R0, UR4, RZ ;  /* 0x0000000400027c10 */ /* 0x000fca000ff1e0ff */
[----:B------:R-:W-:-:S05]  /*1eb60*/  IMAD.X R3, RZ, RZ, UR5, P0 ;  /* 0x00000005ff037e24 */ /* 0x000fca00080e06ff */
[----:B------:R2:W4:Y:S01]  /*1eb70*/  LDG.E.CONSTANT R0, desc[UR50][R2.64] ;  /* 0x0000003202007981 */ /* 0x000522000c1e9900 */
[----:B------:R-:W-:Y:S01]  /*1eb80*/  F2FP.BF16.F32.PACK_AB R50, R43, R50 ;  /* 0x000000322b32723e */ /* 0x000fe200000010ff */
[----:B------:R-:W-:Y:S01]  /*1eb90*/  UMOV UR4, 0xffffffff ;  /* 0xffffffff00047882 */ /* 0x000fe20000000000 */
[----:B------:R-:W-:Y:S01]  /*1eba0*/  F2FP.BF16.F32.PACK_AB R43, R45, R48 ;  /* 0x000000302d2b723e */ /* 0x000fe200000010ff */
[----:B------:R-:W0:Y:S01]  /*1ebb0*/  S2R R51, SR_SWINHI ;  /* 0x0000000000337919 */ /* 0x000e220000002f00 */
[----:B------:R-:W-:Y:S02]  /*1ebc0*/  F2FP.BF16.F32.PACK_AB R41, R41, R44 ;  /* 0x0000002c2929723e */ /* 0x000fe400000010ff */
[----:B------:R-:W-:Y:S02]  /*1ebd0*/  F2FP.BF16.F32.PACK_AB R30, R30, R61 ;  /* 0x0000003d1e1e723e */ /* 0x000fe400000010ff */
[----:B------:R-:W-:Y:S02]  /*1ebe0*/  F2FP.BF16.F32.PACK_AB R61, R39, R46 ;  /* 0x0000002e273d723e */ /* 0x000fe400000010ff */
[----:B------:R-:W-:-:S02]  /*1ebf0*/  F2FP.BF16.F32.PACK_AB R46, R4, R5 ;  /* 0x00000005042e723e */ /* 0x000fc400000010ff */
[----:B------:R-:W-:Y:S02]  /*1ec00*/  F2FP.BF16.F32.PACK_AB R69, R25, R26 ;  /* 0x0000001a1945723e */ /* 0x000fe400000010ff */
[----:B------:R-:W-:Y:S02]  /*1ec10*/  F2FP.BF16.F32.PACK_AB R34, R27, R34 ;  /* 0x000000221b22723e */ /* 0x000fe400000010ff */
        /* <DEDUP_REMOVED lines=10> */
[----:B------:R-:W-:Y:S02]  /*1ecc0*/  MOV R44, R18 ;  /* 0x00000012002c7202 */ /* 0x000fe40000000f00 */
[----:B0-----:R-:W-:Y:S02]  /*1ecd0*/  MOV R45, R51 ;  /* 0x00000033002d7202 */ /* 0x001fe40000000f00 */
[----:B------:R-:W-:Y:S02]  /*1ece0*/  F2FP.BF16.F32.PACK_AB R38, R11, R12 ;  /* 0x0000000c0b26723e */ /* 0x000fe400000010ff */
[----:B------:R-:W-:Y:S02]  /*1ecf0*/  F2FP.BF16.F32.PACK_AB R48, R87, R6 ;  /* 0x000000065730723e */ /* 0x000fe400000010ff */
[----:B--2---:R-:W-:Y:S02]  /*1ed00*/  LOP3.LUT P0, R2, R55, 0x3, RZ, 0xc0, !PT ;  /* 0x0000000337027812 */ /* 0x004fe4000780c0ff */
[----:B------:R-:W-:-:S02]  /*1ed10*/  F2FP.BF16.F32.PACK_AB R100, R100, R103 ;  /* 0x000000676464723e */ /* 0x000fc400000010ff */
[----:B------:R-:W-:Y:S02]  /*1ed20*/  F2FP.BF16.F32.PACK_AB R101, R98, R101 ;  /* 0x000000656265723e */ /* 0x000fe400000010ff */
[----:B------:R-:W-:Y:S02]  /*1ed30*/  ISETP.EQ.OR P0, PT, R2, 0x3, !P0 ;  /* 0x000000030200780c */ /* 0x000fe40004702670 */
        /* <DEDUP_REMOVED lines=10> */
[----:B------:R-:W-:Y:S02]  /*1ede0*/  SEL R13, R100, R101, P0 ;  /* 0x00000065640d7207 */ /* 0x000fe40000000000 */
[----:B------:R-:W-:Y:S01]  /*1edf0*/  SEL R3, R101, R100, P0 ;  /* 0x0000006465037207 */ /* 0x000fe20000000000 */
[----:B---3--:R-:W-:-:S03]  /*1ee00*/  IMAD.WIDE R4, R54, 0x2, R44 ;  /* 0x0000000236047825 */ /* 0x008fc600078e022c */
[C---:B------:R-:W-:Y:S02]  /*1ee10*/  IADD3 R25, P1, R4.reuse, 0x4040, RZ ;  /* 0x0000404004197810 */ /* 0x040fe40007f3e0ff */
[C---:B------:R-:W-:Y:S02]  /*1ee20*/  IADD3 R27, P5, R4.reuse, 0x4060, RZ ;  /* 0x00004060041b7810 */ /* 0x040fe40007fbe0ff */
[----:B------:R-:W-:Y:S02]  /*1ee30*/  LOP3.LUT R24, R25, 0x380, RZ, 0xc0, !PT ;  /* 0x0000038019187812 */ /* 0x000fe400078ec0ff */
[----:B------:R-:W-:Y:S02]  /*1ee40*/  LOP3.LUT R26, R27, 0x380, RZ, 0xc0, !PT ;  /* 0x000003801b1a7812 */ /* 0x000fe400078ec0ff */
[----:B------:R-:W-:Y:S02]  /*1ee50*/  IADD3 R7, P3, R4, 0x4000, RZ ;  /* 0x0000400004077810 */ /* 0x000fe40007f7e0ff */
[----:B------:R-:W-:-:S02]  /*1ee60*/  SHF.R.U64 R24, R24, 0x3, RZ ;  /* 0x0000000318187819 */ /* 0x000fc400000012ff */
[----:B------:R-:W-:Y:S02]  /*1ee70*/  SHF.R.U64 R26, R26, 0x3, RZ ;  /* 0x000000031a1a7819 */ /* 0x000fe400000012ff */
[----:B------:R-:W-:Y:S02]  /*1ee80*/  LOP3.LUT R14, R7, 0x380, RZ, 0xc0, !PT ;  /* 0x00000380070e7812 */ /* 0x000fe400078ec0ff */
[----:B------:R-:W-:Y:S01]  /*1ee90*/  LOP3.LUT R24, R24, R25, RZ, 0x3c, !PT ;  /* 0x0000001918187212 */ /* 0x000fe200078e3cff */
[----:B------:R-:W-:Y:S01]  /*1eea0*/  IMAD.X R25, RZ, RZ, R5, P1 ;  /* 0x000000ffff197224 */ /* 0x000fe200008e0605 */
[----:B------:R-:W-:Y:S02]  /*1eeb0*/  LOP3.LUT R26, R26, R27, RZ, 0x3c, !PT ;  /* 0x0000001b1a1a7212 */ /* 0x000fe400078e3cff */
[----:B------:R-:W-:Y:S02]  /*1eec0*/  SHF.R.U64 R14, R14, 0x3, RZ ;  /* 0x000000030e0e7819 */ /* 0x000fe400000012ff */
[----:B------:R-:W-:-:S02]  /*1eed0*/  IADD3 R21, P2, R4, 0x4020, RZ ;  /* 0x0000402004157810 */ /* 0x000fc40007f5e0ff */
[C---:B------:R-:W-:Y:S02]  /*1eee0*/  IADD3 R15, P4, R4.reuse, 0x60, RZ ;  /* 0x00000060040f7810 */ /* 0x040fe40007f9e0ff */
[----:B------:R-:W-:Y:S02]  /*1eef0*/  IADD3.X R27, RZ, R5, RZ, P5, !PT ;  /* 0x00000005ff1b7210 */ /* 0x000fe40002ffe4ff */
[C---:B------:R-:W-:Y:S02]  /*1ef00*/  IADD3 R9, P1, R4.reuse, 0x20, RZ ;  /* 0x0000002004097810 */ /* 0x040fe40007f3e0ff */
[----:B------:R-:W-:Y:S02]  /*1ef10*/  IADD3 R11, P5, R4, 0x40, RZ ;  /* 0x00000040040b7810 */ /* 0x000fe40007fbe0ff */
[----:B------:R-:W-:Y:S02]  /*1ef20*/  LOP3.LUT R14, R14, R7, RZ, 0x3c, !PT ;  /* 0x000000070e0e7212 */ /* 0x000fe400078e3cff */
[----:B------:R-:W-:-:S02]  /*1ef30*/  LOP3.LUT R20, R21, 0x380, RZ, 0xc0, !PT ;  /* 0x0000038015147812 */ /* 0x000fc400078ec0ff */
[----:B------:R-:W-:Y:S02]  /*1ef40*/  LOP3.LUT R10, R15, 0x380, RZ, 0xc0, !PT ;  /* 0x000003800f0a7812 */ /* 0x000fe400078ec0ff */
[----:B------:R-:W-:Y:S02]  /*1ef50*/  LOP3.LUT R8, R9, 0x380, RZ, 0xc0, !PT ;  /* 0x0000038009087812 */ /* 0x000fe400078ec0ff */
[----:B------:R-:W-:Y:S02]  /*1ef60*/  LOP3.LUT R7, R4, 0x380, RZ, 0xc0, !PT ;  /* 0x0000038004077812 */ /* 0x000fe400078ec0ff */
[----:B------:R-:W-:Y:S02]  /*1ef70*/  LOP3.LUT R6, R11, 0x380, RZ, 0xc0, !PT ;  /* 0x000003800b067812 */ /* 0x000fe400078ec0ff */
[----:B------:R-:W-:Y:S02]  /*1ef80*/  SHF.R.U64 R20, R20, 0x3, RZ ;  /* 0x0000000314147819 */ /* 0x000fe400000012ff */
[----:B------:R-:W-:-:S02]  /*1ef90*/  SHF.R.U64 R10, R10, 0x3, RZ ;  /* 0x000000030a0a7819 */ /* 0x000fc400000012ff */
[----:B------:R-:W-:Y:S02]  /*1efa0*/  SHF.R.U64 R8, R8, 0x3, RZ ;  /* 0x0000000308087819 */ /* 0x000fe400000012ff */
[----:B------:R-:W-:Y:S02]  /*1efb0*/  SHF.R.U64 R7, R7, 0x3, RZ ;  /* 0x0000000307077819 */ /* 0x000fe400000012ff */
[----:B------:R-:W-:Y:S02]  /*1efc0*/  SHF.R.U64 R6, R6, 0x3, RZ ;  /* 0x0000000306067819 */ /* 0x000fe400000012ff */
[----:B------:R-:W-:Y:S01]  /*1efd0*/  LOP3.LUT R20, R20, R21, RZ, 0x3c, !PT ;  /* 0x0000001514147212 */ /* 0x000fe200078e3cff */
[--C-:B------:R-:W-:Y:S01]  /*1efe0*/  IMAD.X R21, RZ, RZ, R5.reuse, P2 ;  /* 0x000000ffff157224 */ /* 0x100fe200010e0605 */
[----:B------:R-:W-:Y:S01]  /*1eff0*/  LOP3.LUT R10, R10, R15, RZ, 0x3c, !PT ;  /* 0x0000000f0a0a7212 */ /* 0x000fe200078e3cff */
[--C-:B------:R-:W-:Y:S01]  /*1f000*/  IMAD.X R15, RZ, RZ, R5.reuse, P3 ;  /* 0x000000ffff0f7224 */ /* 0x100fe200018e0605 */
[----:B------:R-:W-:Y:S01]  /*1f010*/  LOP3.LUT R8, R8, R9, RZ, 0x3c, !PT ;  /* 0x0000000908087212 */ /* 0x000fe200078e3cff */
[--C-:B------:R-:W-:Y:S01]  /*1f020*/  IMAD.X R9, RZ, RZ, R5.reuse, P1 ;  /* 0x000000ffff097224 */ /* 0x100fe200008e0605 */
[----:B------:R-:W-:Y:S01]  /*1f030*/  LOP3.LUT R4, R7, R4, RZ, 0x3c, !PT ;  /* 0x0000000407047212 */ /* 0x000fe200078e3cff */
[----:B------:R-:W-:Y:S01]  /*1f040*/  IMAD.X R7, RZ, RZ, R5, P5 ;  /* 0x000000ffff077224 */ /* 0x000fe200028e0605 */
[----:B------:R-:W-:-:S02]  /*1f050*/  LOP3.LUT R6, R6, R11, RZ, 0x3c, !PT ;  /* 0x0000000b06067212 */ /* 0x000fc400078e3cff */
[-C--:B------:R-:W-:Y:S02]  /*1f060*/  IADD3.X R11, RZ, R5.reuse, RZ, P4, !PT ;  /* 0x00000005ff0b7210 */ /* 0x080fe400027fe4ff */
[----:B------:R-:W-:Y:S02]  /*1f070*/  MOV R76, R4 ;  /* 0x00000004004c7202 */ /* 0x000fe40000000f00 */
[----:B------:R-:W-:Y:S02]  /*1f080*/  MOV R62, R26 ;  /* 0x0000001a003e7202 */ /* 0x000fe40000000f00 */
[----:B------:R-:W-:Y:S02]  /*1f090*/  MOV R64, R24 ;  /* 0x0000001800407202 */ /* 0x000fe40000000f00 */
[----:B------:R-:W-:Y:S02]  /*1f0a0*/  MOV R66, R20 ;  /* 0x0000001400427202 */ /* 0x000fe40000000f00 */
[----:B------:R-:W-:-:S02]  /*1f0b0*/  MOV R68, R14 ;  /* 0x0000000e00447202 */ /* 0x000fc40000000f00 */
[----:B------:R-:W-:Y:S02]  /*1f0c0*/  MOV R70, R10 ;  /* 0x0000000a00467202 */ /* 0x000fe40000000f00 */
[----:B------:R-:W-:Y:S02]  /*1f0d0*/  MOV R72, R6 ;  /* 0x0000000600487202 */ /* 0x000fe40000000f00 */
[----:B------:R-:W-:Y:S02]  /*1f0e0*/  MOV R74, R8 ;  /* 0x00000008004a7202 */ /* 0x000fe40000000f00 */
[----:B----4-:R-:W-:Y:S01]  /*1f0f0*/  LOP3.LUT R2, R0, 0x2, RZ, 0x3c, !PT ;  /* 0x0000000200027812 */ /* 0x010fe200078e3cff */
[----:B------:R-:W-:Y:S06]  /*1f100*/  BRA.DIV UR4, `(.L_x_608) ;  /* 0x000000aa04787947 */ /* 0x000fec000b800000 */
[----:B------:R-:W-:Y:S01]  /*1f110*/  SEL R33, R35, R32, P0 ;  /* 0x0000002023217207 */ /* 0x000fe20000000000 */
[----:B------:R-:W-:Y:S01]  /*1f120*/  SHFL.IDX PT, R6, R13, R0, 0x1c1f ;  /* 0x001c1f000d067589 */ /* 0x000fe200000e0000 */
[----:B------:R-:W-:Y:S02]  /*1f130*/  SEL R37, R39, R36, P0 ;  /* 0x0000002427257207 */ /* 0x000fe40000000000 */
[----:B------:R-:W-:Y:S01]  /*1f140*/  SEL R7, R97, R96, P0 ;  /* 0x0000006061077207 */ /* 0x000fe20000000000 */
[----:B------:R-:W-:Y:S01]  /*1f150*/  SHFL.IDX PT, R3, R3, R2, 0x1c1f ;  /* 0x001c1f0203037589 */ /* 0x000fe200000e0000 */
[----:B------:R-:W-:Y:S02]  /*1f160*/  SEL R25, R52, R43, P0 ;  /* 0x0000002b34197207 */ /* 0x000fe40000000000 */
[----:B------:R-:W-:Y:S02]  /*1f170*/  SEL R27, R43, R52, P0 ;  /* 0x000000342b1b7207 */ /* 0x000fe40000000000 */
[----:B------:R-:W-:Y:S01]  /*1f180*/  SEL R29, R41, R40, P0 ;  /* 0x00000028291d7207 */ /* 0x000fe20000000000 */
[----:B------:R-:W-:Y:S01]  /*1f190*/  SHFL.IDX PT, R7, R7, R2, 0x1c1f ;  /* 0x001c1f0207077589 */ /* 0x000fe200000e0000 */
[----:B------:R-:W-:-:S02]  /*1f1a0*/  SEL R31, R40, R41, P0 ;  /* 0x00000029281f7207 */ /* 0x000fc40000000000 */
[----:B------:R-:W-:Y:S01]  /*1f1b0*/  SEL R35, R32, R35, P0 ;  /* 0x0000002320237207 */ /* 0x000fe20000000000 */
[----:B------:R-:W-:Y:S01]  /*1f1c0*/  SHFL.IDX PT, R26, R25, R0, 0x1c1f ;  /* 0x001c1f00191a7589 */ /* 0x000fe200000e0000 */
[----:B------:R-:W-:Y:S02]  /*1f1d0*/  SEL R39, R36, R39, P0 ;  /* 0x0000002724277207 */ /* 0x000fe40000000000 */
[----:B------:R-:W-:Y:S01]  /*1f1e0*/  SEL R5, R96, R97, P0 ;  /* 0x0000006160057207 */ /* 0x000fe20000000000 */
[----:B------:R-:W-:Y:S01]  /*1f1f0*/  SHFL.IDX PT, R27, R27, R2, 0x1c1f ;  /* 0x001c1f021b1b7589 */ /* 0x000fe200000e0000 */
[----:B------:R-:W-:Y:S02]  /*1f200*/  SEL R9, R92, R93, P0 ;  /* 0x0000005d5c097207 */ /* 0x000fe40000000000 */
[----:B------:R-:W-:Y:S01]  /*1f210*/  SEL R41, R46, R47, P0 ;  /* 0x0000002f2e297207 */ /* 0x000fe20000000000 */
[----:B------:R-:W0:Y:S01]  /*1f220*/  SHFL.IDX PT, R10, R5, R0, 0x1c1f ;  /* 0x001c1f00050a7589 */ /* 0x000e2200000e0000 */
        /* <DEDUP_REMOVED lines=14> */
[----:B------:R-:W2:Y:S01]  /*1f310*/  SHFL.IDX PT, R20, R21, R2, 0x1c1f ;  /* 0x001c1f0215147589 */ /* 0x000ea200000e0000 */
[----:B------:R-:W-:Y:S02]  /*1f320*/  SEL R53, R30, R53, P0 ;  /* 0x000000351e357207 */ /* 0x000fe40000000000 */
[----:B------:R-:W-:Y:S01]  /*1f330*/  SEL R57, R56, R57, P0 ;  /* 0x0000003938397207 */ /* 0x000fe20000000000 */
[----:B------:R-:W3:Y:S01]  /*1f340*/  SHFL.IDX PT, R30, R29, R0, 0x1c1f ;  /* 0x001c1f001d1e7589 */ /* 0x000ee200000e0000 */
[----:B------:R-:W-:-:S02]  /*1f350*/  SEL R61, R61, R50, P0 ;  /* 0x000000323d3d7207 */ /* 0x000fc40000000000 */
[----:B------:R-:W-:Y:S01]  /*1f360*/  SEL R65, R65, R42, P0 ;  /* 0x0000002a41417207 */ /* 0x000fe20000000000 */
[----:B------:R-:W-:Y:S01]  /*1f370*/  SHFL.IDX PT, R43, R43, R2, 0x1c1f ;  /* 0x001c1f022b2b7589 */ /* 0x000fe200000e0000 */
[----:B------:R-:W-:Y:S02]  /*1f380*/  SEL R69, R69, R34, P0 ;  /* 0x0000002245457207 */ /* 0x000fe40000000000 */
[----:B------:R-:W-:Y:S01]  /*1f390*/  SEL R73, R38, R73, P0 ;  /* 0x0000004926497207 */ /* 0x000fe20000000000 */
[----:B------:R-:W4:Y:S01]  /*1f3a0*/  SHFL.IDX PT, R34, R33, R0, 0x1c1f ;  /* 0x001c1f0021227589 */ /* 0x000f2200000e0000 */
[----:B------:R-:W-:Y:S02]  /*1f3b0*/  SEL R75, R77, R48, P0 ;  /* 0x000000304d4b7207 */ /* 0x000fe40000000000 */
[----:B------:R-:W-:Y:S01]  /*1f3c0*/  SEL R77, R48, R77, P0 ;  /* 0x0000004d304d7207 */ /* 0x000fe20000000000 */
[----:B------:R-:W1:Y:S01]  /*1f3d0*/  SHFL.IDX PT, R38, R37, R0, 0x1c1f ;  /* 0x001c1f0025267589 */ /* 0x000e6200000e0000 */
[----:B0-----:R-:W-:-:S02]  /*1f3e0*/  SEL R8, R10, R7, P0 ;  /* 0x000000070a087207 */ /* 0x001fc40000000000 */
[----:B------:R-:W-:Y:S01]  /*1f3f0*/  SEL R24, R26, R27, P0 ;  /* 0x0000001b1a187207 */ /* 0x000fe20000000000 */
[----:B------:R-:W0:Y:S01]  /*1f400*/  SHFL.IDX PT, R42, R41, R0, 0x1c1f ;  /* 0x001c1f00292a7589 */ /* 0x000e2200000e0000 */
[----:B------:R-:W-:Y:S02]  /*1f410*/  SEL R4, R6, R3, P0 ;  /* 0x0000000306047207 */ /* 0x000fe40000000000 */
[----:B------:R-:W-:Y:S01]  /*1f420*/  SEL R10, R7, R10, P0 ;  /* 0x0000000a070a7207 */ /* 0x000fe20000000000 */
[----:B------:R-:W-:Y:S01]  /*1f430*/  SHFL.IDX PT, R47, R47, R0, 0x1c1f ;  /* 0x001c1f002f2f7589 */ /* 0x000fe200000e0000 */
[----:B--2---:R-:W-:Y:S02]  /*1f440*/  SEL R12, R9, R20, P0 ;  /* 0x00000014090c7207 */ /* 0x004fe40000000000 */
[----:B------:R-:W-:Y:S01]  /*1f450*/  SEL R14, R20, R9, P0 ;  /* 0x00000009140e7207 */ /* 0x000fe20000000000 */
[----:B------:R-:W-:Y:S01]  /*1f460*/  SHFL.IDX PT, R51, R51, R0, 0x1c1f ;  /* 0x001c1f0033337589 */ /* 0x000fe200000e0000 */
[----:B---3--:R-:W-:-:S02]  /*1f470*/  SEL R28, R30, R31, P0 ;  /* 0x0000001f1e1c7207 */ /* 0x008fc40000000000 */
[----:B------:R-:W-:Y:S01]  /*1f480*/  SEL R26, R27, R26, P0 ;  /* 0x0000001a1b1a7207 */ /* 0x000fe20000000000 */
[----:B------:R-:W-:Y:S01]  /*1f490*/  SHFL.IDX PT, R55, R55, R0, 0x1c1f ;  /* 0x001c1f0037377589 */ /* 0x000fe200000e0000 */
[----:B------:R-:W-:Y:S02]  /*1f4a0*/  SEL R30, R31, R30, P0 ;  /* 0x0000001e1f1e7207 */ /* 0x000fe40000000000 */
[----:B------:R-:W-:Y:S01]  /*1f4b0*/  SEL R6, R3, R6, P0 ;  /* 0x0000000603067207 */ /* 0x000fe20000000000 */
[----:B------:R-:W-:Y:S01]  /*1f4c0*/  SHFL.IDX PT, R59, R59, R0, 0x1c1f ;  /* 0x001c1f003b3b7589 */ /* 0x000fe200000e0000 */
[----:B----4-:R-:W-:Y:S02]  /*1f4d0*/  SEL R32, R34, R35, P0 ;  /* 0x0000002322207207 */ /* 0x010fe40000000000 */
[----:B------:R-:W-:Y:S01]  /*1f4e0*/  SEL R34, R35, R34, P0 ;  /* 0x0000002223227207 */ /* 0x000fe20000000000 */
[----:B------:R-:W-:Y:S01]  /*1f4f0*/  SHFL.IDX PT, R63, R63, R0, 0x1c1f ;  /* 0x001c1f003f3f7589 */ /* 0x000fe200000e0000 */
[----:B-1----:R-:W-:-:S02]  /*1f500*/  SEL R36, R38, R39, P0 ;  /* 0x0000002726247207 */ /* 0x002fc40000000000 */
[----:B------:R-:W-:Y:S01]  /*1f510*/  SEL R38, R39, R38, P0 ;  /* 0x0000002627267207 */ /* 0x000fe20000000000 */
[----:B------:R-:W-:Y:S01]  /*1f520*/  SHFL.IDX PT, R67, R67, R0, 0x1c1f ;  /* 0x001c1f0043437589 */ /* 0x000fe200000e0000 */
[----:B0-----:R-:W-:Y:S02]  /*1f530*/  SEL R40, R42, R43, P0 ;  /* 0x0000002b2a287207 */ /* 0x001fe40000000000 */
[----:B------:R-:W-:Y:S01]  /*1f540*/  SEL R42, R43, R42, P0 ;  /* 0x0000002a2b2a7207 */ /* 0x000fe20000000000 */
[----:B------:R-:W-:Y:S04]  /*1f550*/  SHFL.IDX PT, R71, R71, R0, 0x1c1f ;  /* 0x001c1f0047477589 */ /* 0x000fe800000e0000 */
[----:B------:R-:W0:Y:S04]  /*1f560*/  SHFL.IDX PT, R46, R49, R2, 0x1c1f ;  /* 0x001c1f02312e7589 */ /* 0x000e2800000e0000 */
[----:B------:R-:W1:Y:S04]  /*1f570*/  SHFL.IDX PT, R48, R53, R2, 0x1c1f ;  /* 0x001c1f0235307589 */ /* 0x000e6800000e0000 */
[----:B------:R-:W2:Y:S04]  /*1f580*/  SHFL.IDX PT, R50, R57, R2, 0x1c1f ;  /* 0x001c1f0239327589 */ /* 0x000ea800000e0000 */
[----:B------:R-:W3:Y:S04]  /*1f590*/  SHFL.IDX PT, R52, R61, R2, 0x1c1f ;  /* 0x001c1f023d347589 */ /* 0x000ee800000e0000 */
[----:B------:R-:W4:Y:S04]  /*1f5a0*/  SHFL.IDX PT, R54, R65, R2, 0x1c1f ;  /* 0x001c1f0241367589 */ /* 0x000f2800000e0000 */
[----:B------:R-:W4:Y:S04]  /*1f5b0*/  SHFL.IDX PT, R56, R69, R2, 0x1c1f ;  /* 0x001c1f0245387589 */ /* 0x000f2800000e0000 */
[----:B------:R-:W4:Y:S01]  /*1f5c0*/  SHFL.IDX PT, R58, R73, R2, 0x1c1f ;  /* 0x001c1f02493a7589 */ /* 0x000f2200000e0000 */
[----:B0-----:R-:W-:-:S02]  /*1f5d0*/  SEL R5, R47, R46, P0 ;  /* 0x0000002e2f057207 */ /* 0x001fc40000000000 */
[----:B------:R-:W-:Y:S01]  /*1f5e0*/  SEL R7, R46, R47, P0 ;  /* 0x0000002f2e077207 */ /* 0x000fe20000000000 */
[----:B------:R-:W0:Y:S01]  /*1f5f0*/  SHFL.IDX PT, R75, R75, R0, 0x1c1f ;  /* 0x001c1f004b4b7589 */ /* 0x000e2200000e0000 */
[----:B-1----:R-:W-:Y:S02]  /*1f600*/  SEL R9, R51, R48, P0 ;  /* 0x0000003033097207 */ /* 0x002fe40000000000 */
[----:B------:R-:W-:Y:S01]  /*1f610*/  SEL R11, R48, R51, P0 ;  /* 0x00000033300b7207 */ /* 0x000fe20000000000 */
[----:B------:R1:W0:Y:S01]  /*1f620*/  SHFL.IDX PT, R60, R77, R2, 0x1c1f ;  /* 0x001c1f024d3c7589 */ /* 0x00022200000e0000 */
[----:B--2---:R-:W-:Y:S02]  /*1f630*/  SEL R13, R55, R50, P0 ;  /* 0x00000032370d7207 */ /* 0x004fe40000000000 */
[----:B------:R-:W-:Y:S02]  /*1f640*/  SEL R15, R50, R55, P0 ;  /* 0x00000037320f7207 */ /* 0x000fe40000000000 */
[----:B---3--:R-:W-:-:S02]  /*1f650*/  SEL R25, R59, R52, P0 ;  /* 0x000000343b197207 */ /* 0x008fc40000000000 */
[----:B------:R-:W-:Y:S02]  /*1f660*/  SEL R27, R52, R59, P0 ;  /* 0x0000003b341b7207 */ /* 0x000fe40000000000 */
[----:B----4-:R-:W-:Y:S01]  /*1f670*/  SEL R29, R63, R54, P0 ;  /* 0x000000363f1d7207 */ /* 0x010fe20000000000 */
[----:B-1----:R-:W-:Y:S01]  /*1f680*/  IMAD.MOV.U32 R2, RZ, RZ, RZ ;  /* 0x000000ffff027224 */ /* 0x002fe200078e00ff */
[----:B------:R-:W-:Y:S02]  /*1f690*/  SEL R31, R54, R63, P0 ;  /* 0x0000003f361f7207 */ /* 0x000fe40000000000 */
[----:B------:R-:W-:Y:S02]  /*1f6a0*/  SEL R33, R67, R56, P0 ;  /* 0x0000003843217207 */ /* 0x000fe40000000000 */
[----:B------:R-:W-:Y:S02]  /*1f6b0*/  SEL R35, R56, R67, P0 ;  /* 0x0000004338237207 */ /* 0x000fe40000000000 */
[----:B------:R-:W-:-:S02]  /*1f6c0*/  SEL R37, R71, R58, P0 ;  /* 0x0000003a47257207 */ /* 0x000fc40000000000 */
[----:B------:R-:W-:-:S07]  /*1f6d0*/  SEL R39, R58, R71, P0 ;  /* 0x000000473a277207 */ /* 0x000fce0000000000 */
.L_x_848:
[----:B------:R-:W-:Y:S05]  /*1f6e0*/  WARPSYNC.ALL ;  /* 0x0000000000007948 */ /* 0x000fea0003800000 */
[----:B------:R-:W-:Y:S01]  /*1f6f0*/  BAR.SYNC.DEFER_BLOCKING 0x1, 0x100 ;  /* 0x0044000000007b1d */ /* 0x000fe20000010000 */
[----:B0-----:R-:W-:-:S05]  /*1f700*/  SEL R41, R75, R60, P0 ;  /* 0x0000003c4b297207 */ /* 0x001fca0000000000 */
[----:B------:R-:W-:Y:S01]  /*1f710*/  ULDC.64 UR4, c[0x0][0xc00] ;  /* 0x0003000000047ab9 */ /* 0x000fe20000000a00 */
[----:B------:R-:W-:Y:S01]  /*1f720*/  SEL R43, R60, R75, P0 ;  /* 0x0000004b3c2b7207 */ /* 0x000fe20000000000 */
[----:B------:R-:W2:Y:S01]  /*1f730*/  LDL R3, [R1+0x3c] ;  /* 0x00003c0001037983 */ /* 0x000ea20000100800 */
[----:B------:R-:W-:Y:S01]  /*1f740*/  ISETP.NE.U32.AND P1, PT, RZ, UR4, PT ;  /* 0x00000004ff007c0c */ /* 0x000fe2000bf25070 */
[----:B------:R-:W0:Y:S01]  /*1f750*/  LDC R49, c[0x0][0xbe8] ;  /* 0x0002fa00ff317b82 */ /* 0x000e220000000800 */
[----:B------:R-:W-:Y:S02]  /*1f760*/  IADD3 R20, P2, R222, UR4, RZ ;  /* 0x00000004de147c10 */ /* 0x000fe4000ff5e0ff */
[----:B------:R-:W-:Y:S02]  /*1f770*/  ISETP.NE.AND.EX P1, PT, RZ, UR5, PT, P1 ;  /* 0x00000005ff007c0c */ /* 0x000fe4000bf25310 */
[----:B------:R-:W-:Y:S01]  /*1f780*/  IADD3.X R21, R223, UR5, RZ, P2, !PT ;  /* 0x00000005df157c10 */ /* 0x000fe200097fe4ff */
[----:B------:R-:W-:-:S02]  /*1f790*/  ULDC.64 UR4, c[0x0][0xc08] ;  /* 0x0003020000047ab9 */ /* 0x000fc40000000a00 */
[----:B------:R-:W-:Y:S01]  /*1f7a0*/  ISETP.NE.U32.AND P0, PT, RZ, UR4, PT ;  /* 0x00000004ff007c0c */ /* 0x000fe2000bf05070 */
[----:B------:R1:W-:Y:S04]  /*1f7b0*/  STSM.16.M88.4 [R76], R4 ;  /* 0x000000044c007844 */ /* 0x0003e80000000200 */
[----:B------:R-:W-:Y:S04]  /*1f7c0*/  STSM.16.M88.4 [R74], R8 ;  /* 0x000000084a007844 */ /* 0x000fe80000000200 */
[----:B------:R2:W-:Y:S04]  /*1f7d0*/  STSM.16.M88.4 [R72], R12 ;  /* 0x0000000c48007844 */ /* 0x0005e80000000200 */
[----:B------:R3:W-:Y:S04]  /*1f7e0*/  STSM.16.M88.4 [R70], R24 ;  /* 0x0000001846007844 */ /* 0x0007e80000000200 */
[----:B------:R3:W-:Y:S04]  /*1f7f0*/  STSM.16.M88.4 [R68], R28 ;  /* 0x0000001c44007844 */ /* 0x0007e80000000200 */
[----:B------:R3:W-:Y:S04]  /*1f800*/  STSM.16.M88.4 [R66], R32 ;  /* 0x0000002042007844 */ /* 0x0007e80000000200 */
[----:B------:R3:W-:Y:S01]  /*1f810*/  STSM.16.M88.4 [R64], R36 ;  /* 0x0000002440007844 */ /* 0x0007e20000000200 */
[----:B------:R-:W-:-:S03]  /*1f820*/  ISETP.NE.AND.EX P0, PT, RZ, UR5, PT, P0 ;  /* 0x00000005ff007c0c */ /* 0x000fc6000bf05300 */
[----:B------:R3:W-:Y:S01]  /*1f830*/  STSM.16.M88.4 [R62], R40 ;  /* 0x000000283e007844 */ /* 0x0007e20000000200 */
[----:B------:R-:W-:Y:S09]  /*1f840*/  BAR.SYNC.DEFER_BLOCKING 0x1, 0x100 ;  /* 0x0044000000007b1d */ /* 0x000ff20000010000 */
[----:B------:R-:W-:Y:S01]  /*1f850*/  @P0 IADD3 R222, P3, R222, UR4, RZ ;  /* 0x00000004dede0c10 */ /* 0x000fe2000ff7e0ff */
[----:B------:R-:W-:-:S02]  /*1f860*/  ULDC UR4, c[0x0][0xa88] ;  /* 0x0002a20000047ab9 */ /* 0x000fc40000000800 */
[----:B------:R-:W-:Y:S02]  /*1f870*/  MOV R0, UR4 ;  /* 0x0000000400007c02 */ /* 0x000fe40008000f00 */
[----:B------:R-:W-:Y:S01]  /*1f880*/  @P0 IADD3.X R223, R223, UR5, RZ, P3, !PT ;  /* 0x00000005dfdf0c10 */ /* 0x000fe20009ffe4ff */
[----:B------:R3:W5:Y:S01]  /*1f890*/  @P1 LDG.E R2, desc[UR50][R20.64] ;  /* 0x0000003214021981 */ /* 0x000762000c1e1900 */
[----:B0-----:R-:W-:-:S03]  /*1f8a0*/  ISETP.NE.AND P2, PT, R49, 0x1, PT ;  /* 0x000000013100780c */ /* 0x001fc60003f45270 */
[----:B------:R3:W5:Y:S10]  /*1f8b0*/  @P0 LDG.E R0, desc[UR50][R222.64] ;  /* 0x00000032de000981 */ /* 0x000774000c1e1900 */
[----:B-1----:R-:W0:Y:S08]  /*1f8c0*/  @P2 LDC R4, c[0x0][0xbec] ;  /* 0x0002fb00ff042b82 */ /* 0x002e300000000800 */
[----:B------:R-:W1:Y:S01]  /*1f8d0*/  @P2 LDC R5, c[0x0][0xbf0] ;  /* 0x0002fc00ff052b82 */ /* 0x000e620000000800 */
[----:B--2---:R-:W-:Y:S01]  /*1f8e0*/  IMAD R13, R225, 0x80, R3 ;  /* 0x00000080e10d7824 */ /* 0x004fe200078e0203 */
[----:B01-3--:R-:W-:Y:S06]  /*1f8f0*/  @P0 BRA `(.L_x_609) ;  /* 0x0000000000100947 */ /* 0x00bfec0003800000 */
[----:B------:R-:W-:Y:S05]  /*1f900*/  @!P1 BRA `(.L_x_609) ;  /* 0x00000000000c9947 */ /* 0x000fea0003800000 */
[----:B------:R-:W2:Y:S04]  /*1f910*/  LDG.E R3, desc[UR50][R20.64] ;  /* 0x0000003214037981 */ /* 0x000ea8000c1e1900 */
[----:B-----5:R-:W2:Y:S02]  /*1f920*/  LDG.E R0, desc[UR50][R20.64+0x4] ;  /* 0x0000043214007981 */ /* 0x020ea4000c1e1900 */
[----:B--2---:R-:W-:-:S07]  /*1f930*/  IMAD.IADD R0, R0, 0x1, -R3 ;  /* 0x0000000100007824 */ /* 0x004fce00078e0a03 */
.L_x_609:
[----:B------:R-:W2:Y:S01]  /*1f940*/  LDL R10, [R1+0x30] ;  /* 0x00003000010a7983 */ /* 0x000ea20000100800 */
[----:B------:R-:W-:Y:S01]  /*1f950*/  SHF.R.S32.HI R48, RZ, 0x1f, R221 ;  /* 0x0000001fff307819 */ /* 0x000fe200000114dd */
[----:B------:R-:W-:Y:S01]  /*1f960*/  @P2 IMAD.HI.U32 R4, R13, R4, RZ ;  /* 0x000000040d042227 */ /* 0x000fe200078e00ff */
[----:B------:R-:W-:Y:S01]  /*1f970*/  ULDC.64 UR4, c[0x0][0xb90] ;  /* 0x0002e40000047ab9 */ /* 0x000fe20000000a00 */
[----:B-----5:R-:W-:Y:S01]  /*1f980*/  SHF.R.S32.HI R3, RZ, 0x1f, R2 ;  /* 0x0000001fff037819 */ /* 0x020fe20000011402 */
[----:B------:R-:W0:Y:S01]  /*1f990*/  @P2 LDC R55, c[0x0][0xbec] ;  /* 0x0002fb00ff372b82 */ /* 0x000e220000000800 */
[----:B------:R-:W-:Y:S01]  /*1f9a0*/  IMAD R6, R48, UR4, RZ ;  /* 0x0000000430067c24 */ /* 0x000fe2000f8e02ff */
[----:B------:R-:W-:Y:S01]  /*1f9b0*/  SEL R224, R224, RZ, !P1 ;  /* 0x000000ffe0e07207 */ /* 0x000fe20004800000 */
[----:B------:R-:W-:Y:S01]  /*1f9c0*/  IMAD.MOV.U32 R7, RZ, RZ, R13 ;  /* 0x000000ffff077224 */ /* 0x000fe200078e000d */
[----:B------:R-:W-:Y:S01]  /*1f9d0*/  @P2 SHF.R.U32.HI R7, RZ, R5, R4 ;  /* 0x00000005ff072219 */ /* 0x000fe20000011604 */
[----:B------:R-:W-:Y:S01]  /*1f9e0*/  IMAD.WIDE.U32 R4, R221, UR4, R2 ;  /* 0x00000004dd047c25 */ /* 0x000fe2000f8e0002 */
[----:B------:R-:W-:-:S02]  /*1f9f0*/  SEL R51, R218, RZ, !P1 ;  /* 0x000000ffda337207 */ /* 0x000fc40004800000 */
[----:B------:R-:W-:Y:S01]  /*1fa00*/  LEA R11, R227, R214, 0x6 ;  /* 0x000000d6e30b7211 */ /* 0x000fe200078e30ff */
[----:B------:R-:W-:Y:S01]  /*1fa10*/  IMAD R9, R221, UR5, R6 ;  /* 0x00000005dd097c24 */ /* 0x000fe2000f8e0206 */
[----:B------:R-:W-:Y:S01]  /*1fa20*/  ULDC.64 UR4, c[0x0][0xb98] ;  /* 0x0002e60000047ab9 */ /* 0x000fe20000000a00 */
[----:B------:R-:W-:Y:S02]  /*1fa30*/  IMAD.MOV R6, RZ, RZ, -R7 ;  /* 0x000000ffff067224 */ /* 0x000fe400078e0a07 */
[----:B------:R-:W-:Y:S02]  /*1fa40*/  IMAD.IADD R5, R5, 0x1, R9 ;  /* 0x0000000105057824 */ /* 0x000fe400078e0209 */
[----:B------:R-:W-:Y:S02]  /*1fa50*/  IMAD R9, R49, R6, R13 ;  /* 0x0000000631097224 */ /* 0x000fe400078e020d */
[----:B------:R-:W-:Y:S02]  /*1fa60*/  IMAD R6, R224, UR4, RZ ;  /* 0x00000004e0067c24 */ /* 0x000fe4000f8e02ff */
[----:B------:R-:W-:-:S04]  /*1fa70*/  IMAD.WIDE.U32 R4, R51, UR4, R4 ;  /* 0x0000000433047c25 */ /* 0x000fc8000f8e0004 */
[----:B------:R-:W-:Y:S01]  /*1fa80*/  IMAD.WIDE R44, R11, 0x2, R44 ;  /* 0x000000020b2c7825 */ /* 0x000fe200078e022c */
[----:B------:R-:W-:Y:S02]  /*1fa90*/  SHF.R.S32.HI R11, RZ, 0x1f, R7 ;  /* 0x0000001fff0b7819 */ /* 0x000fe40000011407 */
[----:B------:R-:W-:Y:S01]  /*1faa0*/  IADD3 R4, P1, R7, R4, RZ ;  /* 0x0000000407047210 */ /* 0x000fe20007f3e0ff */
[----:B------:R-:W-:Y:S01]  /*1fab0*/  IMAD R8, R51, UR5, R6 ;  /* 0x0000000533087c24 */ /* 0x000fe2000f8e0206 */
[----:B------:R-:W-:Y:S01]  /*1fac0*/  SHF.R.S32.HI R6, RZ, 0x1f, R9 ;  /* 0x0000001fff067819 */ /* 0x000fe20000011409 */
[----:B------:R-:W-:Y:S01]  /*1fad0*/  ULDC.64 UR4, c[0x0][0xb88] ;  /* 0x0002e20000047ab9 */ /* 0x000fe20000000a00 */
[----:B------:R-:W-:Y:S01]  /*1fae0*/  IADD3 R13, P4, R44, 0x2000, RZ ;  /* 0x000020002c0d7810 */ /* 0x000fe20007f9e0ff */
[----:B------:R-:W-:Y:S01]  /*1faf0*/  IMAD R53, R0, R49, RZ ;  /* 0x0000003100357224 */ /* 0x000fe200078e02ff */
[----:B------:R-:W-:Y:S01]  /*1fb00*/  IADD3.X R5, R11, R5, R8, P1, !PT ;  /* 0x000000050b057210 */ /* 0x000fe20000ffe408 */
[----:B------:R-:W-:Y:S01]  /*1fb10*/  IMAD R6, R6, UR4, RZ ;  /* 0x0000000406067c24 */ /* 0x000fe2000f8e02ff */
[----:B------:R-:W-:-:S02]  /*1fb20*/  IADD3 R29, P3, R44, 0x4000, RZ ;  /* 0x000040002c1d7810 */ /* 0x000fc40007f7e0ff */
[----:B------:R-:W-:Y:S01]  /*1fb30*/  IADD3 R7, P0, R44, 0x1000, RZ ;  /* 0x000010002c077810 */ /* 0x000fe20007f1e0ff */
[----:B------:R-:W-:Y:S01]  /*1fb40*/  IMAD R11, R9, UR5, R6 ;  /* 0x00000005090b7c24 */ /* 0x000fe2000f8e0206 */
[----:B------:R-:W-:Y:S01]  /*1fb50*/  LOP3.LUT R12, R13, 0x380, RZ, 0xc0, !PT ;  /* 0x000003800d0c7812 */ /* 0x000fe200078ec0ff */
[----:B------:R-:W-:Y:S01]  /*1fb60*/  IMAD.WIDE.U32 R4, R9, UR4, R4 ;  /* 0x0000000409047c25 */ /* 0x000fe2000f8e0004 */
[----:B------:R-:W-:Y:S01]  /*1fb70*/  ULDC.64 UR4, c[0x0][0xb50] ;  /* 0x0002d40000047ab9 */ /* 0x000fe20000000a00 */
[----:B------:R-:W-:Y:S02]  /*1fb80*/  LOP3.LUT R28, R29, 0x380, RZ, 0xc0, !PT ;  /* 0x000003801d1c7812 */ /* 0x000fe400078ec0ff */
[----:B------:R-:W-:Y:S01]  /*1fb90*/  IMAD.IADD R5, R5, 0x1, R11 ;  /* 0x0000000105057824 */ /* 0x000fe200078e020b */
[----:B------:R-:W-:Y:S02]  /*1fba0*/  LEA R6, P1, R4, UR4, 0x2 ;  /* 0x0000000404067c11 */ /* 0x000fe4000f8210ff */
[----:B------:R-:W-:-:S02]  /*1fbb0*/  LOP3.LUT R8, R7, 0x380, RZ, 0xc0, !PT ;  /* 0x0000038007087812 */ /* 0x000fc400078ec0ff */
[----:B------:R-:W-:Y:S01]  /*1fbc0*/  LEA.HI.X R4, R4, UR5, R5, 0x2, P1 ;  /* 0x0000000504047c11 */ /* 0x000fe200088f1405 */
[----:B------:R-:W-:Y:S01]  /*1fbd0*/  SHFL.IDX PT, R20, R6, RZ, 0x1c1f ;  /* 0x001c1fff06147589 */ /* 0x000fe200000e0000 */
[----:B------:R-:W-:Y:S01]  /*1fbe0*/  IADD3 R25, P1, R44, 0x3000, RZ ;  /* 0x000030002c197810 */ /* 0x000fe20007f3e0ff */
[----:B------:R-:W-:Y:S01]  /*1fbf0*/  ULDC.64 UR4, c[0x0][0xaa0] ;  /* 0x0002a80000047ab9 */ /* 0x000fe20000000a00 */
[----:B------:R-:W-:Y:S01]  /*1fc00*/  IADD3.X R9, RZ, R45, RZ, P0, !PT ;  /* 0x0000002dff097210 */ /* 0x000fe200007fe4ff */
[----:B------:R-:W1:Y:S01]  /*1fc10*/  SHFL.IDX PT, R21, R4, RZ, 0x1c1f ;  /* 0x001c1fff04157589 */ /* 0x000e6200000e0000 */
[----:B------:R-:W-:Y:S02]  /*1fc20*/  LOP3.LUT R24, R25, 0x380, RZ, 0xc0, !PT ;  /* 0x0000038019187812 */ /* 0x000fe400078ec0ff */
[----:B------:R-:W-:Y:S01]  /*1fc30*/  SHF.R.U64 R12, R12, 0x3, RZ ;  /* 0x000000030c0c7819 */ /* 0x000fe200000012ff */
[----:B------:R-:W-:Y:S01]  /*1fc40*/  SHFL.IDX PT, R46, R6, 0x1, 0x1c1f ;  /* 0x003c1f00062e7f89 */ /* 0x000fe200000e0000 */
[----:B------:R-:W-:-:S02]  /*1fc50*/  SHF.R.U64 R24, R24, 0x3, RZ ;  /* 0x0000000318187819 */ /* 0x000fc400000012ff */
[----:B------:R-:W-:Y:S01]  /*1fc60*/  SHF.R.U64 R28, R28, 0x3, RZ ;  /* 0x000000031c1c7819 */ /* 0x000fe200000012ff */
[----:B------:R-:W3:Y:S01]  /*1fc70*/  SHFL.IDX PT, R47, R4, 0x1, 0x1c1f ;  /* 0x003c1f00042f7f89 */ /* 0x000ee200000e0000 */
[----:B------:R-:W-:Y:S02]  /*1fc80*/  LOP3.LUT P0, RZ, R229, 0x3, RZ, 0xc0, !PT ;  /* 0x00000003e5ff7812 */ /* 0x000fe4000780c0ff */
[----:B------:R-:W-:Y:S02]  /*1fc90*/  SHF.R.U64 R8, R8, 0x3, RZ ;  /* 0x0000000308087819 */ /* 0x000fe400000012ff */
[----:B------:R-:W-:Y:S01]  /*1fca0*/  LOP3.LUT R24, R24, R25, RZ, 0x3c, !PT ;  /* 0x0000001918187212 */ /* 0x000fe200078e3cff */
[--C-:B------:R-:W-:Y:S01]  /*1fcb0*/  IMAD.X R25, RZ, RZ, R45.reuse, P1 ;  /* 0x000000ffff197224 */ /* 0x100fe200008e062d */
[----:B------:R-:W-:Y:S01]  /*1fcc0*/  LOP3.LUT R12, R12, R13, RZ, 0x3c, !PT ;  /* 0x0000000d0c0c7212 */ /* 0x000fe200078e3cff */
[--C-:B------:R-:W-:Y:S01]  /*1fcd0*/  IMAD.X R13, RZ, RZ, R45.reuse, P4 ;  /* 0x000000ffff0d7224 */ /* 0x100fe200020e062d */
[----:B------:R-:W-:Y:S01]  /*1fce0*/  LOP3.LUT R28, R28, R29, RZ, 0x3c, !PT ;  /* 0x0000001d1c1c7212 */ /* 0x000fe200078e3cff */
[----:B------:R-:W-:Y:S01]  /*1fcf0*/  IMAD.X R29, RZ, RZ, R45, P3 ;  /* 0x000000ffff1d7224 */ /* 0x000fe200018e062d */
[----:B------:R-:W-:-:S02]  /*1fd00*/  LOP3.LUT R8, R8, R7, RZ, 0x3c, !PT ;  /* 0x0000000708087212 */ /* 0x000fc400078e3cff */
[C---:B------:R-:W-:Y:S02]  /*1fd10*/  IADD3 R33, P5, R44.reuse, 0x5000, RZ ;  /* 0x000050002c217810 */ /* 0x040fe40007fbe0ff */
[C---:B------:R-:W-:Y:S02]  /*1fd20*/  IADD3 R37, P4, R44.reuse, 0x6000, RZ ;  /* 0x000060002c257810 */ /* 0x040fe40007f9e0ff */
[C---:B------:R-:W-:Y:S02]  /*1fd30*/  LOP3.LUT R7, R44.reuse, 0x380, RZ, 0xc0, !PT ;  /* 0x000003802c077812 */ /* 0x040fe400078ec0ff */
[----:B------:R-:W-:Y:S02]  /*1fd40*/  IADD3 R5, P3, R44, 0x7000, RZ ;  /* 0x000070002c057810 */ /* 0x000fe40007f7e0ff */
[----:B------:R-:W-:Y:S02]  /*1fd50*/  LOP3.LUT R32, R33, 0x380, RZ, 0xc0, !PT ;  /* 0x0000038021207812 */ /* 0x000fe400078ec0ff */
[----:B------:R-:W-:-:S02]  /*1fd60*/  LOP3.LUT R36, R37, 0x380, RZ, 0xc0, !PT ;  /* 0x0000038025247812 */ /* 0x000fc400078ec0ff */
[----:B------:R-:W-:Y:S02]  /*1fd70*/  SHF.R.U64 R7, R7, 0x3, RZ ;  /* 0x0000000307077819 */ /* 0x000fe400000012ff */
[----:B------:R-:W-:Y:S02]  /*1fd80*/  SHF.R.U64 R32, R32, 0x3, RZ ;  /* 0x0000000320207819 */ /* 0x000fe400000012ff */
[----:B------:R-:W-:Y:S02]  /*1fd90*/  SHF.R.U64 R36, R36, 0x3, RZ ;  /* 0x0000000324247819 */ /* 0x000fe400000012ff */
[----:B------:R-:W-:Y:S02]  /*1fda0*/  LOP3.LUT R44, R7, R44, RZ, 0x3c, !PT ;  /* 0x0000002c072c7212 */ /* 0x000fe400078e3cff */
[----:B------:R-:W-:Y:S01]  /*1fdb0*/  LOP3.LUT R32, R32, R33, RZ, 0x3c, !PT ;  /* 0x0000002120207212 */ /* 0x000fe200078e3cff */
[--C-:B------:R-:W-:Y:S01]  /*1fdc0*/  IMAD.X R33, RZ, RZ, R45.reuse, P5 ;  /* 0x000000ffff217224 */ /* 0x100fe200028e062d */
[----:B------:R-:W-:Y:S01]  /*1fdd0*/  LOP3.LUT R36, R36, R37, RZ, 0x3c, !PT ;  /* 0x0000002524247212 */ /* 0x000fe200078e3cff */
[----:B------:R-:W-:Y:S01]  /*1fde0*/  IMAD.X R37, RZ, RZ, R45, P4 ;  /* 0x000000ffff257224 */ /* 0x000fe200020e062d */
[----:B------:R-:W-:Y:S01]  /*1fdf0*/  IADD3.X R41, RZ, R45, RZ, P3, !PT ;  /* 0x0000002dff297210 */ /* 0x000fe20001ffe4ff */
[----:B------:R-:W-:Y:S01]  /*1fe00*/  IMAD R3, R3, UR4, RZ ;  /* 0x0000000403037c24 */ /* 0x000fe2000f8e02ff */
[----:B------:R-:W-:Y:S01]  /*1fe10*/  BSSY B1, `(.L_x_610) ;  /* 0x0000053000017945 */ /* 0x000fe20003800000 */
[----:B------:R-:W-:-:S02]  /*1fe20*/  SHF.R.S32.HI R50, RZ, 0x1f, R219 ;  /* 0x0000001fff327819 */ /* 0x000fc400000114db */
[----:B------:R-:W-:Y:S01]  /*1fe30*/  SHF.R.S32.HI R52, RZ, 0x1f, R214 ;  /* 0x0000001fff347819 */ /* 0x000fe200000114d6 */
[----:B--2---:R-:W-:-:S05]  /*1fe40*/  IMAD R10, R225, 0x80, R10 ;  /* 0x00000080e10a7824 */ /* 0x004fca00078e020a */
[C---:B------:R-:W-:Y:S02]  /*1fe50*/  IADD3 R0, R10.reuse, 0x8, RZ ;  /* 0x000000080a007810 */ /* 0x040fe40007ffe0ff */
[-C--:B------:R-:W-:Y:S02]  /*1fe60*/  ISETP.GE.OR P1, PT, R10, R53.reuse, P0 ;  /* 0x000000350a00720c */ /* 0x080fe40000726670 */
[----:B------:R-:W-:Y:S02]  /*1fe70*/  ISETP.GE.OR P0, PT, R0, R53, P0 ;  /* 0x000000350000720c */ /* 0x000fe40000706670 */
[----:B------:R-:W-:-:S04]  /*1fe80*/  LOP3.LUT R0, R5, 0x380, RZ, 0xc0, !PT ;  /* 0x0000038005007812 */ /* 0x000fc800078ec0ff */
[----:B------:R-:W-:-:S04]  /*1fe90*/  SHF.R.U64 R0, R0, 0x3, RZ ;  /* 0x0000000300007819 */ /* 0x000fc800000012ff */
[----:B------:R-:W-:Y:S01]  /*1fea0*/  LOP3.LUT R40, R0, R5, RZ, 0x3c, !PT ;  /* 0x0000000500287212 */ /* 0x000fe200078e3cff */
[----:B-1----:R1:W-:Y:S04]  /*1feb0*/  @!P1 ST.E desc[UR50][R20.64], R88 ;  /* 0x0000005814009985 */ /* 0x0023e8000c101932 */
[----:B---3--:R2:W-:Y:S04]  /*1fec0*/  @!P0 ST.E desc[UR50][R46.64], R89 ;  /* 0x000000592e008985 */ /* 0x0085e8000c101932 */
[----:B------:R3:W5:Y:S01]  /*1fed0*/  LD.E.128 R4, desc[UR50][R44.64] ;  /* 0x000000322c047980 */ /* 0x000762000c101d00 */
[----:B------:R-:W-:-:S02]  /*1fee0*/  IMAD R0, R220, 0x20, R227 ;  /* 0x00000020dc007824 */ /* 0x000fc400078e02e3 */
[C---:B-1----:R-:W-:Y:S01]  /*1fef0*/  IMAD R21, R2.reuse, UR5, R3 ;  /* 0x0000000502157c24 */ /* 0x042fe2000f8e0203 */
[----:B------:R-:W5:Y:S04]  /*1ff00*/  LD.E.128 R8, desc[UR50][R8.64] ;  /* 0x0000003208087980 */ /* 0x000f68000c101d00 */
[----:B------:R-:W5:Y:S01]  /*1ff10*/  LD.E.128 R12, desc[UR50][R12.64] ;  /* 0x000000320c0c7980 */ /* 0x000f62000c101d00 */
[----:B---3--:R-:W1:Y:S01]  /*1ff20*/  @P2 LDC R45, c[0x0][0xbf0] ;  /* 0x0002fc00ff2d2b82 */ /* 0x008e620000000800 */
[----:B------:R-:W-:Y:S01]  /*1ff30*/  IMAD.WIDE.U32 R2, R2, UR4, RZ ;  /* 0x0000000402027c25 */ /* 0x000fe2000f8e00ff */
[----:B------:R-:W-:Y:S01]  /*1ff40*/  ULDC.64 UR4, c[0x0][0xae8] ;  /* 0x0002ba0000047ab9 */ /* 0x000fe20000000a00 */
[----:B------:R-:W5:Y:S02]  /*1ff50*/  LD.E.128 R24, desc[UR50][R24.64] ;  /* 0x0000003218187980 */ /* 0x000f64000c101d00 */
[----:B------:R-:W-:-:S02]  /*1ff60*/  IMAD.IADD R3, R3, 0x1, R21 ;  /* 0x0000000103037824 */ /* 0x000fc400078e0215 */
[----:B------:R-:W-:Y:S01]  /*1ff70*/  IMAD R20, R48, UR4, RZ ;  /* 0x0000000430147c24 */ /* 0x000fe2000f8e02ff */
[----:B------:R-:W5:Y:S01]  /*1ff80*/  LD.E.128 R28, desc[UR50][R28.64] ;  /* 0x000000321c1c7980 */ /* 0x000f62000c101d00 */
[----:B------:R-:W-:Y:S02]  /*1ff90*/  IMAD R44, R225, 0x80, R0 ;  /* 0x00000080e12c7824 */ /* 0x000fe400078e0200 */
[C---:B------:R-:W-:Y:S01]  /*1ffa0*/  IMAD R21, R221.reuse, UR5, R20 ;  /* 0x00000005dd157c24 */ /* 0x040fe2000f8e0214 */
[----:B------:R-:W5:Y:S01]  /*1ffb0*/  LD.E.128 R32, desc[UR50][R32.64] ;  /* 0x0000003220207980 */ /* 0x000f62000c101d00 */
[----:B------:R-:W-:Y:S01]  /*1ffc0*/  IMAD.WIDE.U32 R2, R221, UR4, R2 ;  /* 0x00000004dd027c25 */ /* 0x000fe2000f8e0002 */
[----:B------:R-:W-:Y:S02]  /*1ffd0*/  ULDC.64 UR4, c[0x0][0xaf0] ;  /* 0x0002bc0000047ab9 */ /* 0x000fe40000000a00 */
[----:B------:R-:W5:Y:S01]  /*1ffe0*/  LD.E.128 R36, desc[UR50][R36.64] ;  /* 0x0000003224247980 */ /* 0x000f62000c101d00 */
[----:B0-----:R-:W-:Y:S01]  /*1fff0*/  @P2 IMAD.HI.U32 R0, R44, R55, RZ ;  /* 0x000000372c002227 */ /* 0x001fe200078e00ff */
[----:B------:R-:W-:-:S02]  /*20000*/  IADD3 R3, R3, R21, RZ ;  /* 0x0000001503037210 */ /* 0x000fc40007ffe0ff */
[----:B------:R-:W5:Y:S01]  /*20010*/  LD.E.128 R40, desc[UR50][R40.64] ;  /* 0x0000003228287980 */ /* 0x000f62000c101d00 */
[----:B------:R-:W-:Y:S01]  /*20020*/  IMAD.MOV.U32 R21, RZ, RZ, R44 ;  /* 0x000000ffff157224 */ /* 0x000fe200078e002c */
[----:B--2---:R-:W-:Y:S01]  /*20030*/  LEA R46, R225, R227, 0x7 ;  /* 0x000000e3e12e7211 */ /* 0x004fe200078e38ff */
[----:B------:R-:W-:Y:S01]  /*20040*/  IMAD R20, R224, UR4, RZ ;  /* 0x00000004e0147c24 */ /* 0x000fe2000f8e02ff */
[----:B-1----:R-:W-:Y:S01]  /*20050*/  @P2 SHF.R.U32.HI R21, RZ, R45, R0 ;  /* 0x0000002dff152219 */ /* 0x002fe20000011600 */
[C---:B------:R-:W-:Y:S01]  /*20060*/  IMAD.WIDE.U32 R2, R51.reuse, UR4, R2 ;  /* 0x0000000433027c25 */ /* 0x040fe2000f8e0002 */
[----:B------:R-:W-:Y:S01]  /*20070*/  @!PT LDS RZ, [RZ] ;  /* 0x00000000fffff984 */ /* 0x000fe20000000800 */
[----:B------:R-:W-:Y:S01]  /*20080*/  @!PT LDS RZ, [RZ] ;  /* 0x00000000fffff984 */ /* 0x000fe20000000800 */
[----:B------:R-:W-:Y:S01]  /*20090*/  @!PT LDS RZ, [RZ] ;  /* 0x00000000fffff984 */ /* 0x000fe20000000800 */
[----:B------:R-:W-:Y:S01]  /*200a0*/  @!PT LDS RZ, [RZ] ;  /* 0x00000000fffff984 */ /* 0x000fe20000000800 */
[----:B------:R0:W-:Y:S06]  /*200b0*/  MEMBAR.ALL.CTA ;  /* 0x0000000000007992 */ /* 0x0001ec0000008000 */
[----:B0-----:R-:W0:Y:S01]  /*200c0*/  FENCE.VIEW.ASYNC.S ;  /* 0x00000000000073c6 */ /* 0x001e220000000000 */
[----:B------:R-:W-:Y:S01]  /*200d0*/  ISETP.GE.AND P2, PT, R46, R53, PT ;  /* 0x000000352e00720c */ /* 0x000fe20003f46270 */
[----:B------:R-:W-:Y:S01]  /*200e0*/  IMAD R45, R51, UR5, R20 ;  /* 0x00000005332d7c24 */ /* 0x000fe2000f8e0214 */
[--C-:B------:R-:W-:Y:S01]  /*200f0*/  SHF.R.S32.HI R0, RZ, 0x1f, R21.reuse ;  /* 0x0000001fff007819 */ /* 0x100fe20000011415 */
[----:B------:R-:W-:Y:S01]  /*20100*/  IMAD.MOV R20, RZ, RZ, -R21 ;  /* 0x000000ffff147224 */ /* 0x000fe200078e0a15 */
[----:B------:R-:W-:Y:S01]  /*20110*/  ULDC.64 UR4, c[0x0][0xae0] ;  /* 0x0002b80000047ab9 */ /* 0x000fe20000000a00 */
[----:B------:R-:W-:-:S02]  /*20120*/  IMAD.IADD R3, R3, 0x1, R45 ;  /* 0x0000000103037824 */ /* 0x000fc400078e022d */
[----:B------:R-:W-:Y:S02]  /*20130*/  IMAD R0, R0, UR4, RZ ;  /* 0x0000000400007c24 */ /* 0x000fe4000f8e02ff */
[----:B------:R-:W-:Y:S02]  /*20140*/  IMAD R45, R49, R20, R44 ;  /* 0x00000014312d7224 */ /* 0x000fe400078e022c */
[C---:B------:R-:W-:Y:S02]  /*20150*/  IMAD R47, R21.reuse, UR5, R0 ;  /* 0x00000005152f7c24 */ /* 0x040fe4000f8e0200 */
[----:B------:R-:W-:Y:S01]  /*20160*/  IMAD.WIDE.U32 R2, R21, UR4, R2 ;  /* 0x0000000415027c25 */ /* 0x000fe2000f8e0002 */
[----:B------:R-:W-:Y:S01]  /*20170*/  SHF.R.S32.HI R0, RZ, 0x1f, R45 ;  /* 0x0000001fff007819 */ /* 0x000fe2000001142d */
[----:B------:R-:W-:Y:S02]  /*20180*/  ULDC.64 UR4, c[0x0][0xad8] ;  /* 0x0002b60000047ab9 */ /* 0x000fe40000000a00 */
[----:B------:R-:W-:-:S02]  /*20190*/  IMAD.IADD R3, R3, 0x1, R47 ;  /* 0x0000000103037824 */ /* 0x000fc400078e022f */
[----:B------:R-:W-:Y:S02]  /*201a0*/  IMAD R20, R0, UR4, RZ ;  /* 0x0000000400147c24 */ /* 0x000fe4000f8e02ff */
[C---:B------:R-:W-:Y:S02]  /*201b0*/  VIADD R0, R46.reuse, 0x20 ;  /* 0x000000202e007836 */ /* 0x040fe40000000000 */
[C---:B------:R-:W-:Y:S01]  /*201c0*/  IMAD R21, R45.reuse, UR5, R20 ;  /* 0x000000052d157c24 */ /* 0x040fe2000f8e0214 */
[----:B------:R-:W-:Y:S01]  /*201d0*/  IADD3 R20, R46, 0x40, RZ ;  /* 0x000000402e147810 */ /* 0x000fe20007ffe0ff */
[----:B------:R-:W-:Y:S01]  /*201e0*/  IMAD.WIDE.U32 R2, R45, UR4, R2 ;  /* 0x000000042d027c25 */ /* 0x000fe2000f8e0002 */
[-C--:B------:R-:W-:Y:S01]  /*201f0*/  ISETP.GE.AND P0, PT, R0, R53.reuse, PT ;  /* 0x000000350000720c */ /* 0x080fe20003f06270 */
[----:B------:R-:W-:Y:S01]  /*20200*/  ULDC.64 UR4, c[0x0][0xa80] ;  /* 0x0002a00000047ab9 */ /* 0x000fe20000000a00 */
[----:B------:R-:W-:Y:S01]  /*20210*/  ISETP.GE.AND P1, PT, R20, R53, PT ;  /* 0x000000351400720c */ /* 0x000fe20003f26270 */
[----:B------:R-:W-:Y:S01]  /*20220*/  VIADD R0, R18, 0x29820 ;  /* 0x0002982012007836 */ /* 0x000fe20000000000 */
[----:B------:R-:W-:Y:S01]  /*20230*/  LEA R44, P3, R2, UR4, 0x1 ;  /* 0x00000004022c7c11 */ /* 0x000fe2000f8608ff */
[----:B------:R-:W-:-:S03]  /*20240*/  IMAD.IADD R3, R3, 0x1, R21 ;  /* 0x0000000103037824 */ /* 0x000fc600078e0215 */
[----:B------:R-:W-:Y:S01]  /*20250*/  PRMT R0, RZ, 0x654, R0 ;  /* 0x00000654ff007816 */ /* 0x000fe20000000000 */
[----:B0-----:R0:W1:Y:S01]  /*20260*/  SHFL.IDX PT, R20, R44, RZ, 0x181f ;  /* 0x00181fff2c147589 */ /* 0x00106200000e0000 */
[----:B------:R-:W-:Y:S02]  /*20270*/  LEA.HI.X R45, R2, UR5, R3, 0x1, P3 ;  /* 0x00000005022d7c11 */ /* 0x000fe400098f0c03 */
[----:B------:R2:W-:Y:S03]  /*20280*/  SYNCS.ARRIVE.TRANS64.RED.A1T0 RZ, [R0+URZ], RZ ;  /* 0x000000ff00ff79a7 */ /* 0x0005e6000810043f */
[----:B--2---:R0:W2:Y:S01]  /*20290*/  SHFL.IDX PT, R0, R45, RZ, 0x181f ;  /* 0x00181fff2d007589 */ /* 0x0040a200000e0000 */
[----:B------:R-:W-:Y:S05]  /*202a0*/  @P2 BRA `(.L_x_611) ;  /* 0x0000000000242947 */ /* 0x000fea0003800000 */
[----:B------:R-:W-:Y:S02]  /*202b0*/  ULDC UR4, c[0x0][0xac8] ;  /* 0x0002b20000047ab9 */ /* 0x000fe40000000800 */
[----:B------:R-:W-:Y:S02]  /*202c0*/  ISETP.GE.AND P2, PT, R214, UR4, PT ;  /* 0x00000004d6007c0c */ /* 0x000fe4000bf46270 */
[----:B------:R-:W-:-:S11]  /*202d0*/  ISETP.GE.AND P3, PT, R219, UR4, PT ;  /* 0x00000004db007c0c */ /* 0x000fd6000bf66270 */
[CC--:B-1----:R-:W-:Y:S02]  /*202e0*/  @!P2 LEA R2, P4, R214.reuse, R20.reuse, 0x1 ;  /* 0x00000014d602a211 */ /* 0x0c2fe400078808ff */
[C---:B------:R-:W-:Y:S02]  /*202f0*/  @!P3 LEA R20, P5, R219.reuse, R20, 0x1 ;  /* 0x00000014db14b211 */ /* 0x040fe400078a08ff */
[-C--:B--2---:R-:W-:Y:S02]  /*20300*/  @!P2 LEA.HI.X R3, R214, R0.reuse, R52, 0x1, P4 ;  /* 0x00000000d603a211 */ /* 0x084fe400020f0c34 */
[----:B------:R-:W-:-:S03]  /*20310*/  @!P3 LEA.HI.X R21, R219, R0, R50, 0x1, P5 ;  /* 0x00000000db15b211 */ /* 0x000fc600028f0c32 */
[----:B-----5:R3:W-:Y:S04]  /*20320*/  @!P2 ST.E.128 desc[UR50][R2.64], R4 ;  /* 0x000000040200a985 */ /* 0x0207e8000c101d32 */
[----:B------:R3:W-:Y:S02]  /*20330*/  @!P3 ST.E.128 desc[UR50][R20.64], R28 ;  /* 0x0000001c1400b985 */ /* 0x0007e4000c101d32 */
.L_x_611:
[----:B------:R-:W-:Y:S05]  /*20340*/  BSYNC B1 ;  /* 0x0000000000017941 */ /* 0x000fea0003800000 */
.L_x_610:
[----:B--2---:R2:W4:Y:S01]  /*20350*/  SHFL.IDX PT, R0, R45, 0x1, 0x181f ;  /* 0x00381f002d007f89 */ /* 0x00452200000e0000 */
[----:B------:R-:W-:Y:S03]  /*20360*/  BSSY B1, `(.L_x_612) ;  /* 0x000000c000017945 */ /* 0x000fe60003800000 */
[----:B---3-5:R2:W3:Y:S01]  /*20370*/  SHFL.IDX PT, R4, R44, 0x1, 0x181f ;  /* 0x00381f002c047f89 */ /* 0x0284e200000e0000 */
[----:B------:R-:W-:Y:S05]  /*20380*/  @P0 BRA `(.L_x_613) ;  /* 0x0000000000240947 */ /* 0x000fea0003800000 */
[----:B------:R-:W-:Y:S02]  /*20390*/  ULDC UR4, c[0x0][0xac8] ;  /* 0x0002b20000047ab9 */ /* 0x000fe40000000800 */
[----:B------:R-:W-:Y:S02]  /*203a0*/  ISETP.GE.AND P3, PT, R214, UR4, PT ;  /* 0x00000004d6007c0c */ /* 0x000fe4000bf66270 */
[----:B------:R-:W-:-:S11]  /*203b0*/  ISETP.GE.AND P4, PT, R219, UR4, PT ;  /* 0x00000004db007c0c */ /* 0x000fd6000bf86270 */
[CC--:B---3--:R-:W-:Y:S02]  /*203c0*/  @!P3 LEA R2, P0, R214.reuse, R4.reuse, 0x1 ;  /* 0x00000004d602b211 */ /* 0x0c8fe400078008ff */
[C---:B------:R-:W-:Y:S02]  /*203d0*/  @!P4 LEA R4, P2, R219.reuse, R4, 0x1 ;  /* 0x00000004db04c211 */ /* 0x040fe400078408ff */
[-C--:B----4-:R-:W-:Y:S02]  /*203e0*/  @!P3 LEA.HI.X R3, R214, R0.reuse, R52, 0x1, P0 ;  /* 0x00000000d603b211 */ /* 0x090fe400000f0c34 */
[----:B------:R-:W-:-:S03]  /*203f0*/  @!P4 LEA.HI.X R5, R219, R0, R50, 0x1, P2 ;  /* 0x00000000db05c211 */ /* 0x000fc600010f0c32 */
[----:B------:R3:W-:Y:S04]  /*20400*/  @!P3 ST.E.128 desc[UR50][R2.64], R8 ;  /* 0x000000080200b985 */ /* 0x0007e8000c101d32 */
[----:B------:R3:W-:Y:S02]  /*20410*/  @!P4 ST.E.128 desc[UR50][R4.64], R32 ;  /* 0x000000200400c985 */ /* 0x0007e4000c101d32 */
.L_x_613:
[----:B------:R-:W-:Y:S05]  /*20420*/  BSYNC B1 ;  /* 0x0000000000017941 */ /* 0x000fea0003800000 */
.L_x_612:
[----:B----4-:R4:W0:Y:S01]  /*20430*/  SHFL.IDX PT, R0, R45, 0x2, 0x181f ;  /* 0x00581f002d007f89 */ /* 0x01082200000e0000 */
[----:B------:R-:W-:Y:S03]  /*20440*/  BSSY B1, `(.L_x_614) ;  /* 0x000000c000017945 */ /* 0x000fe60003800000 */
[----:B---3--:R4:W3:Y:S01]  /*20450*/  SHFL.IDX PT, R4, R44, 0x2, 0x181f ;  /* 0x00581f002c047f89 */ /* 0x0088e200000e0000 */
[----:B------:R-:W-:Y:S05]  /*20460*/  @P1 BRA `(.L_x_615) ;  /* 0x0000000000241947 */ /* 0x000fea0003800000 */
[----:B------:R-:W-:Y:S02]  /*20470*/  ULDC UR4, c[0x0][0xac8] ;  /* 0x0002b20000047ab9 */ /* 0x000fe40000000800 */
[----:B------:R-:W-:Y:S02]  /*20480*/  ISETP.GE.AND P2, PT, R214, UR4, PT ;  /* 0x00000004d6007c0c */ /* 0x000fe4000bf46270 */
[----:B------:R-:W-:-:S11]  /*20490*/  ISETP.GE.AND P3, PT, R219, UR4, PT ;  /* 0x00000004db007c0c */ /* 0x000fd6000bf66270 */
[CC--:B---3--:R-:W-:Y:S02]  /*204a0*/  @!P2 LEA R2, P0, R214.reuse, R4.reuse, 0x1 ;  /* 0x00000004d602a211 */ /* 0x0c8fe400078008ff */
[C---:B------:R-:W-:Y:S02]  /*204b0*/  @!P3 LEA R4, P1, R219.reuse, R4, 0x1 ;  /* 0x00000004db04b211 */ /* 0x040fe400078208ff */
[-C--:B0-----:R-:W-:Y:S02]  /*204c0*/  @!P2 LEA.HI.X R3, R214, R0.reuse, R52, 0x1, P0 ;  /* 0x00000000d603a211 */ /* 0x081fe400000f0c34 */
[----:B------:R-:W-:-:S03]  /*204d0*/  @!P3 LEA.HI.X R5, R219, R0, R50, 0x1, P1 ;  /* 0x00000000db05b211 */ /* 0x000fc600008f0c32 */
[----:B------:R0:W-:Y:S04]  /*204e0*/  @!P2 ST.E.128 desc[UR50][R2.64], R12 ;  /* 0x0000000c0200a985 */ /* 0x0001e8000c101d32 */
[----:B------:R0:W-:Y:S02]  /*204f0*/  @!P3 ST.E.128 desc[UR50][R4.64], R36 ;  /* 0x000000240400b985 */ /* 0x0001e4000c101d32 */
.L_x_615:
[----:B------:R-:W-:Y:S05]  /*20500*/  BSYNC B1 ;  /* 0x0000000000017941 */ /* 0x000fea0003800000 */
.L_x_614:
[----:B0-----:R-:W-:Y:S01]  /*20510*/  VIADD R0, R46, 0x60 ;  /* 0x000000602e007836 */ /* 0x001fe20000000000 */
[----:B--2-4-:R-:W0:Y:S04]  /*20520*/  SHFL.IDX PT, R45, R45, 0x3, 0x181f ;  /* 0x00781f002d2d7f89 */ /* 0x014e2800000e0000 */
[----:B------:R-:W-:Y:S01]  /*20530*/  ISETP.GE.AND P0, PT, R0, R53, PT ;  /* 0x000000350000720c */ /* 0x000fe20003f06270 */
[----:B------:R-:W2:-:S12]  /*20540*/  SHFL.IDX PT, R44, R44, 0x3, 0x181f ;  /* 0x00781f002c2c7f89 */ /* 0x000e9800000e0000 */
[----:B------:R-:W-:Y:S05]  /*20550*/  @P0 BRA `(.L_x_616) ;  /* 0x0000000c00240947 */ /* 0x000fea0003800000 */
[----:B------:R-:W-:Y:S02]  /*20560*/  ULDC UR4, c[0x0][0xac8] ;  /* 0x0002b20000047ab9 */ /* 0x000fe40000000800 */
[----:B------:R-:W-:-:S13]  /*20570*/  ISETP.GE.AND P1, PT, R214, UR4, PT ;  /* 0x00000004d6007c0c */ /* 0x000fda000bf26270 */
[----:B--2---:R-:W-:-:S04]  /*20580*/  @!P1 LEA R2, P0, R214, R44, 0x1 ;  /* 0x0000002cd6029211 */ /* 0x004fc800078008ff */
[----:B0-----:R-:W-:Y:S02]  /*20590*/  @!P1 LEA.HI.X R3, R214, R45, R52, 0x1, P0 ;  /* 0x0000002dd6039211 */ /* 0x001fe400000f0c34 */
[----:B------:R-:W-:-:S03]  /*205a0*/  ISETP.GE.AND P0, PT, R219, UR4, PT ;  /* 0x00000004db007c0c */ /* 0x000fc6000bf06270 */
[----:B------:R4:W-:Y:S10]  /*205b0*/  @!P1 ST.E.128 desc[UR50][R2.64], R24 ;  /* 0x0000001802009985 */ /* 0x0009f4000c101d32 */
[----:B------:R-:W-:Y:S05]  /*205c0*/  @P0 BRA `(.L_x_616) ;  /* 0x0000000c00080947 */ /* 0x000fea0003800000 */
[----:B----4-:R-:W-:-:S04]  /*205d0*/  LEA R2, P0, R219, R44, 0x1 ;  /* 0x0000002cdb027211 */ /* 0x010fc800078008ff */
[----:B------:R-:W-:-:S05]  /*205e0*/  LEA.HI.X R3, R219, R45, R50, 0x1, P0 ;  /* 0x0000002ddb037211 */ /* 0x000fca00000f0c32 */
[----:B------:R0:W-:Y:S01]  /*205f0*/  ST.E.128 desc[UR50][R2.64], R40 ;  /* 0x0000002802007985 */ /* 0x0001e2000c101d32 */
[----:B------:R-:W-:Y:S05]  /*20600*/  BRA `(.L_x_616) ;  /* 0x0000000800f87947 */ /* 0x000fea0003800000 */
.L_x_607:
[----:B------:R-:W-:Y:S01]  /*20610*/  ULDC.64 UR4, c[0x0][0xc00] ;  /* 0x0003000000047ab9 */ /* 0x000fe20000000a00 */
[----:B------:R-:W-:Y:S01]  /*20620*/  IMAD.MOV.U32 R0, RZ, RZ, RZ ;  /* 0x000000ffff007224 */ /* 0x000fe200078e00ff */
[----:B------:R-:W-:Y:S01]  /*20630*/  ISETP.NE.U32.AND P0, PT, RZ, UR4, PT ;  /* 0x00000004ff007c0c */ /* 0x000fe2000bf05070 */
[----:B------:R-:W2:Y:S01]  /*20640*/  LDC R21, c[0x0][0xbe8] ;  /* 0x0002fa00ff157b82 */ /* 0x000ea20000000800 */
[----:B------:R-:W-:Y:S02]  /*20650*/  IADD3 R2, P1, R222, UR4, RZ ;  /* 0x00000004de027c10 */ /* 0x000fe4000ff3e0ff */
[----:B------:R-:W-:Y:S02]  /*20660*/  ISETP.NE.AND.EX P0, PT, RZ, UR5, PT, P0 ;  /* 0x00000005ff007c0c */ /* 0x000fe4000bf05300 */
[----:B------:R-:W-:Y:S01]  /*20670*/  IADD3.X R3, R223, UR5, RZ, P1, !PT ;  /* 0x00000005df037c10 */ /* 0x000fe20008ffe4ff */
[----:B------:R-:W-:Y:S02]  /*20680*/  ULDC.64 UR4, c[0x0][0xc08] ;  /* 0x0003020000047ab9 */ /* 0x000fe40000000a00 */
[----:B------:R-:W-:-:S04]  /*20690*/  ISETP.NE.U32.AND P1, PT, RZ, UR4, PT ;  /* 0x00000004ff007c0c */ /* 0x000fc8000bf25070 */
[----:B------:R-:W-:-:S04]  /*206a0*/  ISETP.NE.AND.EX P1, PT, RZ, UR5, PT, P1 ;  /* 0x00000005ff007c0c */ /* 0x000fc8000bf25310 */
[----:B------:R3:W5:Y:S01]  /*206b0*/  @P0 LDG.E R0, desc[UR50][R2.64] ;  /* 0x0000003202000981 */ /* 0x000762000c1e1900 */
[----:B------:R-:W4:Y:S08]  /*206c0*/  S2R R4, SR_TID.X ;  /* 0x0000000000047919 */ /* 0x000f300000002100 */
[----:B------:R-:W-:Y:S01]  /*206d0*/  @P1 IADD3 R222, P2, R222, UR4, RZ ;  /* 0x00000004dede1c10 */ /* 0x000fe2000ff5e0ff */
[----:B------:R-:W-:-:S02]  /*206e0*/  ULDC UR4, c[0x0][0xa88] ;  /* 0x0002a20000047ab9 */ /* 0x000fc40000000800 */
[----:B------:R-:W-:Y:S02]  /*206f0*/  MOV R6, UR4 ;  /* 0x0000000400067c02 */ /* 0x000fe40008000f00 */
[----:B------:R-:W-:-:S05]  /*20700*/  @P1 IADD3.X R223, R223, UR5, RZ, P2, !PT ;  /* 0x00000005dfdf1c10 */ /* 0x000fca00097fe4ff */
[----:B------:R3:W5:Y:S01]  /*20710*/  @P1 LDG.E R6, desc[UR50][R222.64] ;  /* 0x00000032de061981 */ /* 0x000762000c1e1900 */
[----:B--2---:R-:W-:-:S13]  /*20720*/  ISETP.NE.AND P2, PT, R21, 0x1, PT ;  /* 0x000000011500780c */ /* 0x004fda0003f45270 */
[----:B------:R-:W2:Y:S01]  /*20730*/  @P2 LDC R14, c[0x0][0xbec] ;  /* 0x0002fb00ff0e2b82 */ /* 0x000ea20000000800 */
[----:B----4-:R-:W-:-:S07]  /*20740*/  VIADD R4, R4, 0xffffff80 ;  /* 0xffffff8004047836 */ /* 0x010fce0000000000 */
[----:B------:R-:W4:Y:S01]  /*20750*/  @P2 LDC R25, c[0x0][0xbf0] ;  /* 0x0002fc00ff192b82 */ /* 0x000f220000000800 */
[----:B------:R-:W-:Y:S01]  /*20760*/  ISETP.GE.AND P3, PT, R4, 0x80, PT ;  /* 0x000000800400780c */ /* 0x000fe20003f66270 */
[----:B---3--:R-:W-:-:S12]  /*20770*/  @P1 BRA `(.L_x_617) ;  /* 0x0000000000101947 */ /* 0x008fd80003800000 */
[----:B------:R-:W-:Y:S05]  /*20780*/  @!P0 BRA `(.L_x_617) ;  /* 0x00000000000c8947 */ /* 0x000fea0003800000 */
[----:B------:R-:W3:Y:S04]  /*20790*/  LDG.E R5, desc[UR50][R2.64] ;  /* 0x0000003202057981 */ /* 0x000ee8000c1e1900 */
[----:B-----5:R-:W3:Y:S02]  /*207a0*/  LDG.E R6, desc[UR50][R2.64+0x4] ;  /* 0x0000043202067981 */ /* 0x020ee4000c1e1900 */
[----:B---3--:R-:W-:-:S07]  /*207b0*/  IMAD.IADD R6, R6, 0x1, -R5 ;  /* 0x0000000106067824 */ /* 0x008fce00078e0a05 */
.L_x_617:
[----:B------:R-:W-:Y:S01]  /*207c0*/  BSSY B1, `(.L_x_618) ;  /* 0x000002e000017945 */ /* 0x000fe20003800000 */
[----:B------:R-:W-:Y:S02]  /*207d0*/  SHF.R.S32.HI R12, RZ, 0x1f, R221 ;  /* 0x0000001fff0c7819 */ /* 0x000fe400000114dd */
[----:B------:R-:W-:Y:S02]  /*207e0*/  SEL R13, R218, RZ, !P0 ;  /* 0x000000ffda0d7207 */ /* 0x000fe40004000000 */
[----:B------:R-:W-:Y:S02]  /*207f0*/  SEL R224, R224, RZ, !P0 ;  /* 0x000000ffe0e07207 */ /* 0x000fe40004000000 */
[----:B-----5:R-:W-:Y:S01]  /*20800*/  SHF.R.S32.HI R11, RZ, 0x1f, R0 ;  /* 0x0000001fff0b7819 */ /* 0x020fe20000011400 */
[----:B------:R-:W-:Y:S06]  /*20810*/  @P3 BRA `(.L_x_619) ;  /* 0x0000000000a03947 */ /* 0x000fec0003800000 */
[----:B------:R-:W3:Y:S01]  /*20820*/  S2R R2, SR_TID.X ;  /* 0x0000000000027919 */ /* 0x000ee20000002100 */
[----:B------:R-:W5:Y:S02]  /*20830*/  LDC R9, c[0x0][0xbe8] ;  /* 0x0002fa00ff097b82 */ /* 0x000f640000000800 */
[----:B-----5:R-:W-:Y:S02]  /*20840*/  IMAD R3, R6, R9, RZ ;  /* 0x0000000906037224 */ /* 0x020fe400078e02ff */
[----:B---3--:R-:W-:-:S05]  /*20850*/  IMAD R2, R225, 0x80, R2 ;  /* 0x00000080e1027824 */ /* 0x008fca00078e0202 */
[----:B------:R-:W-:-:S04]  /*20860*/  IADD3 R10, R2, -0x80, RZ ;  /* 0xffffff80020a7810 */ /* 0x000fc80007ffe0ff */
[----:B------:R-:W-:-:S13]  /*20870*/  ISETP.GE.AND P0, PT, R10, R3, PT ;  /* 0x000000030a00720c */ /* 0x000fda0003f06270 */
[----:B------:R-:W-:Y:S05]  /*20880*/  @P0 BRA `(.L_x_619) ;  /* 0x0000000000840947 */ /* 0x000fea0003800000 */
[----:B------:R-:W-:Y:S01]  /*20890*/  ISETP.NE.AND P0, PT, R9, 0x1, PT ;  /* 0x000000010900780c */ /* 0x000fe20003f05270 */
[----:B------:R-:W-:Y:S01]  /*208a0*/  ULDC.64 UR4, c[0x0][0xb90] ;  /* 0x0002e40000047ab9 */ /* 0x000fe20000000a00 */
[----:B------:R-:W-:Y:S02]  /*208b0*/  IMAD.MOV.U32 R2, RZ, RZ, R0 ;  /* 0x000000ffff027224 */ /* 0x000fe400078e0000 */
[----:B------:R-:W-:Y:S02]  /*208c0*/  IMAD R8, R12, UR4, RZ ;  /* 0x000000040c087c24 */ /* 0x000fe4000f8e02ff */
[----:B------:R-:W-:Y:S02]  /*208d0*/  IMAD.MOV.U32 R3, RZ, RZ, R11 ;  /* 0x000000ffff037224 */ /* 0x000fe400078e000b */
[----:B------:R-:W-:Y:S02]  /*208e0*/  IMAD.MOV.U32 R5, RZ, RZ, R10 ;  /* 0x000000ffff057224 */ /* 0x000fe400078e000a */
[----:B------:R-:W-:-:S03]  /*208f0*/  IMAD.WIDE.U32 R2, R221, UR4, R2 ;  /* 0x00000004dd027c25 */ /* 0x000fc6000f8e0002 */
[----:B------:R-:W3:Y:S08]  /*20900*/  @P0 LDC R7, c[0x0][0xbec] ;  /* 0x0002fb00ff070b82 */ /* 0x000ef00000000800 */
[----:B------:R-:W5:Y:S01]  /*20910*/  @P0 LDC R15, c[0x0][0xbf0] ;  /* 0x0002fc00ff0f0b82 */ /* 0x000f620000000800 */
[----:B---3--:R-:W-:-:S04]  /*20920*/  @P0 IMAD.HI.U32 R4, R10, R7, RZ ;  /* 0x000000070a040227 */ /* 0x008fc800078e00ff */
[----:B------:R-:W-:Y:S01]  /*20930*/  IMAD R7, R221, UR5, R8 ;  /* 0x00000005dd077c24 */ /* 0x000fe2000f8e0208 */
[----:B------:R-:W-:Y:S01]  /*20940*/  ULDC.64 UR4, c[0x0][0xb98] ;  /* 0x0002e60000047ab9 */ /* 0x000fe20000000a00 */
[----:B-----5:R-:W-:Y:S01]  /*20950*/  @P0 SHF.R.U32.HI R5, RZ, R15, R4 ;  /* 0x0000000fff050219 */ /* 0x020fe20000011604 */
[----:B------:R-:W-:Y:S02]  /*20960*/  IMAD R4, R224, UR4, RZ ;  /* 0x00000004e0047c24 */ /* 0x000fe4000f8e02ff */
[----:B------:R-:W-:Y:S02]  /*20970*/  IADD3 R3, R3, R7, RZ ;  /* 0x0000000703037210 */ /* 0x000fe40007ffe0ff */
[----:B------:R-:W-:Y:S02]  /*20980*/  IMAD.MOV R7, RZ, RZ, -R5 ;  /* 0x000000ffff077224 */ /* 0x000fe400078e0a05 */
[----:B------:R-:W-:-:S04]  /*20990*/  IMAD.WIDE.U32 R2, R13, UR4, R2 ;  /* 0x000000040d027c25 */ /* 0x000fc8000f8e0002 */
[----:B------:R-:W-:Y:S01]  /*209a0*/  IMAD R7, R9, R7, R10 ;  /* 0x0000000709077224 */ /* 0x000fe200078e020a */
[----:B------:R-:W-:Y:S01]  /*209b0*/  SHF.R.S32.HI R9, RZ, 0x1f, R5 ;  /* 0x0000001fff097819 */ /* 0x000fe20000011405 */
[----:B------:R-:W-:Y:S01]  /*209c0*/  IMAD R8, R13, UR5, R4 ;  /* 0x000000050d087c24 */ /* 0x000fe2000f8e0204 */
[----:B------:R-:W-:Y:S01]  /*209d0*/  IADD3 R2, P0, R5, R2, RZ ;  /* 0x0000000205027210 */ /* 0x000fe20007f1e0ff */
[----:B------:R-:W-:Y:S01]  /*209e0*/  ULDC.64 UR4, c[0x0][0xb88] ;  /* 0x0002e20000047ab9 */ /* 0x000fe20000000a00 */
[----:B------:R-:W-:Y:S02]  /*209f0*/  SHF.R.S32.HI R4, RZ, 0x1f, R7 ;  /* 0x0000001fff047819 */ /* 0x000fe40000011407 */
[----:B------:R-:W-:-:S03]  /*20a00*/  IADD3.X R3, R9, R3, R8, P0, !PT ;  /* 0x0000000309037210 */ /* 0x000fc600007fe408 */
[----:B------:R-:W-:Y:S02]  /*20a10*/  IMAD R4, R4, UR4, RZ ;  /* 0x0000000404047c24 */ /* 0x000fe4000f8e02ff */
[----:B------:R-:W-:-:S04]  /*20a20*/  IMAD.WIDE.U32 R2, R7, UR4, R2 ;  /* 0x0000000407027c25 */ /* 0x000fc8000f8e0002 */
[----:B------:R-:W-:Y:S01]  /*20a30*/  IMAD R5, R7, UR5, R4 ;  /* 0x0000000507057c24 */ /* 0x000fe2000f8e0204 */
[----:B------:R-:W-:Y:S02]  /*20a40*/  ULDC.64 UR4, c[0x0][0xb50] ;  /* 0x0002d40000047ab9 */ /* 0x000fe40000000a00 */
[----:B------:R-:W-:Y:S01]  /*20a50*/  LEA R4, P0, R2, UR4, 0x2 ;  /* 0x0000000402047c11 */ /* 0x000fe2000f8010ff */
[----:B------:R-:W-:-:S05]  /*20a60*/  IMAD.IADD R3, R3, 0x1, R5 ;  /* 0x0000000103037824 */ /* 0x000fca00078e0205 */
[----:B------:R-:W-:Y:S01]  /*20a70*/  LEA.HI.X R5, R2, UR5, R3, 0x2, P0 ;  /* 0x0000000502057c11 */ /* 0x000fe200080f1403 */
[----:B------:R-:W-:-:S05]  /*20a80*/  IMAD.MOV.U32 R3, RZ, RZ, -0x800000 ;  /* 0xff800000ff037424 */ /* 0x000fca00078e00ff */
[----:B------:R3:W-:Y:S02]  /*20a90*/  STG.E desc[UR50][R4.64], R3 ;  /* 0x0000000304007986 */ /* 0x0007e4000c101932 */
.L_x_619:
[----:B------:R-:W-:Y:S05]  /*20aa0*/  BSYNC B1 ;  /* 0x0000000000017941 */ /* 0x000fea0003800000 */
.L_x_618:
[----:B------:R-:W-:Y:S02]  /*20ab0*/  ULDC.64 UR4, c[0x0][0xaa0] ;  /* 0x0002a80000047ab9 */ /* 0x000fe40000000a00 */
[----:B---3--:R-:W-:-:S04]  /*20ac0*/  IMAD R3, R11, UR4, RZ ;  /* 0x000000040b037c24 */ /* 0x008fc8000f8e02ff */
[C---:B------:R-:W-:Y:S02]  /*20ad0*/  IMAD R5, R0.reuse, UR5, R3 ;  /* 0x0000000500057c24 */ /* 0x040fe4000f8e0203 */
[----:B------:R-:W-:Y:S01]  /*20ae0*/  IMAD.WIDE.U32 R2, R0, UR4, RZ ;  /* 0x0000000400027c25 */ /* 0x000fe2000f8e00ff */
[----:B------:R-:W-:Y:S01]  /*20af0*/  LEA R0, R220, R227, 0x5 ;  /* 0x000000e3dc007211 */ /* 0x000fe200078e28ff */
[----:B------:R-:W-:Y:S02]  /*20b00*/  ULDC.64 UR4, c[0x0][0xae8] ;  /* 0x0002ba0000047ab9 */ /* 0x000fe40000000a00 */
[----:B------:R-:W-:Y:S02]  /*20b10*/  IMAD.IADD R3, R3, 0x1, R5 ;  /* 0x0000000103037824 */ /* 0x000fe400078e0205 */
[----:B------:R-:W-:Y:S02]  /*20b20*/  IMAD R4, R12, UR4, RZ ;  /* 0x000000040c047c24 */ /* 0x000fe4000f8e02ff */
[----:B------:R-:W-:-:S02]  /*20b30*/  IMAD R9, R225, 0x80, R0 ;  /* 0x00000080e1097824 */ /* 0x000fc400078e0200 */
[C---:B------:R-:W-:Y:S02]  /*20b40*/  IMAD R7, R221.reuse, UR5, R4 ;  /* 0x00000005dd077c24 */ /* 0x040fe4000f8e0204 */
[----:B------:R-:W-:Y:S01]  /*20b50*/  IMAD.WIDE.U32 R2, R221, UR4, R2 ;  /* 0x00000004dd027c25 */ /* 0x000fe2000f8e0002 */
[----:B------:R-:W-:-:S03]  /*20b60*/  ULDC.64 UR4, c[0x0][0xaf0] ;  /* 0x0002bc0000047ab9 */ /* 0x000fc60000000a00 */
[----:B--2---:R-:W-:Y:S01]  /*20b70*/  @P2 IMAD.HI.U32 R0, R9, R14, RZ ;  /* 0x0000000e09002227 */ /* 0x004fe200078e00ff */
[----:B------:R-:W-:-:S03]  /*20b80*/  IADD3 R3, R3, R7, RZ ;  /* 0x0000000703037210 */ /* 0x000fc60007ffe0ff */
[----:B------:R-:W-:Y:S01]  /*20b90*/  IMAD.MOV.U32 R5, RZ, RZ, R9 ;  /* 0x000000ffff057224 */ /* 0x000fe200078e0009 */
[----:B----4-:R-:W-:Y:S01]  /*20ba0*/  @P2 SHF.R.U32.HI R5, RZ, R25, R0 ;  /* 0x00000019ff052219 */ /* 0x010fe20000011600 */
[----:B------:R-:W-:Y:S02]  /*20bb0*/  IMAD R4, R224, UR4, RZ ;  /* 0x00000004e0047c24 */ /* 0x000fe4000f8e02ff */
[----:B------:R-:W-:Y:S01]  /*20bc0*/  IMAD.WIDE.U32 R2, R13, UR4, R2 ;  /* 0x000000040d027c25 */ /* 0x000fe2000f8e0002 */
[----:B------:R-:W-:-:S03]  /*20bd0*/  SHF.R.S32.HI R0, RZ, 0x1f, R5 ;  /* 0x0000001fff007819 */ /* 0x000fc60000011405 */
[----:B------:R-:W-:Y:S01]  /*20be0*/  IMAD R7, R13, UR5, R4 ;  /* 0x000000050d077c24 */ /* 0x000fe2000f8e0204 */
[----:B------:R-:W-:Y:S01]  /*20bf0*/  ULDC.64 UR4, c[0x0][0xae0] ;  /* 0x0002b80000047ab9 */ /* 0x000fe20000000a00 */
[----:B------:R-:W-:Y:S02]  /*20c00*/  IMAD.MOV R4, RZ, RZ, -R5 ;  /* 0x000000ffff047224 */ /* 0x000fe400078e0a05 */
[----:B------:R-:W-:Y:S02]  /*20c10*/  IMAD.IADD R3, R3, 0x1, R7 ;  /* 0x0000000103037824 */ /* 0x000fe400078e0207 */
[----:B------:R-:W-:Y:S02]  /*20c20*/  IMAD R0, R0, UR4, RZ ;  /* 0x0000000400007c24 */ /* 0x000fe4000f8e02ff */
[----:B------:R-:W-:Y:S02]  /*20c30*/  IMAD R7, R21, R4, R9 ;  /* 0x0000000415077224 */ /* 0x000fe400078e0209 */
[----:B------:R-:W-:-:S02]  /*20c40*/  IMAD R9, R5, UR5, R0 ;  /* 0x0000000505097c24 */ /* 0x000fc4000f8e0200 */
[----:B------:R-:W-:Y:S01]  /*20c50*/  IMAD.WIDE.U32 R2, R5, UR4, R2 ;  /* 0x0000000405027c25 */ /* 0x000fe2000f8e0002 */
[----:B------:R-:W-:Y:S01]  /*20c60*/  SHF.R.S32.HI R0, RZ, 0x1f, R7 ;  /* 0x0000001fff007819 */ /* 0x000fe20000011407 */
[----:B------:R-:W-:Y:S02]  /*20c70*/  ULDC.64 UR4, c[0x0][0xad8] ;  /* 0x0002b60000047ab9 */ /* 0x000fe40000000a00 */
[----:B------:R-:W-:Y:S02]  /*20c80*/  IMAD.IADD R3, R3, 0x1, R9 ;  /* 0x0000000103037824 */ /* 0x000fe400078e0209 */
[----:B------:R-:W-:Y:S02]  /*20c90*/  IMAD R0, R0, UR4, RZ ;  /* 0x0000000400007c24 */ /* 0x000fe4000f8e02ff */
[----:B------:R-:W-:-:S04]  /*20ca0*/  IMAD.WIDE.U32 R4, R7, UR4, R2 ;  /* 0x0000000407047c25 */ /* 0x000fc8000f8e0002 */
[----:B------:R-:W-:Y:S01]  /*20cb0*/  IMAD R3, R7, UR5, R0 ;  /* 0x0000000507037c24 */ /* 0x000fe2000f8e0200 */
[----:B------:R-:W-:Y:S02]  /*20cc0*/  ULDC.64 UR4, c[0x0][0xa80] ;  /* 0x0002a00000047ab9 */ /* 0x000fe40000000a00 */
[----:B------:R-:W-:Y:S01]  /*20cd0*/  LEA R2, P0, R4, UR4, 0x1 ;  /* 0x0000000404027c11 */ /* 0x000fe2000f8008ff */
[----:B------:R-:W-:Y:S01]  /*20ce0*/  UMOV UR4, 0xffffffff ;  /* 0xffffffff00047882 */ /* 0x000fe20000000000 */
[----:B------:R-:W-:-:S04]  /*20cf0*/  IADD3 R3, R5, R3, RZ ;  /* 0x0000000305037210 */ /* 0x000fc80007ffe0ff */
[----:B------:R-:W-:Y:S01]  /*20d00*/  LEA.HI.X R3, R4, UR5, R3, 0x1, P0 ;  /* 0x0000000504037c11 */ /* 0x000fe200080f0c03 */
[----:B------:R-:W-:Y:S06]  /*20d10*/  BRA.DIV UR4, `(.L_x_620) ;  /* 0x0000009e04707947 */ /* 0x000fec000b800000 */
[----:B------:R2:W3:Y:S04]  /*20d20*/  SHFL.IDX PT, R0, R3, RZ, 0x181f ;  /* 0x00181fff03007589 */ /* 0x0004e800000e0000 */
[----:B------:R2:W4:Y:S02]  /*20d30*/  SHFL.IDX PT, R14, R2, RZ, 0x181f ;  /* 0x00181fff020e7589 */ /* 0x00052400000e0000 */
.L_x_851:
[----:B------:R-:W-:Y:S01]  /*20d40*/  IMAD R21, R6, R21, RZ ;  /* 0x0000001506157224 */ /* 0x000fe200078e02ff */
[----:B------:R-:W-:Y:S01]  /*20d50*/  BSSY B1, `(.L_x_621) ;  /* 0x000000f000017945 */ /* 0x000fe20003800000 */
[----:B------:R-:W-:-:S05]  /*20d60*/  IMAD R6, R225, 0x80, R227 ;  /* 0x00000080e1067824 */ /* 0x000fca00078e02e3 */
[----:B------:R-:W-:-:S13]  /*20d70*/  ISETP.GE.AND P0, PT, R6, R21, PT ;  /* 0x000000150600720c */ /* 0x000fda0003f06270 */
[----:B------:R-:W-:Y:S05]  /*20d80*/  @P0 BRA `(.L_x_622) ;  /* 0x00000000002c0947 */ /* 0x000fea0003800000 */
[----:B------:R-:W-:Y:S01]  /*20d90*/  ULDC UR4, c[0x0][0xac8] ;  /* 0x0002b20000047ab9 */ /* 0x000fe20000000800 */
[----:B------:R-:W-:Y:S02]  /*20da0*/  SHF.R.S32.HI R8, RZ, 0x1f, R214 ;  /* 0x0000001fff087819 */ /* 0x000fe400000114d6 */
[----:B------:R-:W-:Y:S02]  /*20db0*/  ISETP.GE.AND P2, PT, R214, UR4, PT ;  /* 0x00000004d6007c0c */ /* 0x000fe4000bf46270 */
[----:B------:R-:W-:Y:S02]  /*20dc0*/  ISETP.GE.AND P3, PT, R219, UR4, PT ;  /* 0x00000004db007c0c */ /* 0x000fe4000bf66270 */
[----:B------:R-:W-:-:S09]  /*20dd0*/  SHF.R.S32.HI R7, RZ, 0x1f, R219 ;  /* 0x0000001fff077819 */ /* 0x000fd200000114db */
[CC--:B----4-:R-:W-:Y:S02]  /*20de0*/  @!P2 LEA R4, P0, R214.reuse, R14.reuse, 0x1 ;  /* 0x0000000ed604a211 */ /* 0x0d0fe400078008ff */
[C---:B------:R-:W-:Y:S02]  /*20df0*/  @!P3 LEA R14, P1, R219.reuse, R14, 0x1 ;  /* 0x0000000edb0eb211 */ /* 0x040fe400078208ff */
[-C--:B---3--:R-:W-:Y:S02]  /*20e00*/  @!P2 LEA.HI.X R5, R214, R0.reuse, R8, 0x1, P0 ;  /* 0x00000000d605a211 */ /* 0x088fe400000f0c08 */
[----:B------:R-:W-:-:S03]  /*20e10*/  @!P3 LEA.HI.X R15, R219, R0, R7, 0x1, P1 ;  /* 0x00000000db0fb211 */ /* 0x000fc600008f0c07 */
[----:B------:R3:W-:Y:S04]  /*20e20*/  @!P2 ST.E.128 desc[UR50][R4.64], RZ ;  /* 0x000000ff0400a985 */ /* 0x0007e8000c101d32 */
[----:B------:R3:W-:Y:S02]  /*20e30*/  @!P3 ST.E.128 desc[UR50][R14.64], RZ ;  /* 0x000000ff0e00b985 */ /* 0x0007e4000c101d32 */
.L_x_622:
[----:B------:R-:W-:Y:S05]  /*20e40*/  BSYNC B1 ;  /* 0x0000000000017941 */ /* 0x000fea0003800000 */
.L_x_621:
[----:B------:R-:W-:-:S03]  /*20e50*/  UMOV UR4, 0xffffffff ;  /* 0xffffffff00047882 */ /* 0x000fc60000000000 */
[----:B------:R-:W-:Y:S05]  /*20e60*/  BRA.DIV UR4, `(.L_x_623) ;  /* 0x0000009e04507947 */ /* 0x000fea000b800000 */
[----:B---3--:R3:W0:Y:S04]  /*20e70*/  SHFL.IDX PT, R0, R3, 0x1, 0x181f ;  /* 0x00381f0003007f89 */ /* 0x00862800000e0000 */
[----:B----4-:R3:W4:Y:S02]  /*20e80*/  SHFL.IDX PT, R14, R2, 0x1, 0x181f ;  /* 0x00381f00020e7f89 */ /* 0x01072400000e0000 */
.L_x_855:
[----:B------:R-:W-:Y:S01]  /*20e90*/  VIADD R4, R6, 0x20 ;  /* 0x0000002006047836 */ /* 0x000fe20000000000 */
[----:B------:R-:W-:Y:S04]  /*20ea0*/  BSSY B1, `(.L_x_624) ;  /* 0x000000e000017945 */ /* 0x000fe80003800000 */
        /* <DEDUP_REMOVED lines=9> */
[-C--:B0-----:R-:W-:Y:S02]  /*20f40*/  @!P2 LEA.HI.X R5, R214, R0.reuse, R8, 0x1, P0 ;  /* 0x00000000d605a211 */ /* 0x081fe400000f0c08 */
[----:B------:R-:W-:-:S03]  /*20f50*/  @!P3 LEA.HI.X R15, R219, R0, R7, 0x1, P1 ;  /* 0x00000000db0fb211 */ /* 0x000fc600008f0c07 */
[----:B------:R0:W-:Y:S04]  /*20f60*/  @!P2 ST.E.128 desc[UR50][R4.64], RZ ;  /* 0x000000ff0400a985 */ /* 0x0001e8000c101d32 */
[----:B------:R0:W-:Y:S02]  /*20f70*/  @!P3 ST.E.128 desc[UR50][R14.64], RZ ;  /* 0x000000ff0e00b985 */ /* 0x0001e4000c101d32 */
.L_x_625:
[----:B------:R-:W-:Y:S05]  /*20f80*/  BSYNC B1 ;  /* 0x0000000000017941 */ /* 0x000fea0003800000 */
.L_x_624:
[----:B------:R-:W-:-:S03]  /*20f90*/  UMOV UR4, 0xffffffff ;  /* 0xffffffff00047882 */ /* 0x000fc60000000000 */
[----:B------:R-:W-:Y:S05]  /*20fa0*/  BRA.DIV UR4, `(.L_x_626) ;  /* 0x0000009e04487947 */ /* 0x000fea000b800000 */
[----:B0-----:R0:W0:Y:S04]  /*20fb0*/  SHFL.IDX PT, R0, R3, 0x2, 0x181f ;  /* 0x00581f0003007f89 */ /* 0x00102800000e0000 */
[----:B----4-:R4:W0:Y:S02]  /*20fc0*/  SHFL.IDX PT, R14, R2, 0x2, 0x181f ;  /* 0x00581f00020e7f89 */ /* 0x01082400000e0000 */
.L_x_859:
        /* <DEDUP_REMOVED lines=9> */
[CC--:B0-----:R-:W-:Y:S02]  /*21060*/  @!P2 LEA R4, P0, R214.reuse, R14.reuse, 0x1 ;  /* 0x0000000ed604a211 */ /* 0x0c1fe400078008ff */
[C---:B------:R-:W-:Y:S02]  /*21070*/  @!P3 LEA R14, P1, R219.reuse, R14, 0x1 ;  /* 0x0000000edb0eb211 */ /* 0x040fe400078208ff */
[-C--:B------:R-:W-:Y:S02]  /*21080*/  @!P2 LEA.HI.X R5, R214, R0.reuse, R8, 0x1, P0 ;  /* 0x00000000d605a211 */ /* 0x080fe400000f0c08 */
[----:B------:R-:W-:-:S03]  /*21090*/  @!P3 LEA.HI.X R15, R219, R0, R7, 0x1, P1 ;  /* 0x00000000db0fb211 */ /* 0x000fc600008f0c07 */
[----:B------:R0:W-:Y:S04]  /*210a0*/  @!P2 ST.E.128 desc[UR50][R4.64], RZ ;  /* 0x000000ff0400a985 */ /* 0x0001e8000c101d32 */
[----:B------:R0:W-:Y:S02]  /*210b0*/  @!P3 ST.E.128 desc[UR50][R14.64], RZ ;  /* 0x000000ff0e00b985 */ /* 0x0001e4000c101d32 */
.L_x_628:
[----:B------:R-:W-:Y:S05]  /*210c0*/  BSYNC B1 ;  /* 0x0000000000017941 */ /* 0x000fea0003800000 */
.L_x_627:
[----:B------:R-:W-:-:S03]  /*210d0*/  UMOV UR4, 0xffffffff ;  /* 0xffffffff00047882 */ /* 0x000fc60000000000 */
[----:B------:R-:W-:Y:S05]  /*210e0*/  BRA.DIV UR4, `(.L_x_629) ;  /* 0x0000009e04407947 */ /* 0x000fea000b800000 */
[----:B0-----:R0:W0:Y:S04]  /*210f0*/  SHFL.IDX PT, R0, R3, 0x3, 0x181f ;  /* 0x00781f0003007f89 */ /* 0x00102800000e0000 */
[----:B------:R0:W0:Y:S02]  /*21100*/  SHFL.IDX PT, R14, R2, 0x3, 0x181f ;  /* 0x00781f00020e7f89 */ /* 0x00002400000e0000 */
.L_x_863:
[----:B0-234-:R-:W-:-:S04]  /*21110*/  IADD3 R2, R6, 0x60, RZ ;  /* 0x0000006006027810 */ /* 0x01dfc80007ffe0ff */
[----:B------:R-:W-:-:S13]  /*21120*/  ISETP.GE.AND P0, PT, R2, R21, PT ;  /* 0x000000150200720c */ /* 0x000fda0003f06270 */
[----:B------:R-:W-:Y:S05]  /*21130*/  @P0 BRA `(.L_x_616) ;  /* 0x00000000002c0947 */ /* 0x000fea0003800000 */
[----:B------:R-:W-:Y:S01]  /*21140*/  ULDC UR4, c[0x0][0xac8] ;  /* 0x0002b20000047ab9 */ /* 0x000fe20000000800 */
[----:B------:R-:W-:Y:S02]  /*21150*/  SHF.R.S32.HI R5, RZ, 0x1f, R214 ;  /* 0x0000001fff057819 */ /* 0x000fe400000114d6 */
[----:B------:R-:W-:Y:S02]  /*21160*/  ISETP.GE.AND P2, PT, R214, UR4, PT ;  /* 0x00000004d6007c0c */ /* 0x000fe4000bf46270 */
[----:B------:R-:W-:Y:S02]  /*21170*/  ISETP.GE.AND P3, PT, R219, UR4, PT ;  /* 0x00000004db007c0c */ /* 0x000fe4000bf66270 */
[----:B------:R-:W-:-:S09]  /*21180*/  SHF.R.S32.HI R4, RZ, 0x1f, R219 ;  /* 0x0000001fff047819 */ /* 0x000fd200000114db */
[CC--:B------:R-:W-:Y:S02]  /*21190*/  @!P2 LEA R2, P0, R214.reuse, R14.reuse, 0x1 ;  /* 0x0000000ed602a211 */ /* 0x0c0fe400078008ff */
[C---:B------:R-:W-:Y:S02]  /*211a0*/  @!P3 LEA R14, P1, R219.reuse, R14, 0x1 ;  /* 0x0000000edb0eb211 */ /* 0x040fe400078208ff */
[-C--:B------:R-:W-:Y:S02]  /*211b0*/  @!P2 LEA.HI.X R3, R214, R0.reuse, R5, 0x1, P0 ;  /* 0x00000000d603a211 */ /* 0x080fe400000f0c05 */
[----:B------:R-:W-:-:S03]  /*211c0*/  @!P3 LEA.HI.X R15, R219, R0, R4, 0x1, P1 ;  /* 0x00000000db0fb211 */ /* 0x000fc600008f0c04 */
[----:B------:R0:W-:Y:S04]  /*211d0*/  @!P2 ST.E.128 desc[UR50][R2.64], RZ ;  /* 0x000000ff0200a985 */ /* 0x0001e8000c101d32 */
[----:B------:R0:W-:Y:S02]  /*211e0*/  @!P3 ST.E.128 desc[UR50][R14.64], RZ ;  /* 0x000000ff0e00b985 */ /* 0x0001e4000c101d32 */
.L_x_616:
[----:B------:R-:W-:Y:S05]  /*211f0*/  BSYNC B0 ;  /* 0x0000000000007941 */ /* 0x000fea0003800000 */
.L_x_606:
[----:B------:R-:W-:Y:S02]  /*21200*/  ULDC UR4, c[0x0][0xc3c] ;  /* 0x00030f0000047ab9 */ /* 0x000fe40000000800 */
[----:B-1----:R-:W-:-:S13]  /*21210*/  ISETP.GE.AND P0, PT, R171, UR4, PT ;  /* 0x00000004ab007c0c */ /* 0x002fda000bf06270 */
[----:B------:R-:W-:Y:S05]  /*21220*/  @!P0 BRA `(.L_x_630) ;  /* 0xfffffe0000c48947 */ /* 0x000fea000383ffff */
[----:B------:R-:W-:Y:S05]  /*21230*/  BRA `(.L_x_431) ;  /* 0x0000007800707947 */ /* 0x000fea0003800000 */
.L_x_429:
[----:B------:R-:W-:-:S08]  /*21240*/  NOP ;  /* 0x0000000000007918 */ /* 0x000fd00000000000 */
[----:B------:R-:W0:-:S00]  /*21250*/  USETMAXREG.DEALLOC.CTAPOOL 0x28 ;  /* 0x00000028000079c8 */ /* 0x000e0000080e0500 */
[----:B0-----:R-:W2:Y:S01]  /*21260*/  LDL.LU R3, [R1] ;  /* 0x0000000001037983 */ /* 0x001ea20000300800 */
[----:B------:R-:W-:-:S06]  /*21270*/  LOP3.LUT R0, R0, 0x3, RZ, 0xc0, !PT ;  /* 0x0000000300007812 */ /* 0x000fcc00078ec0ff */
[----:B------:R-:W0:Y:S02]  /*21280*/  SHFL.IDX PT, R0, R0, RZ, 0x1f ;  /* 0x00001fff00007589 */ /* 0x000e2400000e0000 */
[----:B0-----:R-:W-:-:S13]  /*21290*/  ISETP.NE.AND P0, PT, R0, RZ, PT ;  /* 0x000000ff0000720c */ /* 0x001fda0003f05270 */
[----:B------:R-:W-:Y:S01]  /*212a0*/  @P0 BAR.SYNC.DEFER_BLOCKING 0x5, 0x180 ;  /* 0x0146000000000b1d */ /* 0x000fe20000010000 */
[----:B--2---:R-:W-:-:S04]  /*212b0*/  LOP3.LUT R3, R3, 0xfffffeff, RZ, 0xc0, !PT ;  /* 0xfffffeff03037812 */ /* 0x004fc800078ec0ff */
[----:B------:R-:W-:-:S05]  /*212c0*/  @P0 LOP3.LUT R3, R3, 0x100, RZ, 0xfc, !PT ;  /* 0x0000010003030812 */ /* 0x000fca00078efcff */
[----:B------:R0:W-:Y:S02]  /*212d0*/  STL [R1], R3 ;  /* 0x0000000301007387 */ /* 0x0001e40000100800 */
[----:B0-----:R-:W-:-:S04]  /*212e0*/  @P0 MOV R3, 0x400 ;  /* 0x0000040000030802 */ /* 0x001fc80000000f00 */
[----:B------:R-:W-:-:S05]  /*212f0*/  @P0 LEA R2, R2, R3, 0x18 ;  /* 0x0000000302020211 */ /* 0x000fca00078ec0ff */
[----:B------:R0:W1:Y:S01]  /*21300*/  @P0 LDS.128 R16, [R2+0x298d0] ;  /* 0x0298d00002100984 */ /* 0x0000620000000c00 */
[----:B------:R-:W-:Y:S06]  /*21310*/  @P0 BAR.ARV 0x4, 0x180 ;  /* 0x0106000000000b1d */ /* 0x000fec0000002000 */
[----:B------:R-:W-:Y:S05]  /*21320*/  @P0 BRA `(.L_x_631) ;  /* 0x0000000800040947 */ /* 0x000fea0003800000 */
[----:B------:R-:W2:Y:S01]  /*21330*/  S2R R4, SR_TID.X ;  /* 0x0000000000047919 */ /* 0x000ea20000002100 */
[----:B------:R-:W-:Y:S01]  /*21340*/  ULDC UR4, c[0x0][0xc3c] ;  /* 0x00030f0000047ab9 */ /* 0x000fe20000000800 */
[----:B------:R-:W-:Y:S01]  /*21350*/  IMAD.MOV.U32 R0, RZ, RZ, RZ ;  /* 0x000000ffff007224 */ /* 0x000fe200078e00ff */
[----:B------:R-:W3:Y:S01]  /*21360*/  S2UR UR6, SR_CTAID.X ;  /* 0x00000000000679c3 */ /* 0x000ee20000002500 */
[----:B------:R-:W-:Y:S01]  /*21370*/  ULDC UR5, c[0x0][0xc38] ;  /* 0x00030e0000057ab9 */ /* 0x000fe20000000800 */
[----:B--2---:R-:W-:-:S04]  /*21380*/  LOP3.LUT R5, R4, 0x1f, RZ, 0xc0, !PT ;  /* 0x0000001f04057812 */ /* 0x004fc800078ec0ff */
[----:B------:R-:W-:-:S04]  /*21390*/  ISETP.NE.AND P0, PT, R5, 0x1f, PT ;  /* 0x0000001f0500780c */ /* 0x000fc80003f05270 */
[----:B------:R-:W-:-:S13]  /*213a0*/  ISETP.GE.OR P1, PT, R5, UR4, !P0 ;  /* 0x0000000405007c0c */ /* 0x000fda000c726670 */
[----:B0-----:R-:W0:Y:S02]  /*213b0*/  @!P1 LDC.64 R2, c[0x0][0xc80] ;  /* 0x00032000ff029b82 */ /* 0x001e240000000a00 */
[----:B0-----:R-:W-:-:S05]  /*213c0*/  @!P1 IMAD.WIDE.U32 R2, R5, 0x4, R2 ;  /* 0x0000000405029825 */ /* 0x001fca00078e0002 */
[----:B------:R-:W2:Y:S01]  /*213d0*/  @!P1 LDG.E R0, desc[UR50][R2.64] ;  /* 0x0000003202009981 */ /* 0x000ea2000c1e1900 */
[C---:B------:R-:W-:Y:S01]  /*213e0*/  ISETP.NE.AND P1, PT, R5.reuse, RZ, PT ;  /* 0x000000ff0500720c */ /* 0x040fe20003f25270 */
[----:B------:R-:W-:Y:S01]  /*213f0*/  UMOV UR4, URZ ;  /* 0x0000003f00047c82 */ /* 0x000fe20008000000 */
[C---:B------:R-:W-:Y:S01]  /*21400*/  ISETP.GE.U32.AND P2, PT, R5.reuse, 0x2, PT ;  /* 0x000000020500780c */ /* 0x040fe20003f46070 */
[----:B-1----:R-:W-:Y:S01]  /*21410*/  IMAD.MOV.U32 R16, RZ, RZ, RZ ;  /* 0x000000ffff107224 */ /* 0x002fe200078e00ff */
        /* <DEDUP_REMOVED lines=10> */
[----:B0-----:R-:W-:-:S04]  /*214c0*/  SEL R3, R6, RZ, P3 ;  /* 0x000000ff06037207 */ /* 0x001fc80001800000 */
[----:B------:R-:W-:-:S05]  /*214d0*/  IADD3 R3, R4, R3, RZ ;  /* 0x0000000304037210 */ /* 0x000fca0007ffe0ff */
[----:B------:R-:W0:Y:S02]  /*214e0*/  SHFL.UP PT, R2, R3, 0x8, RZ ;  /* 0x0500000003027989 */ /* 0x000e2400000e00ff */
[----:B0-----:R-:W-:-:S05]  /*214f0*/  SEL R2, R2, RZ, P4 ;  /* 0x000000ff02027207 */ /* 0x001fca0002000000 */
[----:B------:R-:W-:-:S05]  /*21500*/  IMAD.IADD R2, R3, 0x1, R2 ;  /* 0x0000000103027824 */ /* 0x000fca00078e0202 */
[----:B------:R-:W0:Y:S02]  /*21510*/  SHFL.UP PT, R6, R2, 0x10, RZ ;  /* 0x0600000002067989 */ /* 0x000e2400000e00ff */
[----:B0-----:R-:W-:-:S05]  /*21520*/  SEL R7, R6, RZ, P5 ;  /* 0x000000ff06077207 */ /* 0x001fca0002800000 */
[----:B------:R-:W-:-:S05]  /*21530*/  IMAD.IADD R7, R2, 0x1, R7 ;  /* 0x0000000102077824 */ /* 0x000fca00078e0207 */
[----:B------:R-:W0:Y:S02]  /*21540*/  SHFL.IDX PT, R4, R7, 0x1f, 0x1f ;  /* 0x03e01f0007047f89 */ /* 0x000e2400000e0000 */
[----:B0-----:R-:W-:-:S05]  /*21550*/  IMAD R4, R4, UR5, RZ ;  /* 0x0000000504047c24 */ /* 0x001fca000f8e02ff */
[----:B---3--:R-:W-:Y:S02]  /*21560*/  ISETP.GT.AND P6, PT, R4, UR6, PT ;  /* 0x0000000604007c0c */ /* 0x008fe4000bfc4270 */
[----:B------:R-:W-:-:S11]  /*21570*/  MOV R3, R4 ;  /* 0x0000000400037202 */ /* 0x000fd60000000f00 */
[----:B------:R-:W-:Y:S05]  /*21580*/  @P6 BRA `(.L_x_632) ;  /* 0x00000000009c6947 */ /* 0x000fea0003800000 */
[----:B------:R-:W0:Y:S01]  /*21590*/  LDC R10, c[0x0][0xc3c] ;  /* 0x00030f00ff0a7b82 */ /* 0x000e220000000800 */
[----:B------:R-:W-:Y:S01]  /*215a0*/  IMAD.MOV.U32 R4, RZ, RZ, R3 ;  /* 0x000000ffff047224 */ /* 0x000fe200078e0003 */
[----:B------:R-:W-:Y:S01]  /*215b0*/  UMOV UR4, URZ ;  /* 0x0000003f00047c82 */ /* 0x000fe20008000000 */
[----:B------:R-:W-:Y:S01]  /*215c0*/  ULDC UR7, c[0x0][0xc3c] ;  /* 0x00030f0000077ab9 */ /* 0x000fe20000000800 */
[----:B------:R-:W-:-:S05]  /*215d0*/  ULDC UR5, c[0x0][0xc38] ;  /* 0x00030e0000057ab9 */ /* 0x000fca0000000800 */
.L_x_636:
[----:B------:R-:W-:Y:S01]  /*215e0*/  UIADD3 UR4, UR4, 0x1f, URZ ;  /* 0x0000001f04047890 */ /* 0x000fe2000fffe03f */
[----:B------:R-:W-:-:S05]  /*215f0*/  IMAD.U32 R19, RZ, RZ, UR7 ;  /* 0x00000007ff137e24 */ /* 0x000fca000f8e00ff */
[----:B0-----:R-:W-:-:S13]  /*21600*/  ISETP.LE.AND P6, PT, R10, UR4, PT ;  /* 0x000000040a007c0c */ /* 0x001fda000bfc3270 */
[----:B------:R-:W-:Y:S05]  /*21610*/  @P6 BRA `(.L_x_633) ;  /* 0x0000000400246947 */ /* 0x000fea0003800000 */
[----:B------:R-:W-:Y:S01]  /*21620*/  VIADD R7, R5, UR4 ;  /* 0x0000000405077c36 */ /* 0x000fe20008000000 */
[----:B------:R-:W-:Y:S01]  /*21630*/  BSSY B0, `(.L_x_634) ;  /* 0x0000007000007945 */ /* 0x000fe20003800000 */
[----:B------:R-:W-:-:S03]  /*21640*/  MOV R0, RZ ;  /* 0x000000ff00007202 */ /* 0x000fc60000000f00 */
[----:B------:R-:W-:-:S13]  /*21650*/  ISETP.GE.OR P6, PT, R7, R10, !P0 ;  /* 0x0000000a0700720c */ /* 0x000fda00047c6670 */
[----:B------:R-:W-:Y:S05]  /*21660*/  @P6 BRA `(.L_x_635) ;  /* 0x00000000000c6947 */ /* 0x000fea0003800000 */
[----:B------:R-:W0:Y:S02]  /*21670*/  LDC.64 R2, c[0x0][0xc80] ;  /* 0x00032000ff027b82 */ /* 0x000e240000000a00 */
[----:B0-----:R-:W-:-:S05]  /*21680*/  IMAD.WIDE R2, R7, 0x4, R2 ;  /* 0x0000000407027825 */ /* 0x001fca00078e0202 */
[----:B------:R0:W5:Y:S02]  /*21690*/  LDG.E R0, desc[UR50][R2.64] ;  /* 0x0000003202007981 */ /* 0x000164000c1e1900 */
.L_x_635:
[----:B------:R-:W-:Y:S05]  /*216a0*/  BSYNC B0 ;  /* 0x0000000000007941 */ /* 0x000fea0003800000 */
.L_x_634:
        /* <DEDUP_REMOVED lines=15> */
[----:B------:R-:W0:Y:S02]  /*217a0*/  SHFL.IDX PT, R3, R9, 0x1f, 0x1f ;  /* 0x03e01f0009037f89 */ /* 0x000e2400000e0000 */
[----:B0-----:R-:W-:-:S04]  /*217b0*/  IMAD R3, R3, UR5, RZ ;  /* 0x0000000503037c24 */ /* 0x001fc8000f8e02ff */
[----:B------:R-:W-:-:S05]  /*217c0*/  IMAD.IADD R4, R3, 0x1, R4 ;  /* 0x0000000103047824 */ /* 0x000fca00078e0204 */
[----:B------:R-:W-:-:S13]  /*217d0*/  ISETP.GT.AND P6, PT, R4, UR6, PT ;  /* 0x0000000604007c0c */ /* 0x000fda000bfc4270 */
[----:B------:R-:W-:Y:S05]  /*217e0*/  @!P6 BRA `(.L_x_636) ;  /* 0xfffffffc007ce947 */ /* 0x000fea000383ffff */
[----:B------:R-:W-:-:S07]  /*217f0*/  IMAD.MOV.U32 R7, RZ, RZ, R9 ;  /* 0x000000ffff077224 */ /* 0x000fce00078e0009 */
.L_x_632:
[----:B------:R-:W-:-:S05]  /*21800*/  IADD3 R8, -R3, R4, RZ ;  /* 0x0000000403087210 */ /* 0x000fca0007ffe1ff */
[----:B------:R-:W-:-:S05]  /*21810*/  IMAD R2, R7, UR5, R8 ;  /* 0x0000000507027c24 */ /* 0x000fca000f8e0208 */
[----:B------:R-:W-:-:S13]  /*21820*/  ISETP.GT.AND P0, PT, R2, UR6, PT ;  /* 0x0000000602007c0c */ /* 0x000fda000bf04270 */
[----:B------:R-:W-:-:S04]  /*21830*/  VOTE.ANY R4, PT, !P0 ;  /* 0x0000000000047806 */ /* 0x000fc800040e0100 */
[----:B------:R-:W0:Y:S01]  /*21840*/  POPC R19, R4 ;  /* 0x0000000400137309 */ /* 0x000e220000000000 */
[----:B------:R-:W-:Y:S01]  /*21850*/  ISETP.NE.AND P0, PT, R4, RZ, PT ;  /* 0x000000ff0400720c */ /* 0x000fe20003f05270 */
[----:B0-----:R-:W0:Y:S02]  /*21860*/  SHFL.IDX PT, R10, R0, R19, 0x1f ;  /* 0x00001f13000a7589 */ /* 0x001e2400000e0000 */
[----:B0-----:R-:W-:-:S04]  /*21870*/  IABS R9, R10 ;  /* 0x0000000a00097213 */ /* 0x001fc80000000000 */
[----:B------:R-:W0:Y:S08]  /*21880*/  I2F.RP R6, R9 ;  /* 0x0000000900067306 */ /* 0x000e300000209400 */
[----:B0-----:R-:W0:Y:S02]  /*21890*/  MUFU.RCP R6, R6 ;  /* 0x0000000600067308 */ /* 0x001e240000001000 */
[----:B0-----:R-:W-:-:S06]  /*218a0*/  VIADD R2, R6, 0xffffffe ;  /* 0x0ffffffe06027836 */ /* 0x001fcc0000000000 */
[----:B------:R0:W1:Y:S01]  /*218b0*/  F2I.FTZ.U32.TRUNC.NTZ R3, R2 ;  /* 0x0000000200037305 */ /* 0x000062000021f000 */
[----:B------:R-:W-:Y:S05]  /*218c0*/  @!P0 BRA `(.L_x_637) ;  /* 0x0000000000088947 */ /* 0x000fea0003800000 */
[----:B------:R-:W-:-:S06]  /*218d0*/  VIADD R16, R19, 0xffffffff ;  /* 0xffffffff13107836 */ /* 0x000fcc0000000000 */
[----:B------:R2:W3:Y:S02]  /*218e0*/  SHFL.IDX PT, R16, R7, R16, 0x1f ;  /* 0x00001f1007107589 */ /* 0x0004e400000e0000 */
.L_x_637:
[----:B---3--:R-:W-:Y:S01]  /*218f0*/  IMAD R16, R16, UR5, R8 ;  /* 0x0000000510107c24 */ /* 0x008fe2000f8e0208 */
[----:B0-----:R-:W-:Y:S01]  /*21900*/  IABS R2, R10 ;  /* 0x0000000a00027213 */ /* 0x001fe20000000000 */
[----:B-1----:R-:W-:Y:S02]  /*21910*/  IMAD.MOV R0, RZ, RZ, -R3 ;  /* 0x000000ffff007224 */ /* 0x002fe400078e0a03 */
[----:B------:R-:W-:Y:S01]  /*21920*/  VIADD R19, R19, UR4 ;  /* 0x0000000413137c36 */ /* 0x000fe20008000000 */
[----:B------:R-:W-:Y:S01]  /*21930*/  IADD3 R11, -R16, UR6, RZ ;  /* 0x00000006100b7c10 */ /* 0x000fe2000fffe1ff */
[----:B--2---:R-:W-:Y:S01]  /*21940*/  IMAD R7, R0, R9, RZ ;  /* 0x0000000900077224 */ /* 0x004fe200078e02ff */
[----:B------:R-:W-:Y:S01]  /*21950*/  IADD3 R4, RZ, -R2, RZ ;  /* 0x80000002ff047210 */ /* 0x000fe20007ffe0ff */
[----:B------:R-:W-:Y:S01]  /*21960*/  IMAD.MOV.U32 R2, RZ, RZ, RZ ;  /* 0x000000ffff027224 */ /* 0x000fe200078e00ff */
[----:B------:R-:W-:-:S03]  /*21970*/  IABS R0, R11 ;  /* 0x0000000b00007213 */ /* 0x000fc60000000000 */
[----:B------:R-:W-:-:S04]  /*21980*/  IMAD.HI.U32 R2, R3, R7, R2 ;  /* 0x0000000703027227 */ /* 0x000fc800078e0002 */
[----:B------:R-:W-:Y:S02]  /*21990*/  IMAD.MOV.U32 R3, RZ, RZ, R0 ;  /* 0x000000ffff037224 */ /* 0x000fe400078e0000 */
[----:B------:R-:W-:Y:S02]  /*219a0*/  IMAD.MOV.U32 R0, RZ, RZ, R4 ;  /* 0x000000ffff007224 */ /* 0x000fe400078e0004 */
[----:B------:R-:W-:-:S04]  /*219b0*/  IMAD.HI.U32 R2, R2, R3, RZ ;  /* 0x0000000302027227 */ /* 0x000fc800078e00ff */
[----:B------:R-:W-:-:S05]  /*219c0*/  IMAD R0, R2, R0, R3 ;  /* 0x0000000002007224 */ /* 0x000fca00078e0203 */
[----:B------:R-:W-:-:S13]  /*219d0*/  ISETP.GT.U32.AND P1, PT, R9, R0, PT ;  /* 0x000000000900720c */ /* 0x000fda0003f24070 */
[-C--:B------:R-:W-:Y:S01]  /*219e0*/  @!P1 IADD3 R0, R0, -R9.reuse, RZ ;  /* 0x8000000900009210 */ /* 0x080fe20007ffe0ff */
[----:B------:R-:W-:Y:S01]  /*219f0*/  @!P1 VIADD R2, R2, 0x1 ;  /* 0x0000000102029836 */ /* 0x000fe20000000000 */
[----:B------:R-:W-:Y:S02]  /*21a00*/  ISETP.NE.AND P1, PT, R10, RZ, PT ;  /* 0x000000ff0a00720c */ /* 0x000fe40003f25270 */
[----:B------:R-:W-:Y:S02]  /*21a10*/  ISETP.GE.U32.AND P0, PT, R0, R9, PT ;  /* 0x000000090000720c */ /* 0x000fe40003f06070 */
[----:B------:R-:W-:-:S04]  /*21a20*/  LOP3.LUT R0, R11, R10, RZ, 0x3c, !PT ;  /* 0x0000000a0b007212 */ /* 0x000fc800078e3cff */
[----:B------:R-:W-:-:S07]  /*21a30*/  ISETP.GE.AND P2, PT, R0, RZ, PT ;  /* 0x000000ff0000720c */ /* 0x000fce0003f46270 */
[----:B------:R-:W-:-:S06]  /*21a40*/  @P0 VIADD R2, R2, 0x1 ;  /* 0x0000000102020836 */ /* 0x000fcc0000000000 */
[----:B------:R-:W-:Y:S01]  /*21a50*/  @!P2 IMAD.MOV R2, RZ, RZ, -R2 ;  /* 0x000000ffff02a224 */ /* 0x000fe200078e0a02 */
[----:B------:R-:W-:-:S04]  /*21a60*/  @!P1 LOP3.LUT R2, RZ, R10, RZ, 0x33, !PT ;  /* 0x0000000aff029212 */ /* 0x000fc800078e33ff */
[----:B------:R-:W-:Y:S01]  /*21a70*/  IADD3 R17, -R2, RZ, RZ ;  /* 0x000000ff02117210 */ /* 0x000fe20007ffe1ff */
[----:B------:R-:W-:-:S04]  /*21a80*/  IMAD.MOV.U32 R18, RZ, RZ, R2 ;  /* 0x000000ffff127224 */ /* 0x000fc800078e0002 */
[----:B------:R-:W-:Y:S01]  /*21a90*/  IMAD R17, R10, R17, R11 ;  /* 0x000000110a117224 */ /* 0x000fe200078e020b */
[----:B------:R-:W-:Y:S06]  /*21aa0*/  BRA `(.L_x_638) ;  /* 0x00000000000c7947 */ /* 0x000fec0003800000 */
.L_x_633:
[----:B------:R-:W-:Y:S01]  /*21ab0*/  IMAD.MOV.U32 R17, RZ, RZ, RZ ;  /* 0x000000ffff117224 */ /* 0x000fe200078e00ff */
[----:B------:R-:W-:Y:S01]  /*21ac0*/  MOV R16, UR6 ;  /* 0x0000000600107c02 */ /* 0x000fe20008000f00 */
[----:B------:R-:W-:-:S07]  /*21ad0*/  IMAD.MOV.U32 R18, RZ, RZ, RZ ;  /* 0x000000ffff127224 */ /* 0x000fce00078e00ff */
.L_x_638:
[----:B------:R-:W-:-:S13]  /*21ae0*/  ISETP.NE.AND P0, PT, R5, RZ, PT ;  /* 0x000000ff0500720c */ /* 0x000fda0003f05270 */
[----:B------:R-:W0:Y:S01]  /*21af0*/  @!P0 S2R R3, SR_CgaCtaId ;  /* 0x0000000000038919 */ /* 0x000e220000008800 */
[----:B------:R-:W-:-:S04]  /*21b00*/  @!P0 MOV R0, 0x400 ;  /* 0x0000040000008802 */ /* 0x000fc80000000f00 */
[----:B0-----:R-:W-:-:S05]  /*21b10*/  @!P0 LEA R0, R3, R0, 0x18 ;  /* 0x0000000003008211 */ /* 0x001fca00078ec0ff */
[----:B------:R2:W-:Y:S01]  /*21b20*/  @!P0 STS.128 [R0+0x298d0], R16 ;  /* 0x0298d01000008388 */ /* 0x0005e20000000c00 */
[----:B------:R-:W-:Y:S06]  /*21b30*/  BAR.ARV 0x5, 0x180 ;  /* 0x0146000000007b1d */ /* 0x000fec0000002000 */
.L_x_631:
[----:B------:R3:W-:Y:S01]  /*21b40*/  STL [R1+0x48], RZ ;  /* 0x000048ff01007387 */ /* 0x0007e20000100800 */
[----:B------:R-:W-:Y:S01]  /*21b50*/  ULDC UR4, c[0x0][0xc3c] ;  /* 0x00030f0000047ab9 */ /* 0x000fe20000000800 */
[----:B------:R-:W-:Y:S01]  /*21b60*/  IMAD.MOV.U32 R34, RZ, RZ, 0x1 ;  /* 0x00000001ff227424 */ /* 0x000fe200078e00ff */
[----:B-1----:R-:W-:Y:S01]  /*21b70*/  ISETP.GE.AND P0, PT, R19, UR4, PT ;  /* 0x0000000413007c0c */ /* 0x002fe2000bf06270 */
[----:B------:R-:W-:-:S12]  /*21b80*/  IMAD.MOV.U32 R23, RZ, RZ, RZ ;  /* 0x000000ffff177224 */ /* 0x000fd800078e00ff */
[----:B---3--:R-:W-:Y:S05]  /*21b90*/  @P0 BRA `(.L_x_639) ;  /* 0x0000006c001c0947 */ /* 0x008fea0003800000 */
[----:B------:R-:W1:Y:S01]  /*21ba0*/  S2R R12, SR_TID.X ;  /* 0x00000000000c7919 */ /* 0x000e620000002100 */
[----:B------:R-:W3:Y:S01]  /*21bb0*/  S2UR UR4, SR_CgaCtaId ;  /* 0x00000000000479c3 */ /* 0x000ee20000008800 */
[----:B------:R-:W-:Y:S01]  /*21bc0*/  MOV R22, 0x400 ;  /* 0x0000040000167802 */ /* 0x000fe20000000f00 */
[----:B------:R-:W-:Y:S01]  /*21bd0*/  BSSY B7, `(.L_x_639) ;  /* 0x00006c3000077945 */ /* 0x000fe20003800000 */
[----:B------:R-:W-:Y:S01]  /*21be0*/  IMAD.MOV.U32 R35, RZ, RZ, 0x1 ;  /* 0x00000001ff237424 */ /* 0x000fe200078e00ff */
[----:B------:R-:W-:Y:S01]  /*21bf0*/  MOV R34, 0x1 ;  /* 0x0000000100227802 */ /* 0x000fe20000000f00 */
[----:B------:R-:W-:Y:S01]  /*21c00*/  IMAD.MOV.U32 R28, RZ, RZ, RZ ;  /* 0x000000ffff1c7224 */ /* 0x000fe200078e00ff */
[----:B------:R-:W-:Y:S01]  /*21c10*/  ULDC.64 UR40, c[0x0][0x198] ;  /* 0x0000660000287ab9 */ /* 0x000fe20000000a00 */
[----:B------:R-:W-:Y:S01]  /*21c20*/  IMAD.MOV.U32 R23, RZ, RZ, RZ ;  /* 0x000000ffff177224 */ /* 0x000fe200078e00ff */
[----:B------:R-:W-:Y:S02]  /*21c30*/  ULOP3.LUT UR39, UR36, 0x2, URZ, 0xfc, !UPT ;  /* 0x0000000224277892 */ /* 0x000fe4000f8efc3f */
[----:B------:R-:W-:Y:S01]  /*21c40*/  ULOP3.LUT UR37, UR36, 0x1, URZ, 0xfc, !UPT ;  /* 0x0000000124257892 */ /* 0x000fe2000f8efc3f */
[----:B------:R-:W-:Y:S01]  /*21c50*/  ULDC UR38, c[0x0][0xc] ;  /* 0x0000030000267ab9 */ /* 0x000fe20000000800 */
[C---:B-1----:R-:W-:Y:S01]  /*21c60*/  LOP3.LUT R10, R12.reuse, 0x7f, RZ, 0xc0, !PT ;  /* 0x0000007f0c0a7812 */ /* 0x042fe200078ec0ff */
[C---:B------:R-:W-:Y:S01]  /*21c70*/  IMAD.SHL.U32 R3, R12.reuse, 0x80, RZ ;  /* 0x000000800c037824 */ /* 0x040fe200078e00ff */
[C---:B0-----:R-:W-:Y:S01]  /*21c80*/  SHF.L.U32 R2, R12.reuse, 0x4, RZ ;  /* 0x000000040c027819 */ /* 0x041fe200000006ff */
[C---:B------:R-:W-:Y:S01]  /*21c90*/  IMAD.SHL.U32 R11, R12.reuse, 0x2, RZ ;  /* 0x000000020c0b7824 */ /* 0x040fe200078e00ff */
[----:B------:R-:W-:Y:S01]  /*21ca0*/  SHF.R.U32.HI R7, RZ, 0x5, R10 ;  /* 0x00000005ff077819 */ /* 0x000fe2000001160a */
[----:B------:R-:W-:Y:S01]  /*21cb0*/  IMAD.SHL.U32 R37, R12, 0x4, RZ ;  /* 0x000000040c257824 */ /* 0x000fe200078e00ff */
[----:B--2---:R-:W-:-:S02]  /*21cc0*/  LOP3.LUT R0, R2, 0x1b0, RZ, 0xc0, !PT ;  /* 0x000001b002007812 */ /* 0x004fc400078ec0ff */
[----:B------:R-:W-:Y:S01]  /*21cd0*/  SHF.R.U32.HI R5, RZ, 0x1, R12 ;  /* 0x00000001ff057819 */ /* 0x000fe2000001160c */
[----:B------:R-:W-:Y:S01]  /*21ce0*/  IMAD.SHL.U32 R9, R7, 0x200, RZ ;  /* 0x0000020007097824 */ /* 0x000fe200078e00ff */
[----:B------:R-:W-:Y:S02]  /*21cf0*/  LOP3.LUT R4, R3, 0x380, RZ, 0xc0, !PT ;  /* 0x0000038003047812 */ /* 0x000fe400078ec0ff */
[----:B------:R-:W-:Y:S02]  /*21d00*/  LOP3.LUT R11, R0, 0x30, R11, 0x78, !PT ;  /* 0x00000030000b7812 */ /* 0x000fe400078e780b */
[----:B------:R-:W-:Y:S02]  /*21d10*/  SHF.L.U32 R0, R12, 0x5, RZ ;  /* 0x000000050c007819 */ /* 0x000fe400000006ff */
[----:B------:R-:W-:Y:S02]  /*21d20*/  LOP3.LUT R6, R9, 0x40, R2, 0xf8, !PT ;  /* 0x0000004009067812 */ /* 0x000fe400078ef802 */
[----:B------:R-:W-:-:S02]  /*21d30*/  LOP3.LUT R5, R4, 0x30, R5, 0xf8, !PT ;  /* 0x0000003004057812 */ /* 0x000fc400078ef805 */
[----:B------:R-:W-:Y:S02]  /*21d40*/  LOP3.LUT R4, R0, 0x80, RZ, 0xc0, !PT ;  /* 0x0000008000047812 */ /* 0x000fe400078ec0ff */
[----:B------:R-:W-:Y:S02]  /*21d50*/  LOP3.LUT R8, R6, R11, RZ, 0xfc, !PT ;  /* 0x0000000b06087212 */ /* 0x000fe400078efcff */
[----:B------:R-:W-:Y:S02]  /*21d60*/  LOP3.LUT R6, R4, 0x10, R12, 0xf8, !PT ;  /* 0x0000001004067812 */ /* 0x000fe400078ef80c */
[----:B------:R-:W-:Y:S01]  /*21d70*/  LOP3.LUT R9, R9, 0x60, R0, 0xf8, !PT ;  /* 0x0000006009097812 */ /* 0x000fe200078ef800 */
[----:B------:R-:W-:Y:S01]  /*21d80*/  STL [R1+0x18], R8 ;  /* 0x0000180801007387 */ /* 0x000fe20000100800 */
[----:B------:R-:W-:Y:S02]  /*21d90*/  LOP3.LUT R4, R5, 0x70, R2, 0x78, !PT ;  /* 0x0000007005047812 */ /* 0x000fe400078e7802 */
[----:B------:R-:W-:-:S02]  /*21da0*/  LOP3.LUT R6, R6, 0x10, R37, 0x78, !PT ;  /* 0x0000001006067812 */ /* 0x000fc400078e7825 */
[----:B------:R-:W-:Y:S02]  /*21db0*/  LOP3.LUT R9, R9, 0x100, R0, 0xf8, !PT ;  /* 0x0000010009097812 */ /* 0x000fe400078ef800 */
[----:B------:R-:W-:Y:S02]  /*21dc0*/  LOP3.LUT R4, R4, 0xc00, R3, 0xf8, !PT ;  /* 0x00000c0004047812 */ /* 0x000fe400078ef803 */
[----:B------:R-:W-:Y:S01]  /*21dd0*/  LOP3.LUT R3, R9, R6, RZ, 0xfc, !PT ;  /* 0x0000000609037212 */ /* 0x000fe200078efcff */
[----:B------:R-:W-:Y:S01]  /*21de0*/  IMAD.SHL.U32 R6, R7, 0x400, RZ ;  /* 0x0000040007067824 */ /* 0x000fe200078e00ff */
[----:B------:R-:W-:Y:S01]  /*21df0*/  R2P PR, R12, 0x14 ;  /* 0x000000140c007804 */ /* 0x000fe20000000000 */
[----:B------:R3:W-:Y:S01]  /*21e00*/  STL [R1+0x24], R4 ;  /* 0x0000240401007387 */ /* 0x0007e20000100800 */
[----:B------:R-:W-:Y:S02]  /*21e10*/  LOP3.LUT R11, R0, 0x380, RZ, 0xc0, !PT ;  /* 0x00000380000b7812 */ /* 0x000fe400078ec0ff */
[----:B------:R-:W-:Y:S01]  /*21e20*/  SHF.R.U32.HI R5, RZ, 0x2, R10 ;  /* 0x00000002ff057819 */ /* 0x000fe2000001160a */
[----:B------:R0:W-:Y:S01]  /*21e30*/  STL [R1+0x20], R3 ;  /* 0x0000200301007387 */ /* 0x0001e20000100800 */
[----:B------:R-:W-:-:S02]  /*21e40*/  LOP3.LUT R11, R11, 0x30, R2, 0xf8, !PT ;  /* 0x000000300b0b7812 */ /* 0x000fc400078ef802 */
[----:B------:R-:W-:Y:S02]  /*21e50*/  LOP3.LUT R2, R2, 0x30, RZ, 0xc0, !PT ;  /* 0x0000003002027812 */ /* 0x000fe400078ec0ff */
[----:B------:R-:W-:Y:S02]  /*21e60*/  LOP3.LUT R0, R5, 0x60, R0, 0xf8, !PT ;  /* 0x0000006005007812 */ /* 0x000fe400078ef800 */
[----:B---3--:R-:W-:Y:S02]  /*21e70*/  MOV R4, UR4 ;  /* 0x0000000400047c02 */ /* 0x008fe40008000f00 */
[----:B------:R-:W-:Y:S01]  /*21e80*/  LOP3.LUT R37, R11, 0x70, R37, 0x78, !PT ;  /* 0x000000700b257812 */ /* 0x000fe200078e7825 */
[----:B0-----:R-:W-:Y:S01]  /*21e90*/  IMAD.MOV.U32 R3, RZ, RZ, 0x40 ;  /* 0x00000040ff037424 */ /* 0x001fe200078e00ff */
[----:B------:R-:W-:-:S04]  /*21ea0*/  LEA R22, R4, R22, 0x18 ;  /* 0x0000001604167211 */ /* 0x000fc800078ec0ff */
[C---:B------:R-:W-:Y:S02]  /*21eb0*/  SEL R6, R3.reuse, 0xffffffc0, !P2 ;  /* 0xffffffc003067807 */ /* 0x040fe40005000000 */
[----:B------:R-:W-:-:S03]  /*21ec0*/  SEL R3, R3, 0xffffffc0, !P4 ;  /* 0xffffffc003037807 */ /* 0x000fc60006000000 */
[----:B------:R-:W-:Y:S04]  /*21ed0*/  STL [R1+0x28], R6 ;  /* 0x0000280601007387 */ /* 0x000fe80000100800 */
[----:B------:R0:W-:Y:S04]  /*21ee0*/  STL [R1+0x14], R4 ;  /* 0x0000140401007387 */ /* 0x0001e80000100800 */
[----:B------:R1:W-:Y:S04]  /*21ef0*/  STL [R1+0x4], R3 ;  /* 0x0000040301007387 */ /* 0x0003e80000100800 */
[----:B------:R2:W-:Y:S01]  /*21f00*/  STL [R1+0x48], RZ ;  /* 0x000048ff01007387 */ /* 0x0005e20000100800 */
[----:B0-----:R-:W-:-:S02]  /*21f10*/  LOP3.LUT R4, R2, 0x40, RZ, 0xfc, !PT ;  /* 0x0000004002047812 */ /* 0x001fc400078efcff */
[----:B-1----:R-:W-:Y:S02]  /*21f20*/  LOP3.LUT R3, R2, 0x80, RZ, 0xfc, !PT ;  /* 0x0000008002037812 */ /* 0x002fe400078efcff */
[----:B------:R-:W-:Y:S01]  /*21f30*/  LOP3.LUT R2, R0, 0x80, RZ, 0xfc, !PT ;  /* 0x0000008000027812 */ /* 0x000fe200078efcff */
[----:B------:R-:W-:-:S05]  /*21f40*/  IMAD.IADD R0, R22, 0x1, R8 ;  /* 0x0000000116007824 */ /* 0x000fca00078e0208 */
[----:B------:R2:W-:Y:S02]  /*21f50*/  STL [R1+0x2c], R0 ;  /* 0x00002c0001007387 */ /* 0x0005e40000100800 */
.L_x_755:
[----:B0-----:R-:W0:Y:S02]  /*21f60*/  LDC.64 R24, c[0x0][0xc88] ;  /* 0x00032200ff187b82 */ /* 0x001e240000000a00 */
[----:B0-----:R-:W-:-:S06]  /*21f70*/  IMAD.WIDE R24, R19, 0x4, R24 ;  /* 0x0000000413187825 */ /* 0x001fcc00078e0218 */
[----:B------:R-:W2:Y:S01]  /*21f80*/  LDG.E R24, desc[UR50][R24.64] ;  /* 0x0000003218187981 */ /* 0x000ea2000c1e1900 */
[----:B------:R-:W-:Y:S05]  /*21f90*/  YIELD ;  /* 0x0000000000007946 */ /* 0x000fea0003800000 */
[----:B------:R-:W-:Y:S01]  /*21fa0*/  ULDC.64 UR4, c[0x0][0xa28] ;  /* 0x00028a0000047ab9 */ /* 0x000fe20000000a00 */
[----:B------:R-:W-:Y:S01]  /*21fb0*/  ULDC.64 UR8, c[0x0][0xa18] ;  /* 0x0002860000087ab9 */ /* 0x000fe20000000a00 */
[----:B------:R-:W-:Y:S01]  /*21fc0*/  ISETP.NE.U32.AND P0, PT, RZ, UR4, PT ;  /* 0x00000004ff007c0c */ /* 0x000fe2000bf05070 */
[----:B------:R-:W-:Y:S01]  /*21fd0*/  IMAD.MOV.U32 R9, RZ, RZ, RZ ;  /* 0x000000ffff097224 */ /* 0x000fe200078e00ff */
[----:B------:R-:W-:-:S02]  /*21fe0*/  ULDC.64 UR6, c[0x0][0xa10] ;  /* 0x0002840000067ab9 */ /* 0x000fc40000000a00 */
[----:B------:R-:W-:Y:S02]  /*21ff0*/  ISETP.NE.AND.EX P0, PT, RZ, UR5, PT, P0 ;  /* 0x00000005ff007c0c */ /* 0x000fe4000bf05300 */
[----:B------:R-:W-:-:S04]  /*22000*/  ISETP.NE.U32.AND P2, PT, RZ, UR8, PT ;  /* 0x00000008ff007c0c */ /* 0x000fc8000bf45070 */
[----:B------:R-:W-:Y:S02]  /*22010*/  ISETP.NE.AND.EX P2, PT, RZ, UR9, PT, P2 ;  /* 0x00000009ff007c0c */ /* 0x000fe4000bf45320 */
[----:B------:R-:W-:Y:S02]  /*22020*/  MOV R29, RZ ;  /* 0x000000ff001d7202 */ /* 0x000fe40000000f00 */
[----:B-12---:R-:W-:-:S03]  /*22030*/  SHF.R.S32.HI R0, RZ, 0x1f, R24 ;  /* 0x0000001fff007819 */ /* 0x006fc60000011418 */
[C---:B---3--:R-:W-:Y:S01]  /*22040*/  @P0 LEA R2, P1, R24.reuse, UR4, 0x2 ;  /* 0x0000000418020c11 */ /* 0x048fe2000f8210ff */
[C---:B------:R-:W-:Y:S01]  /*22050*/  IMAD.SHL.U32 R26, R24.reuse, 0x4, RZ ;  /* 0x00000004181a7824 */ /* 0x040fe200078e00ff */
[C-C-:B------:R-:W-:Y:S01]  /*22060*/  SHF.L.U64.HI R27, R24.reuse, 0x2, R0.reuse ;  /* 0x00000002181b7819 */ /* 0x140fe20000010200 */
[----:B------:R0:W-:Y:S01]  /*22070*/  STL [R1+0x40], R0 ;  /* 0x0000400001007387 */ /* 0x0001e20000100800 */
[----:B------:R-:W-:Y:S01]  /*22080*/  @P0 LEA.HI.X R3, R24, UR5, R0, 0x2, P1 ;  /* 0x0000000518030c11 */ /* 0x000fe200088f1400 */
[----:B------:R-:W-:-:S04]  /*22090*/  ULDC.64 UR4, c[0x0][0xa00] ;  /* 0x0002800000047ab9 */ /* 0x000fc80000000a00 */
[----:B------:R1:W2:Y:S01]  /*220a0*/  @P0 LDG.E R9, desc[UR50][R2.64] ;  /* 0x0000003202090981 */ /* 0x0002a2000c1e1900 */
[----:B------:R-:W-:Y:S02]  /*220b0*/  ISETP.NE.U32.AND P0, PT, RZ, UR4, PT ;  /* 0x00000004ff007c0c */ /* 0x000fe4000bf05070 */
[----:B------:R-:W-:Y:S01]  /*220c0*/  ISETP.NE.U32.AND P1, PT, RZ, UR6, PT ;  /* 0x00000006ff007c0c */ /* 0x000fe2000bf25070 */
[----:B0-----:R-:W-:Y:S01]  /*220d0*/  IMAD.MOV.U32 R0, RZ, RZ, RZ ;  /* 0x000000ffff007224 */ /* 0x001fe200078e00ff */
[----:B------:R-:W-:Y:S02]  /*220e0*/  ISETP.NE.AND.EX P0, PT, RZ, UR5, PT, P0 ;  /* 0x00000005ff007c0c */ /* 0x000fe4000bf05300 */
[----:B------:R-:W-:Y:S02]  /*220f0*/  ISETP.NE.AND.EX P1, PT, RZ, UR7, PT, P1 ;  /* 0x00000007ff007c0c */ /* 0x000fe4000bf25310 */
[C---:B------:R-:W-:Y:S02]  /*22100*/  IADD3 R4, P4, R26.reuse, UR6, RZ ;  /* 0x000000061a047c10 */ /* 0x040fe4000ff9e0ff */
[----:B-1----:R-:W-:Y:S01]  /*22110*/  IADD3 R2, P3, R26, UR4, RZ ;  /* 0x000000041a027c10 */ /* 0x002fe2000ff7e0ff */
[----:B------:R-:W-:Y:S01]  /*22120*/  ULDC UR4, c[0x0][0x288] ;  /* 0x0000a20000047ab9 */ /* 0x000fe20000000800 */
[----:B------:R-:W-:-:S02]  /*22130*/  IADD3.X R5, R27, UR7, RZ, P4, !PT ;  /* 0x000000071b057c10 */ /* 0x000fc4000a7fe4ff */
[C---:B------:R-:W-:Y:S02]  /*22140*/  IADD3.X R3, R27.reuse, UR5, RZ, P3, !PT ;  /* 0x000000051b037c10 */ /* 0x040fe40009ffe4ff */
[----:B------:R-:W-:Y:S01]  /*22150*/  @P2 IADD3 R6, P3, R26, UR8, RZ ;  /* 0x000000081a062c10 */ /* 0x000fe2000ff7e0ff */
[----:B------:R-:W-:Y:S01]  /*22160*/  IMAD.U32 R8, RZ, RZ, UR4 ;  /* 0x00000004ff087e24 */ /* 0x000fe2000f8e00ff */
[----:B------:R-:W-:Y:S01]  /*22170*/  ULDC.64 UR4, c[0x0][0x418] ;  /* 0x0001060000047ab9 */ /* 0x000fe20000000a00 */
[----:B------:R-:W5:Y:S01]  /*22180*/  @P0 LDG.E R29, desc[UR50][R2.64] ;  /* 0x00000032021d0981 */ /* 0x000f62000c1e1900 */
[----:B------:R-:W-:-:S03]  /*22190*/  @P2 IADD3.X R7, R27, UR9, RZ, P3, !PT ;  /* 0x000000091b072c10 */ /* 0x000fc60009ffe4ff */
[----:B------:R-:W5:Y:S04]  /*221a0*/  @P1 LDG.E R0, desc[UR50][R4.64] ;  /* 0x0000003204001981 */ /* 0x000f68000c1e1900 */
[----:B------:R0:W3:Y:S01]  /*221b0*/  @P2 LDG.E R8, desc[UR50][R6.64] ;  /* 0x0000003206082981 */ /* 0x0000e2000c1e1900 */
[----:B------:R-:W-:-:S03]  /*221c0*/  UISETP.NE.U32.AND UP0, UPT, UR4, URZ, UPT ;  /* 0x0000003f0400728c */ /* 0x000fc6000bf05070 */
[----:B------:R-:W-:Y:S01]  /*221d0*/  ULDC UR4, c[0x0][0x424] ;  /* 0x0001090000047ab9 */ /* 0x000fe20000000800 */
[----:B------:R-:W-:-:S03]  /*221e0*/  UISETP.NE.AND.EX UP0, UPT, UR5, URZ, UPT, UP0 ;  /* 0x0000003f0500728c */ /* 0x000fc6000bf05300 */
[----:B------:R-:W-:Y:S01]  /*221f0*/  ULDC UR5, c[0x0][0x2f0] ;  /* 0x0000bc0000057ab9 */ /* 0x000fe20000000800 */
[----:B------:R-:W-:-:S04]  /*22200*/  USEL UR4, UR4, 0x1, UP0 ;  /* 0x0000000104047887 */ /* 0x000fc80008000000 */
[----:B------:R-:W-:-:S03]  /*22210*/  UIMAD UR4, UR4, UR5, URZ ;  /* 0x00000005040472a4 */ /* 0x000fc6000f8e023f */
[----:B------:R-:W-:Y:S02]  /*22220*/  ULDC UR5, c[0x0][0x348] ;  /* 0x0000d20000057ab9 */ /* 0x000fe40000000800 */
[----:B0-----:R-:W-:Y:S01]  /*22230*/  IMAD.U32 R6, RZ, RZ, UR5 ;  /* 0x00000005ff067e24 */ /* 0x001fe2000f8e00ff */
[----:B------:R-:W-:Y:S01]  /*22240*/  MOV R7, UR4 ;  /* 0x0000000400077c02 */ /* 0x000fe20008000f00 */
[----:B--2---:R0:W-:Y:S04]  /*22250*/  STL [R1+0xc], R9 ;  /* 0x00000c0901007387 */ /* 0x0041e80000100800 */
[----:B---3--:R0:W-:Y:S01]  /*22260*/  STL [R1+0x44], R8 ;  /* 0x0000440801007387 */ /* 0x0081e20000100800 */
[----:B------:R-:W-:Y:S05]  /*22270*/  @P2 BRA `(.L_x_640) ;  /* 0x0000000000142947 */ /* 0x000fea0003800000 */
[----:B------:R-:W-:Y:S05]  /*22280*/  @!P0 BRA `(.L_x_640) ;  /* 0x0000000000108947 */ /* 0x000fea0003800000 */
[----:B0-----:R-:W2:Y:S04]  /*22290*/  LDG.E R8, desc[UR50][R2.64] ;  /* 0x0000003202087981 */ /* 0x001ea8000c1e1900 */
[----:B------:R-:W2:Y:S02]  /*222a0*/  LDG.E R2, desc[UR50][R2.64+0x4] ;  /* 0x0000043202027981 */ /* 0x000ea4000c1e1900 */
[----:B--2---:R-:W-:-:S05]  /*222b0*/  IMAD.IADD R2, R2, 0x1, -R8 ;  /* 0x0000000102027824 */ /* 0x004fca00078e0a08 */
[----:B------:R1:W-:Y:S02]  /*222c0*/  STL [R1+0x44], R2 ;  /* 0x0000440201007387 */ /* 0x0003e40000100800 */
.L_x_640:
[----:B------:R-:W-:Y:S01]  /*222d0*/  ULDC.64 UR4, c[0x0][0xa20] ;  /* 0x0002880000047ab9 */ /* 0x000fe20000000a00 */
[----:B------:R-:W-:Y:S01]  /*222e0*/  IMAD.MOV.U32 R33, RZ, RZ, R24 ;  /* 0x000000ffff217224 */ /* 0x000fe200078e0018 */
[----:B------:R-:W-:-:S04]  /*222f0*/  ISETP.NE.U32.AND P0, PT, RZ, UR4, PT ;  /* 0x00000004ff007c0c */ /* 0x000fc8000bf05070 */
[----:B------:R-:W-:-:S13]  /*22300*/  ISETP.NE.AND.EX P0, PT, RZ, UR5, PT, P0 ;  /* 0x00000005ff007c0c */ /* 0x000fda000bf05300 */
[----:B------:R-:W-:Y:S05]  /*22310*/  @!P0 BRA `(.L_x_641) ;  /* 0x0000000000108947 */ /* 0x000fea0003800000 */
[----:B-1----:R-:W-:-:S04]  /*22320*/  IADD3 R2, P0, R26, UR4, RZ ;  /* 0x000000041a027c10 */ /* 0x002fc8000ff1e0ff */
[----:B------:R-:W-:-:S05]  /*22330*/  IADD3.X R3, R27, UR5, RZ, P0, !PT ;  /* 0x000000051b037c10 */ /* 0x000fca00087fe4ff */
[----:B------:R2:W5:Y:S01]  /*22340*/  LDG.E R7, desc[UR50][R2.64] ;  /* 0x0000003202077981 */ /* 0x000562000c1e1900 */
[----:B------:R-:W-:Y:S05]  /*22350*/  BRA `(.L_x_642) ;  /* 0x0000000000247947 */ /* 0x000fea0003800000 */
.L_x_641:
[----:B------:R-:W-:Y:S02]  /*22360*/  ULDC.64 UR4, c[0x0][0xa08] ;  /* 0x0002820000047ab9 */ /* 0x000fe40000000a00 */
[----:B------:R-:W-:-:S04]  /*22370*/  ISETP.NE.U32.AND P0, PT, RZ, UR4, PT ;  /* 0x00000004ff007c0c */ /* 0x000fc8000bf05070 */
[----:B------:R-:W-:-:S13]  /*22380*/  ISETP.NE.AND.EX P0, PT, RZ, UR5, PT, P0 ;  /* 0x00000005ff007c0c */ /* 0x000fda000bf05300 */
[----:B------:R-:W-:Y:S05]  /*22390*/  @!P0 BRA `(.L_x_642) ;  /* 0x0000000000148947 */ /* 0x000fea0003800000 */
[----:B-1----:R-:W1:Y:S02]  /*223a0*/  LDC.64 R2, c[0x0][0xa08] ;  /* 0x00028200ff027b82 */ /* 0x002e640000000a00 */
[----:B-1----:R-:W-:-:S05]  /*223b0*/  IMAD.WIDE R2, R33, 0x4, R2 ;  /* 0x0000000421027825 */ /* 0x002fca00078e0202 */
[----:B------:R-:W2:Y:S04]  /*223c0*/  LDG.E R7, desc[UR50][R2.64] ;  /* 0x0000003202077981 */ /* 0x000ea8000c1e1900 */
[----:B------:R-:W2:Y:S02]  /*223d0*/  LDG.E R2, desc[UR50][R2.64+0x4] ;  /* 0x0000043202027981 */ /* 0x000ea4000c1e1900 */
[----:B--2---:R-:W-:-:S07]  /*223e0*/  IMAD.IADD R7, R2, 0x1, -R7 ;  /* 0x0000000102077824 */ /* 0x004fce00078e0a07 */
.L_x_642:
[----:B-12---:R-:W2:Y:S04]  /*223f0*/  @P1 LDG.E R2, desc[UR50][R4.64] ;  /* 0x0000003204021981 */ /* 0x006ea8000c1e1900 */
[----:B------:R-:W2:Y:S01]  /*22400*/  @P1 LDG.E R4, desc[UR50][R4.64+0x4] ;  /* 0x0000043204041981 */ /* 0x000ea2000c1e1900 */
[----:B-----5:R-:W-:Y:S01]  /*22410*/  IMAD.IADD R7, R7, 0x1, -R9 ;  /* 0x0000000107077824 */ /* 0x020fe200078e0a09 */
[----:B------:R-:W-:Y:S01]  /*22420*/  BSSY B0, `(.L_x_643) ;  /* 0x0000118000007945 */ /* 0x000fe20003800000 */
[----:B--2---:R-:W-:-:S05]  /*22430*/  @P1 IADD3 R6, -R2, R4, RZ ;  /* 0x0000000402061210 */ /* 0x004fca0007ffe1ff */
[----:B------:R-:W-:-:S04]  /*22440*/  IMAD.IADD R25, R7, 0x1, R6 ;  /* 0x0000000107197824 */ /* 0x000fc800078e0206 */
[----:B------:R-:W-:-:S04]  /*22450*/  VIADD R32, R25, 0x9f ;  /* 0x0000009f19207836 */ /* 0x000fc80000000000 */
[----:B------:R-:W-:-:S05]  /*22460*/  IMAD.HI R32, R32, 0x66666667, RZ ;  /* 0x6666666720207827 */ /* 0x000fca00078e02ff */
[----:B------:R-:W-:-:S04]  /*22470*/  SHF.R.U32.HI R2, RZ, 0x1f, R32 ;  /* 0x0000001fff027819 */ /* 0x000fc80000011620 */
[----:B------:R-:W-:-:S05]  /*22480*/  LEA.HI.SX32 R32, R32, R2, 0x1a ;  /* 0x0000000220207211 */ /* 0x000fca00078fd2ff */
[----:B------:R-:W-:Y:S01]  /*22490*/  IMAD R2, R32, 0xa0, -R7 ;  /* 0x000000a020027824 */ /* 0x000fe200078e0a07 */
[----:B------:R-:W-:-:S04]  /*224a0*/  IADD3 R7, -R7, RZ, RZ ;  /* 0x000000ff07077210 */ /* 0x000fc80007ffe1ff */
[----:B------:R-:W-:Y:S02]  /*224b0*/  VIMNMX R2, R2, R6, PT ;  /* 0x0000000602027248 */ /* 0x000fe40003fe0100 */
[----:B------:R-:W-:-:S04]  /*224c0*/  VIMNMX R7, RZ, R7, !PT ;  /* 0x00000007ff077248 */ /* 0x000fc80007fe0100 */
        /* <DEDUP_REMOVED lines=10> */
[----:B------:R-:W-:Y:S05]  /*22570*/  @!P2 BRA `(.L_x_644) ;  /* 0x000000100008a947 */ /* 0x000fea0003800000 */
[----:B------:R-:W-:Y:S01]  /*22580*/  UMOV UR4, 0xffffffff ;  /* 0xffffffff00047882 */ /* 0x000fe20000000000 */
[----:B------:R-:W-:Y:S02]  /*22590*/  SEL R2, R33, RZ, !P1 ;  /* 0x000000ff21027207 */ /* 0x000fe40004800000 */
[----:B------:R-:W-:Y:S05]  /*225a0*/  BRA.DIV UR4, `(.L_x_645) ;  /* 0x0000008a04587947 */ /* 0x000fea000b800000 */
[----:B------:R-:W1:Y:S02]  /*225b0*/  S2R R5, SR_TID.X ;  /* 0x0000000000057919 */ /* 0x000e640000002100 */
[----:B-1----:R-:W-:-:S04]  /*225c0*/  SHF.R.U32.HI R5, RZ, 0x5, R5 ;  /* 0x00000005ff057819 */ /* 0x002fc80000011605 */
[----:B------:R-:W-:-:S05]  /*225d0*/  LOP3.LUT R5, R5, 0x3, RZ, 0xc0, !PT ;  /* 0x0000000305057812 */ /* 0x000fca00078ec0ff */
[----:B------:R1:W2:Y:S02]  /*225e0*/  SHFL.IDX PT, R14, R5, RZ, 0x1f ;  /* 0x00001fff050e7589 */ /* 0x0002a400000e0000 */
.L_x_866:
[----:B--2---:R-:W-:Y:S02]  /*225f0*/  ISETP.NE.AND P0, PT, R14, RZ, PT ;  /* 0x000000ff0e00720c */ /* 0x004fe40003f05270 */
[----:B------:R-:W-:-:S11]  /*22600*/  PLOP3.LUT P6, PT, PT, PT, PT, 0x8, 0x0 ;  /* 0x000000000000781c */ /* 0x000fd60003fce170 */
[----:B------:R-:W-:Y:S05]  /*22610*/  @P0 BRA `(.L_x_646) ;  /* 0x00000000000c0947 */ /* 0x000fea0003800000 */
[----:B------:R-:W-:-:S03]  /*22620*/  UMOV UR4, 0xffffffff ;  /* 0xffffffff00047882 */ /* 0x000fc60000000000 */
[----:B------:R-:W-:Y:S05]  /*22630*/  BRA.DIV UR4, `(.L_x_647) ;  /* 0x0000008a04687947 */ /* 0x000fea000b800000 */
[----:B------:R-:W-:-:S13]  /*22640*/  ELECT P6, URZ, PT ;  /* 0x00000000003f782f */ /* 0x000fda00038c0000 */
.L_x_646:
[----:B-1----:R-:W2:Y:S01]  /*22650*/  LDL R5, [R1+0x48] ;  /* 0x0000480001057983 */ /* 0x002ea20000100800 */
[----:B------:R-:W-:Y:S01]  /*22660*/  BSSY B1, `(.L_x_648) ;  /* 0x0000008000017945 */ /* 0x000fe20003800000 */
[----:B--2---:R-:W-:-:S05]  /*22670*/  VIADD R5, R5, 0x1 ;  /* 0x0000000105057836 */ /* 0x004fca0000000000 */
[----:B------:R-:W-:-:S04]  /*22680*/  LEA.HI R6, R5, R5, RZ, 0x1 ;  /* 0x0000000505067211 */ /* 0x000fc800078f08ff */
[----:B------:R-:W-:-:S04]  /*22690*/  LOP3.LUT R6, R6, 0xfffffffe, RZ, 0xc0, !PT ;  /* 0xfffffffe06067812 */ /* 0x000fc800078ec0ff */
[----:B------:R-:W-:-:S04]  /*226a0*/  IADD3 R5, R5, -R6, RZ ;  /* 0x8000000605057210 */ /* 0x000fc80007ffe0ff */
[----:B------:R-:W-:-:S04]  /*226b0*/  SHF.L.U32 R5, R5, 0x1f, RZ ;  /* 0x0000001f05057819 */ /* 0x000fc800000006ff */
[----:B------:R-:W1:Y:S02]  /*226c0*/  SYNCS.PHASECHK.TRANS64.TRYWAIT P0, [R22+URZ+0x29820], R5 ;  /* 0x02982005160075a7 */ /* 0x000e64000800017f */
[----:B-1----:R-:W-:Y:S05]  /*226d0*/  @!P0 BRA `(.L_x_649) ;  /* 0x0000008800608947 */ /* 0x002fea0003800000 */
.L_x_869:
[----:B------:R-:W-:Y:S05]  /*226e0*/  BSYNC B1 ;  /* 0x0000000000017941 */ /* 0x000fea0003800000 */
.L_x_648:
[----:B------:R-:W-:Y:S04]  /*226f0*/  BSSY B1, `(.L_x_650) ;  /* 0x000006c000017945 */ /* 0x000fe80003800000 */
[----:B------:R-:W-:Y:S05]  /*22700*/  @!P6 BRA `(.L_x_651) ;  /* 0x0000000400a8e947 */ /* 0x000fea0003800000 */
[----:B0-----:R-:W-:Y:S01]  /*22710*/  IMAD R9, R28, 0x8, R22 ;  /* 0x000000081c097824 */ /* 0x001fe200078e0216 */
[----:B------:R-:W-:Y:S01]  /*22720*/  SHF.L.U32 R8, R35, 0x1f, RZ ;  /* 0x0000001f23087819 */ /* 0x000fe200000006ff */
[----:B------:R-:W0:Y:S01]  /*22730*/  S2R R6, SR_TID.X ;  /* 0x0000000000067919 */ /* 0x000e220000002100 */
[----:B------:R-:W-:Y:S02]  /*22740*/  BSSY B2, `(.L_x_652) ;  /* 0x0000005000027945 */ /* 0x000fe40003800000 */
[----:B------:R-:W2:Y:S01]  /*22750*/  SYNCS.PHASECHK.TRANS64.TRYWAIT P0, [R9+URZ+0x298a0], R8 ;  /* 0x0298a008090075a7 */ /* 0x000ea2000800017f */
[----:B0-----:R-:W-:-:S04]  /*22760*/  LOP3.LUT R6, R6, 0x7f, RZ, 0xc0, !PT ;  /* 0x0000007f06067812 */ /* 0x001fc800078ec0ff */
[----:B------:R-:W-:Y:S01]  /*22770*/  ISETP.NE.AND P1, PT, R6, RZ, PT ;  /* 0x000000ff0600720c */ /* 0x000fe20003f25270 */
[----:B--2---:R-:W-:-:S12]  /*22780*/  @!P0 BRA `(.L_x_653) ;  /* 0x0000008800488947 */ /* 0x004fd80003800000 */
.L_x_870:
[----:B------:R-:W-:Y:S05]  /*22790*/  BSYNC B2 ;  /* 0x0000000000027941 */ /* 0x000fea0003800000 */
.L_x_652:
[----:B------:R-:W-:Y:S04]  /*227a0*/  BSSY B2, `(.L_x_654) ;  /* 0x0000009000027945 */ /* 0x000fe80003800000 */
[----:B------:R-:W-:Y:S05]  /*227b0*/  @P1 BRA `(.L_x_655) ;  /* 0x00000000001c1947 */ /* 0x000fea0003800000 */
[----:B-1----:R-:W1:Y:S02]  /*227c0*/  S2R R5, SR_TID.X ;  /* 0x0000000000057919 */ /* 0x002e640000002100 */
[----:B-1----:R-:W-:Y:S01]  /*227d0*/  LOP3.LUT R6, R5, 0x1f, RZ, 0xc0, !PT ;  /* 0x0000001f05067812 */ /* 0x002fe200078ec0ff */
[----:B------:R-:W-:-:S03]  /*227e0*/  IMAD.MOV.U32 R5, RZ, RZ, 0x7800 ;  /* 0x00007800ff057424 */ /* 0x000fc600078e00ff */
[----:B------:R-:W-:Y:S01]  /*227f0*/  ISETP.NE.AND P0, PT, R6, RZ, PT ;  /* 0x000000ff0600720c */ /* 0x000fe20003f05270 */
[----:B------:R2:W-:-:S12]  /*22800*/  SYNCS.ARRIVE.TRANS64 RZ, [R9+URZ+0x29890], R5 ;  /* 0x0298900509ff79a7 */ /* 0x0005d8000800003f */
[----:B--2---:R-:W-:Y:S05]  /*22810*/  @!P0 BRA `(.L_x_655) ;  /* 0x0000000000048947 */ /* 0x004fea0003800000 */
[----:B------:R-:W-:Y:S01]  /*22820*/  BPT.TRAP 0x1 ;  /* 0x000000040000795c */ /* 0x000fe20000300000 */
.L_x_655:
[----:B------:R-:W-:Y:S05]  /*22830*/  BSYNC B2 ;  /* 0x0000000000027941 */ /* 0x000fea0003800000 */
.L_x_654:
[----:B------:R-:W-:Y:S01]  /*22840*/  IMAD.MOV.U32 R11, RZ, RZ, RZ ;  /* 0x000000ffff0b7224 */ /* 0x000fe200078e00ff */
[----:B------:R-:W-:Y:S01]  /*22850*/  UIADD3 UR4, UP0, UR40, 0x570, URZ ;  /* 0x0000057028047890 */ /* 0x000fe2000ff1e03f */
[----:B------:R-:W-:Y:S01]  /*22860*/  IMAD R6, R3, 0xa0, R0 ;  /* 0x000000a003067824 */ /* 0x000fe200078e0200 */
[----:B------:R-:W-:Y:S01]  /*22870*/  PLOP3.LUT P0, PT, PT, PT, PT, 0x80, 0x0 ;  /* 0x000000000000781c */ /* 0x000fe20003f0f070 */
[----:B------:R-:W-:Y:S01]  /*22880*/  IMAD R7, R28, 0x7800, R22 ;  /* 0x000078001c077824 */ /* 0x000fe200078e0216 */
[----:B------:R-:W-:Y:S01]  /*22890*/  R2UR UR10, R11 ;  /* 0x000000000b0a72ca */ /* 0x000fe200000e0000 */
[----:B-1----:R-:W-:Y:S01]  /*228a0*/  VIADD R5, R9, 0x29890 ;  /* 0x0002989009057836 */ /* 0x002fe20000000000 */
[----:B------:R-:W-:Y:S01]  /*228b0*/  IADD3 R6, R6, -0xa0, RZ ;  /* 0xffffff6006067810 */ /* 0x000fe20007ffe0ff */
[----:B------:R-:W-:Y:S01]  /*228c0*/  VIADD R10, R7, 0x1a400 ;  /* 0x0001a400070a7836 */ /* 0x000fe20000000000 */
[----:B------:R-:W-:Y:S01]  /*228d0*/  UIADD3.X UR5, URZ, UR41, URZ, UP0, !UPT ;  /* 0x000000293f057290 */ /* 0x000fe200087fe43f */
[----:B------:R-:W-:Y:S01]  /*228e0*/  UMOV UR6, 0x0 ;  /* 0x0000000000067882 */ /* 0x000fe20000000000 */
[----:B------:R-:W-:-:S10]  /*228f0*/  UMOV UR7, 0x12f00000 ;  /* 0x12f0000000077882 */ /* 0x000fd40000000000 */
.L_x_656:
[----:B------:R-:W-:-:S13]  /*22900*/  @P0 ELECT P2, URZ, PT ;  /* 0x00000000003f082f */ /* 0x000fda0003840000 */
[----:B------:R-:W-:Y:S02]  /*22910*/  @P2 R2UR UR13, R2 ;  /* 0x00000000020d22ca */ /* 0x000fe400000e0000 */
[----:B------:R-:W-:Y:S02]  /*22920*/  @P2 R2UR UR12, R18 ;  /* 0x00000000120c22ca */ /* 0x000fe400000e0000 */
[----:B------:R-:W-:Y:S02]  /*22930*/  @P2 R2UR UR11, R6 ;  /* 0x00000000060b22ca */ /* 0x000fe400000e0000 */
[----:B------:R-:W-:Y:S02]  /*22940*/  @P2 R2UR UR9, R5 ;  /* 0x00000000050922ca */ /* 0x000fe400000e0000 */
[----:B------:R-:W-:Y:S02]  /*22950*/  @P2 R2UR UR8, R10 ;  /* 0x000000000a0822ca */ /* 0x000fe400000e0000 */
[----:B------:R-:W-:-:S02]  /*22960*/  @P2 PLOP3.LUT P0, PT, P2, PT, PT, 0x8, 0x0 ;  /* 0x000000000000281c */ /* 0x000fc4000170e170 */
[----:B------:R-:W-:-:S09]  /*22970*/  PLOP3.LUT P2, PT, PT, PT, PT, 0x8, 0x0 ;  /* 0x000000000000781c */ /* 0x000fd20003f4e170 */
[----:B------:R1:W-:Y:S02]  /*22980*/  UTMALDG.4D [UR8], [UR4], desc[UR6] ;  /* 0x00000608040075b4 */ /* 0x0003e40008019000 */
[----:B-1----:R-:W-:Y:S05]  /*22990*/  @P0 BRA.U.ANY `(.L_x_656) ;  /* 0xfffffffd00d80947 */ /* 0x002fea000393ffff */
[----:B------:R-:W-:Y:S01]  /*229a0*/  PLOP3.LUT P0, PT, PT, PT, PT, 0x80, 0x0 ;  /* 0x000000000000781c */ /* 0x000fe20003f0f070 */
[----:B------:R-:W-:Y:S01]  /*229b0*/  VIADD R10, R7, 0x1cc00 ;  /* 0x0001cc00070a7836 */ /* 0x000fe20000000000 */
[----:B------:R-:W-:Y:S01]  /*229c0*/  UMOV UR6, 0x0 ;  /* 0x0000000000067882 */ /* 0x000fe20000000000 */
[----:B------:R-:W-:Y:S01]  /*229d0*/  UMOV UR7, 0x12f00000 ;  /* 0x12f0000000077882 */ /* 0x000fe20000000000 */
[----:B------:R-:W-:-:S09]  /*229e0*/  UMOV UR10, 0x40 ;  /* 0x00000040000a7882 */ /* 0x000fd20000000000 */
.L_x_657:
        /* <DEDUP_REMOVED lines=11> */
[----:B------:R-:W-:Y:S01]  /*22aa0*/  UMOV UR6, 0x0 ;  /* 0x0000000000067882 */ /* 0x000fe20000000000 */
[----:B------:R-:W-:Y:S01]  /*22ab0*/  IADD3 R7, R7, 0x1f400, RZ ;  /* 0x0001f40007077810 */ /* 0x000fe20007ffe0ff */
[----:B------:R-:W-:Y:S01]  /*22ac0*/  UMOV UR7, 0x12f00000 ;  /* 0x12f0000000077882 */ /* 0x000fe20000000000 */
[----:B------:R-:W-:-:S09]  /*22ad0*/  UMOV UR10, 0x80 ;  /* 0x00000080000a7882 */ /* 0x000fd20000000000 */
.L_x_658:
        /* <DEDUP_REMOVED lines=10> */
[----:B------:R-:W1:Y:S01]  /*22b80*/  SYNCS.PHASECHK.TRANS64.TRYWAIT P0, [R9+URZ+0x298c0], R8 ;  /* 0x0298c008090075a7 */ /* 0x000e62000800017f */
[----:B------:R-:W-:Y:S04]  /*22b90*/  BSSY B2, `(.L_x_659) ;  /* 0x0000002000027945 */ /* 0x000fe80003800000 */
[----:B-1----:R-:W-:Y:S05]  /*22ba0*/  @!P0 BRA `(.L_x_660) ;  /* 0x0000008400548947 */ /* 0x002fea0003800000 */
.L_x_871:
[----:B------:R-:W-:Y:S05]  /*22bb0*/  BSYNC B2 ;  /* 0x0000000000027941 */ /* 0x000fea0003800000 */
.L_x_659:
[----:B------:R-:W-:Y:S01]  /*22bc0*/  BSSY B2, `(.L_x_661) ;  /* 0x000000b000027945 */ /* 0x000fe20003800000 */
[----:B------:R-:W-:Y:S02]  /*22bd0*/  IMAD.MOV.U32 R12, RZ, RZ, 0x0 ;  /* 0x00000000ff0c7424 */ /* 0x000fe400078e00ff */
[----:B------:R-:W-:Y:S01]  /*22be0*/  IMAD.MOV.U32 R13, RZ, RZ, 0x12f00000 ;  /* 0x12f00000ff0d7424 */ /* 0x000fe200078e00ff */
[----:B------:R-:W-:Y:S06]  /*22bf0*/  @P1 BRA `(.L_x_662) ;  /* 0x00000000001c1947 */ /* 0x000fec0003800000 */
[----:B------:R-:W2:Y:S02]  /*22c00*/  S2R R5, SR_TID.X ;  /* 0x0000000000057919 */ /* 0x000ea40000002100 */
[----:B--2---:R-:W-:Y:S01]  /*22c10*/  LOP3.LUT R7, R5, 0x1f, RZ, 0xc0, !PT ;  /* 0x0000001f05077812 */ /* 0x004fe200078ec0ff */
[----:B------:R-:W-:-:S03]  /*22c20*/  IMAD.MOV.U32 R5, RZ, RZ, 0x5000 ;  /* 0x00005000ff057424 */ /* 0x000fc600078e00ff */
[----:B------:R-:W-:Y:S01]  /*22c30*/  ISETP.NE.AND P0, PT, R7, RZ, PT ;  /* 0x000000ff0700720c */ /* 0x000fe20003f05270 */
[----:B------:R2:W-:-:S12]  /*22c40*/  SYNCS.ARRIVE.TRANS64 RZ, [R9+URZ+0x298b0], R5 ;  /* 0x0298b00509ff79a7 */ /* 0x0005d8000800003f */
[----:B--2---:R-:W-:Y:S05]  /*22c50*/  @!P0 BRA `(.L_x_662) ;  /* 0x0000000000048947 */ /* 0x004fea0003800000 */
[----:B------:R-:W-:Y:S01]  /*22c60*/  BPT.TRAP 0x1 ;  /* 0x000000040000795c */ /* 0x000fe20000300000 */
.L_x_662:
[----:B------:R-:W-:Y:S05]  /*22c70*/  BSYNC B2 ;  /* 0x0000000000027941 */ /* 0x000fea0003800000 */
.L_x_661:
[----:B------:R-:W-:Y:S01]  /*22c80*/  R2UR UR10, R11 ;  /* 0x000000000b0a72ca */ /* 0x000fe200000e0000 */
[----:B------:R-:W-:Y:S01]  /*22c90*/  IMAD R5, R28, 0x5000, R22 ;  /* 0x000050001c057824 */ /* 0x000fe200078e0216 */
[----:B------:R-:W-:Y:S01]  /*22ca0*/  R2UR UR6, R12 ;  /* 0x000000000c0672ca */ /* 0x000fe200000e0000 */
[----:B------:R-:W-:Y:S01]  /*22cb0*/  UIADD3 UR4, UP0, UR40, 0x670, URZ ;  /* 0x0000067028047890 */ /* 0x000fe2000ff1e03f */
[----:B------:R-:W-:Y:S01]  /*22cc0*/  R2UR UR7, R13 ;  /* 0x000000000d0772ca */ /* 0x000fe200000e0000 */
[----:B------:R-:W-:Y:S01]  /*22cd0*/  VIADD R5, R5, 0xa400 ;  /* 0x0000a40005057836 */ /* 0x000fe20000000000 */
[----:B------:R-:W-:Y:S01]  /*22ce0*/  PLOP3.LUT P0, PT, PT, PT, PT, 0x80, 0x0 ;  /* 0x000000000000781c */ /* 0x000fe20003f0f070 */
[----:B------:R-:W-:Y:S01]  /*22cf0*/  UIADD3.X UR5, URZ, UR41, URZ, UP0, !UPT ;  /* 0x000000293f057290 */ /* 0x000fe200087fe43f */
[----:B01----:R-:W-:-:S11]  /*22d00*/  IADD3 R9, R9, 0x298b0, RZ ;  /* 0x000298b009097810 */ /* 0x003fd60007ffe0ff */
.L_x_663:
        /* <DEDUP_REMOVED lines=9> */
[----:B--2---:R-:W-:Y:S05]  /*22da0*/  @P0 BRA.U.ANY `(.L_x_663) ;  /* 0xfffffffd00d80947 */ /* 0x004fea000393ffff */
.L_x_651:
[----:B------:R-:W-:Y:S05]  /*22db0*/  BSYNC B1 ;  /* 0x0000000000017941 */ /* 0x000fea0003800000 */
.L_x_650:
[----:B0-----:R-:W-:Y:S01]  /*22dc0*/  VIADD R9, R3, 0xfffffffe ;  /* 0xfffffffe03097836 */ /* 0x001fe20000000000 */
[----:B------:R-:W-:Y:S01]  /*22dd0*/  PLOP3.LUT P0, PT, PT, PT, PT, 0x8, 0x0 ;  /* 0x000000000000781c */ /* 0x000fe20003f0e170 */
[----:B------:R-:W-:-:S03]  /*22de0*/  VIADD R28, R28, 0x1 ;  /* 0x000000011c1c7836 */ /* 0x000fc60000000000 */
[----:B------:R-:W-:Y:S02]  /*22df0*/  ISETP.GE.AND P2, PT, R9, R4, PT ;  /* 0x000000040900720c */ /* 0x000fe40003f46270 */
[----:B------:R-:W-:-:S04]  /*22e00*/  ISETP.NE.AND P1, PT, R28, 0x2, PT ;  /* 0x000000021c00780c */ /* 0x000fc80003f25270 */
[----:B------:R-:W-:Y:S02]  /*22e10*/  SEL R3, RZ, 0x1, P1 ;  /* 0x00000001ff037807 */ /* 0x000fe40000800000 */
[----:B------:R-:W-:Y:S02]  /*22e20*/  SEL R28, R28, RZ, P1 ;  /* 0x000000ff1c1c7207 */ /* 0x000fe40000800000 */
[----:B------:R-:W-:-:S03]  /*22e30*/  LOP3.LUT R35, R35, R3, RZ, 0x3c, !PT ;  /* 0x0000000323237212 */ /* 0x000fc600078e3cff */
[----:B------:R-:W-:Y:S05]  /*22e40*/  @!P2 BRA `(.L_x_644) ;  /* 0x0000000400d4a947 */ /* 0x000fea0003800000 */
.L_x_678:
[----:B------:R-:W-:Y:S05]  /*22e50*/  YIELD ;  /* 0x0000000000007946 */ /* 0x000fea0003800000 */
[----:B------:R-:W-:Y:S04]  /*22e60*/  BSSY B1, `(.L_x_664) ;  /* 0x000006b000017945 */ /* 0x000fe80003800000 */
[----:B------:R-:W-:Y:S05]  /*22e70*/  @!P6 BRA `(.L_x_665) ;  /* 0x0000000400a4e947 */ /* 0x000fea0003800000 */
[----:B------:R-:W-:Y:S01]  /*22e80*/  LEA R8, R28, R22, 0x3 ;  /* 0x000000161c087211 */ /* 0x000fe200078e18ff */
[----:B------:R-:W0:Y:S01]  /*22e90*/  S2R R3, SR_TID.X ;  /* 0x0000000000037919 */ /* 0x000e220000002100 */
[----:B------:R-:W-:Y:S01]  /*22ea0*/  SHF.L.U32 R7, R35, 0x1f, RZ ;  /* 0x0000001f23077819 */ /* 0x000fe200000006ff */
[----:B------:R-:W-:Y:S03]  /*22eb0*/  BSSY B2, `(.L_x_666) ;  /* 0x0000005000027945 */ /* 0x000fe60003800000 */
[----:B------:R-:W2:Y:S01]  /*22ec0*/  SYNCS.PHASECHK.TRANS64.TRYWAIT P1, [R8+URZ+0x298a0], R7 ;  /* 0x0298a007080075a7 */ /* 0x000ea2000802017f */
[----:B0-----:R-:W-:-:S04]  /*22ed0*/  LOP3.LUT R3, R3, 0x7f, RZ, 0xc0, !PT ;  /* 0x0000007f03037812 */ /* 0x001fc800078ec0ff */
[----:B------:R-:W-:Y:S01]  /*22ee0*/  ISETP.NE.AND P2, PT, R3, RZ, PT ;  /* 0x000000ff0300720c */ /* 0x000fe20003f45270 */
[----:B--2---:R-:W-:-:S12]  /*22ef0*/  @!P1 BRA `(.L_x_667) ;  /* 0x0000008000949947 */ /* 0x004fd80003800000 */
.L_x_872:
[----:B------:R-:W-:Y:S05]  /*22f00*/  BSYNC B2 ;  /* 0x0000000000027941 */ /* 0x000fea0003800000 */
.L_x_666:
[----:B------:R-:W-:Y:S04]  /*22f10*/  BSSY B2, `(.L_x_668) ;  /* 0x0000009000027945 */ /* 0x000fe80003800000 */
[----:B------:R-:W-:Y:S05]  /*22f20*/  @P2 BRA `(.L_x_669) ;  /* 0x00000000001c2947 */ /* 0x000fea0003800000 */
[----:B------:R-:W1:Y:S02]  /*22f30*/  S2R R3, SR_TID.X ;  /* 0x0000000000037919 */ /* 0x000e640000002100 */
[----:B-1----:R-:W-:Y:S01]  /*22f40*/  LOP3.LUT R5, R3, 0x1f, RZ, 0xc0, !PT ;  /* 0x0000001f03057812 */ /* 0x002fe200078ec0ff */
[----:B------:R-:W-:-:S03]  /*22f50*/  IMAD.MOV.U32 R3, RZ, RZ, 0x7800 ;  /* 0x00007800ff037424 */ /* 0x000fc600078e00ff */
[----:B------:R-:W-:Y:S01]  /*22f60*/  ISETP.NE.AND P1, PT, R5, RZ, PT ;  /* 0x000000ff0500720c */ /* 0x000fe20003f25270 */
[----:B------:R2:W-:-:S12]  /*22f70*/  SYNCS.ARRIVE.TRANS64 RZ, [R8+URZ+0x29890], R3 ;  /* 0x0298900308ff79a7 */ /* 0x0005d8000800003f */
[----:B--2---:R-:W-:Y:S05]  /*22f80*/  @!P1 BRA `(.L_x_669) ;  /* 0x0000000000049947 */ /* 0x004fea0003800000 */
[----:B------:R-:W-:Y:S01]  /*22f90*/  BPT.TRAP 0x1 ;  /* 0x000000040000795c */ /* 0x000fe20000300000 */
.L_x_669:
[----:B------:R-:W-:Y:S05]  /*22fa0*/  BSYNC B2 ;  /* 0x0000000000027941 */ /* 0x000fea0003800000 */
.L_x_668:
[----:B------:R-:W-:Y:S01]  /*22fb0*/  IMAD.MOV.U32 R11, RZ, RZ, RZ ;  /* 0x000000ffff0b7224 */ /* 0x000fe200078e00ff */
[----:B------:R-:W-:Y:S01]  /*22fc0*/  UIADD3 UR4, UP0, UR40, 0x570, URZ ;  /* 0x0000057028047890 */ /* 0x000fe2000ff1e03f */
[----:B------:R-:W-:Y:S01]  /*22fd0*/  IMAD R6, R28, 0x7800, R22 ;  /* 0x000078001c067824 */ /* 0x000fe200078e0216 */
[----:B------:R-:W-:Y:S01]  /*22fe0*/  PLOP3.LUT P1, PT, PT, PT, PT, 0x80, 0x0 ;  /* 0x000000000000781c */ /* 0x000fe20003f2f070 */
[----:B-1----:R-:W-:Y:S01]  /*22ff0*/  IMAD R5, R9, 0xa0, R0 ;  /* 0x000000a009057824 */ /* 0x002fe200078e0200 */
[----:B------:R-:W-:Y:S01]  /*23000*/  R2UR UR10, R11 ;  /* 0x000000000b0a72ca */ /* 0x000fe200000e0000 */
[----:B------:R-:W-:Y:S01]  /*23010*/  VIADD R3, R8, 0x29890 ;  /* 0x0002989008037836 */ /* 0x000fe20000000000 */
[----:B------:R-:W-:Y:S01]  /*23020*/  IADD3 R10, R6, 0x1a400, RZ ;  /* 0x0001a400060a7810 */ /* 0x000fe20007ffe0ff */
[----:B------:R-:W-:Y:S01]  /*23030*/  UIADD3.X UR5, URZ, UR41, URZ, UP0, !UPT ;  /* 0x000000293f057290 */ /* 0x000fe200087fe43f */
[----:B------:R-:W-:Y:S01]  /*23040*/  UMOV UR6, 0x0 ;  /* 0x0000000000067882 */ /* 0x000fe20000000000 */
[----:B------:R-:W-:-:S10]  /*23050*/  UMOV UR7, 0x12f00000 ;  /* 0x12f0000000077882 */ /* 0x000fd40000000000 */
.L_x_670:
        /* <DEDUP_REMOVED lines=15> */
.L_x_671:
        /* <DEDUP_REMOVED lines=15> */
.L_x_672:
        /* <DEDUP_REMOVED lines=13> */
.L_x_873:
[----:B------:R-:W-:Y:S05]  /*23310*/  BSYNC B2 ;  /* 0x0000000000027941 */ /* 0x000fea0003800000 */
.L_x_673:
[----:B------:R-:W-:Y:S01]  /*23320*/  BSSY B2, `(.L_x_675) ;  /* 0x000000b000027945 */ /* 0x000fe20003800000 */
[----:B------:R-:W-:Y:S01]  /*23330*/  IMAD.MOV.U32 R6, RZ, RZ, 0x0 ;  /* 0x00000000ff067424 */ /* 0x000fe200078e00ff */
[----:B01----:R-:W-:Y:S02]  /*23340*/  MOV R7, 0x12f00000 ;  /* 0x12f0000000077802 */ /* 0x003fe40000000f00 */
[----:B------:R-:W-:Y:S05]  /*23350*/  @P2 BRA `(.L_x_676) ;  /* 0x00000000001c2947 */ /* 0x000fea0003800000 */
[----:B------:R-:W0:Y:S02]  /*23360*/  S2R R3, SR_TID.X ;  /* 0x0000000000037919 */ /* 0x000e240000002100 */
[----:B0-----:R-:W-:Y:S01]  /*23370*/  LOP3.LUT R10, R3, 0x1f, RZ, 0xc0, !PT ;  /* 0x0000001f030a7812 */ /* 0x001fe200078ec0ff */
[----:B------:R-:W-:-:S03]  /*23380*/  IMAD.MOV.U32 R3, RZ, RZ, 0x5000 ;  /* 0x00005000ff037424 */ /* 0x000fc600078e00ff */
[----:B------:R-:W-:Y:S01]  /*23390*/  ISETP.NE.AND P1, PT, R10, RZ, PT ;  /* 0x000000ff0a00720c */ /* 0x000fe20003f25270 */
[----:B------:R0:W-:-:S12]  /*233a0*/  SYNCS.ARRIVE.TRANS64 RZ, [R8+URZ+0x298b0], R3 ;  /* 0x0298b00308ff79a7 */ /* 0x0001d8000800003f */
[----:B0-----:R-:W-:Y:S05]  /*233b0*/  @!P1 BRA `(.L_x_676) ;  /* 0x0000000000049947 */ /* 0x001fea0003800000 */
[----:B------:R-:W-:Y:S01]  /*233c0*/  BPT.TRAP 0x1 ;  /* 0x000000040000795c */ /* 0x000fe20000300000 */
.L_x_676:
[----:B------:R-:W-:Y:S05]  /*233d0*/  BSYNC B2 ;  /* 0x0000000000027941 */ /* 0x000fea0003800000 */
.L_x_675:
[----:B------:R-:W-:Y:S01]  /*233e0*/  R2UR UR10, R11 ;  /* 0x000000000b0a72ca */ /* 0x000fe200000e0000 */
[----:B------:R-:W-:Y:S01]  /*233f0*/  IMAD R3, R28, 0x5000, R22 ;  /* 0x000050001c037824 */ /* 0x000fe200078e0216 */
[----:B------:R-:W-:Y:S01]  /*23400*/  R2UR UR6, R6 ;  /* 0x00000000060672ca */ /* 0x000fe200000e0000 */
[----:B------:R-:W-:Y:S01]  /*23410*/  UIADD3 UR4, UP0, UR40, 0x670, URZ ;  /* 0x0000067028047890 */ /* 0x000fe2000ff1e03f */
[----:B------:R-:W-:Y:S01]  /*23420*/  R2UR UR7, R7 ;  /* 0x00000000070772ca */ /* 0x000fe200000e0000 */
[----:B------:R-:W-:Y:S01]  /*23430*/  VIADD R8, R8, 0x298b0 ;  /* 0x000298b008087836 */ /* 0x000fe20000000000 */
[----:B------:R-:W-:Y:S01]  /*23440*/  PLOP3.LUT P1, PT, PT, PT, PT, 0x80, 0x0 ;  /* 0x000000000000781c */ /* 0x000fe20003f2f070 */
[----:B------:R-:W-:Y:S01]  /*23450*/  VIADD R3, R3, 0xa400 ;  /* 0x0000a40003037836 */ /* 0x000fe20000000000 */
[----:B------:R-:W-:-:S12]  /*23460*/  UIADD3.X UR5, URZ, UR41, URZ, UP0, !UPT ;  /* 0x000000293f057290 */ /* 0x000fd800087fe43f */
.L_x_677:
        /* <DEDUP_REMOVED lines=9> */
[----:B0-----:R-:W-:Y:S05]  /*23500*/  @P1 BRA.U.ANY `(.L_x_677) ;  /* 0xfffffffd00d81947 */ /* 0x001fea000393ffff */
.L_x_665:
[----:B------:R-:W-:Y:S05]  /*23510*/  BSYNC B1 ;  /* 0x0000000000017941 */ /* 0x000fea0003800000 */
.L_x_664:
[C---:B------:R-:W-:Y:S01]  /*23520*/  ISETP.GT.AND P2, PT, R9.reuse, R4, PT ;  /* 0x000000040900720c */ /* 0x040fe20003f44270 */
[----:B------:R-:W-:Y:S01]  /*23530*/  VIADD R9, R9, 0xffffffff ;  /* 0xffffffff09097836 */ /* 0x000fe20000000000 */
[----:B------:R-:W-:-:S04]  /*23540*/  IADD3 R28, R28, 0x1, RZ ;  /* 0x000000011c1c7810 */ /* 0x000fc80007ffe0ff */
[----:B------:R-:W-:-:S04]  /*23550*/  ISETP.NE.AND P1, PT, R28, 0x2, PT ;  /* 0x000000021c00780c */ /* 0x000fc80003f25270 */
[----:B------:R-:W-:Y:S02]  /*23560*/  SEL R3, RZ, 0x1, P1 ;  /* 0x00000001ff037807 */ /* 0x000fe40000800000 */
[----:B------:R-:W-:Y:S02]  /*23570*/  SEL R28, R28, RZ, P1 ;  /* 0x000000ff1c1c7207 */ /* 0x000fe40000800000 */
[----:B------:R-:W-:Y:S01]  /*23580*/  LOP3.LUT R35, R35, R3, RZ, 0x3c, !PT ;  /* 0x0000000323237212 */ /* 0x000fe200078e3cff */
[----:B------:R-:W-:Y:S06]  /*23590*/  @P2 BRA `(.L_x_678) ;  /* 0xfffffff8002c2947 */ /* 0x000fec000383ffff */
.L_x_644:
[----:B------:R-:W-:Y:S05]  /*235a0*/  BSYNC B0 ;  /* 0x0000000000007941 */ /* 0x000fea0003800000 */
.L_x_643:
[----:B------:R-:W-:Y:S05]  /*235b0*/  @!P0 WARPSYNC.ALL ;  /* 0x0000000000008948 */ /* 0x000fea0003800000 */
[----:B------:R-:W-:Y:S01]  /*235c0*/  @!P0 BAR.SYNC.DEFER_BLOCKING 0xc, 0x180 ;  /* 0x0306000000008b1d */ /* 0x000fe20000010000 */
[----:B------:R-:W-:-:S13]  /*235d0*/  ISETP.GT.AND P0, PT, R25, RZ, PT ;  /* 0x000000ff1900720c */ /* 0x000fda0003f04270 */
[----:B------:R-:W-:Y:S05]  /*235e0*/  @P0 BRA `(.L_x_679) ;  /* 0x0000000000440947 */ /* 0x000fea0003800000 */
[----:B------:R-:W2:Y:S02]  /*235f0*/  S2R R3, SR_TID.X ;  /* 0x0000000000037919 */ /* 0x000ea40000002100 */
[----:B--2---:R-:W-:-:S04]  /*23600*/  LOP3.LUT R3, R3, 0x7f, RZ, 0xc0, !PT ;  /* 0x0000007f03037812 */ /* 0x004fc800078ec0ff */
[----:B------:R-:W-:-:S13]  /*23610*/  ISETP.NE.AND P0, PT, R3, RZ, PT ;  /* 0x000000ff0300720c */ /* 0x000fda0003f05270 */
[----:B------:R-:W-:Y:S05]  /*23620*/  @P0 BRA `(.L_x_680) ;  /* 0x0000004400ec0947 */ /* 0x000fea0003800000 */
[----:B-1----:R-:W1:Y:S01]  /*23630*/  S2R R5, SR_LANEID ;  /* 0x0000000000057919 */ /* 0x002e620000000000 */
[----:B------:R-:W-:Y:S01]  /*23640*/  VOTEU.ANY UR4, UPT, PT ;  /* 0x0000000000047886 */ /* 0x000fe200038e0100 */
[----:B------:R-:W2:Y:S01]  /*23650*/  LDC.64 R2, c[0x0][0xc60] ;  /* 0x00031800ff027b82 */ /* 0x000ea20000000a00 */
[----:B------:R-:W1:Y:S02]  /*23660*/  FLO.U32 R0, UR4 ;  /* 0x0000000400007d00 */ /* 0x000e6400080e0000 */
[----:B-1----:R-:W-:-:S06]  /*23670*/  ISETP.EQ.U32.AND P0, PT, R0, R5, PT ;  /* 0x000000050000720c */ /* 0x002fcc0003f02070 */
[----:B------:R-:W2:Y:S07]  /*23680*/  POPC R5, UR4 ;  /* 0x0000000400057d09 */ /* 0x000eae0008000000 */
[----:B--2---:R-:W2:Y:S01]  /*23690*/  @P0 ATOMG.E.ADD.STRONG.GPU PT, R3, desc[UR50][R2.64], R5 ;  /* 0x00000005020309a8 */ /* 0x004ea200081ee1f2 */
[----:B------:R-:W1:Y:S02]  /*236a0*/  S2R R4, SR_LTMASK ;  /* 0x0000000000047919 */ /* 0x000e640000003900 */
[----:B-1----:R-:W-:-:S04]  /*236b0*/  LOP3.LUT R4, R4, UR4, RZ, 0xc0, !PT ;  /* 0x0000000404047c12 */ /* 0x002fc8000f8ec0ff */
[----:B------:R-:W1:Y:S01]  /*236c0*/  POPC R7, R4 ;  /* 0x0000000400077309 */ /* 0x000e620000000000 */
[----:B--2---:R-:W1:Y:S02]  /*236d0*/  SHFL.IDX PT, R0, R3, R0, 0x1f ;  /* 0x00001f0003007589 */ /* 0x004e6400000e0000 */
[----:B-1----:R-:W-:Y:S01]  /*236e0*/  IADD3 R16, R0, UR38, R7 ;  /* 0x0000002600107c10 */ /* 0x002fe2000fffe007 */
[----:B------:R-:W-:Y:S06]  /*236f0*/  BRA `(.L_x_680) ;  /* 0x0000004400b87947 */ /* 0x000fec0003800000 */
.L_x_679:
        /* <DEDUP_REMOVED lines=8> */
[----:B------:R-:W-:Y:S01]  /*23780*/  IMAD.U32 R4, RZ, RZ, UR6 ;  /* 0x00000006ff047e24 */ /* 0x000fe2000f8e00ff */
[----:B-1----:R-:W-:Y:S01]  /*23790*/  MOV R5, UR7 ;  /* 0x0000000700057c02 */ /* 0x002fe20008000f00 */
[----:B------:R-:W1:Y:S01]  /*237a0*/  LDC.64 R2, c[0x4][R2] ;  /* 0x0100000002027b82 */ /* 0x000e620000000a00 */
[----:B------:R-:W-:Y:S01]  /*237b0*/  IMAD.U32 R6, RZ, RZ, UR8 ;  /* 0x00000008ff067e24 */ /* 0x000fe2000f8e00ff */
[----:B------:R-:W-:Y:S01]  /*237c0*/  MOV R11, UR5 ;  /* 0x00000005000b7c02 */ /* 0x000fe20008000f00 */
[----:B------:R-:W-:Y:S02]  /*237d0*/  IMAD.U32 R7, RZ, RZ, UR9 ;  /* 0x00000009ff077e24 */ /* 0x000fe4000f8e00ff */
[----:B------:R-:W-:-:S02]  /*237e0*/  IMAD.U32 R10, RZ, RZ, UR4 ;  /* 0x00000004ff0a7e24 */ /* 0x000fc4000f8e00ff */
[----:B0-----:R-:W-:Y:S02]  /*237f0*/  IMAD.MOV.U32 R8, RZ, RZ, 0x70 ;  /* 0x00000070ff087424 */ /* 0x001fe400078e00ff */
[----:B------:R-:W-:Y:S02]  /*23800*/  IMAD.MOV.U32 R12, RZ, RZ, 0x1 ;  /* 0x00000001ff0c7424 */ /* 0x000fe400078e00ff */
[----:B------:R-:W-:-:S07]  /*23810*/  IMAD.MOV.U32 R13, RZ, RZ, RZ ;  /* 0x000000ffff0d7224 */ /* 0x000fce00078e00ff */
[----:B------:R-:W-:-:S07]  /*23820*/  LEPC R20, `(.L_x_682) ;  /* 0x000000001014794e */ /* 0x000fce0000000000 */
[----:B-1----:R-:W-:Y:S05]  /*23830*/  CALL.ABS.NOINC R2 ;  /* 0x0000000002007343 */ /* 0x002fea0003c00000 */
.L_x_682:
[----:B------:R-:W-:Y:S05]  /*23840*/  BSYNC B6 ;  /* 0x0000000000067941 */ /* 0x000fea0003800000 */
.L_x_681:
[----:B------:R-:W2:Y:S01]  /*23850*/  LDL.LU R30, [R1] ;  /* 0x00000000011e7983 */ /* 0x000ea20000300800 */
[----:B------:R-:W-:Y:S01]  /*23860*/  IADD3 R0, R22, 0xa400, RZ ;  /* 0x0000a40016007810 */ /* 0x000fe20007ffe0ff */
[----:B------:R-:W-:Y:S03]  /*23870*/  BSSY B6, `(.L_x_683) ;  /* 0x0000016000067945 */ /* 0x000fe60003800000 */
[----:B------:R-:W-:Y:S02]  /*23880*/  LOP3.LUT P0, RZ, R0, 0x3ff, RZ, 0xc0, !PT ;  /* 0x000003ff00ff7812 */ /* 0x000fe4000780c0ff */
[----:B--2---:R-:W-:-:S11]  /*23890*/  LOP3.LUT R30, R30, 0xfffffffe, RZ, 0xc0, !PT ;  /* 0xfffffffe1e1e7812 */ /* 0x004fd600078ec0ff */
[----:B------:R-:W-:-:S05]  /*238a0*/  @P0 LOP3.LUT R30, R30, 0x1, RZ, 0xfc, !PT ;  /* 0x000000011e1e0812 */ /* 0x000fca00078efcff */
[----:B------:R2:W-:Y:S01]  /*238b0*/  STL [R1], R30 ;  /* 0x0000001e01007387 */ /* 0x0005e20000100800 */
[----:B------:R-:W-:Y:S05]  /*238c0*/  @!P0 BRA `(.L_x_684) ;  /* 0x0000000000408947 */ /* 0x000fea0003800000 */
[----:B------:R-:W-:Y:S01]  /*238d0*/  MOV R2, 0x0 ;  /* 0x0000000000027802 */ /* 0x000fe20000000f00 */
[----:B------:R-:W-:Y:S01]  /*238e0*/  ULDC.64 UR6, c[0x4][0xc8] ;  /* 0x0100320000067ab9 */ /* 0x000fe20000000a00 */
[----:B------:R-:W-:Y:S01]  /*238f0*/  ULDC.64 UR8, c[0x4][0xd0] ;  /* 0x0100340000087ab9 */ /* 0x000fe20000000a00 */
[----:B------:R-:W-:Y:S01]  /*23900*/  ULDC.64 UR4, c[0x4][0x10] ;  /* 0x0100040000047ab9 */ /* 0x000fe20000000a00 */
[----:B------:R-:W-:Y:S01]  /*23910*/  IMAD.U32 R4, RZ, RZ, UR6 ;  /* 0x00000006ff047e24 */ /* 0x000fe2000f8e00ff */
[----:B------:R-:W-:Y:S01]  /*23920*/  MOV R7, UR9 ;  /* 0x0000000900077c02 */ /* 0x000fe20008000f00 */
[----:B------:R-:W3:Y:S01]  /*23930*/  LDC.64 R2, c[0x4][R2] ;  /* 0x0100000002027b82 */ /* 0x000ee20000000a00 */
[----:B-1----:R-:W-:Y:S01]  /*23940*/  IMAD.U32 R5, RZ, RZ, UR7 ;  /* 0x00000007ff057e24 */ /* 0x002fe2000f8e00ff */
[----:B------:R-:W-:Y:S01]  /*23950*/  MOV R12, 0x1 ;  /* 0x00000001000c7802 */ /* 0x000fe20000000f00 */
[----:B------:R-:W-:Y:S02]  /*23960*/  IMAD.U32 R6, RZ, RZ, UR8 ;  /* 0x00000008ff067e24 */ /* 0x000fe4000f8e00ff */
[----:B------:R-:W-:-:S02]  /*23970*/  IMAD.U32 R10, RZ, RZ, UR4 ;  /* 0x00000004ff0a7e24 */ /* 0x000fc4000f8e00ff */
[----:B------:R-:W-:Y:S02]  /*23980*/  IMAD.U32 R11, RZ, RZ, UR5 ;  /* 0x00000005ff0b7e24 */ /* 0x000fe4000f8e00ff */
[----:B0-----:R-:W-:Y:S02]  /*23990*/  IMAD.MOV.U32 R8, RZ, RZ, 0x70 ;  /* 0x00000070ff087424 */ /* 0x001fe400078e00ff */
[----:B------:R-:W-:-:S07]  /*239a0*/  IMAD.MOV.U32 R13, RZ, RZ, RZ ;  /* 0x000000ffff0d7224 */ /* 0x000fce00078e00ff */
[----:B------:R-:W-:-:S07]  /*239b0*/  LEPC R20, `(.L_x_684) ;  /* 0x000000001014794e */ /* 0x000fce0000000000 */
[----:B--23--:R-:W-:Y:S05]  /*239c0*/  CALL.ABS.NOINC R2 ;  /* 0x0000000002007343 */ /* 0x00cfea0003c00000 */
.L_x_684:
[----:B------:R-:W-:Y:S05]  /*239d0*/  BSYNC B6 ;  /* 0x0000000000067941 */ /* 0x000fea0003800000 */
.L_x_683:
        /* <DEDUP_REMOVED lines=19> */
[----:B-12---:R-:W-:Y:S05]  /*23b10*/  CALL.ABS.NOINC R2 ;  /* 0x0000000002007343 */ /* 0x006fea0003c00000 */
.L_x_686:
[----:B------:R-:W-:Y:S05]  /*23b20*/  BSYNC B6 ;  /* 0x0000000000067941 */ /* 0x000fea0003800000 */
.L_x_685:
[----:B------:R-:W-:Y:S01]  /*23b30*/  LOP3.LUT P6, RZ, R30, 0x1, RZ, 0xc0, !PT ;  /* 0x000000011eff7812 */ /* 0x000fe200078cc0ff */
[----:B------:R-:W-:-:S12]  /*23b40*/  BSSY B6, `(.L_x_687) ;  /* 0x0000012000067945 */ /* 0x000fd80003800000 */
[----:B------:R-:W-:Y:S05]  /*23b50*/  @!P6 BRA `(.L_x_688) ;  /* 0x000000000040e947 */ /* 0x000fea0003800000 */
[----:B------:R-:W-:Y:S01]  /*23b60*/  MOV R2, 0x0 ;  /* 0x0000000000027802 */ /* 0x000fe20000000f00 */
[----:B------:R-:W-:Y:S01]  /*23b70*/  ULDC.64 UR4, c[0x4][0xc8] ;  /* 0x0100320000047ab9 */ /* 0x000fe20000000a00 */
[----:B------:R-:W-:Y:S01]  /*23b80*/  ULDC.64 UR6, c[0x4][0xd0] ;  /* 0x0100340000067ab9 */ /* 0x000fe20000000a00 */
[----:B------:R-:W-:Y:S01]  /*23b90*/  ULDC.64 UR8, c[0x4][0x20] ;  /* 0x0100080000087ab9 */ /* 0x000fe20000000a00 */
[----:B------:R-:W-:Y:S01]  /*23ba0*/  MOV R4, UR4 ;  /* 0x0000000400047c02 */ /* 0x000fe20008000f00 */
[----:B-1----:R-:W-:Y:S01]  /*23bb0*/  IMAD.U32 R5, RZ, RZ, UR5 ;  /* 0x00000005ff057e24 */ /* 0x002fe2000f8e00ff */
[----:B------:R-:W1:Y:S01]  /*23bc0*/  LDC.64 R2, c[0x4][R2] ;  /* 0x0100000002027b82 */ /* 0x000e620000000a00 */
[----:B------:R-:W-:Y:S01]  /*23bd0*/  IMAD.U32 R6, RZ, RZ, UR6 ;  /* 0x00000006ff067e24 */ /* 0x000fe2000f8e00ff */
[----:B------:R-:W-:Y:S01]  /*23be0*/  MOV R10, UR8 ;  /* 0x00000008000a7c02 */ /* 0x000fe20008000f00 */
[----:B------:R-:W-:Y:S01]  /*23bf0*/  IMAD.U32 R7, RZ, RZ, UR7 ;  /* 0x00000007ff077e24 */ /* 0x000fe2000f8e00ff */
[----:B------:R-:W-:Y:S01]  /*23c00*/  MOV R13, RZ ;  /* 0x000000ff000d7202 */ /* 0x000fe20000000f00 */
[----:B------:R-:W-:-:S02]  /*23c10*/  IMAD.U32 R11, RZ, RZ, UR9 ;  /* 0x00000009ff0b7e24 */ /* 0x000fc4000f8e00ff */
[----:B0-----:R-:W-:Y:S02]  /*23c20*/  IMAD.MOV.U32 R8, RZ, RZ, 0x70 ;  /* 0x00000070ff087424 */ /* 0x001fe400078e00ff */
[----:B------:R-:W-:-:S07]  /*23c30*/  IMAD.MOV.U32 R12, RZ, RZ, 0x1 ;  /* 0x00000001ff0c7424 */ /* 0x000fce00078e00ff */
[----:B------:R-:W-:-:S07]  /*23c40*/  LEPC R20, `(.L_x_688) ;  /* 0x000000001014794e */ /* 0x000fce0000000000 */
[----:B-12---:R-:W-:Y:S05]  /*23c50*/  CALL.ABS.NOINC R2 ;  /* 0x0000000002007343 */ /* 0x006fea0003c00000 */
.L_x_688:
[----:B------:R-:W-:Y:S05]  /*23c60*/  BSYNC B6 ;  /* 0x0000000000067941 */ /* 0x000fea0003800000 */
.L_x_687:
[----:B------:R-:W-:Y:S01]  /*23c70*/  ULDC.64 UR4, c[0x0][0x9f8] ;  /* 0x00027e0000047ab9 */ /* 0x000fe20000000a00 */
[----:B------:R-:W3:Y:S01]  /*23c80*/  LDL R31, [R1+0xc] ;  /* 0x00000c00011f7983 */ /* 0x000ee20000100800 */
[----:B------:R-:W-:Y:S01]  /*23c90*/  ISETP.NE.U32.AND P0, PT, RZ, UR4, PT ;  /* 0x00000004ff007c0c */ /* 0x000fe2000bf05070 */
[----:B------:R-:W4:Y:S01]  /*23ca0*/  LDC R11, c[0x0][0x430] ;  /* 0x00010c00ff0b7b82 */ /* 0x000f220000000800 */
[----:B------:R-:W0:Y:S02]  /*23cb0*/  S2R R2, SR_TID.X ;  /* 0x0000000000027919 */ /* 0x000e240000002100 */
[----:B------:R-:W-:-:S13]  /*23cc0*/  ISETP.NE.AND.EX P0, PT, RZ, UR5, PT, P0 ;  /* 0x00000005ff007c0c */ /* 0x000fda000bf05300 */
[----:B------:R-:W-:Y:S01]  /*23cd0*/  @P0 IADD3 R26, P1, R26, UR4, RZ ;  /* 0x000000041a1a0c10 */ /* 0x000fe2000ff3e0ff */
[----:B------:R-:W-:Y:S01]  /*23ce0*/  IMAD.MOV.U32 R0, RZ, RZ, 0xa0 ;  /* 0x000000a0ff007424 */ /* 0x000fe200078e00ff */
[----:B------:R-:W1:Y:S01]  /*23cf0*/  S2R R21, SR_TID.X ;  /* 0x0000000000157919 */ /* 0x000e620000002100 */
[----:B------:R-:W-:Y:S01]  /*23d00*/  ULDC UR4, c[0x0][0x2f4] ;  /* 0x0000bd0000047ab9 */ /* 0x000fe20000000800 */
[----:B------:R-:W-:Y:S01]  /*23d10*/  @P0 IADD3.X R27, R27, UR5, RZ, P1, !PT ;  /* 0x000000051b1b0c10 */ /* 0x000fe20008ffe4ff */
[----:B------:R-:W-:Y:S01]  /*23d20*/  IMAD R0, R32, R0, -0xa0 ;  /* 0xffffff6020007424 */ /* 0x000fe200078e0200 */
[----:B--2---:R-:W-:Y:S01]  /*23d30*/  LOP3.LUT R30, R30, 0xffffffbf, RZ, 0xc0, !PT ;  /* 0xffffffbf1e1e7812 */ /* 0x004fe200078ec0ff */
[----:B------:R-:W-:Y:S02]  /*23d40*/  ULDC UR5, c[0x0][0x320] ;  /* 0x0000c80000057ab9 */ /* 0x000fe40000000800 */
[----:B------:R-:W2:Y:S01]  /*23d50*/  @P0 LDG.E R33, desc[UR50][R26.64] ;  /* 0x000000321a210981 */ /* 0x000ea2000c1e1900 */
[----:B----4-:R-:W-:-:S02]  /*23d60*/  ISETP.NE.AND P2, PT, R11, 0x1, PT ;  /* 0x000000010b00780c */ /* 0x010fc40003f45270 */
[C---:B0-----:R-:W-:Y:S01]  /*23d70*/  LOP3.LUT R20, R2.reuse, 0x7f, RZ, 0xc0, !PT ;  /* 0x0000007f02147812 */ /* 0x041fe200078ec0ff */
[----:B------:R-:W-:-:S03]  /*23d80*/  IMAD.SHL.U32 R2, R2, 0x20, RZ ;  /* 0x0000002002027824 */ /* 0x000fc600078e00ff */
[----:B------:R-:W-:-:S07]  /*23d90*/  SHF.R.U32.HI R20, RZ, 0x2, R20 ;  /* 0x00000002ff147819 */ /* 0x000fce0000011614 */
[----:B------:R-:W0:Y:S01]  /*23da0*/  @P2 LDC R6, c[0x0][0x434] ;  /* 0x00010d00ff062b82 */ /* 0x000e220000000800 */
[----:B------:R-:W-:Y:S02]  /*23db0*/  LOP3.LUT R2, R20, 0x60, R2, 0xf8, !PT ;  /* 0x0000006014027812 */ /* 0x000fe400078ef802 */
[----:B------:R-:W4:Y:S03]  /*23dc0*/  S2R R20, SR_TID.X ;  /* 0x0000000000147919 */ /* 0x000f260000002100 */
[----:B------:R-:W-:Y:S02]  /*23dd0*/  IMAD.IADD R9, R2, 0x1, R0 ;  /* 0x0000000102097824 */ /* 0x000fe400078e0200 */
[----:B------:R-:W0:Y:S03]  /*23de0*/  @P2 LDC R7, c[0x0][0x438] ;  /* 0x00010e00ff072b82 */ /* 0x000e260000000800 */
[----:B------:R-:W-:-:S13]  /*23df0*/  ISETP.GE.AND P1, PT, R9, R25, PT ;  /* 0x000000190900720c */ /* 0x000fda0003f26270 */
[----:B------:R-:W2:Y:S08]  /*23e00*/  @!P1 LDC.64 R2, c[0x0][0x428] ;  /* 0x00010a00ff029b82 */ /* 0x000eb00000000a00 */
[----:B-1----:R-:W1:Y:S01]  /*23e10*/  @!P1 LDC.64 R4, c[0x0][0x418] ;  /* 0x00010600ff049b82 */ /* 0x002e620000000a00 */
[----:B----4-:R-:W-:-:S04]  /*23e20*/  LOP3.LUT R20, R20, 0x7f, RZ, 0xc0, !PT ;  /* 0x0000007f14147812 */ /* 0x010fc800078ec0ff */
[----:B------:R-:W-:Y:S01]  /*23e30*/  SHF.R.U32.HI R12, RZ, 0x2, R20 ;  /* 0x00000002ff0c7819 */ /* 0x000fe20000011614 */
[----:B------:R-:W-:-:S05]  /*23e40*/  IMAD.SHL.U32 R20, R21, 0x20, RZ ;  /* 0x0000002015147824 */ /* 0x000fca00078e00ff */
[----:B------:R-:W-:-:S04]  /*23e50*/  LOP3.LUT R20, R12, 0x60, R20, 0xf8, !PT ;  /* 0x000000600c147812 */ /* 0x000fc800078ef814 */
[----:B------:R-:W-:-:S05]  /*23e60*/  LOP3.LUT R20, R20, 0x80, RZ, 0xfc, !PT ;  /* 0x0000008014147812 */ /* 0x000fca00078efcff */
[----:B------:R-:W-:Y:S01]  /*23e70*/  IMAD.IADD R0, R20, 0x1, R0 ;  /* 0x0000000114007824 */ /* 0x000fe200078e0200 */
[----:B------:R-:W-:Y:S01]  /*23e80*/  UMOV UR6, 0xffffffff ;  /* 0xffffffff00067882 */ /* 0x000fe20000000000 */
[----:B---3--:R-:W-:-:S05]  /*23e90*/  IADD3 R9, R9, R31, RZ ;  /* 0x0000001f09097210 */ /* 0x008fca0007ffe0ff */
[----:B0-----:R-:W-:-:S04]  /*23ea0*/  @P2 IMAD.HI.U32 R6, R9, R6, RZ ;  /* 0x0000000609062227 */ /* 0x001fc800078e00ff */
[----:B------:R-:W-:Y:S01]  /*23eb0*/  IMAD.MOV.U32 R8, RZ, RZ, R9 ;  /* 0x000000ffff087224 */ /* 0x000fe200078e0009 */
[----:B------:R-:W-:-:S04]  /*23ec0*/  @P2 SHF.R.U32.HI R8, RZ, R7, R6 ;  /* 0x00000007ff082219 */ /* 0x000fc80000011606 */
[--C-:B------:R-:W-:Y:S01]  /*23ed0*/  @!P1 SHF.R.S32.HI R7, RZ, 0x1f, R8.reuse ;  /* 0x0000001fff079819 */ /* 0x100fe20000011408 */
[----:B------:R-:W-:Y:S01]  /*23ee0*/  @!P1 IMAD.MOV.U32 R6, RZ, RZ, R8 ;  /* 0x000000ffff069224 */ /* 0x000fe200078e0008 */
[----:B--2---:R-:W-:-:S03]  /*23ef0*/  SHF.R.S32.HI R14, RZ, 0x1f, R33 ;  /* 0x0000001fff0e7819 */ /* 0x004fc60000011421 */
[----:B------:R-:W-:-:S04]  /*23f00*/  @!P1 IMAD.WIDE.U32 R6, R33, R2, R6 ;  /* 0x0000000221069225 */ /* 0x000fc800078e0006 */
[----:B------:R-:W-:-:S04]  /*23f10*/  @!P1 IMAD R10, R14, R2, RZ ;  /* 0x000000020e0a9224 */ /* 0x000fc800078e02ff */
[----:B------:R-:W-:Y:S01]  /*23f20*/  @!P1 IMAD R2, R33, R3, R10 ;  /* 0x0000000321029224 */ /* 0x000fe200078e020a */
[----:B-1----:R-:W-:Y:S02]  /*23f30*/  @!P1 LEA R12, P0, R6, R4, 0x2 ;  /* 0x00000004060c9211 */ /* 0x002fe400078010ff */
[----:B------:R-:W0:Y:S02]  /*23f40*/  @P2 LDC R4, c[0x0][0x434] ;  /* 0x00010d00ff042b82 */ /* 0x000e240000000800 */
[----:B------:R-:W-:-:S04]  /*23f50*/  @!P1 IADD3 R2, R7, R2, RZ ;  /* 0x0000000207029210 */ /* 0x000fc80007ffe0ff */
[----:B------:R-:W-:Y:S02]  /*23f60*/  @!P1 LEA.HI.X R13, R6, R5, R2, 0x2, P0 ;  /* 0x00000005060d9211 */ /* 0x000fe400000f1402 */
[----:B------:R-:W-:Y:S01]  /*23f70*/  ISETP.GE.AND P0, PT, R0, R25, PT ;  /* 0x000000190000720c */ /* 0x000fe20003f06270 */
[----:B------:R-:W1:Y:S03]  /*23f80*/  @P2 LDC R5, c[0x0][0x438] ;  /* 0x00010e00ff052b82 */ /* 0x000e660000000800 */
[----:B------:R-:W-:Y:S01]  /*23f90*/  ISETP.GT.U32.OR P0, PT, R20, 0x9f, P0 ;  /* 0x0000009f1400780c */ /* 0x000fe20000704470 */
[----:B------:R-:W-:-:S12]  /*23fa0*/  IMAD.IADD R10, R0, 0x1, R31 ;  /* 0x00000001000a7824 */ /* 0x000fd800078e021f */
[----:B------:R-:W2:Y:S01]  /*23fb0*/  @!P0 LDC.64 R2, c[0x0][0x428] ;  /* 0x00010a00ff028b82 */ /* 0x000ea20000000a00 */
[----:B0-----:R-:W-:-:S04]  /*23fc0*/  @P2 IMAD.HI.U32 R4, R10, R4, RZ ;  /* 0x000000040a042227 */ /* 0x001fc800078e00ff */
[----:B------:R-:W-:Y:S01]  /*23fd0*/  IMAD.MOV.U32 R0, RZ, RZ, R10 ;  /* 0x000000ffff007224 */ /* 0x000fe200078e000a */
[----:B-1----:R-:W-:Y:S02]  /*23fe0*/  @P2 SHF.R.U32.HI R0, RZ, R5, R4 ;  /* 0x00000005ff002219 */ /* 0x002fe40000011604 */
[----:B------:R-:W-:Y:S01]  /*23ff0*/  IADD3 R4, -R8, RZ, RZ ;  /* 0x000000ff08047210 */ /* 0x000fe20007ffe1ff */
[----:B------:R0:W-:Y:S04]  /*24000*/  STL [R1+0x10], R14 ;  /* 0x0000100e01007387 */ /* 0x0001e80000100800 */
[----:B------:R-:W-:Y:S02]  /*24010*/  IMAD R9, R11, R4, R9 ;  /* 0x000000040b097224 */ /* 0x000fe400078e0209 */
[----:B--2---:R-:W-:-:S02]  /*24020*/  @!P0 IMAD R4, R14, R2, RZ ;  /* 0x000000020e048224 */ /* 0x004fc400078e02ff */
[----:B0-----:R-:W0:Y:S01]  /*24030*/  S2R R14, SR_TID.X ;  /* 0x00000000000e7919 */ /* 0x001e220000002100 */
[----:B------:R-:W-:Y:S01]  /*24040*/  @!P0 SHF.R.S32.HI R5, RZ, 0x1f, R0 ;  /* 0x0000001fff058819 */ /* 0x000fe20000011400 */
[----:B------:R-:W-:Y:S02]  /*24050*/  @!P0 IMAD R6, R33, R3, R4 ;  /* 0x0000000321068224 */ /* 0x000fe400078e0204 */
[----:B------:R-:W-:-:S04]  /*24060*/  @!P0 IMAD.MOV.U32 R4, RZ, RZ, R0 ;  /* 0x000000ffff048224 */ /* 0x000fc800078e0000 */
[----:B------:R-:W-:Y:S02]  /*24070*/  @!P0 IMAD.WIDE.U32 R4, R33, R2, R4 ;  /* 0x0000000221048225 */ /* 0x000fe400078e0004 */
[----:B------:R-:W1:Y:S01]  /*24080*/  @!P0 LDC.64 R2, c[0x0][0x418] ;  /* 0x00010600ff028b82 */ /* 0x000e620000000a00 */
[----:B------:R-:W-:Y:S01]  /*24090*/  MOV R8, UR39 ;  /* 0x0000002700087c02 */ /* 0x000fe20008000f00 */
[----:B------:R-:W-:Y:S01]  /*240a0*/  @!P0 IMAD.IADD R5, R6, 0x1, R5 ;  /* 0x0000000106058824 */ /* 0x000fe200078e0205 */
[----:B------:R-:W-:Y:S02]  /*240b0*/  CS2R R6, SRZ ;  /* 0x0000000000067805 */ /* 0x000fe4000001ff00 */
[----:B------:R-:W-:-:S04]  /*240c0*/  ISETP.NE.AND P3, PT, R8, 0x3, PT ;  /* 0x000000030800780c */ /* 0x000fc80003f65270 */
[----:B------:R2:W5:Y:S01]  /*240d0*/  @!P1 LDG.E R6, desc[UR50][R12.64] ;  /* 0x000000320c069981 */ /* 0x000562000c1e1900 */
[----:B0-----:R-:W-:Y:S01]  /*240e0*/  IMAD.SHL.U32 R31, R14, 0x10, RZ ;  /* 0x000000100e1f7824 */ /* 0x001fe200078e00ff */
[----:B-1----:R-:W-:-:S04]  /*240f0*/  @!P0 LEA R2, P2, R4, R2, 0x2 ;  /* 0x0000000204028211 */ /* 0x002fc800078410ff */
[----:B------:R-:W-:Y:S01]  /*24100*/  LOP3.LUT R31, R31, 0x30, RZ, 0xc0, !PT ;  /* 0x000000301f1f7812 */ /* 0x000fe200078ec0ff */
[----:B------:R-:W-:Y:S01]  /*24110*/  IMAD.SHL.U32 R15, R14, 0x10, RZ ;  /* 0x000000100e0f7824 */ /* 0x000fe200078e00ff */
[----:B------:R-:W-:Y:S02]  /*24120*/  @!P0 LEA.HI.X R3, R4, R3, R5, 0x2, P2 ;  /* 0x0000000304038211 */ /* 0x000fe400010f1405 */
[C---:B------:R-:W-:Y:S02]  /*24130*/  ISETP.GE.AND P1, PT, R31.reuse, UR4, PT ;  /* 0x000000041f007c0c */ /* 0x040fe4000bf26270 */
[----:B------:R-:W-:Y:S01]  /*24140*/  LOP3.LUT R14, R31, 0x40, RZ, 0xfc, !PT ;  /* 0x000000401f0e7812 */ /* 0x000fe200078efcff */
[----:B------:R2:W5:Y:S01]  /*24150*/  @!P0 LDG.E R7, desc[UR50][R2.64] ;  /* 0x0000003202078981 */ /* 0x000562000c1e1900 */
[----:B------:R-:W-:Y:S02]  /*24160*/  @P3 LOP3.LUT R30, R30, 0x40, RZ, 0xfc, !PT ;  /* 0x000000401e1e3812 */ /* 0x000fe400078efcff */
[----:B------:R-:W-:-:S02]  /*24170*/  LOP3.LUT R15, R15, 0x30, RZ, 0xc0, !PT ;  /* 0x000000300f0f7812 */ /* 0x000fc400078ec0ff */
[----:B------:R-:W-:Y:S02]  /*24180*/  ISETP.GE.AND P0, PT, R14, UR4, PT ;  /* 0x000000040e007c0c */ /* 0x000fe4000bf06270 */
[----:B------:R-:W-:Y:S02]  /*24190*/  LOP3.LUT R30, R30, 0xffffffef, RZ, 0xc0, !PT ;  /* 0xffffffef1e1e7812 */ /* 0x000fe400078ec0ff */
[----:B------:R-:W-:Y:S02]  /*241a0*/  LOP3.LUT R15, R15, 0x80, RZ, 0xfc, !PT ;  /* 0x000000800f0f7812 */ /* 0x000fe400078efcff */
[----:B------:R-:W-:Y:S02]  /*241b0*/  @P1 LOP3.LUT R30, R30, 0x10, RZ, 0xfc, !PT ;  /* 0x000000101e1e1812 */ /* 0x000fe400078efcff */
[----:B------:R-:W-:Y:S02]  /*241c0*/  ISETP.GE.AND P2, PT, R15, UR4, PT ;  /* 0x000000040f007c0c */ /* 0x000fe4000bf46270 */
[----:B------:R-:W-:-:S04]  /*241d0*/  LOP3.LUT R30, R30, 0xfffffff7, RZ, 0xc0, !PT ;  /* 0xfffffff71e1e7812 */ /* 0x000fc800078ec0ff */
[----:B------:R-:W-:-:S04]  /*241e0*/  @P0 LOP3.LUT R30, R30, 0x8, RZ, 0xfc, !PT ;  /* 0x000000081e1e0812 */ /* 0x000fc800078efcff */
[----:B------:R-:W-:Y:S02]  /*241f0*/  LOP3.LUT R30, R30, 0xfffffffb, RZ, 0xc0, !PT ;  /* 0xfffffffb1e1e7812 */ /* 0x000fe400078ec0ff */
[----:B------:R-:W-:Y:S02]  /*24200*/  ISETP.GE.AND P1, PT, R31, UR5, PT ;  /* 0x000000051f007c0c */ /* 0x000fe4000bf26270 */
[----:B------:R-:W-:Y:S02]  /*24210*/  @P2 LOP3.LUT R30, R30, 0x4, RZ, 0xfc, !PT ;  /* 0x000000041e1e2812 */ /* 0x000fe400078efcff */
[----:B------:R-:W-:Y:S02]  /*24220*/  ISETP.GE.AND P0, PT, R14, UR5, PT ;  /* 0x000000050e007c0c */ /* 0x000fe4000bf06270 */
[----:B------:R-:W-:-:S04]  /*24230*/  LOP3.LUT R30, R30, 0xfffffffe, RZ, 0xc0, !PT ;  /* 0xfffffffe1e1e7812 */ /* 0x000fc800078ec0ff */
[----:B------:R-:W-:-:S04]  /*24240*/  LOP3.LUT R30, R30, 0xfffffffd, RZ, 0xc0, !PT ;  /* 0xfffffffd1e1e7812 */ /* 0x000fc800078ec0ff */
[----:B------:R-:W-:-:S04]  /*24250*/  @P1 LOP3.LUT R30, R30, 0x2, RZ, 0xfc, !PT ;  /* 0x000000021e1e1812 */ /* 0x000fc800078efcff */
[----:B------:R-:W-:-:S05]  /*24260*/  @P0 LOP3.LUT R30, R30, 0x1, RZ, 0xfc, !PT ;  /* 0x000000011e1e0812 */ /* 0x000fca00078efcff */
[----:B------:R2:W-:Y:S01]  /*24270*/  STL [R1], R30 ;  /* 0x0000001e01007387 */ /* 0x0005e20000100800 */
[----:B------:R-:W-:-:S04]  /*24280*/  IMAD.MOV R0, RZ, RZ, -R0 ;  /* 0x000000ffff007224 */ /* 0x000fc800078e0a00 */
[----:B------:R-:W-:Y:S01]  /*24290*/  IMAD R10, R11, R0, R10 ;  /* 0x000000000b0a7224 */ /* 0x000fe200078e020a */
[----:B------:R-:W-:Y:S06]  /*242a0*/  BRA.DIV UR6, `(.L_x_689) ;  /* 0x0000006e06d07947 */ /* 0x000fec000b800000 */
.L_x_876:
[----:B------:R-:W-:Y:S01]  /*242b0*/  ISETP.GT.U32.AND P0, PT, R20, 0x9f, PT ;  /* 0x0000009f1400780c */ /* 0x000fe20003f04070 */
[----:B------:R-:W-:Y:S01]  /*242c0*/  IMAD.MOV.U32 R0, RZ, RZ, R30 ;  /* 0x000000ffff007224 */ /* 0x000fe200078e001e */
[----:B------:R-:W-:Y:S02]  /*242d0*/  SHF.R.S32.HI R36, RZ, 0x1f, R18 ;  /* 0x0000001fff247819 */ /* 0x000fe40000011412 */
[----:B--2---:R-:W-:Y:S02]  /*242e0*/  IADD3 R12, R32, -0x1, RZ ;  /* 0xffffffff200c7810 */ /* 0x004fe40007ffe0ff */
[----:B------:R-:W-:-:S07]  /*242f0*/  LOP3.LUT R0, R0, 0xffffffdf, RZ, 0xc0, !PT ;  /* 0xffffffdf00007812 */ /* 0x000fce00078ec0ff */
[----:B------:R-:W-:-:S05]  /*24300*/  @P0 LOP3.LUT R0, R0, 0x20, RZ, 0xfc, !PT ;  /* 0x0000002000000812 */ /* 0x000fca00078efcff */
[----:B------:R0:W-:Y:S01]  /*24310*/  STL [R1], R0 ;  /* 0x0000000001007387 */ /* 0x0001e20000100800 */
[----:B------:R-:W-:Y:S05]  /*24320*/  @!P3 BRA `(.L_x_690) ;  /* 0x000000000004b947 */ /* 0x000fea0003800000 */
[----:B------:R-:W-:Y:S01]  /*24330*/  BPT.TRAP 0x1 ;  /* 0x000000040000795c */ /* 0x000fe20000300000 */
.L_x_690:
[----:B0-----:R-:W-:Y:S01]  /*24340*/  IMAD R0, R23, 0x8, R22 ;  /* 0x0000000817007824 */ /* 0x001fe200078e0216 */
[----:B------:R-:W-:Y:S01]  /*24350*/  SHF.L.U32 R2, R34, 0x1f, RZ ;  /* 0x0000001f22027819 */ /* 0x000fe200000006ff */
[----:B------:R-:W-:Y:S01]  /*24360*/  BSSY B0, `(.L_x_691) ;  /* 0x0000006000007945 */ /* 0x000fe20003800000 */
[----:B------:R-:W-:Y:S02]  /*24370*/  SHF.R.S32.HI R3, RZ, 0x1f, R9 ;  /* 0x0000001fff037819 */ /* 0x000fe40000011409 */
[----:B------:R-:W0:Y:S01]  /*24380*/  SYNCS.PHASECHK.TRANS64.TRYWAIT P0, [R0+URZ+0x29880], R2 ;  /* 0x02988002000075a7 */ /* 0x000e22000800017f */
[----:B------:R1:W-:Y:S04]  /*24390*/  STL [R1+0x3c], R2 ;  /* 0x00003c0201007387 */ /* 0x0003e80000100800 */
[----:B------:R1:W-:Y:S02]  /*243a0*/  STL [R1+0x34], R3 ;  /* 0x0000340301007387 */ /* 0x0003e40000100800 */
[----:B01----:R-:W-:Y:S05]  /*243b0*/  @!P0 BRA `(.L_x_692) ;  /* 0x0000006c00bc8947 */ /* 0x003fea0003800000 */
.L_x_877:
[----:B------:R-:W-:Y:S05]  /*243c0*/  BSYNC B0 ;  /* 0x0000000000007941 */ /* 0x000fea0003800000 */
.L_x_691:
[----:B0-----:R-:W2:Y:S01]  /*243d0*/  LDL R2, [R1+0x34] ;  /* 0x0000340001027983 */ /* 0x001ea20000100800 */
[----:B------:R-:W-:-:S03]  /*243e0*/  ULDC.64 UR4, c[0x0][0x328] ;  /* 0x0000ca0000047ab9 */ /* 0x000fc60000000a00 */
[----:B------:R-:W3:Y:S01]  /*243f0*/  LDL R20, [R1] ;  /* 0x0000000001147983 */ /* 0x000ee20000100800 */
[----:B-----5:R-:W-:Y:S01]  /*24400*/  SHF.R.S32.HI R5, RZ, 0x1f, R6 ;  /* 0x0000001fff057819 */ /* 0x020fe20000011406 */
[----:B------:R-:W-:Y:S01]  /*24410*/  ULDC.64 UR6, c[0x0][0x338] ;  /* 0x0000ce0000067ab9 */ /* 0x000fe20000000a00 */
[----:B------:R-:W-:Y:S01]  /*24420*/  SHF.R.S32.HI R30, RZ, 0x1f, R10 ;  /* 0x0000001fff1e7819 */ /* 0x000fe2000001140a */
[----:B------:R-:W0:Y:S01]  /*24430*/  S2R R13, SR_TID.X ;  /* 0x00000000000d7919 */ /* 0x000e220000002100 */
[----:B------:R-:W-:Y:S01]  /*24440*/  SHF.R.S32.HI R31, RZ, 0x1f, R7 ;  /* 0x0000001fff1f7819 */ /* 0x000fe20000011407 */
[----:B------:R-:W-:Y:S01]  /*24450*/  ULDC.64 UR8, c[0x0][0x330] ;  /* 0x0000cc0000087ab9 */ /* 0x000fe20000000a00 */
[----:B------:R-:W-:Y:S01]  /*24460*/  ULDC.64 UR10, c[0x0][0x318] ;  /* 0x0000c600000a7ab9 */ /* 0x000fe20000000a00 */
[----:B------:R1:W-:Y:S01]  /*24470*/  STL [R1+0x38], R5 ;  /* 0x0000380501007387 */ /* 0x0003e20000100800 */
[----:B------:R-:W-:-:S04]  /*24480*/  IMAD R8, R36, UR8, RZ ;  /* 0x0000000824087c24 */ /* 0x000fc8000f8e02ff */
[----:B------:R-:W-:Y:S01]  /*24490*/  IMAD R8, R18, UR9, R8 ;  /* 0x0000000912087c24 */ /* 0x000fe2000f8e0208 */
[----:B0-----:R-:W-:-:S04]  /*244a0*/  LOP3.LUT R13, R13, 0x7f, RZ, 0xc0, !PT ;  /* 0x0000007f0d0d7812 */ /* 0x001fc800078ec0ff */
[--C-:B------:R-:W-:Y:S02]  /*244b0*/  SHF.R.U32.HI R14, RZ, 0x2, R13.reuse ;  /* 0x00000002ff0e7819 */ /* 0x100fe4000001160d */
[----:B------:R-:W-:-:S05]  /*244c0*/  SHF.R.U32.HI R13, RZ, 0x5, R13 ;  /* 0x00000005ff0d7819 */ /* 0x000fca000001160d */
[----:B------:R-:W-:Y:S02]  /*244d0*/  IMAD.SHL.U32 R13, R13, 0x400, RZ ;  /* 0x000004000d0d7824 */ /* 0x000fe400078e00ff */
[----:B--2---:R-:W-:-:S04]  /*244e0*/  IMAD R2, R2, UR4, RZ ;  /* 0x0000000402027c24 */ /* 0x004fc8000f8e02ff */
[C---:B------:R-:W-:Y:S01]  /*244f0*/  IMAD R4, R9.reuse, UR5, R2 ;  /* 0x0000000509047c24 */ /* 0x040fe2000f8e0202 */
[----:B---3--:R-:W-:Y:S01]  /*24500*/  LOP3.LUT P1, RZ, R20, 0x1, RZ, 0xc0, !PT ;  /* 0x0000000114ff7812 */ /* 0x008fe2000782c0ff */
[----:B------:R-:W-:-:S04]  /*24510*/  IMAD.WIDE.U32 R2, R9, UR4, RZ ;  /* 0x0000000409027c25 */ /* 0x000fc8000f8e00ff */
[----:B------:R-:W-:Y:S02]  /*24520*/  IMAD.IADD R3, R3, 0x1, R4 ;  /* 0x0000000103037824 */ /* 0x000fe400078e0204 */
[----:B------:R-:W-:Y:S02]  /*24530*/  IMAD R4, R5, UR6, RZ ;  /* 0x0000000605047c24 */ /* 0x000fe4000f8e02ff */
[----:B------:R-:W-:-:S04]  /*24540*/  IMAD.WIDE.U32 R2, R6, UR6, R2 ;  /* 0x0000000606027c25 */ /* 0x000fc8000f8e0002 */
[----:B------:R-:W-:-:S04]  /*24550*/  IMAD R4, R6, UR7, R4 ;  /* 0x0000000706047c24 */ /* 0x000fc8000f8e0204 */
[----:B------:R-:W-:Y:S02]  /*24560*/  IMAD.IADD R3, R3, 0x1, R4 ;  /* 0x0000000103037824 */ /* 0x000fe400078e0204 */
[----:B------:R-:W-:Y:S02]  /*24570*/  IMAD R4, R30, UR4, RZ ;  /* 0x000000041e047c24 */ /* 0x000fe4000f8e02ff */
[----:B------:R-:W-:-:S04]  /*24580*/  IMAD.WIDE.U32 R2, R18, UR8, R2 ;  /* 0x0000000812027c25 */ /* 0x000fc8000f8e0002 */
[----:B------:R-:W-:Y:S01]  /*24590*/  IMAD R11, R10, UR5, R4 ;  /* 0x000000050a0b7c24 */ /* 0x000fe2000f8e0204 */
[----:B------:R-:W-:Y:S01]  /*245a0*/  IADD3 R2, P0, R2, UR10, RZ ;  /* 0x0000000a02027c10 */ /* 0x000fe2000ff1e0ff */
[----:B-1----:R-:W-:Y:S01]  /*245b0*/  IMAD.WIDE.U32 R4, R10, UR4, RZ ;  /* 0x000000040a047c25 */ /* 0x002fe2000f8e00ff */
[----:B------:R-:W-:Y:S02]  /*245c0*/  UMOV UR4, 0xffffffff ;  /* 0xffffffff00047882 */ /* 0x000fe40000000000 */
[----:B------:R-:W-:Y:S02]  /*245d0*/  IADD3.X R3, R3, UR11, R8, P0, !PT ;  /* 0x0000000b03037c10 */ /* 0x000fe400087fe408 */
[----:B------:R-:W-:Y:S01]  /*245e0*/  IADD3 R5, R5, R11, RZ ;  /* 0x0000000b05057210 */ /* 0x000fe20007ffe0ff */
[----:B------:R-:W-:-:S04]  /*245f0*/  IMAD R11, R31, UR6, RZ ;  /* 0x000000061f0b7c24 */ /* 0x000fc8000f8e02ff */
[C---:B------:R-:W-:Y:S02]  /*24600*/  IMAD R11, R7.reuse, UR7, R11 ;  /* 0x00000007070b7c24 */ /* 0x040fe4000f8e020b */
[----:B------:R-:W-:-:S04]  /*24610*/  IMAD.WIDE.U32 R4, R7, UR6, R4 ;  /* 0x0000000607047c25 */ /* 0x000fc8000f8e0004 */
[----:B------:R-:W-:Y:S02]  /*24620*/  IMAD.IADD R5, R5, 0x1, R11 ;  /* 0x0000000105057824 */ /* 0x000fe400078e020b */
[----:B------:R-:W-:-:S03]  /*24630*/  IMAD.WIDE.U32 R4, R18, UR8, R4 ;  /* 0x0000000812047c25 */ /* 0x000fc6000f8e0004 */
[----:B------:R-:W-:-:S04]  /*24640*/  IADD3 R27, P0, R4, UR10, RZ ;  /* 0x0000000a041b7c10 */ /* 0x000fc8000ff1e0ff */
[----:B------:R-:W-:Y:S01]  /*24650*/  IADD3.X R26, R8, UR11, R5, P0, !PT ;  /* 0x0000000b081a7c10 */ /* 0x000fe200087fe405 */
[----:B------:R-:W-:Y:S02]  /*24660*/  IMAD R8, R12, -0xa0, R25 ;  /* 0xffffff600c087824 */ /* 0x000fe400078e0219 */
[----:B------:R-:W-:Y:S02]  /*24670*/  IMAD R5, R23, 0x5000, R13 ;  /* 0x0000500017057824 */ /* 0x000fe400078e020d */
[----:B------:R-:W-:-:S05]  /*24680*/  IMAD.IADD R8, R8, 0x1, -R14 ;  /* 0x0000000108087824 */ /* 0x000fca00078e0a0e */
[----:B------:R-:W-:Y:S01]  /*24690*/  ISETP.GE.AND P5, PT, R8, 0x1, PT ;  /* 0x000000010800780c */ /* 0x000fe20003fa6270 */
[----:B------:R-:W-:-:S12]  /*246a0*/  BRA.DIV UR4, `(.L_x_693) ;  /* 0x0000006e04187947 */ /* 0x000fd8000b800000 */
[----:B------:R-:W2:Y:S04]  /*246b0*/  LDL R15, [R1+0x4] ;  /* 0x00000400010f7983 */ /* 0x000ea80000100800 */
[----:B------:R-:W3:Y:S01]  /*246c0*/  LDL.LU R11, [R1] ;  /* 0x00000000010b7983 */ /* 0x000ee20000300800 */
[----:B------:R-:W0:Y:S03]  /*246d0*/  S2R R12, SR_TID.X ;  /* 0x00000000000c7919 */ /* 0x000e260000002100 */
[----:B------:R-:W-:Y:S01]  /*246e0*/  SHFL.IDX PT, R4, R3, RZ, 0x1c1f ;  /* 0x001c1fff03047589 */ /* 0x000fe200000e0000 */
[----:B0-----:R-:W-:-:S03]  /*246f0*/  SHF.L.U32 R14, R12, 0x4, RZ ;  /* 0x000000040c0e7819 */ /* 0x001fc600000006ff */
[----:B------:R-:W0:Y:S01]  /*24700*/  SHFL.IDX PT, R12, R2, RZ, 0x1c1f ;  /* 0x001c1fff020c7589 */ /* 0x000e2200000e0000 */
[----:B------:R-:W-:-:S04]  /*24710*/  LOP3.LUT R14, R14, 0x30, RZ, 0xc0, !PT ;  /* 0x000000300e0e7812 */ /* 0x000fc800078ec0ff */
[----:B0-----:R-:W-:-:S05]  /*24720*/  IADD3 R12, P0, R14, R12, RZ ;  /* 0x0000000c0e0c7210 */ /* 0x001fca0007f1e0ff */
[----:B------:R-:W-:Y:S01]  /*24730*/  IMAD.X R13, RZ, RZ, R4, P0 ;  /* 0x000000ffff0d7224 */ /* 0x000fe200000e0604 */
[----:B------:R-:W-:Y:S01]  /*24740*/  IADD3 R4, R22, R5, R37 ;  /* 0x0000000516047210 */ /* 0x000fe20007ffe025 */
[----:B------:R-:W-:Y:S01]  /*24750*/  SHFL.IDX PT, R21, R3, 0x1, 0x1c1f ;  /* 0x003c1f0003157f89 */ /* 0x000fe200000e0000 */
[C---:B------:R-:W-:Y:S02]  /*24760*/  ISETP.GE.AND P4, PT, R8.reuse, 0x21, PT ;  /* 0x000000210800780c */ /* 0x040fe40003f86270 */
[C---:B------:R-:W-:Y:S02]  /*24770*/  ISETP.GE.AND P3, PT, R8.reuse, 0x41, PT ;  /* 0x000000410800780c */ /* 0x040fe40003f66270 */
[----:B------:R-:W-:Y:S02]  /*24780*/  ISETP.GE.AND P2, PT, R8, 0x61, PT ;  /* 0x000000610800780c */ /* 0x000fe40003f46270 */
[----:B---3--:R-:W-:-:S04]  /*24790*/  LOP3.LUT P6, RZ, R11, 0x2, RZ, 0xc0, !PT ;  /* 0x000000020bff7812 */ /* 0x008fc800078cc0ff */
[----:B------:R-:W-:Y:S01]  /*247a0*/  ISETP.LT.OR P0, PT, R8, 0x1, P6 ;  /* 0x000000010800780c */ /* 0x000fe20003701670 */
[----:B--2---:R-:W-:-:S12]  /*247b0*/  IMAD.IADD R5, R15, 0x1, R4 ;  /* 0x000000010f057824 */ /* 0x004fd800078e0204 */
[----:B------:R-:W-:Y:S01]  /*247c0*/  LDGSTS.E.BYPASS.LTC128B.128 [R4+0xa400], desc[UR50][R12.64], !P0 ;  /* 0x0a4000000c047fae */ /* 0x000fe2000c101d72 */
[----:B------:R-:W-:-:S13]  /*247d0*/  ISETP.LT.OR P0, PT, R8, 0x1, P1 ;  /* 0x000000010800780c */ /* 0x000fda0000f01670 */
[----:B------:R0:W-:Y:S04]  /*247e0*/  LDGSTS.E.BYPASS.LTC128B.128 [R5+0xa400], desc[UR50][R12.64+0x40], !P0 ;  /* 0x0a4000400c057fae */ /* 0x0001e8000c101d72 */
[----:B0-----:R-:W0:Y:S02]  /*247f0*/  SHFL.IDX PT, R12, R2, 0x1, 0x1c1f ;  /* 0x003c1f00020c7f89 */ /* 0x001e2400000e0000 */
[----:B0-----:R-:W-:-:S05]  /*24800*/  IADD3 R12, P0, R14, R12, RZ ;  /* 0x0000000c0e0c7210 */ /* 0x001fca0007f1e0ff */
[----:B------:R-:W-:Y:S01]  /*24810*/  IMAD.X R13, RZ, RZ, R21, P0 ;  /* 0x000000ffff0d7224 */ /* 0x000fe200000e0615 */
[----:B------:R-:W-:-:S13]  /*24820*/  ISETP.LT.OR P0, PT, R8, 0x21, P6 ;  /* 0x000000210800780c */ /* 0x000fda0003701670 */
[----:B------:R-:W-:Y:S01]  /*24830*/  LDGSTS.E.BYPASS.LTC128B.128 [R4+0xb400], desc[UR50][R12.64], !P0 ;  /* 0x0b4000000c047fae */ /* 0x000fe2000c101d72 */
[----:B------:R-:W-:-:S03]  /*24840*/  ISETP.LT.OR P0, PT, R8, 0x21, P1 ;  /* 0x000000210800780c */ /* 0x000fc60000f01670 */
[----:B------:R-:W-:Y:S10]  /*24850*/  SHFL.IDX PT, R21, R3, 0x2, 0x1c1f ;  /* 0x005c1f0003157f89 */ /* 0x000ff400000e0000 */
[----:B------:R0:W-:Y:S04]  /*24860*/  LDGSTS.E.BYPASS.LTC128B.128 [R5+0xb400], desc[UR50][R12.64+0x40], !P0 ;  /* 0x0b4000400c057fae */ /* 0x0001e8000c101d72 */
[----:B0-----:R-:W0:Y:S04]  /*24870*/  SHFL.IDX PT, R12, R2, 0x2, 0x1c1f ;  /* 0x005c1f00020c7f89 */ /* 0x001e2800000e0000 */
[----:B------:R-:W1:Y:S04]  /*24880*/  SHFL.IDX PT, R2, R2, 0x3, 0x1c1f ;  /* 0x007c1f0002027f89 */ /* 0x000e6800000e0000 */
[----:B------:R-:W2:Y:S01]  /*24890*/  SHFL.IDX PT, R3, R3, 0x3, 0x1c1f ;  /* 0x007c1f0003037f89 */ /* 0x000ea200000e0000 */
[----:B0-----:R-:W-:-:S04]  /*248a0*/  IADD3 R12, P0, R14, R12, RZ ;  /* 0x0000000c0e0c7210 */ /* 0x001fc80007f1e0ff */
[----:B------:R-:W-:Y:S02]  /*248b0*/  IADD3.X R13, RZ, R21, RZ, P0, !PT ;  /* 0x00000015ff0d7210 */ /* 0x000fe400007fe4ff */
[----:B------:R-:W-:-:S13]  /*248c0*/  ISETP.LT.OR P0, PT, R8, 0x41, P6 ;  /* 0x000000410800780c */ /* 0x000fda0003701670 */
[----:B------:R-:W-:Y:S01]  /*248d0*/  LDGSTS.E.BYPASS.LTC128B.128 [R4+0xc400], desc[UR50][R12.64], !P0 ;  /* 0x0c4000000c047fae */ /* 0x000fe2000c101d72 */
[----:B------:R-:W-:-:S13]  /*248e0*/  ISETP.LT.OR P0, PT, R8, 0x41, P1 ;  /* 0x000000410800780c */ /* 0x000fda0000f01670 */
[----:B------:R-:W-:Y:S01]  /*248f0*/  LDGSTS.E.BYPASS.LTC128B.128 [R5+0xc400], desc[UR50][R12.64+0x40], !P0 ;  /* 0x0c4000400c057fae */ /* 0x000fe2000c101d72 */
[----:B-1----:R-:W-:-:S05]  /*24900*/  IADD3 R2, P0, R14, R2, RZ ;  /* 0x000000020e027210 */ /* 0x002fca0007f1e0ff */
[----:B--2---:R-:W-:Y:S01]  /*24910*/  IMAD.X R3, RZ, RZ, R3, P0 ;  /* 0x000000ffff037224 */ /* 0x004fe200000e0603 */
[----:B------:R-:W-:-:S13]  /*24920*/  ISETP.LT.OR P0, PT, R8, 0x61, P6 ;  /* 0x000000610800780c */ /* 0x000fda0003701670 */
[----:B------:R-:W-:Y:S01]  /*24930*/  LDGSTS.E.BYPASS.LTC128B.128 [R4+0xd400], desc[UR50][R2.64], !P0 ;  /* 0x0d40000002047fae */ /* 0x000fe2000c101d72 */
[----:B------:R-:W-:Y:S02]  /*24940*/  ISETP.LT.OR P0, PT, R8, 0x61, P1 ;  /* 0x000000610800780c */ /* 0x000fe40000f01670 */
[----:B------:R-:W-:-:S11]  /*24950*/  LOP3.LUT R11, R11, 0xffffff7f, RZ, 0xc0, !PT ;  /* 0xffffff7f0b0b7812 */ /* 0x000fd600078ec0ff */
[----:B------:R0:W-:Y:S01]  /*24960*/  LDGSTS.E.BYPASS.LTC128B.128 [R5+0xd400], desc[UR50][R2.64+0x40], !P0 ;  /* 0x0d40004002057fae */ /* 0x0001e2000c101d72 */
[----:B------:R-:W-:-:S13]  /*24970*/  ISETP.GE.AND P0, PT, R8, 0x81, PT ;  /* 0x000000810800780c */ /* 0x000fda0003f06270 */
[----:B------:R-:W-:Y:S01]  /*24980*/  @P0 LOP3.LUT R11, R11, 0x80, RZ, 0xfc, !PT ;  /* 0x000000800b0b0812 */ /* 0x000fe200078efcff */
[----:B0-----:R0:W1:Y:S04]  /*24990*/  SHFL.IDX PT, R3, R26, RZ, 0x1c1f ;  /* 0x001c1fff1a037589 */ /* 0x00106800000e0000 */
[----:B------:R0:W2:Y:S04]  /*249a0*/  SHFL.IDX PT, R2, R27, RZ, 0x1c1f ;  /* 0x001c1fff1b027589 */ /* 0x0000a800000e0000 */
[----:B------:R0:W-:Y:S02]  /*249b0*/  STL [R1], R11 ;  /* 0x0000000b01007387 */ /* 0x0001e40000100800 */
.L_x_889:
[----:B------:R-:W4:Y:S01]  /*249c0*/  LDL R12, [R1] ;  /* 0x00000000010c7983 */ /* 0x000f220000100800 */
[----:B0-----:R-:W0:Y:S02]  /*249d0*/  S2R R11, SR_TID.X ;  /* 0x00000000000b7919 */ /* 0x001e240000002100 */
[----:B0-----:R-:W-:-:S05]  /*249e0*/  IMAD.SHL.U32 R11, R11, 0x10, RZ ;  /* 0x000000100b0b7824 */ /* 0x001fca00078e00ff */
[----:B------:R-:W-:-:S04]  /*249f0*/  LOP3.LUT R11, R11, 0x30, RZ, 0xc0, !PT ;  /* 0x000000300b0b7812 */ /* 0x000fc800078ec0ff */
[----:B--2---:R-:W-:-:S05]  /*24a00*/  IADD3 R2, P0, R11, R2, RZ ;  /* 0x000000020b027210 */ /* 0x004fca0007f1e0ff */
[----:B-1----:R-:W-:Y:S01]  /*24a10*/  IMAD.X R3, RZ, RZ, R3, P0 ;  /* 0x000000ffff037224 */ /* 0x002fe200000e0603 */
[----:B----4-:R-:W-:-:S04]  /*24a20*/  LOP3.LUT P6, RZ, R12, 0x2, RZ, 0xc0, !PT ;  /* 0x000000020cff7812 */ /* 0x010fc800078cc0ff */
        /* <DEDUP_REMOVED lines=9> */
.L_x_694:
[----:B------:R-:W-:Y:S02]  /*24ac0*/  PLOP3.LUT P1, PT, P1, P0, PT, 0xa2, 0x0 ;  /* 0x000000000000781c */ /* 0x000fe40000f21472 */
[----:B------:R-:W-:-:S08]  /*24ad0*/  @P0 R2UR P1, UR4, R0 ;  /* 0x00000000000402ca */ /* 0x000fd00000020000 */
[----:B------:R-:W-:-:S05]  /*24ae0*/  @P0 PLOP3.LUT P0, PT, P1, PT, PT, 0x80, 0x0 ;  /* 0x000000000000081c */ /* 0x000fca0000f0f070 */
[----:B------:R-:W-:Y:S01]  /*24af0*/  @!P1 SYNCS.ARRIVE.TRANS64.RED.A0T1 RZ, [UR4+0x29870], RZ ;  /* 0x029870ffffff99a7 */ /* 0x000fe20008200404 */
[----:B------:R-:W-:Y:S07]  /*24b00*/  @!P1 ARRIVES.LDGSTSBAR.64.TRANSCNT [UR4+0x29870] ;  /* 0x02987000ff0099b0 */ /* 0x000fee0008000a84 */
[----:B------:R-:W-:Y:S05]  /*24b10*/  @P0 BRA.U.ANY `(.L_x_694) ;  /* 0xfffffffd00e80947 */ /* 0x000fea000393ffff */
[----:B------:R-:W-:Y:S01]  /*24b20*/  NOP ;  /* 0x0000000000007918 */ /* 0x000fe20000000000 */
[----:B0-----:R-:W-:-:S04]  /*24b30*/  MOV R2, UR39 ;  /* 0x0000002700027c02 */ /* 0x001fc80008000f00 */
[----:B------:R-:W-:-:S13]  /*24b40*/  ISETP.NE.AND P6, PT, R2, 0x3, PT ;  /* 0x000000030200780c */ /* 0x000fda0003fc5270 */
[----:B------:R-:W-:Y:S05]  /*24b50*/  @!P6 BRA `(.L_x_695) ;  /* 0x000000000004e947 */ /* 0x000fea0003800000 */
[----:B------:R-:W-:Y:S01]  /*24b60*/  BPT.TRAP 0x1 ;  /* 0x000000040000795c */ /* 0x000fe20000300000 */
.L_x_695:
[----:B------:R0:W-:Y:S01]  /*24b70*/  SYNCS.ARRIVE.TRANS64.A1T0 RZ, [R0+URZ+0x29870], RZ ;  /* 0x029870ff00ff79a7 */ /* 0x0001e2000810003f */
[----:B------:R-:W-:Y:S05]  /*24b80*/  @!P6 BRA `(.L_x_696) ;  /* 0x000000000004e947 */ /* 0x000fea0003800000 */
[----:B------:R-:W-:Y:S01]  /*24b90*/  BPT.TRAP 0x1 ;  /* 0x000000040000795c */ /* 0x000fe20000300000 */
.L_x_696:
[----:B------:R-:W2:Y:S01]  /*24ba0*/  LDL R2, [R1+0x3c] ;  /* 0x00003c0001027983 */ /* 0x000ea20000100800 */
[----:B------:R-:W-:Y:S01]  /*24bb0*/  BSSY B0, `(.L_x_697) ;  /* 0x0000003000007945 */ /* 0x000fe20003800000 */
[----:B--2---:R-:W1:Y:S03]  /*24bc0*/  SYNCS.PHASECHK.TRANS64.TRYWAIT P0, [R0+URZ+0x29840], R2 ;  /* 0x02984002000075a7 */ /* 0x004e66000800017f */
[----:B-1----:R-:W-:Y:S05]  /*24bd0*/  @!P0 BRA `(.L_x_698) ;  /* 0x0000006c00bc8947 */ /* 0x002fea0003800000 */
.L_x_890:
[----:B------:R-:W-:Y:S05]  /*24be0*/  BSYNC B0 ;  /* 0x0000000000007941 */ /* 0x000fea0003800000 */
.L_x_697:
[----:B-1----:R-:W2:Y:S01]  /*24bf0*/  LDL.LU R2, [R1+0x34] ;  /* 0x0000340001027983 */ /* 0x002ea20000300800 */
[----:B------:R-:W-:Y:S01]  /*24c00*/  ULDC.64 UR4, c[0x0][0x300] ;  /* 0x0000c00000047ab9 */ /* 0x000fe20000000a00 */
[----:B------:R-:W-:Y:S02]  /*24c10*/  ULDC.64 UR6, c[0x0][0x310] ;  /* 0x0000c40000067ab9 */ /* 0x000fe40000000a00 */
[----:B------:R-:W4:Y:S04]  /*24c20*/  LDL.LU R5, [R1+0x38] ;  /* 0x0000380001057983 */ /* 0x000f280000300800 */
[----:B------:R-:W3:Y:S04]  /*24c30*/  LDL R11, [R1+0x18] ;  /* 0x00001800010b7983 */ /* 0x000ee80000100800 */
[----:B------:R1:W5:Y:S01]  /*24c40*/  LDL R20, [R1] ;  /* 0x0000000001147983 */ /* 0x0003620000100800 */
[----:B------:R-:W-:-:S04]  /*24c50*/  IMAD R8, R31, UR6, RZ ;  /* 0x000000061f087c24 */ /* 0x000fc8000f8e02ff */
[----:B------:R-:W-:Y:S02]  /*24c60*/  IMAD R8, R7, UR7, R8 ;  /* 0x0000000707087c24 */ /* 0x000fe4000f8e0208 */
[----:B--2---:R-:W-:-:S04]  /*24c70*/  IMAD R2, R2, UR4, RZ ;  /* 0x0000000402027c24 */ /* 0x004fc8000f8e02ff */
[C---:B------:R-:W-:Y:S02]  /*24c80*/  IMAD R4, R9.reuse, UR5, R2 ;  /* 0x0000000509047c24 */ /* 0x040fe4000f8e0202 */
[----:B------:R-:W-:-:S04]  /*24c90*/  IMAD.WIDE.U32 R2, R9, UR4, RZ ;  /* 0x0000000409027c25 */ /* 0x000fc8000f8e00ff */
[----:B------:R-:W-:Y:S02]  /*24ca0*/  IMAD.IADD R3, R3, 0x1, R4 ;  /* 0x0000000103037824 */ /* 0x000fe400078e0204 */
[----:B----4-:R-:W-:Y:S02]  /*24cb0*/  IMAD R4, R5, UR6, RZ ;  /* 0x0000000605047c24 */ /* 0x010fe4000f8e02ff */
[----:B------:R-:W-:-:S04]  /*24cc0*/  IMAD.WIDE.U32 R2, R6, UR6, R2 ;  /* 0x0000000606027c25 */ /* 0x000fc8000f8e0002 */
[----:B------:R-:W-:Y:S02]  /*24cd0*/  IMAD R4, R6, UR7, R4 ;  /* 0x0000000706047c24 */ /* 0x000fe4000f8e0204 */
[----:B------:R-:W-:Y:S02]  /*24ce0*/  IMAD R6, R30, UR4, RZ ;  /* 0x000000041e067c24 */ /* 0x000fe4000f8e02ff */
[----:B------:R-:W-:Y:S02]  /*24cf0*/  IMAD.IADD R5, R3, 0x1, R4 ;  /* 0x0000000103057824 */ /* 0x000fe400078e0204 */
[----:B------:R-:W-:Y:S02]  /*24d00*/  IMAD.MOV.U32 R4, RZ, RZ, R2 ;  /* 0x000000ffff047224 */ /* 0x000fe400078e0002 */
[C---:B------:R-:W-:Y:S02]  /*24d10*/  IMAD R6, R10.reuse, UR5, R6 ;  /* 0x000000050a067c24 */ /* 0x040fe4000f8e0206 */
[----:B------:R-:W-:Y:S01]  /*24d20*/  IMAD.WIDE.U32 R2, R10, UR4, RZ ;  /* 0x000000040a027c25 */ /* 0x000fe2000f8e00ff */
[----:B------:R-:W-:-:S04]  /*24d30*/  ULDC.64 UR4, c[0x0][0x308] ;  /* 0x0000c20000047ab9 */ /* 0x000fc80000000a00 */
[----:B------:R-:W-:-:S03]  /*24d40*/  IADD3 R3, R3, R6, RZ ;  /* 0x0000000603037210 */ /* 0x000fc60007ffe0ff */
[----:B------:R-:W-:Y:S01]  /*24d50*/  IMAD.WIDE.U32 R2, R7, UR6, R2 ;  /* 0x0000000607027c25 */ /* 0x000fe2000f8e0002 */
[----:B------:R-:W-:-:S03]  /*24d60*/  ULDC.64 UR6, c[0x0][0x2e8] ;  /* 0x0000ba0000067ab9 */ /* 0x000fc60000000a00 */
[----:B------:R-:W-:-:S04]  /*24d70*/  IMAD.WIDE.U32 R6, R18, UR4, R4 ;  /* 0x0000000412067c25 */ /* 0x000fc8000f8e0004 */
[----:B------:R-:W-:Y:S02]  /*24d80*/  IMAD R4, R36, UR4, RZ ;  /* 0x0000000424047c24 */ /* 0x000fe4000f8e02ff */
[----:B------:R-:W-:Y:S01]  /*24d90*/  IMAD.IADD R3, R3, 0x1, R8 ;  /* 0x0000000103037824 */ /* 0x000fe200078e0208 */
[----:B------:R-:W-:Y:S01]  /*24da0*/  IADD3 R5, P0, R6, UR6, RZ ;  /* 0x0000000606057c10 */ /* 0x000fe2000ff1e0ff */
[C---:B------:R-:W-:Y:S02]  /*24db0*/  IMAD R4, R18.reuse, UR5, R4 ;  /* 0x0000000512047c24 */ /* 0x040fe4000f8e0204 */
[----:B------:R-:W-:-:S03]  /*24dc0*/  IMAD.WIDE.U32 R2, R18, UR4, R2 ;  /* 0x0000000412027c25 */ /* 0x000fc6000f8e0002 */
[----:B------:R-:W-:Y:S02]  /*24dd0*/  IADD3.X R6, R7, UR7, R4, P0, !PT ;  /* 0x0000000707067c10 */ /* 0x000fe400087fe404 */
[----:B------:R-:W-:Y:S01]  /*24de0*/  IADD3 R8, P0, R2, UR6, RZ ;  /* 0x0000000602087c10 */ /* 0x000fe2000ff1e0ff */
[----:B------:R-:W-:-:S03]  /*24df0*/  UMOV UR4, 0xffffffff ;  /* 0xffffffff00047882 */ /* 0x000fc60000000000 */
[----:B------:R-:W-:Y:S01]  /*24e00*/  IADD3.X R7, R4, UR7, R3, P0, !PT ;  /* 0x0000000704077c10 */ /* 0x000fe200087fe403 */
[----:B---3--:R-:W-:Y:S01]  /*24e10*/  IMAD R4, R23, 0x7800, R11 ;  /* 0x0000780017047824 */ /* 0x008fe200078e020b */
[----:B-1----:R-:W-:Y:S07]  /*24e20*/  BRA.DIV UR4, `(.L_x_699) ;  /* 0x0000006e04407947 */ /* 0x002fee000b800000 */
[----:B------:R-:W1:Y:S01]  /*24e30*/  S2R R9, SR_TID.X ;  /* 0x0000000000097919 */ /* 0x000e620000002100 */
[----:B-----5:R-:W-:Y:S01]  /*24e40*/  LOP3.LUT P6, RZ, R20, 0x8, RZ, 0xc0, !PT ;  /* 0x0000000814ff7812 */ /* 0x020fe200078cc0ff */
[----:B------:R-:W-:Y:S01]  /*24e50*/  @P4 IMAD.IADD R21, R22, 0x1, R4 ;  /* 0x0000000116154824 */ /* 0x000fe200078e0204 */
[----:B------:R-:W-:Y:S01]  /*24e60*/  LOP3.LUT P1, RZ, R20, 0x4, RZ, 0xc0, !PT ;  /* 0x0000000414ff7812 */ /* 0x000fe2000782c0ff */
[----:B------:R-:W2:Y:S04]  /*24e70*/  SHFL.IDX PT, R3, R5, RZ, 0x1c1f ;  /* 0x001c1fff05037589 */ /* 0x000ea800000e0000 */
[----:B------:R-:W3:Y:S01]  /*24e80*/  SHFL.IDX PT, R2, R6, RZ, 0x1c1f ;  /* 0x001c1fff06027589 */ /* 0x000ee200000e0000 */
[----:B-1----:R-:W-:Y:S01]  /*24e90*/  IMAD.SHL.U32 R10, R9, 0x10, RZ ;  /* 0x00000010090a7824 */ /* 0x002fe200078e00ff */
[----:B------:R-:W-:-:S04]  /*24ea0*/  @P5 IADD3 R9, R22, R4, RZ ;  /* 0x0000000416095210 */ /* 0x000fc80007ffe0ff */
[----:B------:R-:W-:-:S04]  /*24eb0*/  LOP3.LUT R10, R10, 0x30, RZ, 0xc0, !PT ;  /* 0x000000300a0a7812 */ /* 0x000fc800078ec0ff */
[----:B--2---:R-:W-:-:S05]  /*24ec0*/  @P5 IADD3 R3, P0, R10, R3, RZ ;  /* 0x000000030a035210 */ /* 0x004fca0007f1e0ff */
[----:B---3--:R-:W-:Y:S01]  /*24ed0*/  @P5 IMAD.X R2, RZ, RZ, R2, P0 ;  /* 0x000000ffff025224 */ /* 0x008fe200000e0602 */
[----:B------:R-:W-:-:S04]  /*24ee0*/  LOP3.LUT P0, RZ, R20, 0x10, RZ, 0xc0, !PT ;  /* 0x0000001014ff7812 */ /* 0x000fc8000780c0ff */
[----:B------:R-:W-:-:S04]  /*24ef0*/  @P5 LOP3.LUT R3, R3, R2, RZ, 0x3c, !PT ;  /* 0x0000000203035212 */ /* 0x000fc800078e3cff */
[----:B------:R-:W-:-:S04]  /*24f00*/  @P5 LOP3.LUT R2, R3, R2, RZ, 0x3c, !PT ;  /* 0x0000000203025212 */ /* 0x000fc800078e3cff */
[----:B------:R-:W-:-:S05]  /*24f10*/  @P5 LOP3.LUT R3, R3, R2, RZ, 0x3c, !PT ;  /* 0x0000000203035212 */ /* 0x000fca00078e3cff */
[----:B------:R-:W-:Y:S01]  /*24f20*/  @!PT LDS RZ, [RZ] ;  /* 0x00000000fffff984 */ /* 0x000fe20000000800 */
[----:B------:R-:W-:Y:S04]  /*24f30*/  @P5 LDGSTS.E.BYPASS.LTC128B.128 [R9+0x1a400], desc[UR50][R2.64], !P0 ;  /* 0x1a40000002095fae */ /* 0x000fe8000c101d72 */
[----:B------:R-:W-:Y:S04]  /*24f40*/  @P5 LDGSTS.E.BYPASS.LTC128B.128 [R9+0x1cc00], desc[UR50][R2.64+0x40], !P6 ;  /* 0x1cc0004002095fae */ /* 0x000fe8000f101d72 */
[----:B------:R1:W-:Y:S01]  /*24f50*/  @P5 LDGSTS.E.BYPASS.LTC128B.128 [R9+0x1f400], desc[UR50][R2.64+0x80], !P1 ;  /* 0x1f40008002095fae */ /* 0x0003e2000c901d72 */
[----:B------:R-:W-:-:S03]  /*24f60*/  LOP3.LUT P5, RZ, R20, 0x10, RZ, 0xc0, !PT ;  /* 0x0000001014ff7812 */ /* 0x000fc600078ac0ff */
[----:B-1----:R-:W1:Y:S01]  /*24f70*/  SHFL.IDX PT, R3, R5, 0x1, 0x1c1f ;  /* 0x003c1f0005037f89 */ /* 0x002e6200000e0000 */
[----:B------:R-:W-:-:S03]  /*24f80*/  @P3 IADD3 R9, R22, R4, RZ ;  /* 0x0000000416093210 */ /* 0x000fc60007ffe0ff */
[----:B------:R-:W2:Y:S01]  /*24f90*/  SHFL.IDX PT, R2, R6, 0x1, 0x1c1f ;  /* 0x003c1f0006027f89 */ /* 0x000ea200000e0000 */
[----:B-1----:R-:W-:-:S05]  /*24fa0*/  @P4 IADD3 R3, P0, R10, R3, RZ ;  /* 0x000000030a034210 */ /* 0x002fca0007f1e0ff */
[----:B--2---:R-:W-:-:S05]  /*24fb0*/  @P4 IMAD.X R2, RZ, RZ, R2, P0 ;  /* 0x000000ffff024224 */ /* 0x004fca00000e0602 */
[----:B------:R-:W-:-:S04]  /*24fc0*/  @P4 LOP3.LUT R3, R3, R2, RZ, 0x3c, !PT ;  /* 0x0000000203034212 */ /* 0x000fc800078e3cff */
[----:B------:R-:W-:-:S04]  /*24fd0*/  @P4 LOP3.LUT R2, R3, R2, RZ, 0x3c, !PT ;  /* 0x0000000203024212 */ /* 0x000fc800078e3cff */
[----:B------:R-:W-:-:S05]  /*24fe0*/  @P4 LOP3.LUT R3, R3, R2, RZ, 0x3c, !PT ;  /* 0x0000000203034212 */ /* 0x000fca00078e3cff */
[----:B------:R-:W-:Y:S04]  /*24ff0*/  @P4 LDGSTS.E.BYPASS.LTC128B.128 [R21+0x1ac00], desc[UR50][R2.64], !P5 ;  /* 0x1ac0000002154fae */ /* 0x000fe8000e901d72 */
[----:B------:R-:W-:Y:S04]  /*25000*/  @P4 LDGSTS.E.BYPASS.LTC128B.128 [R21+0x1d400], desc[UR50][R2.64+0x40], !P6 ;  /* 0x1d40004002154fae */ /* 0x000fe8000f101d72 */
[----:B------:R1:W-:Y:S04]  /*25010*/  @P4 LDGSTS.E.BYPASS.LTC128B.128 [R21+0x1fc00], desc[UR50][R2.64+0x80], !P1 ;  /* 0x1fc0008002154fae */ /* 0x0003e8000c901d72 */
[----:B-1----:R-:W1:Y:S01]  /*25020*/  SHFL.IDX PT, R3, R5, 0x2, 0x1c1f ;  /* 0x005c1f0005037f89 */ /* 0x002e6200000e0000 */
[----:B------:R-:W-:-:S03]  /*25030*/  @P2 IMAD.IADD R21, R22, 0x1, R4 ;  /* 0x0000000116152824 */ /* 0x000fc600078e0204 */
[----:B------:R-:W2:Y:S04]  /*25040*/  SHFL.IDX PT, R2, R6, 0x2, 0x1c1f ;  /* 0x005c1f0006027f89 */ /* 0x000ea800000e0000 */
[----:B------:R-:W-:Y:S01]  /*25050*/  SHFL.IDX PT, R6, R6, 0x3, 0x1c1f ;  /* 0x007c1f0006067f89 */ /* 0x000fe200000e0000 */
        /* <DEDUP_REMOVED lines=8> */
[----:B-1----:R-:W1:Y:S02]  /*250e0*/  SHFL.IDX PT, R2, R5, 0x3, 0x1c1f ;  /* 0x007c1f0005027f89 */ /* 0x002e6400000e0000 */
[----:B-1----:R-:W-:-:S05]  /*250f0*/  @P2 IADD3 R2, P0, R10, R2, RZ ;  /* 0x000000020a022210 */ /* 0x002fca0007f1e0ff */
[----:B------:R-:W-:-:S05]  /*25100*/  @P2 IMAD.X R3, RZ, RZ, R6, P0 ;  /* 0x000000ffff032224 */ /* 0x000fca00000e0606 */
[----:B------:R-:W-:Y:S04]  /*25110*/  @P2 LDGSTS.E.BYPASS.LTC128B.128 [R21+0x1bc00], desc[UR50][R2.64], !P5 ;  /* 0x1bc0000002152fae */ /* 0x000fe8000e901d72 */
[----:B------:R-:W-:Y:S04]  /*25120*/  @P2 LDGSTS.E.BYPASS.LTC128B.128 [R21+0x1e400], desc[UR50][R2.64+0x40], !P6 ;  /* 0x1e40004002152fae */ /* 0x000fe8000f101d72 */
[----:B------:R1:W-:Y:S04]  /*25130*/  @P2 LDGSTS.E.BYPASS.LTC128B.128 [R21+0x20c00], desc[UR50][R2.64+0x80], !P1 ;  /* 0x20c0008002152fae */ /* 0x0003e8000c901d72 */
[----:B-1----:R1:W2:Y:S04]  /*25140*/  SHFL.IDX PT, R3, R7, RZ, 0x1c1f ;  /* 0x001c1fff07037589 */ /* 0x0022a800000e0000 */
[----:B------:R1:W3:Y:S02]  /*25150*/  SHFL.IDX PT, R2, R8, RZ, 0x1c1f ;  /* 0x001c1fff08027589 */ /* 0x0002e400000e0000 */
.L_x_902:
[----:B------:R-:W-:Y:S01]  /*25160*/  LOP3.LUT P0, RZ, R20, 0x80, RZ, 0xc0, !PT ;  /* 0x0000008014ff7812 */ /* 0x000fe2000780c0ff */
[----:B------:R-:W-:-:S12]  /*25170*/  BSSY B0, `(.L_x_700) ;  /* 0x0000011000007945 */ /* 0x000fd80003800000 */
[----:B------:R-:W-:Y:S05]  /*25180*/  @!P0 BRA `(.L_x_701) ;  /* 0x00000000003c8947 */ /* 0x000fea0003800000 */
[----:B------:R-:W4:Y:S01]  /*25190*/  S2R R5, SR_TID.X ;  /* 0x0000000000057919 */ /* 0x000f220000002100 */
[----:B------:R-:W-:Y:S01]  /*251a0*/  LOP3.LUT P3, RZ, R20, 0x10, RZ, 0xc0, !PT ;  /* 0x0000001014ff7812 */ /* 0x000fe2000786c0ff */
[----:B------:R-:W-:Y:S01]  /*251b0*/  IMAD.IADD R4, R22, 0x1, R4 ;  /* 0x0000000116047824 */ /* 0x000fe200078e0204 */
[C---:B------:R-:W-:Y:S02]  /*251c0*/  LOP3.LUT P2, RZ, R20.reuse, 0x8, RZ, 0xc0, !PT ;  /* 0x0000000814ff7812 */ /* 0x040fe4000784c0ff */
[----:B------:R-:W-:Y:S01]  /*251d0*/  LOP3.LUT P1, RZ, R20, 0x4, RZ, 0xc0, !PT ;  /* 0x0000000414ff7812 */ /* 0x000fe2000782c0ff */
[----:B----4-:R-:W-:-:S05]  /*251e0*/  IMAD.SHL.U32 R5, R5, 0x10, RZ ;  /* 0x0000001005057824 */ /* 0x010fca00078e00ff */
[----:B------:R-:W-:-:S04]  /*251f0*/  LOP3.LUT R5, R5, 0x30, RZ, 0xc0, !PT ;  /* 0x0000003005057812 */ /* 0x000fc800078ec0ff */
[----:B---3--:R-:W-:-:S04]  /*25200*/  IADD3 R2, P0, R5, R2, RZ ;  /* 0x0000000205027210 */ /* 0x008fc80007f1e0ff */
[----:B--2---:R-:W-:-:S05]  /*25210*/  IADD3.X R3, RZ, R3, RZ, P0, !PT ;  /* 0x00000003ff037210 */ /* 0x004fca00007fe4ff */
[----:B------:R-:W-:Y:S01]  /*25220*/  @!PT LDS RZ, [RZ] ;  /* 0x00000000fffff984 */ /* 0x000fe20000000800 */
[----:B------:R-:W-:Y:S01]  /*25230*/  @!PT LDS RZ, [RZ] ;  /* 0x00000000fffff984 */ /* 0x000fe20000000800 */
[----:B------:R-:W-:Y:S01]  /*25240*/  @!PT LDS RZ, [RZ] ;  /* 0x00000000fffff984 */ /* 0x000fe20000000800 */
[----:B------:R4:W-:Y:S04]  /*25250*/  LDGSTS.E.BYPASS.LTC128B.128 [R4+0x1c400], desc[UR50][R2.64], !P3 ;  /* 0x1c40000002047fae */ /* 0x0009e8000d901d72 */
[----:B------:R4:W-:Y:S04]  /*25260*/  LDGSTS.E.BYPASS.LTC128B.128 [R4+0x1ec00], desc[UR50][R2.64+0x40], !P2 ;  /* 0x1ec0004002047fae */ /* 0x0009e8000d101d72 */
[----:B------:R4:W-:Y:S02]  /*25270*/  LDGSTS.E.BYPASS.LTC128B.128 [R4+0x21400], desc[UR50][R2.64+0x80], !P1 ;  /* 0x2140008002047fae */ /* 0x0009e4000c901d72 */
.L_x_701:
[----:B------:R-:W-:Y:S05]  /*25280*/  BSYNC B0 ;  /* 0x0000000000007941 */ /* 0x000fea0003800000 */
.L_x_700:
[----:B------:R-:W-:Y:S01]  /*25290*/  NOP ;  /* 0x0000000000007918 */ /* 0x000fe20000000000 */
[----:B------:R-:W-:-:S13]  /*252a0*/  PLOP3.LUT P0, PT, PT, PT, PT, 0x80, 0x0 ;  /* 0x000000000000781c */ /* 0x000fda0003f0f070 */
.L_x_702:
[----:B------:R-:W-:Y:S02]  /*252b0*/  PLOP3.LUT P1, PT, P1, P0, PT, 0xa2, 0x0 ;  /* 0x000000000000781c */ /* 0x000fe40000f21472 */
[----:B------:R-:W-:-:S08]  /*252c0*/  @P0 R2UR P1, UR4, R0 ;  /* 0x00000000000402ca */ /* 0x000fd00000020000 */
[----:B------:R-:W-:-:S05]  /*252d0*/  @P0 PLOP3.LUT P0, PT, P1, PT, PT, 0x80, 0x0 ;  /* 0x000000000000081c */ /* 0x000fca0000f0f070 */
[----:B------:R-:W-:Y:S01]  /*252e0*/  @!P1 SYNCS.ARRIVE.TRANS64.RED.A0T1 RZ, [UR4+0x29830], RZ ;  /* 0x029830ffffff99a7 */ /* 0x000fe20008200404 */
[----:B------:R-:W-:Y:S07]  /*252f0*/  @!P1 ARRIVES.LDGSTSBAR.64.TRANSCNT [UR4+0x29830] ;  /* 0x02983000ff0099b0 */ /* 0x000fee0008000a84 */
[----:B------:R-:W-:Y:S05]  /*25300*/  @P0 BRA.U.ANY `(.L_x_702) ;  /* 0xfffffffd00e80947 */ /* 0x000fea000393ffff */
[----:B------:R-:W-:Y:S01]  /*25310*/  NOP ;  /* 0x0000000000007918 */ /* 0x000fe20000000000 */
[----:B---34-:R-:W-:-:S05]  /*25320*/  IMAD.U32 R2, RZ, RZ, UR39 ;  /* 0x00000027ff027e24 */ /* 0x018fca000f8e00ff */
[----:B------:R-:W-:-:S13]  /*25330*/  ISETP.NE.AND P2, PT, R2, 0x3, PT ;  /* 0x000000030200780c */ /* 0x000fda0003f45270 */
[----:B------:R-:W-:Y:S05]  /*25340*/  @!P2 BRA `(.L_x_703) ;  /* 0x000000000004a947 */ /* 0x000fea0003800000 */
[----:B------:R-:W-:Y:S01]  /*25350*/  BPT.TRAP 0x1 ;  /* 0x000000040000795c */ /* 0x000fe20000300000 */
.L_x_703:
[----:B------:R3:W5:Y:S01]  /*25360*/  LDL.LU R2, [R1+0x40] ;  /* 0x0000400001027983 */ /* 0x0007620000300800 */
[----:B------:R3:W-:Y:S02]  /*25370*/  SYNCS.ARRIVE.TRANS64.A1T0 RZ, [R0+URZ+0x29830], RZ ;  /* 0x029830ff00ff79a7 */ /* 0x0007e4000810003f */
[----:B------:R-:W-:Y:S05]  /*25380*/  WARPSYNC.ALL ;  /* 0x0000000000007948 */ /* 0x000fea0003800000 */
[----:B------:R-:W-:Y:S01]  /*25390*/  ULDC.64 UR4, c[0x0][0xa00] ;  /* 0x0002800000047ab9 */ /* 0x000fe20000000a00 */
[----:B------:R-:W-:Y:S01]  /*253a0*/  BSSY B6, `(.L_x_704) ;  /* 0x000001f000067945 */ /* 0x000fe20003800000 */
[----:B------:R-:W-:Y:S01]  /*253b0*/  BAR.SYNC.DEFER_BLOCKING 0x8, 0x180 ;  /* 0x0206000000007b1d */ /* 0x000fe20000010000 */
[----:B------:R-:W-:Y:S02]  /*253c0*/  ISETP.NE.U32.AND P0, PT, RZ, UR4, PT ;  /* 0x00000004ff007c0c */ /* 0x000fe4000bf05070 */
[----:B0--3--:R-:W-:-:S02]  /*253d0*/  SHF.R.S32.HI R0, RZ, 0x1f, R29 ;  /* 0x0000001fff007819 */ /* 0x009fc4000001141d */
[----:B------:R-:W-:Y:S01]  /*253e0*/  ISETP.NE.AND.EX P0, PT, RZ, UR5, PT, P0 ;  /* 0x00000005ff007c0c */ /* 0x000fe2000bf05300 */
[----:B------:R-:W-:Y:S02]  /*253f0*/  ULDC.64 UR4, c[0x0][0x298] ;  /* 0x0000a60000047ab9 */ /* 0x000fe40000000a00 */
[----:B------:R-:W-:Y:S01]  /*25400*/  IMAD R0, R0, UR4, RZ ;  /* 0x0000000400007c24 */ /* 0x000fe2000f8e02ff */
[----:B------:R-:W-:Y:S01]  /*25410*/  SEL R24, R24, RZ, !P0 ;  /* 0x000000ff18187207 */ /* 0x000fe20004000000 */
[----:B------:R-:W-:-:S04]  /*25420*/  IMAD.WIDE.U32 R26, R29, UR4, RZ ;  /* 0x000000041d1a7c25 */ /* 0x000fc8000f8e00ff */
[----:B------:R-:W-:-:S05]  /*25430*/  IMAD R0, R29, UR5, R0 ;  /* 0x000000051d007c24 */ /* 0x000fca000f8e0200 */
[----:B------:R-:W-:Y:S02]  /*25440*/  IADD3 R29, R27, R0, RZ ;  /* 0x000000001b1d7210 */ /* 0x000fe40007ffe0ff */
[----:B-----5:R-:W-:Y:S01]  /*25450*/  SEL R30, R2, RZ, !P0 ;  /* 0x000000ff021e7207 */ /* 0x020fe20004000000 */
[----:B------:R-:W-:-:S05]  /*25460*/  VIADD R2, R22, 0x14400 ;  /* 0x0001440016027836 */ /* 0x000fca0000000000 */
        /* <DEDUP_REMOVED lines=8> */
[----:B--2---:R-:W0:Y:S01]  /*254f0*/  LDC.64 R2, c[0x4][R2] ;  /* 0x0100000002027b82 */ /* 0x004e220000000a00 */
[----:B------:R-:W-:Y:S01]  /*25500*/  IMAD.U32 R5, RZ, RZ, UR5 ;  /* 0x00000005ff057e24 */ /* 0x000fe2000f8e00ff */
[----:B------:R-:W-:Y:S01]  /*25510*/  MOV R12, 0x1 ;  /* 0x00000001000c7802 */ /* 0x000fe20000000f00 */
[----:B------:R-:W-:Y:S02]  /*25520*/  IMAD.U32 R6, RZ, RZ, UR6 ;  /* 0x00000006ff067e24 */ /* 0x000fe4000f8e00ff */
[----:B------:R-:W-:-:S02]  /*25530*/  IMAD.U32 R10, RZ, RZ, UR8 ;  /* 0x00000008ff0a7e24 */ /* 0x000fc4000f8e00ff */
[----:B------:R-:W-:Y:S02]  /*25540*/  IMAD.U32 R11, RZ, RZ, UR9 ;  /* 0x00000009ff0b7e24 */ /* 0x000fe4000f8e00ff */
[----:B------:R-:W-:Y:S02]  /*25550*/  IMAD.MOV.U32 R8, RZ, RZ, 0x70 ;  /* 0x00000070ff087424 */ /* 0x000fe400078e00ff */
[----:B------:R-:W-:-:S07]  /*25560*/  IMAD.MOV.U32 R13, RZ, RZ, RZ ;  /* 0x000000ffff0d7224 */ /* 0x000fce00078e00ff */
[----:B------:R-:W-:-:S07]  /*25570*/  LEPC R20, `(.L_x_705) ;  /* 0x000000001014794e */ /* 0x000fce0000000000 */
[----:B0-----:R-:W-:Y:S05]  /*25580*/  CALL.ABS.NOINC R2 ;  /* 0x0000000002007343 */ /* 0x001fea0003c00000 */
.L_x_705:
[----:B------:R-:W-:Y:S05]  /*25590*/  BSYNC B6 ;  /* 0x0000000000067941 */ /* 0x000fea0003800000 */
.L_x_704:
[----:B------:R-:W-:Y:S01]  /*255a0*/  ULDC.64 UR4, c[0x0][0x2d8] ;  /* 0x0000b60000047ab9 */ /* 0x000fe20000000a00 */
[----:B------:R-:W-:Y:S01]  /*255b0*/  IMAD.MOV.U32 R2, RZ, RZ, R26 ;  /* 0x000000ffff027224 */ /* 0x000fe200078e001a */
[----:B------:R0:W5:Y:S01]  /*255c0*/  LDL R9, [R1+0x2c] ;  /* 0x00002c0001097983 */ /* 0x0001620000100800 */
[----:B--2---:R-:W-:Y:S01]  /*255d0*/  IMAD.MOV.U32 R3, RZ, RZ, R29 ;  /* 0x000000ffff037224 */ /* 0x004fe200078e001d */
[----:B-1----:R-:W1:Y:S01]  /*255e0*/  LDC R8, c[0x0][0x448] ;  /* 0x00011200ff087b82 */ /* 0x002e620000000800 */
[----:B------:R-:W-:Y:S01]  /*255f0*/  IMAD R0, R36, UR4, RZ ;  /* 0x0000000424007c24 */ /* 0x000fe2000f8e02ff */
[----:B------:R-:W2:Y:S01]  /*25600*/  S2R R20, SR_TID.X ;  /* 0x0000000000147919 */ /* 0x000ea20000002100 */
[----:B------:R-:W-:-:S04]  /*25610*/  IMAD.WIDE.U32 R2, R18, UR4, R2 ;  /* 0x0000000412027c25 */ /* 0x000fc8000f8e0002 */
[----:B------:R-:W-:Y:S01]  /*25620*/  IMAD R0, R18, UR5, R0 ;  /* 0x0000000512007c24 */ /* 0x000fe2000f8e0200 */
[----:B------:R-:W-:-:S04]  /*25630*/  ULDC.64 UR4, c[0x0][0x2e0] ;  /* 0x0000b80000047ab9 */ /* 0x000fc80000000a00 */
[----:B------:R-:W-:Y:S01]  /*25640*/  IADD3 R3, R3, R0, RZ ;  /* 0x0000000003037210 */ /* 0x000fe20007ffe0ff */
[----:B------:R-:W-:-:S04]  /*25650*/  IMAD R0, R30, UR4, RZ ;  /* 0x000000041e007c24 */ /* 0x000fc8000f8e02ff */
[C---:B------:R-:W-:Y:S02]  /*25660*/  IMAD R0, R24.reuse, UR5, R0 ;  /* 0x0000000518007c24 */ /* 0x040fe4000f8e0200 */
[----:B------:R-:W-:Y:S01]  /*25670*/  IMAD.WIDE.U32 R2, R24, UR4, R2 ;  /* 0x0000000418027c25 */ /* 0x000fe2000f8e0002 */
[----:B------:R-:W3:Y:S01]  /*25680*/  S2R R31, SR_TID.X ;  /* 0x00000000001f7919 */ /* 0x000ee20000002100 */
[----:B------:R-:W-:Y:S02]  /*25690*/  ULDC.64 UR4, c[0x0][0x2d0] ;  /* 0x0000b40000047ab9 */ /* 0x000fe40000000a00 */
[----:B------:R-:W-:Y:S01]  /*256a0*/  IMAD.IADD R3, R3, 0x1, R0 ;  /* 0x0000000103037824 */ /* 0x000fe200078e0200 */
[----:B-1----:R-:W-:Y:S01]  /*256b0*/  ISETP.NE.AND P0, PT, R8, 0x1, PT ;  /* 0x000000010800780c */ /* 0x002fe20003f05270 */
[----:B------:R-:W-:Y:S02]  /*256c0*/  IMAD.SHL.U32 R0, R17, 0x80, RZ ;  /* 0x0000008011007824 */ /* 0x000fe400078e00ff */
[----:B------:R0:W5:Y:S01]  /*256d0*/  LDL R17, [R1+0x44] ;  /* 0x0000440001117983 */ /* 0x0001620000100800 */
[C---:B--2---:R-:W-:Y:S01]  /*256e0*/  LOP3.LUT R21, R20.reuse, 0x7f, RZ, 0xc0, !PT ;  /* 0x0000007f14157812 */ /* 0x044fe200078ec0ff */
[----:B------:R-:W-:-:S08]  /*256f0*/  IMAD.SHL.U32 R20, R20, 0x20, RZ ;  /* 0x0000002014147824 */ /* 0x000fd000078e00ff */
[----:B------:R-:W1:Y:S01]  /*25700*/  @P0 LDC R5, c[0x0][0x44c] ;  /* 0x00011300ff050b82 */ /* 0x000e620000000800 */
[----:B------:R-:W-:-:S04]  /*25710*/  SHF.R.U32.HI R21, RZ, 0x2, R21 ;  /* 0x00000002ff157819 */ /* 0x000fc80000011615 */
[----:B------:R-:W-:-:S03]  /*25720*/  LOP3.LUT R20, R21, 0x60, R20, 0xf8, !PT ;  /* 0x0000006015147812 */ /* 0x000fc600078ef814 */
[----:B------:R-:W2:Y:S01]  /*25730*/  @P0 LDC R4, c[0x0][0x450] ;  /* 0x00011400ff040b82 */ /* 0x000ea20000000800 */
[----:B------:R-:W-:-:S05]  /*25740*/  LOP3.LUT R6, R20, R0, RZ, 0xfc, !PT ;  /* 0x0000000014067212 */ /* 0x000fca00078efcff */
[----:B-1----:R-:W-:Y:S01]  /*25750*/  @P0 IMAD.HI.U32 R7, R6, R5, RZ ;  /* 0x0000000506070227 */ /* 0x002fe200078e00ff */
[----:B------:R-:W-:-:S04]  /*25760*/  MOV R5, R6 ;  /* 0x0000000600057202 */ /* 0x000fc80000000f00 */
[----:B--2---:R-:W-:-:S05]  /*25770*/  @P0 SHF.R.U32.HI R5, RZ, R4, R7 ;  /* 0x00000004ff050219 */ /* 0x004fca0000011607 */
[----:B------:R-:W-:-:S04]  /*25780*/  IMAD.MOV R4, RZ, RZ, -R5 ;  /* 0x000000ffff047224 */ /* 0x000fc800078e0a05 */
[----:B------:R-:W-:Y:S01]  /*25790*/  IMAD R4, R8, R4, R6 ;  /* 0x0000000408047224 */ /* 0x000fe200078e0206 */
[----:B------:R-:W-:Y:S01]  /*257a0*/  SHF.R.S32.HI R6, RZ, 0x1f, R5 ;  /* 0x0000001fff067819 */ /* 0x000fe20000011405 */
[----:B------:R-:W-:-:S04]  /*257b0*/  IMAD.WIDE.U32 R2, R5, UR4, R2 ;  /* 0x0000000405027c25 */ /* 0x000fc8000f8e0002 */
[----:B------:R-:W-:-:S04]  /*257c0*/  IMAD R6, R6, UR4, RZ ;  /* 0x0000000406067c24 */ /* 0x000fc8000f8e02ff */
[----:B------:R-:W-:Y:S01]  /*257d0*/  IMAD R6, R5, UR5, R6 ;  /* 0x0000000505067c24 */ /* 0x000fe2000f8e0206 */
[----:B------:R-:W-:Y:S01]  /*257e0*/  SHF.R.S32.HI R5, RZ, 0x1f, R4 ;  /* 0x0000001fff057819 */ /* 0x000fe20000011404 */
[----:B------:R-:W-:Y:S02]  /*257f0*/  ULDC.64 UR4, c[0x0][0x2c8] ;  /* 0x0000b20000047ab9 */ /* 0x000fe40000000a00 */
[----:B------:R-:W-:Y:S01]  /*25800*/  IMAD.IADD R3, R3, 0x1, R6 ;  /* 0x0000000103037824 */ /* 0x000fe200078e0206 */
[----:B---3--:R-:W-:Y:S01]  /*25810*/  SHF.L.U32 R21, R31, 0x4, RZ ;  /* 0x000000041f157819 */ /* 0x008fe200000006ff */
[----:B------:R-:W-:Y:S02]  /*25820*/  IMAD R5, R5, UR4, RZ ;  /* 0x0000000405057c24 */ /* 0x000fe4000f8e02ff */
[----:B------:R-:W-:Y:S01]  /*25830*/  IMAD.WIDE.U32 R2, R4, UR4, R2 ;  /* 0x0000000404027c25 */ /* 0x000fe2000f8e0002 */
[----:B------:R-:W-:-:S03]  /*25840*/  LOP3.LUT R21, R21, 0x30, RZ, 0xc0, !PT ;  /* 0x0000003015157812 */ /* 0x000fc600078ec0ff */
[----:B------:R-:W-:Y:S01]  /*25850*/  IMAD R4, R4, UR5, R5 ;  /* 0x0000000504047c24 */ /* 0x000fe2000f8e0205 */
[----:B------:R-:W-:Y:S01]  /*25860*/  ULDC.64 UR4, c[0x0][0x280] ;  /* 0x0000a00000047ab9 */ /* 0x000fe20000000a00 */
[----:B------:R-:W-:Y:S01]  /*25870*/  IMAD.SHL.U32 R20, R31, 0x10, RZ ;  /* 0x000000101f147824 */ /* 0x000fe200078e00ff */
[----:B------:R-:W-:Y:S01]  /*25880*/  IADD3 R5, P0, R2, UR4, RZ ;  /* 0x0000000402057c10 */ /* 0x000fe2000ff1e0ff */
[----:B------:R-:W-:Y:S01]  /*25890*/  ULDC UR4, c[0x0][0x2b8] ;  /* 0x0000ae0000047ab9 */ /* 0x000fe20000000800 */
[C---:B------:R-:W-:Y:S02]  /*258a0*/  LOP3.LUT R10, R21.reuse, 0x40, RZ, 0xfc, !PT ;  /* 0x00000040150a7812 */ /* 0x040fe400078efcff */
[----:B------:R-:W-:Y:S02]  /*258b0*/  LOP3.LUT R20, R20, 0x30, RZ, 0xc0, !PT ;  /* 0x0000003014147812 */ /* 0x000fe400078ec0ff */
[----:B------:R-:W-:Y:S02]  /*258c0*/  LOP3.LUT R21, R21, 0x80, RZ, 0xfc, !PT ;  /* 0x0000008015157812 */ /* 0x000fe400078efcff */
[----:B------:R-:W-:Y:S01]  /*258d0*/  IADD3.X R4, R3, UR5, R4, P0, !PT ;  /* 0x0000000503047c10 */ /* 0x000fe200087fe404 */
[----:B------:R-:W-:Y:S01]  /*258e0*/  UMOV UR5, 0xffffffff ;  /* 0xffffffff00057882 */ /* 0x000fe20000000000 */
[----:B------:R-:W-:-:S02]  /*258f0*/  LOP3.LUT R31, R31, 0x7f, RZ, 0xc0, !PT ;  /* 0x0000007f1f1f7812 */ /* 0x000fc400078ec0ff */
[----:B------:R-:W-:Y:S02]  /*25900*/  ISETP.GE.AND P3, PT, R20, UR4, PT ;  /* 0x0000000414007c0c */ /* 0x000fe4000bf66270 */
[----:B------:R-:W-:Y:S02]  /*25910*/  ISETP.GE.AND P2, PT, R10, UR4, PT ;  /* 0x000000040a007c0c */ /* 0x000fe4000bf46270 */
[----:B------:R-:W-:Y:S02]  /*25920*/  ISETP.GE.AND P1, PT, R21, UR4, PT ;  /* 0x0000000415007c0c */ /* 0x000fe4000bf26270 */
[----:B------:R-:W-:Y:S01]  /*25930*/  SHF.R.U32.HI R10, RZ, 0x2, R31 ;  /* 0x00000002ff0a7819 */ /* 0x000fe2000001161f */
[----:B0-----:R-:W-:Y:S10]  /*25940*/  BRA.DIV UR5, `(.L_x_706) ;  /* 0x0000006a05707947 */ /* 0x001ff4000b800000 */
[----:B------:R-:W0:Y:S01]  /*25950*/  SHFL.IDX PT, R3, R5, RZ, 0x1c1f ;  /* 0x001c1fff05037589 */ /* 0x000e2200000e0000 */
[----:B-----5:R-:W-:Y:S02]  /*25960*/  IMAD R6, R17, R8, RZ ;  /* 0x0000000811067224 */ /* 0x020fe400078e02ff */
[----:B------:R-:W-:Y:S01]  /*25970*/  IMAD.IADD R0, R10, 0x1, R0 ;  /* 0x000000010a007824 */ /* 0x000fe200078e0200 */
[----:B------:R-:W1:Y:S04]  /*25980*/  SHFL.IDX PT, R2, R4, RZ, 0x1c1f ;  /* 0x001c1fff04027589 */ /* 0x000e6800000e0000 */
[----:B------:R-:W-:-:S13]  /*25990*/  ISETP.GE.AND P0, PT, R0, R6, PT ;  /* 0x000000060000720c */ /* 0x000fda0003f06270 */
[----:B0-----:R-:W-:-:S05]  /*259a0*/  @!P0 IADD3 R3, P4, R20, R3, RZ ;  /* 0x0000000314038210 */ /* 0x001fca0007f9e0ff */
[----:B-1----:R-:W-:-:S05]  /*259b0*/  @!P0 IMAD.X R2, RZ, RZ, R2, P4 ;  /* 0x000000ffff028224 */ /* 0x002fca00020e0602 */
[----:B------:R-:W-:-:S04]  /*259c0*/  @!P0 LOP3.LUT R3, R3, R2, RZ, 0x3c, !PT ;  /* 0x0000000203038212 */ /* 0x000fc800078e3cff */
[----:B------:R-:W-:-:S04]  /*259d0*/  @!P0 LOP3.LUT R2, R3, R2, RZ, 0x3c, !PT ;  /* 0x0000000203028212 */ /* 0x000fc800078e3cff */
[----:B------:R-:W-:-:S05]  /*259e0*/  @!P0 LOP3.LUT R3, R3, R2, RZ, 0x3c, !PT ;  /* 0x0000000203038212 */ /* 0x000fca00078e3cff */
[----:B------:R-:W-:Y:S01]  /*259f0*/  @!PT LDS RZ, [RZ] ;  /* 0x00000000fffff984 */ /* 0x000fe20000000800 */
[----:B------:R-:W-:Y:S04]  /*25a00*/  @!P0 LDGSTS.E.BYPASS.LTC128B.128 [R9+0x14400], desc[UR50][R2.64], !P3 ;  /* 0x1440000002098fae */ /* 0x000fe8000d901d72 */
[----:B------:R-:W-:Y:S04]  /*25a10*/  @!P0 LDGSTS.E.BYPASS.LTC128B.128 [R9+0x16400], desc[UR50][R2.64+0x40], !P2 ;  /* 0x1640004002098fae */ /* 0x000fe8000d101d72 */
[----:B------:R0:W-:Y:S02]  /*25a20*/  @!P0 LDGSTS.E.BYPASS.LTC128B.128 [R9+0x18400], desc[UR50][R2.64+0x80], !P1 ;  /* 0x1840008002098fae */ /* 0x0001e4000c901d72 */
[----:B0-----:R-:W-:-:S02]  /*25a30*/  VIADD R2, R0, 0x20 ;  /* 0x0000002000027836 */ /* 0x001fc40000000000 */
[----:B------:R-:W0:Y:S03]  /*25a40*/  SHFL.IDX PT, R3, R5, 0x1, 0x1c1f ;  /* 0x003c1f0005037f89 */ /* 0x000e2600000e0000 */
[----:B------:R-:W-:Y:S02]  /*25a50*/  ISETP.GE.AND P0, PT, R2, R6, PT ;  /* 0x000000060200720c */ /* 0x000fe40003f06270 */
[----:B------:R-:W1:Y:S11]  /*25a60*/  SHFL.IDX PT, R2, R4, 0x1, 0x1c1f ;  /* 0x003c1f0004027f89 */ /* 0x000e7600000e0000 */
[----:B0-----:R-:W-:-:S04]  /*25a70*/  @!P0 IADD3 R3, P4, R20, R3, RZ ;  /* 0x0000000314038210 */ /* 0x001fc80007f9e0ff */
[----:B-1----:R-:W-:-:S04]  /*25a80*/  @!P0 IADD3.X R2, RZ, R2, RZ, P4, !PT ;  /* 0x00000002ff028210 */ /* 0x002fc800027fe4ff */
[----:B------:R-:W-:-:S04]  /*25a90*/  @!P0 LOP3.LUT R3, R3, R2, RZ, 0x3c, !PT ;  /* 0x0000000203038212 */ /* 0x000fc800078e3cff */
[----:B------:R-:W-:-:S04]  /*25aa0*/  @!P0 LOP3.LUT R2, R3, R2, RZ, 0x3c, !PT ;  /* 0x0000000203028212 */ /* 0x000fc800078e3cff */
[----:B------:R-:W-:-:S05]  /*25ab0*/  @!P0 LOP3.LUT R3, R3, R2, RZ, 0x3c, !PT ;  /* 0x0000000203038212 */ /* 0x000fca00078e3cff */
[----:B------:R-:W-:Y:S04]  /*25ac0*/  @!P0 LDGSTS.E.BYPASS.LTC128B.128 [R9+0x14c00], desc[UR50][R2.64], !P3 ;  /* 0x14c0000002098fae */ /* 0x000fe8000d901d72 */
[----:B------:R-:W-:Y:S04]  /*25ad0*/  @!P0 LDGSTS.E.BYPASS.LTC128B.128 [R9+0x16c00], desc[UR50][R2.64+0x40], !P2 ;  /* 0x16c0004002098fae */ /* 0x000fe8000d101d72 */
[----:B------:R0:W-:Y:S02]  /*25ae0*/  @!P0 LDGSTS.E.BYPASS.LTC128B.128 [R9+0x18c00], desc[UR50][R2.64+0x80], !P1 ;  /* 0x18c0008002098fae */ /* 0x0001e4000c901d72 */
[----:B0-----:R-:W-:-:S02]  /*25af0*/  VIADD R2, R0, 0x40 ;  /* 0x0000004000027836 */ /* 0x001fc40000000000 */
[----:B------:R-:W0:Y:S03]  /*25b00*/  SHFL.IDX PT, R3, R5, 0x2, 0x1c1f ;  /* 0x005c1f0005037f89 */ /* 0x000e2600000e0000 */
[----:B------:R-:W-:Y:S02]  /*25b10*/  ISETP.GE.AND P0, PT, R2, R6, PT ;  /* 0x000000060200720c */ /* 0x000fe40003f06270 */
[----:B------:R-:W1:Y:S04]  /*25b20*/  SHFL.IDX PT, R2, R4, 0x2, 0x1c1f ;  /* 0x005c1f0004027f89 */ /* 0x000e6800000e0000 */
[----:B------:R-:W2:Y:S07]  /*25b30*/  SHFL.IDX PT, R4, R4, 0x3, 0x1c1f ;  /* 0x007c1f0004047f89 */ /* 0x000eae00000e0000 */
[----:B0-----:R-:W-:-:S05]  /*25b40*/  @!P0 IADD3 R3, P4, R20, R3, RZ ;  /* 0x0000000314038210 */ /* 0x001fca0007f9e0ff */
[----:B-1----:R-:W-:-:S05]  /*25b50*/  @!P0 IMAD.X R2, RZ, RZ, R2, P4 ;  /* 0x000000ffff028224 */ /* 0x002fca00020e0602 */
[----:B------:R-:W-:-:S04]  /*25b60*/  @!P0 LOP3.LUT R3, R3, R2, RZ, 0x3c, !PT ;  /* 0x0000000203038212 */ /* 0x000fc800078e3cff */
[----:B------:R-:W-:-:S04]  /*25b70*/  @!P0 LOP3.LUT R2, R3, R2, RZ, 0x3c, !PT ;  /* 0x0000000203028212 */ /* 0x000fc800078e3cff */
[----:B------:R-:W-:-:S05]  /*25b80*/  @!P0 LOP3.LUT R3, R3, R2, RZ, 0x3c, !PT ;  /* 0x0000000203038212 */ /* 0x000fca00078e3cff */
[----:B------:R-:W-:Y:S04]  /*25b90*/  @!P0 LDGSTS.E.BYPASS.LTC128B.128 [R9+0x15400], desc[UR50][R2.64], !P3 ;  /* 0x1540000002098fae */ /* 0x000fe8000d901d72 */
[----:B------:R-:W-:Y:S04]  /*25ba0*/  @!P0 LDGSTS.E.BYPASS.LTC128B.128 [R9+0x17400], desc[UR50][R2.64+0x40], !P2 ;  /* 0x1740004002098fae */ /* 0x000fe8000d101d72 */
[----:B------:R0:W-:Y:S04]  /*25bb0*/  @!P0 LDGSTS.E.BYPASS.LTC128B.128 [R9+0x19400], desc[UR50][R2.64+0x80], !P1 ;  /* 0x1940008002098fae */ /* 0x0001e8000c901d72 */
[----:B0-2---:R0:W1:Y:S02]  /*25bc0*/  SHFL.IDX PT, R2, R5, 0x3, 0x1c1f ;  /* 0x007c1f0005027f89 */ /* 0x00506400000e0000 */
.L_x_911:
[----:B------:R-:W-:Y:S01]  /*25bd0*/  VIADD R0, R0, 0x60 ;  /* 0x0000006000007836 */ /* 0x000fe20000000000 */
[----:B------:R-:W-:Y:S04]  /*25be0*/  BSSY B0, `(.L_x_707) ;  /* 0x000000b000007945 */ /* 0x000fe80003800000 */
[----:B------:R-:W-:-:S13]  /*25bf0*/  ISETP.GE.AND P0, PT, R0, R6, PT ;  /* 0x000000060000720c */ /* 0x000fda0003f06270 */
[----:B------:R-:W-:Y:S05]  /*25c00*/  @P0 BRA `(.L_x_708) ;  /* 0x0000000000200947 */ /* 0x000fea0003800000 */
[----:B-1----:R-:W-:-:S04]  /*25c10*/  IADD3 R2, P0, R20, R2, RZ ;  /* 0x0000000214027210 */ /* 0x002fc80007f1e0ff */
[----:B------:R-:W-:-:S05]  /*25c20*/  IADD3.X R3, RZ, R4, RZ, P0, !PT ;  /* 0x00000004ff037210 */ /* 0x000fca00007fe4ff */
[----:B------:R-:W-:Y:S01]  /*25c30*/  @!PT LDS RZ, [RZ] ;  /* 0x00000000fffff984 */ /* 0x000fe20000000800 */
[----:B------:R-:W-:Y:S01]  /*25c40*/  @!PT LDS RZ, [RZ] ;  /* 0x00000000fffff984 */ /* 0x000fe20000000800 */
[----:B------:R-:W-:Y:S01]  /*25c50*/  @!PT LDS RZ, [RZ] ;  /* 0x00000000fffff984 */ /* 0x000fe20000000800 */
[----:B------:R2:W-:Y:S04]  /*25c60*/  LDGSTS.E.BYPASS.LTC128B.128 [R9+0x15c00], desc[UR50][R2.64], !P3 ;  /* 0x15c0000002097fae */ /* 0x0005e8000d901d72 */
[----:B------:R2:W-:Y:S04]  /*25c70*/  LDGSTS.E.BYPASS.LTC128B.128 [R9+0x17c00], desc[UR50][R2.64+0x40], !P2 ;  /* 0x17c0004002097fae */ /* 0x0005e8000d101d72 */
[----:B------:R2:W-:Y:S02]  /*25c80*/  LDGSTS.E.BYPASS.LTC128B.128 [R9+0x19c00], desc[UR50][R2.64+0x80], !P1 ;  /* 0x19c0008002097fae */ /* 0x0005e4000c901d72 */
.L_x_708:
[----:B------:R-:W-:Y:S05]  /*25c90*/  BSYNC B0 ;  /* 0x0000000000007941 */ /* 0x000fea0003800000 */
.L_x_707:
[----:B------:R-:W-:Y:S01]  /*25ca0*/  NOP ;  /* 0x0000000000007918 */ /* 0x000fe20000000000 */
[----:B------:R-:W-:-:S13]  /*25cb0*/  PLOP3.LUT P0, PT, PT, PT, PT, 0x80, 0x0 ;  /* 0x000000000000781c */ /* 0x000fda0003f0f070 */
.L_x_709:
[----:B------:R-:W-:Y:S02]  /*25cc0*/  PLOP3.LUT P1, PT, P1, P0, PT, 0xa2, 0x0 ;  /* 0x000000000000781c */ /* 0x000fe40000f21472 */
[----:B------:R-:W-:-:S08]  /*25cd0*/  @P0 R2UR P1, UR4, R22 ;  /* 0x00000000160402ca */ /* 0x000fd00000020000 */
[----:B------:R-:W-:-:S05]  /*25ce0*/  @P0 PLOP3.LUT P0, PT, P1, PT, PT, 0x80, 0x0 ;  /* 0x000000000000081c */ /* 0x000fca0000f0f070 */
[----:B------:R-:W-:Y:S01]  /*25cf0*/  @!P1 SYNCS.ARRIVE.TRANS64.RED.A0T1 RZ, [UR4+0x29800], RZ ;  /* 0x029800ffffff99a7 */ /* 0x000fe20008200404 */
[----:B------:R-:W-:Y:S07]  /*25d00*/  @!P1 ARRIVES.LDGSTSBAR.64.TRANSCNT [UR4+0x29800] ;  /* 0x02980000ff0099b0 */ /* 0x000fee0008000a84 */
[----:B------:R-:W-:Y:S05]  /*25d10*/  @P0 BRA.U.ANY `(.L_x_709) ;  /* 0xfffffffd00e80947 */ /* 0x000fea000393ffff */
[----:B-12---:R-:W2:Y:S02]  /*25d20*/  LDL.LU R2, [R1+0x48] ;  /* 0x0000480001027983 */ /* 0x006ea40000300800 */
        /* <DEDUP_REMOVED lines=10> */
[----:B-12---:R-:W-:Y:S05]  /*25dd0*/  @!P0 BRA `(.L_x_711) ;  /* 0x0000006800b48947 */ /* 0x006fea0003800000 */
.L_x_912:
[----:B------:R-:W-:Y:S05]  /*25de0*/  BSYNC B0 ;  /* 0x0000000000007941 */ /* 0x000fea0003800000 */
.L_x_710:
[----:B------:R-:W-:-:S13]  /*25df0*/  ISETP.GE.AND P0, PT, R25, 0xa1, PT ;  /* 0x000000a11900780c */ /* 0x000fda0003f06270 */
[----:B------:R-:W-:Y:S05]  /*25e00*/  @!P0 BRA `(.L_x_712) ;  /* 0x0000001400f08947 */ /* 0x000fea0003800000 */
[----:B------:R-:W-:Y:S01]  /*25e10*/  VIADD R32, R32, 0xfffffffe ;  /* 0xfffffffe20207836 */ /* 0x000fe20000000000 */
[----:B------:R-:W-:Y:S01]  /*25e20*/  MOV R20, R23 ;  /* 0x0000001700147202 */ /* 0x000fe20000000f00 */
[----:B------:R-:W-:-:S07]  /*25e30*/  IMAD.MOV.U32 R21, RZ, RZ, R34 ;  /* 0x000000ffff157224 */ /* 0x000fce00078e0022 */
.L_x_732:
[----:B--2---:R-:W2:Y:S01]  /*25e40*/  LDL R0, [R1+0xc] ;  /* 0x00000c0001007983 */ /* 0x004ea20000100800 */
[----:B------:R-:W3:Y:S03]  /*25e50*/  LDC R4, c[0x0][0x430] ;  /* 0x00010c00ff047b82 */ /* 0x000ee60000000800 */
[----:B0-----:R-:W4:Y:S01]  /*25e60*/  LDL R9, [R1+0x10] ;  /* 0x0000100001097983 */ /* 0x001f220000100800 */
[----:B------:R-:W1:Y:S01]  /*25e70*/  S2R R2, SR_TID.X ;  /* 0x0000000000027919 */ /* 0x000e620000002100 */
[----:B---3--:R-:W-:Y:S01]  /*25e80*/  ISETP.NE.AND P0, PT, R4, 0x1, PT ;  /* 0x000000010400780c */ /* 0x008fe20003f05270 */
[----:B------:R-:W3:-:S12]  /*25e90*/  S2R R7, SR_TID.X ;  /* 0x0000000000077919 */ /* 0x000ed80000002100 */
[----:B------:R-:W2:Y:S01]  /*25ea0*/  @P0 LDC R6, c[0x0][0x434] ;  /* 0x00010d00ff060b82 */ /* 0x000ea20000000800 */
[C---:B-1----:R-:W-:Y:S01]  /*25eb0*/  LOP3.LUT R3, R2.reuse, 0x7f, RZ, 0xc0, !PT ;  /* 0x0000007f02037812 */ /* 0x042fe200078ec0ff */
[----:B0-----:R-:W-:-:S03]  /*25ec0*/  IMAD.SHL.U32 R5, R2, 0x20, RZ ;  /* 0x0000002002057824 */ /* 0x001fc600078e00ff */
[----:B------:R-:W-:-:S04]  /*25ed0*/  SHF.R.U32.HI R3, RZ, 0x2, R3 ;  /* 0x00000002ff037819 */ /* 0x000fc80000011603 */
[----:B------:R-:W-:Y:S02]  /*25ee0*/  LOP3.LUT R5, R3, 0x60, R5, 0xf8, !PT ;  /* 0x0000006003057812 */ /* 0x000fe400078ef805 */
[----:B------:R-:W0:Y:S01]  /*25ef0*/  @P0 LDC R3, c[0x0][0x438] ;  /* 0x00010e00ff030b82 */ /* 0x000e220000000800 */
[----:B------:R-:W-:-:S04]  /*25f00*/  LOP3.LUT R2, R2, 0x7f, RZ, 0xc0, !PT ;  /* 0x0000007f02027812 */ /* 0x000fc800078ec0ff */
[----:B------:R-:W-:Y:S01]  /*25f10*/  SHF.R.U32.HI R8, RZ, 0x2, R2 ;  /* 0x00000002ff087819 */ /* 0x000fe20000011602 */
[----:B---3--:R-:W-:-:S05]  /*25f20*/  IMAD.SHL.U32 R7, R7, 0x20, RZ ;  /* 0x0000002007077824 */ /* 0x008fca00078e00ff */
[----:B------:R-:W-:-:S04]  /*25f30*/  LOP3.LUT R7, R8, 0x60, R7, 0xf8, !PT ;  /* 0x0000006008077812 */ /* 0x000fc800078ef807 */
[----:B------:R-:W-:Y:S01]  /*25f40*/  LOP3.LUT R7, R7, 0x80, RZ, 0xfc, !PT ;  /* 0x0000008007077812 */ /* 0x000fe200078efcff */
[----:B------:R-:W-:Y:S05]  /*25f50*/  YIELD ;  /* 0x0000000000007946 */ /* 0x000fea0003800000 */
[----:B------:R-:W-:Y:S01]  /*25f60*/  ULDC.64 UR4, c[0x0][0x428] ;  /* 0x00010a0000047ab9 */ /* 0x000fe20000000a00 */
[----:B------:R-:W-:Y:S01]  /*25f70*/  ULDC.64 UR6, c[0x0][0x418] ;  /* 0x0001060000067ab9 */ /* 0x000fe20000000a00 */
[----:B------:R-:W-:Y:S01]  /*25f80*/  ISETP.GT.U32.AND P1, PT, R7, 0x9f, PT ;  /* 0x0000009f0700780c */ /* 0x000fe20003f24070 */
[----:B--2---:R-:W-:-:S04]  /*25f90*/  IMAD R0, R32, 0xa0, R0 ;  /* 0x000000a020007824 */ /* 0x004fc800078e0200 */
[----:B------:R-:W-:-:S04]  /*25fa0*/  IMAD.IADD R5, R5, 0x1, R0 ;  /* 0x0000000105057824 */ /* 0x000fc800078e0200 */
[----:B------:R-:W-:Y:S01]  /*25fb0*/  @P0 IMAD.HI.U32 R6, R5, R6, RZ ;  /* 0x0000000605060227 */ /* 0x000fe200078e00ff */
[----:B------:R-:W-:-:S04]  /*25fc0*/  MOV R2, R5 ;  /* 0x0000000500027202 */ /* 0x000fc80000000f00 */
[----:B0-----:R-:W-:Y:S02]  /*25fd0*/  @P0 SHF.R.U32.HI R2, RZ, R3, R6 ;  /* 0x00000003ff020219 */ /* 0x001fe40000011606 */
[----:B------:R-:W0:Y:S08]  /*25fe0*/  @P0 LDC R6, c[0x0][0x434] ;  /* 0x00010d00ff060b82 */ /* 0x000e300000000800 */
[----:B------:R-:W1:Y:S01]  /*25ff0*/  @P0 LDC R3, c[0x0][0x438] ;  /* 0x00010e00ff030b82 */ /* 0x000e620000000800 */
[----:B------:R-:W-:-:S04]  /*26000*/  IMAD.IADD R0, R7, 0x1, R0 ;  /* 0x0000000107007824 */ /* 0x000fc800078e0200 */
[----:B------:R-:W-:Y:S02]  /*26010*/  IMAD.MOV.U32 R8, RZ, RZ, R0 ;  /* 0x000000ffff087224 */ /* 0x000fe400078e0000 */
[----:B0-----:R-:W-:-:S05]  /*26020*/  @P0 IMAD.HI.U32 R6, R0, R6, RZ ;  /* 0x0000000600060227 */ /* 0x001fca00078e00ff */
[----:B-1----:R-:W-:Y:S02]  /*26030*/  @P0 SHF.R.U32.HI R8, RZ, R3, R6 ;  /* 0x00000003ff080219 */ /* 0x002fe40000011606 */
[----:B------:R-:W-:-:S03]  /*26040*/  IADD3 R6, -R2, RZ, RZ ;  /* 0x000000ff02067210 */ /* 0x000fc60007ffe1ff */
[----:B------:R-:W-:Y:S02]  /*26050*/  IMAD.MOV R3, RZ, RZ, -R8 ;  /* 0x000000ffff037224 */ /* 0x000fe400078e0a08 */
[C---:B------:R-:W-:Y:S02]  /*26060*/  IMAD R5, R4.reuse, R6, R5 ;  /* 0x0000000604057224 */ /* 0x040fe400078e0205 */
[----:B------:R-:W-:Y:S01]  /*26070*/  IMAD R4, R4, R3, R0 ;  /* 0x0000000304047224 */ /* 0x000fe200078e0200 */
[----:B------:R-:W-:Y:S01]  /*26080*/  SHF.R.S32.HI R3, RZ, 0x1f, R2 ;  /* 0x0000001fff037819 */ /* 0x000fe20000011402 */
[----:B----4-:R-:W-:-:S04]  /*26090*/  IMAD R0, R9, UR4, RZ ;  /* 0x0000000409007c24 */ /* 0x010fc8000f8e02ff */
[C---:B------:R-:W-:Y:S02]  /*260a0*/  IMAD R0, R33.reuse, UR5, R0 ;  /* 0x0000000521007c24 */ /* 0x040fe4000f8e0200 */
[----:B------:R-:W-:-:S04]  /*260b0*/  IMAD.WIDE.U32 R2, R33, UR4, R2 ;  /* 0x0000000421027c25 */ /* 0x000fc8000f8e0002 */
[----:B------:R-:W-:Y:S01]  /*260c0*/  IMAD.IADD R3, R0, 0x1, R3 ;  /* 0x0000000100037824 */ /* 0x000fe200078e0203 */
[----:B------:R-:W-:-:S04]  /*260d0*/  LEA R6, P0, R2, UR6, 0x2 ;  /* 0x0000000602067c11 */ /* 0x000fc8000f8010ff */
[----:B------:R-:W-:-:S05]  /*260e0*/  LEA.HI.X R7, R2, UR7, R3, 0x2, P0 ;  /* 0x0000000702077c11 */ /* 0x000fca00080f1403 */
[----:B------:R-:W2:Y:S01]  /*260f0*/  LDG.E R6, desc[UR50][R6.64] ;  /* 0x0000003206067981 */ /* 0x000ea2000c1e1900 */
[--C-:B------:R-:W-:Y:S01]  /*26100*/  @!P1 SHF.R.S32.HI R3, RZ, 0x1f, R8.reuse ;  /* 0x0000001fff039819 */ /* 0x100fe20000011408 */
[----:B------:R-:W-:-:S04]  /*26110*/  @!P1 IMAD.MOV.U32 R2, RZ, RZ, R8 ;  /* 0x000000ffff029224 */ /* 0x000fc800078e0008 */
[----:B------:R-:W-:-:S05]  /*26120*/  @!P1 IMAD.WIDE.U32 R2, R33, UR4, R2 ;  /* 0x0000000421029c25 */ /* 0x000fca000f8e0002 */
[----:B------:R-:W-:Y:S02]  /*26130*/  @!P1 IADD3 R0, R0, R3, RZ ;  /* 0x0000000300009210 */ /* 0x000fe40007ffe0ff */
[C---:B------:R-:W-:Y:S01]  /*26140*/  @!P1 LEA R10, P0, R2.reuse, UR6, 0x2 ;  /* 0x00000006020a9c11 */ /* 0x040fe2000f8010ff */
[----:B------:R-:W-:Y:S02]  /*26150*/  IMAD.MOV.U32 R8, RZ, RZ, RZ ;  /* 0x000000ffff087224 */ /* 0x000fe400078e00ff */
[----:B------:R-:W-:Y:S01]  /*26160*/  IMAD.U32 R9, RZ, RZ, UR39 ;  /* 0x00000027ff097e24 */ /* 0x000fe2000f8e00ff */
[----:B------:R-:W-:Y:S01]  /*26170*/  @!P1 LEA.HI.X R11, R2, UR7, R0, 0x2, P0 ;  /* 0x00000007020b9c11 */ /* 0x000fe200080f1400 */
[----:B------:R-:W-:-:S04]  /*26180*/  VIADD R23, R20, 0x1 ;  /* 0x0000000114177836 */ /* 0x000fc80000000000 */
[----:B------:R0:W5:Y:S01]  /*26190*/  @!P1 LDG.E R8, desc[UR50][R10.64] ;  /* 0x000000320a089981 */ /* 0x000162000c1e1900 */
[----:B------:R-:W-:Y:S02]  /*261a0*/  ISETP.NE.AND P1, PT, R9, 0x3, PT ;  /* 0x000000030900780c */ /* 0x000fe40003f25270 */
[C---:B------:R-:W-:Y:S02]  /*261b0*/  ISETP.NE.AND P0, PT, R23.reuse, 0x2, PT ;  /* 0x000000021700780c */ /* 0x040fe40003f05270 */
[----:B------:R-:W-:Y:S02]  /*261c0*/  MOV R0, R32 ;  /* 0x0000002000007202 */ /* 0x000fe40000000f00 */
[----:B------:R-:W-:Y:S01]  /*261d0*/  SEL R34, RZ, 0x1, P0 ;  /* 0x00000001ff227807 */ /* 0x000fe20000000000 */
[----:B------:R-:W-:Y:S01]  /*261e0*/  VIADD R32, R32, 0xffffffff ;  /* 0xffffffff20207836 */ /* 0x000fe20000000000 */
[----:B------:R-:W-:Y:S02]  /*261f0*/  SEL R23, R23, RZ, P0 ;  /* 0x000000ff17177207 */ /* 0x000fe40000000000 */
[----:B------:R-:W-:-:S02]  /*26200*/  LOP3.LUT R34, R21, R34, RZ, 0x3c, !PT ;  /* 0x0000002215227212 */ /* 0x000fc400078e3cff */
[----:B------:R-:W-:Y:S02]  /*26210*/  ISETP.GT.AND P2, PT, R0, RZ, PT ;  /* 0x000000ff0000720c */ /* 0x000fe40003f44270 */
[----:B--2---:R-:W-:Y:S01]  /*26220*/  SHF.R.S32.HI R30, RZ, 0x1f, R6 ;  /* 0x0000001fff1e7819 */ /* 0x004fe20000011406 */
[----:B0-----:R-:W-:Y:S10]  /*26230*/  @!P1 BRA `(.L_x_713) ;  /* 0x0000000000049947 */ /* 0x001ff40003800000 */
[----:B------:R-:W-:Y:S01]  /*26240*/  BPT.TRAP 0x1 ;  /* 0x000000040000795c */ /* 0x000fe20000300000 */
.L_x_713:
[----:B------:R-:W-:Y:S01]  /*26250*/  IMAD R0, R23, 0x8, R22 ;  /* 0x0000000817007824 */ /* 0x000fe200078e0216 */
[----:B------:R-:W-:Y:S01]  /*26260*/  SHF.L.U32 R31, R34, 0x1f, RZ ;  /* 0x0000001f221f7819 */ /* 0x000fe200000006ff */
[----:B------:R-:W-:Y:S01]  /*26270*/  BSSY B0, `(.L_x_714) ;  /* 0x0000004000007945 */ /* 0x000fe20003800000 */
[----:B------:R-:W-:Y:S02]  /*26280*/  SHF.R.S32.HI R29, RZ, 0x1f, R5 ;  /* 0x0000001fff1d7819 */ /* 0x000fe40000011405 */
[----:B------:R-:W0:Y:S02]  /*26290*/  SYNCS.PHASECHK.TRANS64.TRYWAIT P0, [R0+URZ+0x29880], R31 ;  /* 0x0298801f000075a7 */ /* 0x000e24000800017f */
[----:B0-----:R-:W-:Y:S05]  /*262a0*/  @!P0 BRA `(.L_x_715) ;  /* 0x0000006400948947 */ /* 0x001fea0003800000 */
.L_x_913:
[----:B------:R-:W-:Y:S05]  /*262b0*/  BSYNC B0 ;  /* 0x0000000000007941 */ /* 0x000fea0003800000 */
.L_x_714:
[----:B------:R-:W2:Y:S01]  /*262c0*/  LDL R2, [R1] ;  /* 0x0000000001027983 */ /* 0x000ea20000100800 */
[----:B------:R-:W-:Y:S01]  /*262d0*/  ULDC.64 UR4, c[0x0][0x328] ;  /* 0x0000ca0000047ab9 */ /* 0x000fe20000000a00 */
[----:B------:R-:W-:Y:S01]  /*262e0*/  ULDC.64 UR6, c[0x0][0x338] ;  /* 0x0000ce0000067ab9 */ /* 0x000fe20000000a00 */
[----:B------:R-:W-:Y:S01]  /*262f0*/  IMAD R7, R29, UR4, RZ ;  /* 0x000000041d077c24 */ /* 0x000fe2000f8e02ff */
[----:B------:R-:W1:Y:S01]  /*26300*/  S2R R11, SR_TID.X ;  /* 0x00000000000b7919 */ /* 0x000e620000002100 */
[----:B------:R-:W-:Y:S01]  /*26310*/  ULDC.64 UR8, c[0x0][0x330] ;  /* 0x0000cc0000087ab9 */ /* 0x000fe20000000a00 */
[----:B------:R-:W-:Y:S01]  /*26320*/  SHF.R.S32.HI R26, RZ, 0x1f, R4 ;  /* 0x0000001fff1a7819 */ /* 0x000fe20000011404 */
[----:B------:R-:W-:Y:S01]  /*26330*/  IMAD R7, R5, UR5, R7 ;  /* 0x0000000505077c24 */ /* 0x000fe2000f8e0207 */
[----:B------:R-:W-:Y:S01]  /*26340*/  ULDC.64 UR10, c[0x0][0x318] ;  /* 0x0000c600000a7ab9 */ /* 0x000fe20000000a00 */
[----:B------:R-:W-:Y:S01]  /*26350*/  IMAD R24, R36, UR8, RZ ;  /* 0x0000000824187c24 */ /* 0x000fe2000f8e02ff */
[----:B-----5:R-:W-:Y:S01]  /*26360*/  SHF.R.S32.HI R27, RZ, 0x1f, R8 ;  /* 0x0000001fff1b7819 */ /* 0x020fe20000011408 */
[----:B------:R-:W-:-:S02]  /*26370*/  IMAD R10, R26, UR4, RZ ;  /* 0x000000041a0a7c24 */ /* 0x000fc4000f8e02ff */
[----:B------:R-:W-:Y:S02]  /*26380*/  IMAD R24, R18, UR9, R24 ;  /* 0x0000000912187c24 */ /* 0x000fe4000f8e0218 */
[----:B------:R-:W-:Y:S01]  /*26390*/  IMAD R10, R4, UR5, R10 ;  /* 0x00000005040a7c24 */ /* 0x000fe2000f8e020a */
[----:B-1----:R-:W-:-:S04]  /*263a0*/  LOP3.LUT R11, R11, 0x7f, RZ, 0xc0, !PT ;  /* 0x0000007f0b0b7812 */ /* 0x002fc800078ec0ff */
[----:B------:R-:W-:-:S05]  /*263b0*/  SHF.R.U32.HI R11, RZ, 0x5, R11 ;  /* 0x00000005ff0b7819 */ /* 0x000fca000001160b */
[----:B------:R-:W-:Y:S01]  /*263c0*/  IMAD.SHL.U32 R11, R11, 0x400, RZ ;  /* 0x000004000b0b7824 */ /* 0x000fe200078e00ff */
[C---:B--2---:R-:W-:Y:S02]  /*263d0*/  LOP3.LUT P3, RZ, R2.reuse, 0x2, RZ, 0xc0, !PT ;  /* 0x0000000202ff7812 */ /* 0x044fe4000786c0ff */
[----:B------:R-:W-:Y:S01]  /*263e0*/  LOP3.LUT P1, RZ, R2, 0x1, RZ, 0xc0, !PT ;  /* 0x0000000102ff7812 */ /* 0x000fe2000782c0ff */
[----:B------:R-:W-:-:S04]  /*263f0*/  IMAD.WIDE.U32 R2, R5, UR4, RZ ;  /* 0x0000000405027c25 */ /* 0x000fc8000f8e00ff */
[----:B------:R-:W-:Y:S02]  /*26400*/  IMAD.IADD R3, R3, 0x1, R7 ;  /* 0x0000000103037824 */ /* 0x000fe400078e0207 */
[----:B------:R-:W-:Y:S02]  /*26410*/  IMAD R7, R30, UR6, RZ ;  /* 0x000000061e077c24 */ /* 0x000fe4000f8e02ff */
[----:B------:R-:W-:-:S04]  /*26420*/  IMAD.WIDE.U32 R2, R6, UR6, R2 ;  /* 0x0000000606027c25 */ /* 0x000fc8000f8e0002 */
[----:B------:R-:W-:-:S05]  /*26430*/  IMAD R7, R6, UR7, R7 ;  /* 0x0000000706077c24 */ /* 0x000fca000f8e0207 */
[----:B------:R-:W-:-:S03]  /*26440*/  IADD3 R3, R3, R7, RZ ;  /* 0x0000000703037210 */ /* 0x000fc60007ffe0ff */
[----:B------:R-:W-:-:S03]  /*26450*/  IMAD.WIDE.U32 R2, R18, UR8, R2 ;  /* 0x0000000812027c25 */ /* 0x000fc6000f8e0002 */
[----:B------:R-:W-:-:S04]  /*26460*/  IADD3 R7, P0, R2, UR10, RZ ;  /* 0x0000000a02077c10 */ /* 0x000fc8000ff1e0ff */
[----:B------:R-:W-:Y:S01]  /*26470*/  IADD3.X R9, R24, UR11, R3, P0, !PT ;  /* 0x0000000b18097c10 */ /* 0x000fe200087fe403 */
[----:B------:R-:W-:Y:S01]  /*26480*/  IMAD.WIDE.U32 R2, R4, UR4, RZ ;  /* 0x0000000404027c25 */ /* 0x000fe2000f8e00ff */
[----:B------:R-:W-:-:S03]  /*26490*/  UMOV UR4, 0xffffffff ;  /* 0xffffffff00047882 */ /* 0x000fc60000000000 */
[----:B------:R-:W-:Y:S02]  /*264a0*/  IMAD.IADD R3, R3, 0x1, R10 ;  /* 0x0000000103037824 */ /* 0x000fe400078e020a */
[----:B------:R-:W-:Y:S02]  /*264b0*/  IMAD R10, R27, UR6, RZ ;  /* 0x000000061b0a7c24 */ /* 0x000fe4000f8e02ff */
[----:B------:R-:W-:-:S04]  /*264c0*/  IMAD.WIDE.U32 R2, R8, UR6, R2 ;  /* 0x0000000608027c25 */ /* 0x000fc8000f8e0002 */
[----:B------:R-:W-:-:S04]  /*264d0*/  IMAD R10, R8, UR7, R10 ;  /* 0x00000007080a7c24 */ /* 0x000fc8000f8e020a */
[----:B------:R-:W-:Y:S02]  /*264e0*/  IMAD.IADD R3, R3, 0x1, R10 ;  /* 0x0000000103037824 */ /* 0x000fe400078e020a */
[----:B------:R-:W-:Y:S02]  /*264f0*/  IMAD R10, R23, 0x5000, R11 ;  /* 0x00005000170a7824 */ /* 0x000fe400078e020b */
[----:B------:R-:W-:-:S03]  /*26500*/  IMAD.WIDE.U32 R2, R18, UR8, R2 ;  /* 0x0000000812027c25 */ /* 0x000fc6000f8e0002 */
[----:B------:R-:W-:-:S04]  /*26510*/  IADD3 R25, P0, R2, UR10, RZ ;  /* 0x0000000a02197c10 */ /* 0x000fc8000ff1e0ff */
[----:B------:R-:W-:Y:S01]  /*26520*/  IADD3.X R24, R24, UR11, R3, P0, !PT ;  /* 0x0000000b18187c10 */ /* 0x000fe200087fe403 */
[----:B------:R-:W-:Y:S08]  /*26530*/  BRA.DIV UR4, `(.L_x_716) ;  /* 0x0000006604047947 */ /* 0x000ff0000b800000 */
[----:B------:R-:W2:Y:S01]  /*26540*/  LDL R12, [R1+0x4] ;  /* 0x00000400010c7983 */ /* 0x000ea20000100800 */
[----:B------:R-:W1:Y:S03]  /*26550*/  S2R R3, SR_TID.X ;  /* 0x0000000000037919 */ /* 0x000e660000002100 */
[----:B------:R-:W3:Y:S01]  /*26560*/  SHFL.IDX PT, R2, R7, RZ, 0x1c1f ;  /* 0x001c1fff07027589 */ /* 0x000ee200000e0000 */
[----:B------:R-:W-:Y:S02]  /*26570*/  IADD3 R10, R22, R10, R37 ;  /* 0x0000000a160a7210 */ /* 0x000fe40007ffe025 */
[----:B-1----:R-:W-:Y:S02]  /*26580*/  SHF.L.U32 R11, R3, 0x4, RZ ;  /* 0x00000004030b7819 */ /* 0x002fe400000006ff */
[----:B------:R-:W1:Y:S02]  /*26590*/  SHFL.IDX PT, R3, R9, RZ, 0x1c1f ;  /* 0x001c1fff09037589 */ /* 0x000e6400000e0000 */
[----:B------:R-:W-:-:S04]  /*265a0*/  LOP3.LUT R11, R11, 0x30, RZ, 0xc0, !PT ;  /* 0x000000300b0b7812 */ /* 0x000fc800078ec0ff */
[----:B---3--:R-:W-:-:S05]  /*265b0*/  IADD3 R2, P0, R11, R2, RZ ;  /* 0x000000020b027210 */ /* 0x008fca0007f1e0ff */
[----:B-1----:R-:W-:-:S05]  /*265c0*/  IMAD.X R3, RZ, RZ, R3, P0 ;  /* 0x000000ffff037224 */ /* 0x002fca00000e0603 */
[----:B------:R-:W-:Y:S01]  /*265d0*/  @!PT LDS RZ, [RZ] ;  /* 0x00000000fffff984 */ /* 0x000fe20000000800 */
[----:B------:R-:W-:Y:S04]  /*265e0*/  LDGSTS.E.BYPASS.LTC128B.128 [R10+0xa400], desc[UR50][R2.64], !P3 ;  /* 0x0a400000020a7fae */ /* 0x000fe8000d901d72 */
[----:B------:R-:W-:Y:S01]  /*265f0*/  SHFL.IDX PT, R24, R24, RZ, 0x1c1f ;  /* 0x001c1fff18187589 */ /* 0x000fe200000e0000 */
[----:B--2---:R-:W-:-:S05]  /*26600*/  IMAD.IADD R17, R12, 0x1, R10 ;  /* 0x000000010c117824 */ /* 0x004fca00078e020a */
        /* <DEDUP_REMOVED lines=10> */
[----:B-1----:R-:W-:-:S04]  /*266b0*/  IADD3 R2, P0, R11, R2, RZ ;  /* 0x000000020b027210 */ /* 0x002fc80007f1e0ff */
[----:B--2---:R-:W-:-:S05]  /*266c0*/  IADD3.X R3, RZ, R3, RZ, P0, !PT ;  /* 0x00000003ff037210 */ /* 0x004fca00007fe4ff */
        /* <DEDUP_REMOVED lines=8> */
.L_x_925:
[----:B------:R-:W3:Y:S02]  /*26750*/  S2R R3, SR_TID.X ;  /* 0x0000000000037919 */ /* 0x000ee40000002100 */
[----:B---3--:R-:W-:-:S05]  /*26760*/  IMAD.SHL.U32 R3, R3, 0x10, RZ ;  /* 0x0000001003037824 */ /* 0x008fca00078e00ff */
[----:B------:R-:W-:-:S04]  /*26770*/  LOP3.LUT R3, R3, 0x30, RZ, 0xc0, !PT ;  /* 0x0000003003037812 */ /* 0x000fc800078ec0ff */
        /* <DEDUP_REMOVED lines=9> */
.L_x_717:
[----:B------:R-:W-:Y:S02]  /*26810*/  PLOP3.LUT P1, PT, P1, P0, PT, 0xa2, 0x0 ;  /* 0x000000000000781c */ /* 0x000fe40000f21472 */
[----:B------:R-:W-:-:S08]  /*26820*/  @P0 R2UR P1, UR4, R0 ;  /* 0x00000000000402ca */ /* 0x000fd00000020000 */
[----:B------:R-:W-:-:S05]  /*26830*/  @P0 PLOP3.LUT P0, PT, P1, PT, PT, 0x80, 0x0 ;  /* 0x000000000000081c */ /* 0x000fca0000f0f070 */
[----:B------:R-:W-:Y:S01]  /*26840*/  @!P1 SYNCS.ARRIVE.TRANS64.RED.A0T1 RZ, [UR4+0x29870], RZ ;  /* 0x029870ffffff99a7 */ /* 0x000fe20008200404 */
[----:B------:R-:W-:Y:S07]  /*26850*/  @!P1 ARRIVES.LDGSTSBAR.64.TRANSCNT [UR4+0x29870] ;  /* 0x02987000ff0099b0 */ /* 0x000fee0008000a84 */
[----:B------:R-:W-:Y:S05]  /*26860*/  @P0 BRA.U.ANY `(.L_x_717) ;  /* 0xfffffffd00e80947 */ /* 0x000fea000393ffff */
[----:B------:R-:W-:Y:S01]  /*26870*/  NOP ;  /* 0x0000000000007918 */ /* 0x000fe20000000000 */
[----:B--2---:R-:W-:-:S04]  /*26880*/  MOV R2, UR39 ;  /* 0x0000002700027c02 */ /* 0x004fc80008000f00 */
[----:B------:R-:W-:-:S13]  /*26890*/  ISETP.NE.AND P3, PT, R2, 0x3, PT ;  /* 0x000000030200780c */ /* 0x000fda0003f65270 */
[----:B------:R-:W-:Y:S05]  /*268a0*/  @!P3 BRA `(.L_x_718) ;  /* 0x000000000004b947 */ /* 0x000fea0003800000 */
[----:B------:R-:W-:Y:S01]  /*268b0*/  BPT.TRAP 0x1 ;  /* 0x000000040000795c */ /* 0x000fe20000300000 */
.L_x_718:
[----:B------:R2:W-:Y:S01]  /*268c0*/  SYNCS.ARRIVE.TRANS64.A1T0 RZ, [R0+URZ+0x29870], RZ ;  /* 0x029870ff00ff79a7 */ /* 0x0005e2000810003f */
[----:B------:R-:W-:Y:S05]  /*268d0*/  @!P3 BRA `(.L_x_719) ;  /* 0x000000000004b947 */ /* 0x000fea0003800000 */
[----:B------:R-:W-:Y:S01]  /*268e0*/  BPT.TRAP 0x1 ;  /* 0x000000040000795c */ /* 0x000fe20000300000 */
.L_x_719:
[----:B------:R-:W3:Y:S01]  /*268f0*/  SYNCS.PHASECHK.TRANS64.TRYWAIT P0, [R0+URZ+0x29840], R31 ;  /* 0x0298401f000075a7 */ /* 0x000ee2000800017f */
[----:B------:R-:W-:Y:S04]  /*26900*/  BSSY B0, `(.L_x_720) ;  /* 0x0000002000007945 */ /* 0x000fe80003800000 */
[----:B---3--:R-:W-:Y:S05]  /*26910*/  @!P0 BRA `(.L_x_721) ;  /* 0x0000006400c08947 */ /* 0x008fea0003800000 */
.L_x_926:
[----:B------:R-:W-:Y:S05]  /*26920*/  BSYNC B0 ;  /* 0x0000000000007941 */ /* 0x000fea0003800000 */
.L_x_720:
[----:B------:R-:W4:Y:S01]  /*26930*/  LDL R2, [R1] ;  /* 0x0000000001027983 */ /* 0x000f220000100800 */
[----:B------:R-:W-:Y:S01]  /*26940*/  ULDC.64 UR4, c[0x0][0x300] ;  /* 0x0000c00000047ab9 */ /* 0x000fe20000000a00 */
[----:B------:R-:W-:Y:S02]  /*26950*/  ULDC.64 UR6, c[0x0][0x310] ;  /* 0x0000c40000067ab9 */ /* 0x000fe40000000a00 */
[----:B------:R-:W5:Y:S01]  /*26960*/  LDL R10, [R1+0x18] ;  /* 0x00001800010a7983 */ /* 0x000f620000100800 */
[----:B------:R-:W-:-:S04]  /*26970*/  IMAD R7, R29, UR4, RZ ;  /* 0x000000041d077c24 */ /* 0x000fc8000f8e02ff */
[C---:B------:R-:W-:Y:S02]  /*26980*/  IMAD R7, R5.reuse, UR5, R7 ;  /* 0x0000000505077c24 */ /* 0x040fe4000f8e0207 */
[----:B------:R-:W-:Y:S01]  /*26990*/  IMAD R30, R30, UR6, RZ ;  /* 0x000000061e1e7c24 */ /* 0x000fe2000f8e02ff */
[----:B------:R-:W0:Y:S01]  /*269a0*/  S2R R9, SR_TID.X ;  /* 0x0000000000097919 */ /* 0x000e220000002100 */
[C---:B----4-:R-:W-:Y:S02]  /*269b0*/  LOP3.LUT P4, RZ, R2.reuse, 0x10, RZ, 0xc0, !PT ;  /* 0x0000001002ff7812 */ /* 0x050fe4000788c0ff */
[C---:B------:R-:W-:Y:S02]  /*269c0*/  LOP3.LUT P3, RZ, R2.reuse, 0x8, RZ, 0xc0, !PT ;  /* 0x0000000802ff7812 */ /* 0x040fe4000786c0ff */
[----:B------:R-:W-:Y:S01]  /*269d0*/  LOP3.LUT P1, RZ, R2, 0x4, RZ, 0xc0, !PT ;  /* 0x0000000402ff7812 */ /* 0x000fe2000782c0ff */
[----:B------:R-:W-:-:S04]  /*269e0*/  IMAD.WIDE.U32 R2, R5, UR4, RZ ;  /* 0x0000000405027c25 */ /* 0x000fc8000f8e00ff */
[----:B------:R-:W-:Y:S02]  /*269f0*/  IMAD.IADD R3, R3, 0x1, R7 ;  /* 0x0000000103037824 */ /* 0x000fe400078e0207 */
        /* <DEDUP_REMOVED lines=8> */
[----:B------:R-:W-:Y:S01]  /*26a80*/  IADD3 R3, R3, R5, RZ ;  /* 0x0000000503037210 */ /* 0x000fe20007ffe0ff */
[----:B------:R-:W-:-:S04]  /*26a90*/  IMAD R5, R27, UR6, RZ ;  /* 0x000000061b057c24 */ /* 0x000fc8000f8e02ff */
[C---:B------:R-:W-:Y:S02]  /*26aa0*/  IMAD R5, R8.reuse, UR7, R5 ;  /* 0x0000000708057c24 */ /* 0x040fe4000f8e0205 */
        /* <DEDUP_REMOVED lines=8> */
[----:B------:R-:W-:Y:S01]  /*26b30*/  IADD3.X R6, R8, UR7, R7, P0, !PT ;  /* 0x0000000708067c10 */ /* 0x000fe200087fe407 */
[----:B-----5:R-:W-:Y:S01]  /*26b40*/  IMAD R7, R23, 0x7800, R10 ;  /* 0x0000780017077824 */ /* 0x020fe200078e020a */
[----:B------:R-:W-:Y:S01]  /*26b50*/  IADD3 R5, P0, R2, UR6, RZ ;  /* 0x0000000602057c10 */ /* 0x000fe2000ff1e0ff */
[----:B0-----:R-:W-:Y:S01]  /*26b60*/  IMAD.SHL.U32 R10, R9, 0x10, RZ ;  /* 0x00000010090a7824 */ /* 0x001fe200078e00ff */
[----:B------:R-:W-:Y:S02]  /*26b70*/  UMOV UR4, 0xffffffff ;  /* 0xffffffff00047882 */ /* 0x000fe40000000000 */
[----:B------:R-:W-:Y:S02]  /*26b80*/  IADD3.X R8, R8, UR7, R3, P0, !PT ;  /* 0x0000000708087c10 */ /* 0x000fe400087fe403 */
[----:B------:R-:W-:Y:S01]  /*26b90*/  LOP3.LUT R10, R10, 0x30, RZ, 0xc0, !PT ;  /* 0x000000300a0a7812 */ /* 0x000fe200078ec0ff */
[----:B------:R-:W-:Y:S06]  /*26ba0*/  BRA.DIV UR4, `(.L_x_722) ;  /* 0x0000006604307947 */ /* 0x000fec000b800000 */
[----:B------:R-:W0:Y:S01]  /*26bb0*/  SHFL.IDX PT, R2, R4, RZ, 0x1c1f ;  /* 0x001c1fff04027589 */ /* 0x000e2200000e0000 */
[----:B------:R-:W-:-:S03]  /*26bc0*/  IADD3 R7, R22, R7, RZ ;  /* 0x0000000716077210 */ /* 0x000fc60007ffe0ff */
[----:B------:R-:W4:Y:S04]  /*26bd0*/  SHFL.IDX PT, R3, R6, RZ, 0x1c1f ;  /* 0x001c1fff06037589 */ /* 0x000f2800000e0000 */
[----:B------:R-:W-:Y:S04]  /*26be0*/  SHFL.IDX PT, R9, R6, 0x2, 0x1c1f ;  /* 0x005c1f0006097f89 */ /* 0x000fe800000e0000 */
[----:B------:R-:W-:Y:S01]  /*26bf0*/  SHFL.IDX PT, R8, R8, RZ, 0x1c1f ;  /* 0x001c1fff08087589 */ /* 0x000fe200000e0000 */
[----:B0-----:R-:W-:-:S05]  /*26c00*/  IADD3 R2, P0, R10, R2, RZ ;  /* 0x000000020a027210 */ /* 0x001fca0007f1e0ff */
[----:B----4-:R-:W-:-:S05]  /*26c10*/  IMAD.X R3, RZ, RZ, R3, P0 ;  /* 0x000000ffff037224 */ /* 0x010fca00000e0603 */
[----:B------:R-:W-:Y:S04]  /*26c20*/  LDGSTS.E.BYPASS.LTC128B.128 [R7+0x1a400], desc[UR50][R2.64], !P4 ;  /* 0x1a40000002077fae */ /* 0x000fe8000e101d72 */
[----:B------:R-:W-:Y:S04]  /*26c30*/  LDGSTS.E.BYPASS.LTC128B.128 [R7+0x1cc00], desc[UR50][R2.64+0x40], !P3 ;  /* 0x1cc0004002077fae */ /* 0x000fe8000d901d72 */
[----:B------:R0:W-:Y:S04]  /*26c40*/  LDGSTS.E.BYPASS.LTC128B.128 [R7+0x1f400], desc[UR50][R2.64+0x80], !P1 ;  /* 0x1f40008002077fae */ /* 0x0001e8000c901d72 */
[----:B0-----:R-:W0:Y:S04]  /*26c50*/  SHFL.IDX PT, R2, R4, 0x1, 0x1c1f ;  /* 0x003c1f0004027f89 */ /* 0x001e2800000e0000 */
[----:B------:R-:W4:Y:S01]  /*26c60*/  SHFL.IDX PT, R3, R6, 0x1, 0x1c1f ;  /* 0x003c1f0006037f89 */ /* 0x000f2200000e0000 */
[----:B0-----:R-:W-:-:S05]  /*26c70*/  IADD3 R2, P0, R10, R2, RZ ;  /* 0x000000020a027210 */ /* 0x001fca0007f1e0ff */
[----:B----4-:R-:W-:-:S05]  /*26c80*/  IMAD.X R3, RZ, RZ, R3, P0 ;  /* 0x000000ffff037224 */ /* 0x010fca00000e0603 */
[----:B------:R-:W-:Y:S04]  /*26c90*/  LDGSTS.E.BYPASS.LTC128B.128 [R7+0x1ac00], desc[UR50][R2.64], !P4 ;  /* 0x1ac0000002077fae */ /* 0x000fe8000e101d72 */
[----:B------:R-:W-:Y:S04]  /*26ca0*/  LDGSTS.E.BYPASS.LTC128B.128 [R7+0x1d400], desc[UR50][R2.64+0x40], !P3 ;  /* 0x1d40004002077fae */ /* 0x000fe8000d901d72 */
[----:B------:R0:W-:Y:S04]  /*26cb0*/  LDGSTS.E.BYPASS.LTC128B.128 [R7+0x1fc00], desc[UR50][R2.64+0x80], !P1 ;  /* 0x1fc0008002077fae */ /* 0x0001e8000c901d72 */
[----:B0-----:R-:W0:Y:S02]  /*26cc0*/  SHFL.IDX PT, R2, R4, 0x2, 0x1c1f ;  /* 0x005c1f0004027f89 */ /* 0x001e2400000e0000 */
[----:B0-----:R-:W-:-:S05]  /*26cd0*/  IADD3 R2, P0, R10, R2, RZ ;  /* 0x000000020a027210 */ /* 0x001fca0007f1e0ff */
[----:B------:R-:W-:Y:S02]  /*26ce0*/  IMAD.X R3, RZ, RZ, R9, P0 ;  /* 0x000000ffff037224 */ /* 0x000fe400000e0609 */
[----:B------:R-:W-:Y:S04]  /*26cf0*/  SHFL.IDX PT, R9, R6, 0x3, 0x1c1f ;  /* 0x007c1f0006097f89 */ /* 0x000fe800000e0000 */
[----:B------:R-:W-:Y:S04]  /*26d00*/  LDGSTS.E.BYPASS.LTC128B.128 [R7+0x1b400], desc[UR50][R2.64], !P4 ;  /* 0x1b40000002077fae */ /* 0x000fe8000e101d72 */
[----:B------:R-:W-:Y:S04]  /*26d10*/  LDGSTS.E.BYPASS.LTC128B.128 [R7+0x1dc00], desc[UR50][R2.64+0x40], !P3 ;  /* 0x1dc0004002077fae */ /* 0x000fe8000d901d72 */
[----:B------:R0:W-:Y:S04]  /*26d20*/  LDGSTS.E.BYPASS.LTC128B.128 [R7+0x20400], desc[UR50][R2.64+0x80], !P1 ;  /* 0x2040008002077fae */ /* 0x0001e8000c901d72 */
[----:B0-----:R-:W0:Y:S02]  /*26d30*/  SHFL.IDX PT, R2, R4, 0x3, 0x1c1f ;  /* 0x007c1f0004027f89 */ /* 0x001e2400000e0000 */
[----:B0-----:R-:W-:-:S05]  /*26d40*/  IADD3 R2, P0, R10, R2, RZ ;  /* 0x000000020a027210 */ /* 0x001fca0007f1e0ff */
[----:B------:R-:W-:-:S05]  /*26d50*/  IMAD.X R3, RZ, RZ, R9, P0 ;  /* 0x000000ffff037224 */ /* 0x000fca00000e0609 */
[----:B------:R-:W-:Y:S04]  /*26d60*/  LDGSTS.E.BYPASS.LTC128B.128 [R7+0x1bc00], desc[UR50][R2.64], !P4 ;  /* 0x1bc0000002077fae */ /* 0x000fe8000e101d72 */
[----:B------:R-:W-:Y:S04]  /*26d70*/  LDGSTS.E.BYPASS.LTC128B.128 [R7+0x1e400], desc[UR50][R2.64+0x40], !P3 ;  /* 0x1e40004002077fae */ /* 0x000fe8000d901d72 */
[----:B------:R0:W-:Y:S04]  /*26d80*/  LDGSTS.E.BYPASS.LTC128B.128 [R7+0x20c00], desc[UR50][R2.64+0x80], !P1 ;  /* 0x20c0008002077fae */ /* 0x0001e8000c901d72 */
[----:B0-----:R0:W4:Y:S02]  /*26d90*/  SHFL.IDX PT, R2, R5, RZ, 0x1c1f ;  /* 0x001c1fff05027589 */ /* 0x00112400000e0000 */
.L_x_938:
[----:B----4-:R-:W-:-:S04]  /*26da0*/  IADD3 R2, P0, R10, R2, RZ ;  /* 0x000000020a027210 */ /* 0x010fc80007f1e0ff */
[----:B------:R-:W-:Y:S02]  /*26db0*/  IADD3.X R3, RZ, R8, RZ, P0, !PT ;  /* 0x00000008ff037210 */ /* 0x000fe400007fe4ff */
[----:B------:R-:W-:-:S03]  /*26dc0*/  PLOP3.LUT P0, PT, PT, PT, PT, 0x80, 0x0 ;  /* 0x000000000000781c */ /* 0x000fc60003f0f070 */
[----:B------:R-:W-:Y:S01]  /*26dd0*/  @!PT LDS RZ, [RZ] ;  /* 0x00000000fffff984 */ /* 0x000fe20000000800 */
[----:B------:R-:W-:Y:S01]  /*26de0*/  @!PT LDS RZ, [RZ] ;  /* 0x00000000fffff984 */ /* 0x000fe20000000800 */
[----:B------:R-:W-:Y:S01]  /*26df0*/  @!PT LDS RZ, [RZ] ;  /* 0x00000000fffff984 */ /* 0x000fe20000000800 */
[----:B------:R4:W-:Y:S04]  /*26e00*/  LDGSTS.E.BYPASS.LTC128B.128 [R7+0x1c400], desc[UR50][R2.64], !P4 ;  /* 0x1c40000002077fae */ /* 0x0009e8000e101d72 */
[----:B------:R4:W-:Y:S04]  /*26e10*/  LDGSTS.E.BYPASS.LTC128B.128 [R7+0x1ec00], desc[UR50][R2.64+0x40], !P3 ;  /* 0x1ec0004002077fae */ /* 0x0009e8000d901d72 */
[----:B------:R4:W-:Y:S01]  /*26e20*/  LDGSTS.E.BYPASS.LTC128B.128 [R7+0x21400], desc[UR50][R2.64+0x80], !P1 ;  /* 0x2140008002077fae */ /* 0x0009e2000c901d72 */
[----:B------:R-:W-:Y:S01]  /*26e30*/  NOP ;  /* 0x0000000000007918 */ /* 0x000fe20000000000 */
.L_x_723:
        /* <DEDUP_REMOVED lines=11> */
.L_x_724:
[----:B------:R2:W-:Y:S02]  /*26ef0*/  SYNCS.ARRIVE.TRANS64.A1T0 RZ, [R0+URZ+0x29830], RZ ;  /* 0x029830ff00ff79a7 */ /* 0x0005e4000810003f */
[----:B--23--:R-:W-:-:S05]  /*26f00*/  IMAD.U32 R0, RZ, RZ, UR37 ;  /* 0x00000025ff007e24 */ /* 0x00cfca000f8e00ff */
[----:B------:R-:W-:-:S13]  /*26f10*/  ISETP.NE.AND P1, PT, R0, 0x3, PT ;  /* 0x000000030000780c */ /* 0x000fda0003f25270 */
[----:B------:R-:W-:Y:S05]  /*26f20*/  @!P1 BRA `(.L_x_725) ;  /* 0x0000000000049947 */ /* 0x000fea0003800000 */
[----:B------:R-:W-:Y:S01]  /*26f30*/  BPT.TRAP 0x1 ;  /* 0x000000040000795c */ /* 0x000fe20000300000 */
.L_x_725:
[----:B------:R-:W-:Y:S01]  /*26f40*/  LOP3.LUT R0, R21, 0x1, RZ, 0x3c, !PT ;  /* 0x0000000115007812 */ /* 0x000fe200078e3cff */
[----:B------:R-:W-:Y:S01]  /*26f50*/  IMAD R3, R20, 0x8, R22 ;  /* 0x0000000814037824 */ /* 0x000fe200078e0216 */
[----:B------:R-:W-:Y:S02]  /*26f60*/  BSSY B0, `(.L_x_726) ;  /* 0x0000004000007945 */ /* 0x000fe40003800000 */
[----:B------:R-:W-:-:S04]  /*26f70*/  SHF.L.U32 R0, R0, 0x1f, RZ ;  /* 0x0000001f00007819 */ /* 0x000fc800000006ff */
[----:B------:R-:W2:Y:S02]  /*26f80*/  SYNCS.PHASECHK.TRANS64.TRYWAIT P0, [R3+URZ+0x29870], R0 ;  /* 0x02987000030075a7 */ /* 0x000ea4000800017f */
[----:B--2---:R-:W-:Y:S05]  /*26f90*/  @!P0 BRA `(.L_x_727) ;  /* 0x0000006400b48947 */ /* 0x004fea0003800000 */
.L_x_939:
[----:B------:R-:W-:Y:S05]  /*26fa0*/  BSYNC B0 ;  /* 0x0000000000007941 */ /* 0x000fea0003800000 */
.L_x_726:
[----:B------:R-:W-:-:S04]  /*26fb0*/  MOV R2, UR39 ;  /* 0x0000002700027c02 */ /* 0x000fc80008000f00 */
[----:B------:R-:W-:-:S13]  /*26fc0*/  ISETP.NE.AND P0, PT, R2, 0x3, PT ;  /* 0x000000030200780c */ /* 0x000fda0003f05270 */
[----:B------:R-:W-:Y:S05]  /*26fd0*/  @!P0 BRA `(.L_x_728) ;  /* 0x0000000000048947 */ /* 0x000fea0003800000 */
[----:B------:R-:W-:Y:S01]  /*26fe0*/  BPT.TRAP 0x1 ;  /* 0x000000040000795c */ /* 0x000fe20000300000 */
.L_x_728:
[----:B--2---:R-:W-:Y:S01]  /*26ff0*/  SHF.L.U32 R0, R21, 0x1f, RZ ;  /* 0x0000001f15007819 */ /* 0x004fe200000006ff */
[----:B------:R-:W-:-:S03]  /*27000*/  IMAD R12, R20, 0x5000, RZ ;  /* 0x00005000140c7824 */ /* 0x000fc600078e02ff */
[----:B------:R-:W2:Y:S02]  /*27010*/  SYNCS.PHASECHK.TRANS64.TRYWAIT P0, [R3+URZ+0x29860], R0 ;  /* 0x02986000030075a7 */ /* 0x000ea4000800017f */
[----:B--2---:R-:W-:Y:S05]  /*27020*/  @!P0 BRA `(.L_x_729) ;  /* 0x0000006400a48947 */ /* 0x004fea0003800000 */
.L_x_940:
[----:B------:R-:W0:Y:S04]  /*27030*/  LDL R4, [R1+0x24] ;  /* 0x0000240001047983 */ /* 0x000e280000100800 */
[----:B------:R-:W3:Y:S04]  /*27040*/  LDL R2, [R1+0x28] ;  /* 0x0000280001027983 */ /* 0x000ee80000100800 */
[----:B------:R-:W4:Y:S01]  /*27050*/  LDL R13, [R1+0x20] ;  /* 0x00002000010d7983 */ /* 0x000f220000100800 */
[----:B------:R-:W-:Y:S05]  /*27060*/  WARPSYNC.ALL ;  /* 0x0000000000007948 */ /* 0x000fea0003800000 */
[----:B------:R-:W-:-:S04]  /*27070*/  MOV R20, UR39 ;  /* 0x0000002700147c02 */ /* 0x000fc80008000f00 */
[----:B------:R-:W-:Y:S02]  /*27080*/  ISETP.NE.AND P0, PT, R20, 0x3, PT ;  /* 0x000000031400780c */ /* 0x000fe40003f05270 */
[----:B0-----:R-:W-:-:S05]  /*27090*/  LOP3.LUT R5, R12, R4, RZ, 0xfc, !PT ;  /* 0x000000040c057212 */ /* 0x001fca00078efcff */
[----:B--2---:R-:W-:Y:S01]  /*270a0*/  IMAD.IADD R0, R22, 0x1, R5 ;  /* 0x0000000116007824 */ /* 0x004fe200078e0205 */
        /* <DEDUP_REMOVED lines=23> */
[----:B-1----:R-:W-:Y:S02]  /*27220*/  PRMT R25, R8, 0x7531, R9 ;  /* 0x0000753108197816 */ /* 0x002fe40000000009 */
        /* <DEDUP_REMOVED lines=47> */
.L_x_730:
[----:B-1----:R1:W-:Y:S01]  /*27520*/  SYNCS.ARRIVE.TRANS64.A1T0 RZ, [R3+URZ+0x29850], RZ ;  /* 0x029850ff03ff79a7 */ /* 0x0023e2000810003f */
[----:B------:R-:W-:Y:S06]  /*27530*/  BAR.SYNC.DEFER_BLOCKING 0x2, 0x80 ;  /* 0x0082000000007b1d */ /* 0x000fec0000010000 */
[----:B------:R-:W-:Y:S05]  /*27540*/  @!P1 BRA `(.L_x_731) ;  /* 0x0000000000049947 */ /* 0x000fea0003800000 */
[----:B------:R-:W-:Y:S01]  /*27550*/  BPT.TRAP 0x1 ;  /* 0x000000040000795c */ /* 0x000fe20000300000 */
.L_x_731:
[----:B------:R-:W2:Y:S01]  /*27560*/  LDL R0, [R1+0x14] ;  /* 0x0000140001007983 */ /* 0x000ea20000100800 */
[----:B-1----:R-:W-:Y:S02]  /*27570*/  VIADD R3, R3, 0x29880 ;  /* 0x0002988003037836 */ /* 0x002fe40000000000 */
[----:B------:R-:W-:Y:S02]  /*27580*/  IMAD.MOV.U32 R20, RZ, RZ, R23 ;  /* 0x000000ffff147224 */ /* 0x000fe400078e0017 */
[----:B------:R-:W-:Y:S01]  /*27590*/  IMAD.MOV.U32 R21, RZ, RZ, R34 ;  /* 0x000000ffff157224 */ /* 0x000fe200078e0022 */
[----:B--2---:R-:W-:-:S04]  /*275a0*/  PRMT R3, R0, 0x654, R3 ;  /* 0x0000065400037816 */ /* 0x004fc80000000003 */
[----:B------:R2:W-:Y:S01]  /*275b0*/  SYNCS.ARRIVE.TRANS64.RED.A1T0 RZ, [R3+URZ], RZ ;  /* 0x000000ff03ff79a7 */ /* 0x0005e2000810043f */
[----:B------:R-:W-:Y:S05]  /*275c0*/  @P2 BRA `(.L_x_732) ;  /* 0xffffffe8001c2947 */ /* 0x000fea000383ffff */
.L_x_712:
[----:B------:R-:W3:Y:S01]  /*275d0*/  S2R R0, SR_TID.X ;  /* 0x0000000000007919 */ /* 0x000ee20000002100 */
[----:B------:R-:W-:Y:S01]  /*275e0*/  BSSY B0, `(.L_x_733) ;  /* 0x0000012000007945 */ /* 0x000fe20003800000 */
[----:B---3--:R-:W-:Y:S02]  /*275f0*/  LOP3.LUT R2, R0, 0x7f, RZ, 0xc0, !PT ;  /* 0x0000007f00027812 */ /* 0x008fe400078ec0ff */
[----:B------:R-:W-:Y:S02]  /*27600*/  MOV R0, UR37 ;  /* 0x0000002500007c02 */ /* 0x000fe40008000f00 */
[----:B------:R-:W-:Y:S02]  /*27610*/  ISETP.NE.AND P1, PT, R2, RZ, PT ;  /* 0x000000ff0200720c */ /* 0x000fe40003f25270 */
[----:B------:R-:W-:-:S11]  /*27620*/  ISETP.NE.AND P0, PT, R0, 0x3, PT ;  /* 0x000000030000780c */ /* 0x000fd60003f05270 */
[----:B------:R-:W-:Y:S05]  /*27630*/  @P1 BRA `(.L_x_734) ;  /* 0x0000000000301947 */ /* 0x000fea0003800000 */
[----:B0-----:R-:W0:Y:S01]  /*27640*/  S2R R5, SR_LANEID ;  /* 0x0000000000057919 */ /* 0x001e220000000000 */
[----:B------:R-:W-:Y:S01]  /*27650*/  VOTEU.ANY UR4, UPT, PT ;  /* 0x0000000000047886 */ /* 0x000fe200038e0100 */
[----:B-12---:R-:W1:Y:S01]  /*27660*/  LDC.64 R2, c[0x0][0xc60] ;  /* 0x00031800ff027b82 */ /* 0x006e620000000a00 */
        /* <DEDUP_REMOVED lines=8> */
[----:B0-----:R-:W-:-:S07]  /*276f0*/  IADD3 R16, R0, UR38, R7 ;  /* 0x0000002600107c10 */ /* 0x001fce000fffe007 */
.L_x_734:
[----:B------:R-:W-:Y:S05]  /*27700*/  BSYNC B0 ;  /* 0x0000000000007941 */ /* 0x000fea0003800000 */
.L_x_733:
[----:B------:R-:W-:Y:S05]  /*27710*/  @!P0 BRA `(.L_x_735) ;  /* 0x0000000000048947 */ /* 0x000fea0003800000 */
[----:B------:R-:W-:Y:S01]  /*27720*/  BPT.TRAP 0x1 ;  /* 0x000000040000795c */ /* 0x000fe20000300000 */
.L_x_735:
[----:B------:R-:W-:Y:S01]  /*27730*/  LOP3.LUT R0, R34, 0x1, RZ, 0x3c, !PT ;  /* 0x0000000122007812 */ /* 0x000fe200078e3cff */
[----:B0-----:R-:W-:Y:S01]  /*27740*/  IMAD R17, R23, 0x8, R22 ;  /* 0x0000000817117824 */ /* 0x001fe200078e0216 */
[----:B------:R-:W-:Y:S02]  /*27750*/  BSSY B0, `(.L_x_736) ;  /* 0x0000004000007945 */ /* 0x000fe40003800000 */
[----:B------:R-:W-:-:S04]  /*27760*/  SHF.L.U32 R0, R0, 0x1f, RZ ;  /* 0x0000001f00007819 */ /* 0x000fc800000006ff */
[----:B------:R-:W0:Y:S02]  /*27770*/  SYNCS.PHASECHK.TRANS64.TRYWAIT P1, [R17+URZ+0x29870], R0 ;  /* 0x02987000110075a7 */ /* 0x000e24000802017f */
[----:B0-----:R-:W-:Y:S05]  /*27780*/  @!P1 BRA `(.L_x_737) ;  /* 0x0000005c00e09947 */ /* 0x001fea0003800000 */
.L_x_941:
[----:B------:R-:W-:Y:S05]  /*27790*/  BSYNC B0 ;  /* 0x0000000000007941 */ /* 0x000fea0003800000 */
.L_x_736:
[----:B------:R-:W-:-:S05]  /*277a0*/  IMAD.U32 R2, RZ, RZ, UR39 ;  /* 0x00000027ff027e24 */ /* 0x000fca000f8e00ff */
[----:B------:R-:W-:-:S13]  /*277b0*/  ISETP.NE.AND P1, PT, R2, 0x3, PT ;  /* 0x000000030200780c */ /* 0x000fda0003f25270 */
[----:B------:R-:W-:Y:S05]  /*277c0*/  @!P1 BRA `(.L_x_738) ;  /* 0x0000000000049947 */ /* 0x000fea0003800000 */
[----:B------:R-:W-:Y:S01]  /*277d0*/  BPT.TRAP 0x1 ;  /* 0x000000040000795c */ /* 0x000fe20000300000 */
.L_x_738:
[----:B0-----:R-:W-:-:S04]  /*277e0*/  SHF.L.U32 R0, R34, 0x1f, RZ ;  /* 0x0000001f22007819 */ /* 0x001fc800000006ff */
[----:B------:R-:W0:Y:S02]  /*277f0*/  SYNCS.PHASECHK.TRANS64.TRYWAIT P1, [R17+URZ+0x29860], R0 ;  /* 0x02986000110075a7 */ /* 0x000e24000802017f */
[----:B0-----:R-:W-:Y:S05]  /*27800*/  @!P1 BRA `(.L_x_739) ;  /* 0x0000005c00d49947 */ /* 0x001fea0003800000 */
.L_x_942:
[----:B------:R-:W1:Y:S04]  /*27810*/  LDL R2, [R1+0x24] ;  /* 0x0000240001027983 */ /* 0x000e680000100800 */
[----:B------:R-:W3:Y:S04]  /*27820*/  LDL R13, [R1+0x28] ;  /* 0x00002800010d7983 */ /* 0x000ee80000100800 */
[----:B------:R-:W4:Y:S01]  /*27830*/  LDL R12, [R1+0x20] ;  /* 0x00002000010c7983 */ /* 0x000f220000100800 */
[----:B0-----:R-:W-:Y:S01]  /*27840*/  IMAD R0, R23, 0x5000, RZ ;  /* 0x0000500017007824 */ /* 0x001fe200078e02ff */
[----:B------:R-:W-:Y:S05]  /*27850*/  WARPSYNC.ALL ;  /* 0x0000000000007948 */ /* 0x000fea0003800000 */
[----:B------:R-:W-:-:S05]  /*27860*/  IMAD.U32 R18, RZ, RZ, UR39 ;  /* 0x00000027ff127e24 */ /* 0x000fca000f8e00ff */
[----:B------:R-:W-:Y:S02]  /*27870*/  ISETP.NE.AND P1, PT, R18, 0x3, PT ;  /* 0x000000031200780c */ /* 0x000fe40003f25270 */
[----:B-12---:R-:W-:-:S05]  /*27880*/  LOP3.LUT R3, R0, R2, RZ, 0xfc, !PT ;  /* 0x0000000200037212 */ /* 0x006fca00078efcff */
[----:B------:R-:W-:Y:S01]  /*27890*/  IMAD.IADD R2, R22, 0x1, R3 ;  /* 0x0000000116027824 */ /* 0x000fe200078e0203 */
[----:B----4-:R-:W-:-:S04]  /*278a0*/  LOP3.LUT R0, R0, R12, RZ, 0xfc, !PT ;  /* 0x0000000c00007212 */ /* 0x010fc800078efcff */
[----:B------:R-:W0:Y:S01]  /*278b0*/  LDSM.16.MT88.4 R4, [R2+0xa400] ;  /* 0x00a400000204783b */ /* 0x000e220000004200 */
[----:B---3--:R-:W-:Y:S01]  /*278c0*/  IADD3 R3, R13, R2, RZ ;  /* 0x000000020d037210 */ /* 0x008fe20007ffe0ff */
[----:B------:R-:W-:Y:S01]  /*278d0*/  IMAD.IADD R0, R22, 0x1, R0 ;  /* 0x0000000116007824 */ /* 0x000fe200078e0200 */
[C-C-:B0-----:R-:W-:Y:S02]  /*278e0*/  PRMT R8, R4.reuse, 0x6420, R5.reuse ;  /* 0x0000642004087816 */ /* 0x141fe40000000005 */
[----:B------:R-:W-:Y:S02]  /*278f0*/  PRMT R9, R4, 0x7531, R5 ;  /* 0x0000753104097816 */ /* 0x000fe40000000005 */
[C-C-:B------:R-:W-:Y:S02]  /*27900*/  PRMT R10, R6.reuse, 0x6420, R7.reuse ;  /* 0x00006420060a7816 */ /* 0x140fe40000000007 */
[----:B------:R-:W-:Y:S02]  /*27910*/  PRMT R11, R6, 0x7531, R7 ;  /* 0x00007531060b7816 */ /* 0x000fe40000000007 */
[----:B------:R-:W0:Y:S04]  /*27920*/  LDSM.16.MT88.4 R4, [R3+0xa400] ;  /* 0x00a400000304783b */ /* 0x000e280000004200 */
[----:B------:R0:W-:Y:S02]  /*27930*/  STSM.16.M88.4 [R0+0x400], R8 ;  /* 0x0004000800007844 */ /* 0x0001e40000000200 */
        /* <DEDUP_REMOVED lines=47> */
[----:B------:R1:W-:Y:S01]  /*27c30*/  STSM.16.M88.4 [R0+0x4400], R12 ;  /* 0x0044000c00007844 */ /* 0x0003e20000000200 */
[C-C-:B0-----:R-:W-:Y:S02]  /*27c40*/  PRMT R8, R4.reuse, 0x6420, R5.reuse ;  /* 0x0000642004087816 */ /* 0x141fe40000000005 */
[----:B------:R-:W-:Y:S02]  /*27c50*/  PRMT R9, R4, 0x7531, R5 ;  /* 0x0000753104097816 */ /* 0x000fe40000000005 */
[----:B------:R-:W-:-:S02]  /*27c60*/  PRMT R10, R6, 0x6420, R7 ;  /* 0x00006420060a7816 */ /* 0x000fc40000000007 */
[----:B------:R-:W-:-:S05]  /*27c70*/  PRMT R11, R6, 0x7531, R7 ;  /* 0x00007531060b7816 */ /* 0x000fca0000000007 */
[----:B------:R1:W-:Y:S01]  /*27c80*/  STSM.16.M88.4 [R0+0x4c00], R8 ;  /* 0x004c000800007844 */ /* 0x0003e20000000200 */
[----:B------:R-:W-:Y:S01]  /*27c90*/  @!PT LDS RZ, [RZ] ;  /* 0x00000000fffff984 */ /* 0x000fe20000000800 */
[----:B------:R-:W-:Y:S01]  /*27ca0*/  @!PT LDS RZ, [RZ] ;  /* 0x00000000fffff984 */ /* 0x000fe20000000800 */
[----:B------:R-:W-:Y:S01]  /*27cb0*/  @!PT LDS RZ, [RZ] ;  /* 0x00000000fffff984 */ /* 0x000fe20000000800 */
[----:B------:R-:W-:Y:S01]  /*27cc0*/  @!PT LDS RZ, [RZ] ;  /* 0x00000000fffff984 */ /* 0x000fe20000000800 */
[----:B------:R0:W-:Y:S06]  /*27cd0*/  MEMBAR.ALL.CTA ;  /* 0x0000000000007992 */ /* 0x0001ec0000008000 */
[----:B0-----:R-:W0:Y:S01]  /*27ce0*/  FENCE.VIEW.ASYNC.S ;  /* 0x00000000000073c6 */ /* 0x001e220000000000 */
[----:B------:R-:W-:Y:S05]  /*27cf0*/  @!P1 BRA `(.L_x_740) ;  /* 0x0000000000049947 */ /* 0x000fea0003800000 */
[----:B------:R-:W-:Y:S01]  /*27d00*/  BPT.TRAP 0x1 ;  /* 0x000000040000795c */ /* 0x000fe20000300000 */
.L_x_740:
[----:B0-----:R0:W-:Y:S01]  /*27d10*/  SYNCS.ARRIVE.TRANS64.A1T0 RZ, [R17+URZ+0x29850], RZ ;  /* 0x029850ff11ff79a7 */ /* 0x0011e2000810003f */
[----:B------:R-:W-:Y:S06]  /*27d20*/  BAR.SYNC.DEFER_BLOCKING 0x2, 0x80 ;  /* 0x0082000000007b1d */ /* 0x000fec0000010000 */
[----:B------:R-:W-:Y:S05]  /*27d30*/  @!P0 BRA `(.L_x_741) ;  /* 0x0000000000048947 */ /* 0x000fea0003800000 */
[----:B------:R-:W-:Y:S01]  /*27d40*/  BPT.TRAP 0x1 ;  /* 0x000000040000795c */ /* 0x000fe20000300000 */
.L_x_741:
[----:B-1----:R-:W2:Y:S01]  /*27d50*/  LDL R0, [R1+0x14] ;  /* 0x0000140001007983 */ /* 0x002ea20000100800 */
[----:B0-----:R-:W-:Y:S01]  /*27d60*/  VIADD R17, R17, 0x29880 ;  /* 0x0002988011117836 */ /* 0x001fe20000000000 */
[----:B------:R-:W-:-:S04]  /*27d70*/  IADD3 R23, R23, 0x1, RZ ;  /* 0x0000000117177810 */ /* 0x000fc80007ffe0ff */
[----:B------:R-:W-:-:S04]  /*27d80*/  ISETP.NE.AND P0, PT, R23, 0x2, PT ;  /* 0x000000021700780c */ /* 0x000fc80003f05270 */
[----:B------:R-:W-:Y:S02]  /*27d90*/  SEL R3, RZ, 0x1, P0 ;  /* 0x00000001ff037807 */ /* 0x000fe40000000000 */
[----:B------:R-:W-:Y:S02]  /*27da0*/  SEL R23, R23, RZ, P0 ;  /* 0x000000ff17177207 */ /* 0x000fe40000000000 */
[----:B------:R-:W-:Y:S02]  /*27db0*/  LOP3.LUT R34, R34, R3, RZ, 0x3c, !PT ;  /* 0x0000000322227212 */ /* 0x000fe400078e3cff */
[----:B--2---:R-:W-:-:S04]  /*27dc0*/  PRMT R17, R0, 0x654, R17 ;  /* 0x0000065400117816 */ /* 0x004fc80000000011 */
[----:B------:R2:W-:Y:S03]  /*27dd0*/  SYNCS.ARRIVE.TRANS64.RED.A1T0 RZ, [R17+URZ], RZ ;  /* 0x000000ff11ff79a7 */ /* 0x0005e6000810043f */
.L_x_680:
[----:B------:R-:W3:Y:S02]  /*27de0*/  LDL R0, [R1] ;  /* 0x0000000001007983 */ /* 0x000ee40000100800 */
[----:B---3--:R-:W-:-:S13]  /*27df0*/  LOP3.LUT P0, RZ, R0, 0x100, RZ, 0xc0, !PT ;  /* 0x0000010000ff7812 */ /* 0x008fda000780c0ff */
[----:B------:R-:W-:Y:S05]  /*27e00*/  @!P0 BRA `(.L_x_742) ;  /* 0x0000000000288947 */ /* 0x000fea0003800000 */
[----:B------:R-:W-:Y:S05]  /*27e10*/  WARPSYNC.ALL ;  /* 0x0000000000007948 */ /* 0x000fea0003800000 */
[----:B------:R-:W3:Y:S08]  /*27e20*/  S2UR UR4, SR_CgaCtaId ;  /* 0x00000000000479c3 */ /* 0x000ef00000008800 */
[----:B------:R-:W-:Y:S01]  /*27e30*/  BAR.SYNC.DEFER_BLOCKING 0x5, 0x180 ;  /* 0x0146000000007b1d */ /* 0x000fe20000010000 */
[----:B-1----:R-:W-:Y:S01]  /*27e40*/  MOV R22, 0x400 ;  /* 0x0000040000167802 */ /* 0x002fe20000000f00 */
[----:B---3--:R-:W-:-:S05]  /*27e50*/  IMAD.U32 R0, RZ, RZ, UR4 ;  /* 0x00000004ff007e24 */ /* 0x008fca000f8e00ff */
[----:B------:R-:W-:Y:S01]  /*27e60*/  LEA R22, R0, R22, 0x18 ;  /* 0x0000001600167211 */ /* 0x000fe200078ec0ff */
[----:B------:R1:W-:Y:S04]  /*27e70*/  STL [R1+0x14], R0 ;  /* 0x0000140001007387 */ /* 0x0003e80000100800 */
[----:B--2---:R1:W2:Y:S01]  /*27e80*/  LDS.128 R16, [R22+0x298d0] ;  /* 0x0298d00016107984 */ /* 0x0042a20000000c00 */
[----:B------:R-:W-:Y:S06]  /*27e90*/  BAR.ARV 0x4, 0x180 ;  /* 0x0106000000007b1d */ /* 0x000fec0000002000 */
[----:B------:R-:W-:Y:S05]  /*27ea0*/  BRA `(.L_x_743) ;  /* 0x0000000800487947 */ /* 0x000fea0003800000 */
.L_x_742:
[----:B------:R-:W0:Y:S01]  /*27eb0*/  S2R R0, SR_TID.X ;  /* 0x0000000000007919 */ /* 0x000e220000002100 */
[----:B------:R-:W-:Y:S01]  /*27ec0*/  UMOV UR4, 0xffffffff ;  /* 0xffffffff00047882 */ /* 0x000fe20000000000 */
[----:B0-----:R-:W-:-:S04]  /*27ed0*/  LOP3.LUT R8, R0, 0x1f, RZ, 0xc0, !PT ;  /* 0x0000001f00087812 */ /* 0x001fc800078ec0ff */
[----:B------:R-:W-:Y:S01]  /*27ee0*/  ISETP.NE.AND P0, PT, R8, 0x1f, PT ;  /* 0x0000001f0800780c */ /* 0x000fe20003f05270 */
[----:B------:R-:W-:-:S12]  /*27ef0*/  BRA.DIV UR4, `(.L_x_744) ;  /* 0x0000005a042c7947 */ /* 0x000fd8000b800000 */
[----:B-1----:R-:W-:Y:S01]  /*27f00*/  IMAD.IADD R5, R19, 0x1, R8 ;  /* 0x0000000113057824 */ /* 0x002fe200078e0208 */
[----:B------:R-:W-:-:S04]  /*27f10*/  ULDC UR4, c[0x0][0xc3c] ;  /* 0x00030f0000047ab9 */ /* 0x000fc80000000800 */
[----:B------:R-:W-:-:S13]  /*27f20*/  ISETP.GE.OR P1, PT, R5, UR4, !P0 ;  /* 0x0000000405007c0c */ /* 0x000fda000c726670 */
[----:B------:R-:W0:Y:S02]  /*27f30*/  @!P1 LDC.64 R2, c[0x0][0xc80] ;  /* 0x00032000ff029b82 */ /* 0x000e240000000a00 */
[----:B0-----:R-:W-:-:S06]  /*27f40*/  @!P1 IMAD.WIDE R2, R5, 0x4, R2 ;  /* 0x0000000405029825 */ /* 0x001fcc00078e0202 */
[----:B------:R0:W3:Y:S01]  /*27f50*/  @!P1 LDG.E R3, desc[UR50][R2.64] ;  /* 0x0000003202039981 */ /* 0x0000e2000c1e1900 */
[C---:B------:R-:W-:Y:S02]  /*27f60*/  ISETP.GE.U32.AND P2, PT, R8.reuse, 0x2, PT ;  /* 0x000000020800780c */ /* 0x040fe40003f46070 */
[C---:B------:R-:W-:Y:S01]  /*27f70*/  ISETP.GE.U32.AND P3, PT, R8.reuse, 0x4, PT ;  /* 0x000000040800780c */ /* 0x040fe20003f66070 */
[----:B------:R-:W-:Y:S01]  /*27f80*/  SHFL.IDX PT, R0, R16, RZ, 0x1f ;  /* 0x00001fff10007589 */ /* 0x000fe200000e0000 */
[C---:B------:R-:W-:Y:S02]  /*27f90*/  ISETP.GE.U32.AND P4, PT, R8.reuse, 0x8, PT ;  /* 0x000000080800780c */ /* 0x040fe40003f86070 */
[----:B------:R-:W-:Y:S01]  /*27fa0*/  ISETP.GE.U32.AND P5, PT, R8, 0x10, PT ;  /* 0x000000100800780c */ /* 0x000fe20003fa6070 */
[----:B------:R-:W-:Y:S01]  /*27fb0*/  SHFL.IDX PT, R4, R16, 0x1, 0x1f ;  /* 0x00201f0010047f89 */ /* 0x000fe200000e0000 */
[----:B0-----:R-:W-:Y:S01]  /*27fc0*/  IMAD.MOV.U32 R2, RZ, RZ, RZ ;  /* 0x000000ffff027224 */ /* 0x001fe200078e00ff */
[----:B---3--:R-:W-:-:S02]  /*27fd0*/  @!P1 MOV R2, R3 ;  /* 0x0000000300029202 */ /* 0x008fc40000000f00 */
[----:B------:R-:W-:-:S03]  /*27fe0*/  ISETP.NE.AND P1, PT, R8, RZ, PT ;  /* 0x000000ff0800720c */ /* 0x000fc60003f25270 */
        /* <DEDUP_REMOVED lines=15> */
[----:B------:R0:W1:Y:S02]  /*280e0*/  SHFL.IDX PT, R14, R3, 0x1f, 0x1f ;  /* 0x03e01f00030e7f89 */ /* 0x00006400000e0000 */
.L_x_952:
[----:B------:R-:W-:Y:S02]  /*280f0*/  ULDC UR4, c[0x0][0xc38] ;  /* 0x00030e0000047ab9 */ /* 0x000fe40000000800 */
[----:B------:R-:W-:-:S04]  /*28100*/  IMAD.U32 R16, RZ, RZ, UR4 ;  /* 0x00000004ff107e24 */ /* 0x000fc8000f8e00ff */
[----:B-1----:R-:W-:-:S04]  /*28110*/  IMAD R5, R14, R16, RZ ;  /* 0x000000100e057224 */ /* 0x002fc800078e02ff */
[----:B------:R-:W-:-:S05]  /*28120*/  IMAD.IADD R4, R4, 0x1, R5 ;  /* 0x0000000104047824 */ /* 0x000fca00078e0205 */
[----:B------:R-:W-:-:S13]  /*28130*/  ISETP.GT.AND P6, PT, R4, R0, PT ;  /* 0x000000000400720c */ /* 0x000fda0003fc4270 */
[----:B------:R-:W-:Y:S05]  /*28140*/  @P6 BRA `(.L_x_745) ;  /* 0x00000000009c6947 */ /* 0x000fea0003800000 */
.L_x_750:
[----:B------:R-:W1:Y:S01]  /*28150*/  LDC R6, c[0x0][0xc3c] ;  /* 0x00030f00ff067b82 */ /* 0x000e620000000800 */
[----:B------:R-:W-:-:S04]  /*28160*/  IADD3 R19, R19, 0x1f, RZ ;  /* 0x0000001f13137810 */ /* 0x000fc80007ffe0ff */
[----:B-1----:R-:W-:-:S13]  /*28170*/  ISETP.GE.AND P6, PT, R19, R6, PT ;  /* 0x000000061300720c */ /* 0x002fda0003fc6270 */
[----:B------:R-:W-:Y:S05]  /*28180*/  @P6 BRA `(.L_x_746) ;  /* 0x0000000400446947 */ /* 0x000fea0003800000 */
[----:B------:R-:W1:Y:S01]  /*28190*/  S2R R2, SR_TID.X ;  /* 0x0000000000027919 */ /* 0x000e620000002100 */
[----:B------:R-:W-:Y:S01]  /*281a0*/  BSSY B0, `(.L_x_747) ;  /* 0x0000009000007945 */ /* 0x000fe20003800000 */
[----:B-1----:R-:W-:-:S05]  /*281b0*/  LOP3.LUT R2, R2, 0x1f, RZ, 0xc0, !PT ;  /* 0x0000001f02027812 */ /* 0x002fca00078ec0ff */
[----:B------:R-:W-:Y:S02]  /*281c0*/  IMAD.IADD R5, R19, 0x1, R2 ;  /* 0x0000000113057824 */ /* 0x000fe400078e0202 */
[----:B------:R-:W-:-:S03]  /*281d0*/  IMAD.MOV.U32 R2, RZ, RZ, RZ ;  /* 0x000000ffff027224 */ /* 0x000fc600078e00ff */
[----:B------:R-:W-:-:S13]  /*281e0*/  ISETP.GE.OR P6, PT, R5, R6, !P0 ;  /* 0x000000060500720c */ /* 0x000fda00047c6670 */
[----:B------:R-:W-:Y:S05]  /*281f0*/  @P6 BRA `(.L_x_748) ;  /* 0x00000000000c6947 */ /* 0x000fea0003800000 */
[----:B0-----:R-:W0:Y:S02]  /*28200*/  LDC.64 R2, c[0x0][0xc80] ;  /* 0x00032000ff027b82 */ /* 0x001e240000000a00 */
[----:B0-----:R-:W-:-:S06]  /*28210*/  IMAD.WIDE R2, R5, 0x4, R2 ;  /* 0x0000000405027825 */ /* 0x001fcc00078e0202 */
[----:B------:R1:W5:Y:S02]  /*28220*/  LDG.E R2, desc[UR50][R2.64] ;  /* 0x0000003202027981 */ /* 0x000364000c1e1900 */
.L_x_748:
[----:B------:R-:W-:Y:S05]  /*28230*/  BSYNC B0 ;  /* 0x0000000000007941 */ /* 0x000fea0003800000 */
.L_x_747:
[----:B------:R-:W-:-:S03]  /*28240*/  UMOV UR4, 0xffffffff ;  /* 0xffffffff00047882 */ /* 0x000fc60000000000 */
[----:B------:R-:W-:Y:S05]  /*28250*/  BRA.DIV UR4, `(.L_x_749) ;  /* 0x0000005a04787947 */ /* 0x000fea000b800000 */
[----:B-----5:R-:W3:Y:S02]  /*28260*/  SHFL.UP PT, R14, R2, 0x1, RZ ;  /* 0x04200000020e7989 */ /* 0x020ee400000e00ff */
[----:B---3--:R-:W-:-:S05]  /*28270*/  SEL R13, R14, RZ, P1 ;  /* 0x000000ff0e0d7207 */ /* 0x008fca0000800000 */
[----:B------:R-:W-:-:S05]  /*28280*/  IMAD.IADD R13, R2, 0x1, R13 ;  /* 0x00000001020d7824 */ /* 0x000fca00078e020d */
[----:B------:R-:W3:Y:S02]  /*28290*/  SHFL.UP PT, R14, R13, 0x2, RZ ;  /* 0x044000000d0e7989 */ /* 0x000ee400000e00ff */
[----:B---3--:R-:W-:-:S04]  /*282a0*/  SEL R14, R14, RZ, P2 ;  /* 0x000000ff0e0e7207 */ /* 0x008fc80001000000 */
[----:B01----:R-:W-:-:S05]  /*282b0*/  IADD3 R3, R13, R14, RZ ;  /* 0x0000000e0d037210 */ /* 0x003fca0007ffe0ff */
        /* <DEDUP_REMOVED lines=9> */
[----:B------:R0:W1:Y:S02]  /*28350*/  SHFL.IDX PT, R14, R3, 0x1f, 0x1f ;  /* 0x03e01f00030e7f89 */ /* 0x00006400000e0000 */
.L_x_960:
[----:B------:R-:W-:Y:S02]  /*28360*/  ULDC UR4, c[0x0][0xc38] ;  /* 0x00030e0000047ab9 */ /* 0x000fe40000000800 */
[----:B------:R-:W-:-:S05]  /*28370*/  MOV R16, UR4 ;  /* 0x0000000400107c02 */ /* 0x000fca0008000f00 */
[----:B-1----:R-:W-:-:S04]  /*28380*/  IMAD R5, R14, R16, RZ ;  /* 0x000000100e057224 */ /* 0x002fc800078e02ff */
[----:B------:R-:W-:-:S05]  /*28390*/  IMAD.IADD R4, R5, 0x1, R4 ;  /* 0x0000000105047824 */ /* 0x000fca00078e0204 */
[----:B------:R-:W-:-:S13]  /*283a0*/  ISETP.GT.AND P6, PT, R4, R0, PT ;  /* 0x000000000400720c */ /* 0x000fda0003fc4270 */
[----:B------:R-:W-:Y:S05]  /*283b0*/  @!P6 BRA `(.L_x_750) ;  /* 0xfffffffc0064e947 */ /* 0x000fea000383ffff */
.L_x_745:
[----:B------:R-:W-:Y:S01]  /*283c0*/  IMAD.IADD R5, R4, 0x1, -R5 ;  /* 0x0000000104057824 */ /* 0x000fe200078e0a05 */
[----:B------:R-:W-:-:S03]  /*283d0*/  UMOV UR4, 0xffffffff ;  /* 0xffffffff00047882 */ /* 0x000fc60000000000 */
[----:B------:R-:W-:-:S05]  /*283e0*/  IMAD R7, R3, R16, R5 ;  /* 0x0000001003077224 */ /* 0x000fca00078e0205 */
[----:B------:R-:W-:Y:S01]  /*283f0*/  ISETP.GT.AND P6, PT, R7, R0, PT ;  /* 0x000000000700720c */ /* 0x000fe20003fc4270 */
[----:B------:R-:W-:-:S12]  /*28400*/  BRA.DIV UR4, `(.L_x_751) ;  /* 0x0000005a04c87947 */ /* 0x000fd8000b800000 */
[----:B------:R-:W-:-:S04]  /*28410*/  VOTE.ANY R6, PT, !P6 ;  /* 0x0000000000067806 */ /* 0x000fc800070e0100 */
[----:B------:R-:W2:Y:S02]  /*28420*/  POPC R4, R6 ;  /* 0x0000000600047309 */ /* 0x000ea40000000000 */
[----:B--2---:R1:W2:Y:S02]  /*28430*/  SHFL.IDX PT, R17, R2, R4, 0x1f ;  /* 0x00001f0402117589 */ /* 0x0042a400000e0000 */
.L_x_964:
[----:B------:R-:W-:Y:S01]  /*28440*/  ISETP.NE.AND P0, PT, R6, RZ, PT ;  /* 0x000000ff0600720c */ /* 0x000fe20003f05270 */
[----:B------:R-:W-:-:S12]  /*28450*/  IMAD.MOV.U32 R14, RZ, RZ, RZ ;  /* 0x000000ffff0e7224 */ /* 0x000fd800078e00ff */
[----:B------:R-:W-:Y:S05]  /*28460*/  @!P0 BRA `(.L_x_752) ;  /* 0x0000000000108947 */ /* 0x000fea0003800000 */
[----:B------:R-:W-:Y:S01]  /*28470*/  UMOV UR4, 0xffffffff ;  /* 0xffffffff00047882 */ /* 0x000fe20000000000 */
[----:B------:R-:W-:Y:S02]  /*28480*/  IADD3 R12, R4, -0x1, RZ ;  /* 0xffffffff040c7810 */ /* 0x000fe40007ffe0ff */
[----:B------:R-:W-:Y:S05]  /*28490*/  BRA.DIV UR4, `(.L_x_753) ;  /* 0x0000005a04ec7947 */ /* 0x000fea000b800000 */
[----:B------:R3:W4:Y:S02]  /*284a0*/  SHFL.IDX PT, R14, R3, R12, 0x1f ;  /* 0x00001f0c030e7589 */ /* 0x00072400000e0000 */
.L_x_752:
[----:B--2---:R-:W-:Y:S01]  /*284b0*/  IABS R6, R17 ;  /* 0x0000001100067213 */ /* 0x004fe20000000000 */
[----:B----4-:R-:W-:Y:S02]  /*284c0*/  IMAD R16, R14, R16, R5 ;  /* 0x000000100e107224 */ /* 0x010fe400078e0205 */
[----:B-1----:R-:W-:Y:S01]  /*284d0*/  IMAD.MOV.U32 R2, RZ, RZ, RZ ;  /* 0x000000ffff027224 */ /* 0x002fe200078e00ff */
[----:B------:R-:W1:Y:S01]  /*284e0*/  I2F.RP R7, R6 ;  /* 0x0000000600077306 */ /* 0x000e620000209400 */
[----:B------:R-:W-:Y:S01]  /*284f0*/  IMAD.IADD R19, R4, 0x1, R19 ;  /* 0x0000000104137824 */ /* 0x000fe200078e0213 */
[----:B------:R-:W-:-:S06]  /*28500*/  IADD3 R0, R0, -R16, RZ ;  /* 0x8000001000007210 */ /* 0x000fcc0007ffe0ff */
[----:B-1----:R-:W0:Y:S02]  /*28510*/  MUFU.RCP R7, R7 ;  /* 0x0000000700077308 */ /* 0x002e240000001000 */
[----:B0--3--:R-:W-:-:S06]  /*28520*/  VIADD R3, R7, 0xffffffe ;  /* 0x0ffffffe07037836 */ /* 0x009fcc0000000000 */
[----:B------:R-:W0:Y:S02]  /*28530*/  F2I.FTZ.U32.TRUNC.NTZ R3, R3 ;  /* 0x0000000300037305 */ /* 0x000e24000021f000 */
[----:B0-----:R-:W-:-:S04]  /*28540*/  IMAD.MOV R5, RZ, RZ, -R3 ;  /* 0x000000ffff057224 */ /* 0x001fc800078e0a03 */
[----:B------:R-:W-:-:S04]  /*28550*/  IMAD R5, R5, R6, RZ ;  /* 0x0000000605057224 */ /* 0x000fc800078e02ff */
[----:B------:R-:W-:Y:S01]  /*28560*/  IMAD.HI.U32 R2, R3, R5, R2 ;  /* 0x0000000503027227 */ /* 0x000fe200078e0002 */
[----:B------:R-:W-:Y:S02]  /*28570*/  IABS R5, R17 ;  /* 0x0000001100057213 */ /* 0x000fe40000000000 */
[----:B------:R-:W-:-:S03]  /*28580*/  IABS R3, R0 ;  /* 0x0000000000037213 */ /* 0x000fc60000000000 */
[----:B------:R-:W-:Y:S02]  /*28590*/  IMAD.MOV R5, RZ, RZ, -R5 ;  /* 0x000000ffff057224 */ /* 0x000fe400078e0a05 */
        /* <DEDUP_REMOVED lines=9> */
[----:B------:R-:W-:-:S06]  /*28630*/  @P0 IADD3 R2, R2, 0x1, RZ ;  /* 0x0000000102020810 */ /* 0x000fcc0007ffe0ff */
[----:B------:R-:W-:Y:S01]  /*28640*/  @!P2 IMAD.MOV R2, RZ, RZ, -R2 ;  /* 0x000000ffff02a224 */ /* 0x000fe200078e0a02 */
[----:B------:R-:W-:-:S04]  /*28650*/  @!P1 LOP3.LUT R2, RZ, R17, RZ, 0x33, !PT ;  /* 0x00000011ff029212 */ /* 0x000fc800078e33ff */
[----:B------:R-:W-:Y:S01]  /*28660*/  MOV R18, R2 ;  /* 0x0000000200127202 */ /* 0x000fe20000000f00 */
[----:B------:R-:W-:-:S04]  /*28670*/  IMAD.MOV R3, RZ, RZ, -R2 ;  /* 0x000000ffff037224 */ /* 0x000fc800078e0a02 */
[----:B------:R-:W-:Y:S01]  /*28680*/  IMAD R17, R17, R3, R0 ;  /* 0x0000000311117224 */ /* 0x000fe200078e0200 */
[----:B------:R-:W-:Y:S06]  /*28690*/  BRA `(.L_x_754) ;  /* 0x00000000001c7947 */ /* 0x000fec0003800000 */
.L_x_746:
[----:B------:R-:W-:Y:S01]  /*286a0*/  UMOV UR4, URZ ;  /* 0x0000003f00047c82 */ /* 0x000fe20008000000 */
[----:B------:R-:W-:Y:S01]  /*286b0*/  UMOV UR5, URZ ;  /* 0x0000003f00057c82 */ /* 0x000fe20008000000 */
[----:B------:R-:W-:Y:S01]  /*286c0*/  ULDC UR6, c[0x0][0xc3c] ;  /* 0x00030f0000067ab9 */ /* 0x000fe20000000800 */
[----:B------:R-:W-:Y:S01]  /*286d0*/  IMAD.MOV.U32 R16, RZ, RZ, R0 ;  /* 0x000000ffff107224 */ /* 0x000fe200078e0000 */
[----:B------:R-:W-:Y:S01]  /*286e0*/  MOV R19, UR6 ;  /* 0x0000000600137c02 */ /* 0x000fe20008000f00 */
[----:B--2---:R-:W-:Y:S02]  /*286f0*/  IMAD.U32 R17, RZ, RZ, UR4 ;  /* 0x00000004ff117e24 */ /* 0x004fe4000f8e00ff */
[----:B------:R-:W-:-:S07]  /*28700*/  IMAD.U32 R18, RZ, RZ, UR5 ;  /* 0x00000005ff127e24 */ /* 0x000fce000f8e00ff */
.L_x_754:
[----:B------:R3:W2:Y:S01]  /*28710*/  LDL R2, [R1+0x14] ;  /* 0x0000140001027983 */ /* 0x0006a20000100800 */
[----:B------:R-:W1:Y:S01]  /*28720*/  S2R R0, SR_TID.X ;  /* 0x0000000000007919 */ /* 0x000e620000002100 */
[----:B------:R-:W-:Y:S05]  /*28730*/  WARPSYNC.ALL ;  /* 0x0000000000007948 */ /* 0x000fea0003800000 */
[----:B-1----:R-:W-:Y:S01]  /*28740*/  LOP3.LUT R0, R0, 0x1f, RZ, 0xc0, !PT ;  /* 0x0000001f00007812 */ /* 0x002fe200078ec0ff */
[----:B------:R-:W-:Y:S03]  /*28750*/  BAR.SYNC.DEFER_BLOCKING 0x4, 0x180 ;  /* 0x0106000000007b1d */ /* 0x000fe60000010000 */
[----:B------:R-:W-:-:S13]  /*28760*/  ISETP.NE.AND P0, PT, R0, RZ, PT ;  /* 0x000000ff0000720c */ /* 0x000fda0003f05270 */
[----:B------:R-:W-:Y:S01]  /*28770*/  @!P0 MOV R0, 0x400 ;  /* 0x0000040000008802 */ /* 0x000fe20000000f00 */
[----:B--2---:R-:W1:Y:S03]  /*28780*/  @!P0 S2R R2, SR_CgaCtaId ;  /* 0x0000000000028919 */ /* 0x004e660000008800 */
[----:B-1----:R-:W-:Y:S01]  /*28790*/  @!P0 LEA R22, R2, R0, 0x18 ;  /* 0x0000000002168211 */ /* 0x002fe200078ec0ff */
[----:B------:R3:W-:Y:S04]  /*287a0*/  @!P0 STL [R1+0x14], R2 ;  /* 0x0000140201008387 */ /* 0x0007e80000100800 */
[----:B------:R3:W-:Y:S01]  /*287b0*/  @!P0 STS.128 [R22+0x298d0], R16 ;  /* 0x0298d01016008388 */ /* 0x0007e20000000c00 */
[----:B------:R-:W-:Y:S06]  /*287c0*/  BAR.ARV 0x5, 0x180 ;  /* 0x0146000000007b1d */ /* 0x000fec0000002000 */
.L_x_743:
[----:B------:R-:W-:Y:S02]  /*287d0*/  ULDC UR4, c[0x0][0xc3c] ;  /* 0x00030f0000047ab9 */ /* 0x000fe40000000800 */
[----:B--2---:R-:W-:-:S13]  /*287e0*/  ISETP.GE.AND P0, PT, R19, UR4, PT ;  /* 0x0000000413007c0c */ /* 0x004fda000bf06270 */
[----:B------:R-:W-:Y:S05]  /*287f0*/  @!P0 BRA `(.L_x_755) ;  /* 0xffffff9400d88947 */ /* 0x000fea000383ffff */
[----:B------:R-:W-:Y:S05]  /*28800*/  BSYNC B7 ;  /* 0x0000000000077941 */ /* 0x000fea0003800000 */
.L_x_639:
[----:B-12---:R-:W2:Y:S01]  /*28810*/  LDL.LU R0, [R1+0x48] ;  /* 0x0000480001007983 */ /* 0x006ea20000300800 */
[----:B------:R-:W-:Y:S01]  /*28820*/  BSSY B0, `(.L_x_756) ;  /* 0x000000b000007945 */ /* 0x000fe20003800000 */
[----:B------:R-:W1:Y:S01]  /*28830*/  S2R R5, SR_CgaCtaId ;  /* 0x0000000000057919 */ /* 0x000e620000008800 */
[----:B--2---:R-:W-:-:S05]  /*28840*/  VIADD R0, R0, 0x1 ;  /* 0x0000000100007836 */ /* 0x004fca0000000000 */
[----:B0--3--:R-:W-:-:S04]  /*28850*/  LEA.HI R2, R0, R0, RZ, 0x1 ;  /* 0x0000000000027211 */ /* 0x009fc800078f08ff */
[----:B------:R-:W-:Y:S02]  /*28860*/  LOP3.LUT R3, R2, 0xfffffffe, RZ, 0xc0, !PT ;  /* 0xfffffffe02037812 */ /* 0x000fe400078ec0ff */
[----:B------:R-:W-:-:S03]  /*28870*/  MOV R2, 0x400 ;  /* 0x0000040000027802 */ /* 0x000fc60000000f00 */
[----:B------:R-:W-:Y:S01]  /*28880*/  IMAD.IADD R0, R0, 0x1, -R3 ;  /* 0x0000000100007824 */ /* 0x000fe200078e0a03 */
[----:B-1----:R-:W-:-:S04]  /*28890*/  LEA R4, R5, R2, 0x18 ;  /* 0x0000000205047211 */ /* 0x002fc800078ec0ff */
[----:B------:R-:W-:-:S04]  /*288a0*/  SHF.L.U32 R0, R0, 0x1f, RZ ;  /* 0x0000001f00007819 */ /* 0x000fc800000006ff */
[----:B------:R-:W0:Y:S02]  /*288b0*/  SYNCS.PHASECHK.TRANS64.TRYWAIT P0, [R4+URZ+0x29820], R0 ;  /* 0x02982000040075a7 */ /* 0x000e24000800017f */
[----:B0-----:R-:W-:Y:S05]  /*288c0*/  @!P0 BRA `(.L_x_757) ;  /* 0x0000005800048947 */ /* 0x001fea0003800000 */
.L_x_967:
[----:B------:R-:W-:Y:S05]  /*288d0*/  BSYNC B0 ;  /* 0x0000000000007941 */ /* 0x000fea0003800000 */
.L_x_756:
[----:B------:R-:W-:-:S03]  /*288e0*/  UMOV UR4, 0xffffffff ;  /* 0xffffffff00047882 */ /* 0x000fc60000000000 */
[----:B------:R-:W-:Y:S05]  /*288f0*/  BRA.DIV UR4, `(.L_x_758) ;  /* 0x0000005a040c7947 */ /* 0x000fea000b800000 */
[----:B0-----:R-:W0:Y:S02]  /*28900*/  S2R R0, SR_TID.X ;  /* 0x0000000000007919 */ /* 0x001e240000002100 */
[----:B0-----:R-:W-:-:S04]  /*28910*/  SHF.R.U32.HI R0, RZ, 0x5, R0 ;  /* 0x00000005ff007819 */ /* 0x001fc80000011600 */
[----:B------:R-:W-:-:S05]  /*28920*/  LOP3.LUT R0, R0, 0x3, RZ, 0xc0, !PT ;  /* 0x0000000300007812 */ /* 0x000fca00078ec0ff */
[----:B------:R0:W1:Y:S02]  /*28930*/  SHFL.IDX PT, R14, R0, RZ, 0x1f ;  /* 0x00001fff000e7589 */ /* 0x00006400000e0000 */
.L_x_970:
[----:B-1----:R-:W-:-:S13]  /*28940*/  ISETP.NE.AND P0, PT, R14, RZ, PT ;  /* 0x000000ff0e00720c */ /* 0x002fda0003f05270 */
[----:B------:R-:W-:Y:S05]  /*28950*/  @P0 BRA `(.L_x_431) ;  /* 0x0000000000a80947 */ /* 0x000fea0003800000 */
[----:B------:R-:W-:-:S03]  /*28960*/  UMOV UR4, 0xffffffff ;  /* 0xffffffff00047882 */ /* 0x000fc60000000000 */
[----:B------:R-:W-:Y:S05]  /*28970*/  BRA.DIV UR4, `(.L_x_759) ;  /* 0x0000005a04207947 */ /* 0x000fea000b800000 */
[----:B------:R-:W-:-:S13]  /*28980*/  ELECT P6, URZ, PT ;  /* 0x00000000003f782f */ /* 0x000fda00038c0000 */
.L_x_973:
[----:B------:R-:W-:Y:S05]  /*28990*/  @!P6 BRA `(.L_x_431) ;  /* 0x000000000098e947 */ /* 0x000fea0003800000 */
[----:B------:R-:W-:-:S06]  /*289a0*/  ULOP3.LUT UR4, UR36, 0x2, URZ, 0xfc, !UPT ;  /* 0x0000000224047892 */ /* 0x000fcc000f8efc3f */
[----:B0-----:R-:W-:-:S05]  /*289b0*/  IMAD.U32 R0, RZ, RZ, UR4 ;  /* 0x00000004ff007e24 */ /* 0x001fca000f8e00ff */
[----:B------:R-:W-:-:S13]  /*289c0*/  ISETP.NE.AND P0, PT, R0, 0x3, PT ;  /* 0x000000030000780c */ /* 0x000fda0003f05270 */
[----:B------:R-:W-:Y:S05]  /*289d0*/  @!P0 BRA `(.L_x_760) ;  /* 0x0000000000048947 */ /* 0x000fea0003800000 */
[----:B------:R-:W-:Y:S01]  /*289e0*/  BPT.TRAP 0x1 ;  /* 0x000000040000795c */ /* 0x000fe20000300000 */
.L_x_760:
[C---:B------:R-:W-:Y:S01]  /*289f0*/  LEA R5, R23.reuse, R4, 0x3 ;  /* 0x0000000417057211 */ /* 0x040fe200078e18ff */
[----:B------:R-:W-:Y:S01]  /*28a00*/  VIADD R23, R23, 0x1 ;  /* 0x0000000117177836 */ /* 0x000fe20000000000 */
[----:B------:R-:W-:-:S04]  /*28a10*/  SHF.L.U32 R0, R34, 0x1f, RZ ;  /* 0x0000001f22007819 */ /* 0x000fc800000006ff */
[----:B------:R-:W0:Y:S01]  /*28a20*/  SYNCS.PHASECHK.TRANS64.TRYWAIT P1, [R5+URZ+0x29840], R0 ;  /* 0x02984000050075a7 */ /* 0x000e22000802017f */
[----:B------:R-:W-:-:S04]  /*28a30*/  ISETP.NE.AND P2, PT, R23, 0x2, PT ;  /* 0x000000021700780c */ /* 0x000fc80003f45270 */
[----:B------:R-:W-:Y:S01]  /*28a40*/  SEL R3, RZ, 0x1, P2 ;  /* 0x00000001ff037807 */ /* 0x000fe20001000000 */
[----:B0-----:R-:W-:Y:S08]  /*28a50*/  @!P1 BRA `(.L_x_761) ;  /* 0x0000005800089947 */ /* 0x001ff00003800000 */
.L_x_974:
[----:B------:R-:W-:Y:S02]  /*28a60*/  SEL R23, R23, RZ, P2 ;  /* 0x000000ff17177207 */ /* 0x000fe40001000000 */
[----:B------:R-:W-:Y:S01]  /*28a70*/  LOP3.LUT R2, R34, R3, RZ, 0x3c, !PT ;  /* 0x0000000322027212 */ /* 0x000fe200078e3cff */
[----:B------:R-:W-:Y:S06]  /*28a80*/  @!P0 BRA `(.L_x_762) ;  /* 0x0000000000048947 */ /* 0x000fec0003800000 */
[----:B------:R-:W-:Y:S01]  /*28a90*/  BPT.TRAP 0x1 ;  /* 0x000000040000795c */ /* 0x000fe20000300000 */
.L_x_762:
[----:B------:R-:W-:Y:S01]  /*28aa0*/  IMAD R23, R23, 0x8, R4 ;  /* 0x0000000817177824 */ /* 0x000fe200078e0204 */
[----:B------:R-:W-:-:S04]  /*28ab0*/  SHF.L.U32 R2, R2, 0x1f, RZ ;  /* 0x0000001f02027819 */ /* 0x000fc800000006ff */
[----:B------:R-:W1:Y:S02]  /*28ac0*/  SYNCS.PHASECHK.TRANS64.TRYWAIT P1, [R23+URZ+0x29840], R2 ;  /* 0x02984002170075a7 */ /* 0x000e64000802017f */
[----:B-1----:R-:W-:Y:S05]  /*28ad0*/  @!P1 BRA `(.L_x_763) ;  /* 0x0000005400fc9947 */ /* 0x002fea0003800000 */
.L_x_975:
[----:B------:R-:W-:Y:S05]  /*28ae0*/  @!P0 BRA `(.L_x_764) ;  /* 0x0000000000048947 */ /* 0x000fea0003800000 */
[----:B------:R-:W-:Y:S01]  /*28af0*/  BPT.TRAP 0x1 ;  /* 0x000000040000795c */ /* 0x000fe20000300000 */
.L_x_764:
[----:B------:R-:W2:Y:S02]  /*28b00*/  SYNCS.PHASECHK.TRANS64.TRYWAIT P1, [R5+URZ+0x29860], R0 ;  /* 0x02986000050075a7 */ /* 0x000ea4000802017f */
[----:B--2---:R-:W-:Y:S05]  /*28b10*/  @!P1 BRA `(.L_x_765) ;  /* 0x0000005800009947 */ /* 0x004fea0003800000 */
.L_x_976:
[----:B------:R-:W-:Y:S05]  /*28b20*/  @!P0 BRA `(.L_x_766) ;  /* 0x0000000000048947 */ /* 0x000fea0003800000 */
[----:B------:R-:W-:Y:S01]  /*28b30*/  BPT.TRAP 0x1 ;  /* 0x000000040000795c */ /* 0x000fe20000300000 */
.L_x_766:
[----:B------:R-:W3:Y:S02]  /*28b40*/  SYNCS.PHASECHK.TRANS64.TRYWAIT P1, [R23+URZ+0x29860], R2 ;  /* 0x02986002170075a7 */ /* 0x000ee4000802017f */
[----:B---3--:R-:W-:Y:S05]  /*28b50*/  @!P1 BRA `(.L_x_767) ;  /* 0x0000005800049947 */ /* 0x008fea0003800000 */
.L_x_977:
[----:B------:R-:W-:Y:S05]  /*28b60*/  @!P0 BRA `(.L_x_768) ;  /* 0x0000000000048947 */ /* 0x000fea0003800000 */
[----:B------:R-:W-:Y:S01]  /*28b70*/  BPT.TRAP 0x1 ;  /* 0x000000040000795c */ /* 0x000fe20000300000 */
.L_x_768:
[----:B------:R-:W4:Y:S02]  /*28b80*/  SYNCS.PHASECHK.TRANS64.TRYWAIT P1, [R5+URZ+0x29880], R0 ;  /* 0x02988000050075a7 */ /* 0x000f24000802017f */
[----:B----4-:R-:W-:Y:S05]  /*28b90*/  @!P1 BRA `(.L_x_769) ;  /* 0x0000005800089947 */ /* 0x010fea0003800000 */
.L_x_978:
[----:B------:R-:W-:Y:S05]  /*28ba0*/  @!P0 BRA `(.L_x_770) ;  /* 0x0000000000048947 */ /* 0x000fea0003800000 */
[----:B------:R-:W-:Y:S01]  /*28bb0*/  BPT.TRAP 0x1 ;  /* 0x000000040000795c */ /* 0x000fe20000300000 */
.L_x_770:
[----:B------:R0:W0:Y:S02]  /*28bc0*/  SYNCS.PHASECHK.TRANS64.TRYWAIT P0, [R23+URZ+0x29880], R2 ;  /* 0x02988002170075a7 */ /* 0x000024000800017f */
[----:B0-----:R-:W-:Y:S05]  /*28bd0*/  @!P0 NANOSLEEP.SYNCS 0x989680 ;  /* 0x009896800000895d */ /* 0x001fea0003900000 */
[----:B------:R-:W0:Y:S02]  /*28be0*/  @!P0 SYNCS.PHASECHK.TRANS64 P0, [R23+URZ+0x29880], R2 ;  /* 0x02988002170085a7 */ /* 0x000e24000800007f */
[----:B0-----:R-:W-:Y:S05]  /*28bf0*/  @!P0 BRA `(.L_x_770) ;  /* 0xfffffffc00f08947 */ /* 0x001fea000383ffff */
.L_x_431:
[----:B------:R-:W-:Y:S05]  /*28c00*/  BSYNC B8 ;  /* 0x0000000000087941 */ /* 0x000fea0003800000 */
.L_x_428:
[----:B------:R-:W-:Y:S05]  /*28c10*/  EXIT ;  /* 0x000000000000794d */ /* 0x000fea0003800000 */
.L_x_449:
[----:B-1----:R1:W2:Y:S02]  /*28c20*/  SYNCS.PHASECHK.TRANS64.TRYWAIT P5, [R91+URZ+0x29890], R92 ;  /* 0x0298905c5b0075a7 */ /* 0x0022a400080a017f */
[----:B--2---:R-:W-:Y:S05]  /*28c30*/  @!P5 NANOSLEEP.SYNCS 0x989680 ;  /* 0x009896800000d95d */ /* 0x004fea0003900000 */
[----:B------:R-:W2:Y:S02]  /*28c40*/  @!P5 SYNCS.PHASECHK.TRANS64 P5, [R91+URZ+0x29890], R92 ;  /* 0x0298905c5b00d5a7 */ /* 0x000ea400080a007f */
[----:B--2---:R-:W-:Y:S05]  /*28c50*/  @!P5 BRA `(.L_x_449) ;  /* 0xfffffffc00f0d947 */ /* 0x004fea000383ffff */
[----:B------:R-:W-:Y:S05]  /*28c60*/  BRA `(.L_x_771) ;  /* 0xfffffda8005c7947 */ /* 0x000fea000383ffff */
.L_x_450:
[----:B------:R-:W-:Y:S01]  /*28c70*/  BSSY B1, `(.L_x_772) ;  /* 0x0000008000017945 */ /* 0x000fe20003800000 */
[----:B0-----:R-:W-:Y:S01]  /*28c80*/  IMAD.MOV.U32 R13, RZ, RZ, R119 ;  /* 0x000000ffff0d7224 */ /* 0x001fe200078e0077 */
[----:B------:R-:W-:Y:S01]  /*28c90*/  MOV R12, RZ ;  /* 0x000000ff000c7202 */ /* 0x000fe20000000f00 */
[----:B------:R-:W-:Y:S02]  /*28ca0*/  IMAD.MOV.U32 R11, RZ, RZ, 0x1e1f ;  /* 0x00001e1fff0b7424 */ /* 0x000fe400078e00ff */
[----:B------:R-:W-:-:S07]  /*28cb0*/  IMAD.MOV.U32 R15, RZ, RZ, -0x1 ;  /* 0xffffffffff0f7424 */ /* 0x000fce00078e00ff */
[----:B-1----:R-:W-:Y:S05]  /*28cc0*/  WARPSYNC.COLLECTIVE R15, `(.L_x_773) ;  /* 0x000000000f087348 */ /* 0x002fea0003c00000 */
[----:B------:R0:W2:Y:S02]  /*28cd0*/  SHFL.IDX P6, R14, R13, R12, R11 ;  /* 0x0000000c0d0e7389 */ /* 0x0000a400000c000b */
[----:B012---:R-:W-:Y:S01]  /*28ce0*/  ENDCOLLECTIVE ;  /* 0x000000000000791b */ /* 0x007fe20003800000 */
.L_x_773:
[----:B------:R-:W-:Y:S05]  /*28cf0*/  BSYNC B1 ;  /* 0x0000000000017941 */ /* 0x000fea0003800000 */
.L_x_772:
[----:B------:R-:W-:Y:S01]  /*28d00*/  MOV R13, R120 ;  /* 0x00000078000d7202 */ /* 0x000fe20000000f00 */
[----:B------:R-:W-:Y:S02]  /*28d10*/  IMAD.MOV.U32 R12, RZ, RZ, RZ ;  /* 0x000000ffff0c7224 */ /* 0x000fe400078e00ff */
[----:B------:R-:W-:Y:S02]  /*28d20*/  IMAD.MOV.U32 R11, RZ, RZ, 0x1e1f ;  /* 0x00001e1fff0b7424 */ /* 0x000fe400078e00ff */
[----:B------:R-:W-:Y:S02]  /*28d30*/  IMAD.MOV.U32 R15, RZ, RZ, -0x1 ;  /* 0xffffffffff0f7424 */ /* 0x000fe400078e00ff */
[----:B------:R-:W-:-:S07]  /*28d40*/  IMAD.MOV.U32 R150, RZ, RZ, R14 ;  /* 0x000000ffff967224 */ /* 0x000fce00078e000e */
[----:B------:R-:W-:Y:S05]  /*28d50*/  WARPSYNC.COLLECTIVE R15, `(.L_x_774) ;  /* 0x000000000f087348 */ /* 0x000fea0003c00000 */
[----:B------:R0:W1:Y:S02]  /*28d60*/  SHFL.IDX P6, R14, R13, R12, R11 ;  /* 0x0000000c0d0e7389 */ /* 0x00006400000c000b */
[----:B01----:R-:W-:Y:S01]  /*28d70*/  ENDCOLLECTIVE ;  /* 0x000000000000791b */ /* 0x003fe20003800000 */
.L_x_774:
[----:B------:R-:W-:Y:S01]  /*28d80*/  MOV R11, R14 ;  /* 0x0000000e000b7202 */ /* 0x000fe20000000f00 */
[----:B------:R-:W-:Y:S06]  /*28d90*/  BRA `(.L_x_775) ;  /* 0xfffffda800247947 */ /* 0x000fec000383ffff */
.L_x_475:
[----:B------:R-:W-:Y:S01]  /*28da0*/  BSSY B1, `(.L_x_776) ;  /* 0x0000008000017945 */ /* 0x000fe20003800000 */
[----:B0-----:R-:W-:Y:S01]  /*28db0*/  IMAD.MOV.U32 R13, RZ, RZ, R119 ;  /* 0x000000ffff0d7224 */ /* 0x001fe200078e0077 */
[----:B------:R-:W-:Y:S01]  /*28dc0*/  MOV R15, 0xffffffff ;  /* 0xffffffff000f7802 */ /* 0x000fe20000000f00 */
[----:B------:R-:W-:Y:S02]  /*28dd0*/  IMAD.MOV.U32 R12, RZ, RZ, 0x1 ;  /* 0x00000001ff0c7424 */ /* 0x000fe400078e00ff */
[----:B----4-:R-:W-:-:S07]  /*28de0*/  IMAD.MOV.U32 R11, RZ, RZ, 0x1e1f ;  /* 0x00001e1fff0b7424 */ /* 0x010fce00078e00ff */
[----:B-123--:R-:W-:Y:S05]  /*28df0*/  WARPSYNC.COLLECTIVE R15, `(.L_x_777) ;  /* 0x000000000f087348 */ /* 0x00efea0003c00000 */
[----:B------:R0:W4:Y:S02]  /*28e00*/  SHFL.IDX P6, R14, R13, R12, R11 ;  /* 0x0000000c0d0e7389 */ /* 0x00012400000c000b */
[----:B01234-:R-:W-:Y:S01]  /*28e10*/  ENDCOLLECTIVE ;  /* 0x000000000000791b */ /* 0x01ffe20003800000 */
.L_x_777:
[----:B------:R-:W-:Y:S05]  /*28e20*/  BSYNC B1 ;  /* 0x0000000000017941 */ /* 0x000fea0003800000 */
.L_x_776:
[----:B------:R-:W-:Y:S01]  /*28e30*/  IMAD.MOV.U32 R13, RZ, RZ, R120 ;  /* 0x000000ffff0d7224 */ /* 0x000fe200078e0078 */
[----:B------:R-:W-:Y:S01]  /*28e40*/  MOV R11, 0x1e1f ;  /* 0x00001e1f000b7802 */ /* 0x000fe20000000f00 */
[----:B------:R-:W-:Y:S02]  /*28e50*/  IMAD.MOV.U32 R12, RZ, RZ, 0x1 ;  /* 0x00000001ff0c7424 */ /* 0x000fe400078e00ff */
[----:B------:R-:W-:Y:S02]  /*28e60*/  IMAD.MOV.U32 R15, RZ, RZ, -0x1 ;  /* 0xffffffffff0f7424 */ /* 0x000fe400078e00ff */
[----:B------:R-:W-:-:S07]  /*28e70*/  IMAD.MOV.U32 R119, RZ, RZ, R14 ;  /* 0x000000ffff777224 */ /* 0x000fce00078e000e */
[----:B------:R-:W-:Y:S05]  /*28e80*/  WARPSYNC.COLLECTIVE R15, `(.L_x_778) ;  /* 0x000000000f087348 */ /* 0x000fea0003c00000 */
[----:B------:R0:W1:Y:S02]  /*28e90*/  SHFL.IDX P6, R14, R13, R12, R11 ;  /* 0x0000000c0d0e7389 */ /* 0x00006400000c000b */
[----:B01----:R-:W-:Y:S01]  /*28ea0*/  ENDCOLLECTIVE ;  /* 0x000000000000791b */ /* 0x003fe20003800000 */
.L_x_778:
[----:B------:R-:W-:Y:S01]  /*28eb0*/  IMAD.MOV.U32 R65, RZ, RZ, R14 ;  /* 0x000000ffff417224 */ /* 0x000fe200078e000e */
[----:B------:R-:W-:Y:S06]  /*28ec0*/  BRA `(.L_x_779) ;  /* 0xfffffdd000f07947 */ /* 0x000fec000383ffff */
.L_x_505:
[----:B--2---:R2:W3:Y:S02]  /*28ed0*/  SYNCS.PHASECHK.TRANS64.TRYWAIT P5, [R91+URZ+0x29890], R92 ;  /* 0x0298905c5b0075a7 */ /* 0x0044e400080a017f */
[----:B---3--:R-:W-:Y:S05]  /*28ee0*/  @!P5 NANOSLEEP.SYNCS 0x989680 ;  /* 0x009896800000d95d */ /* 0x008fea0003900000 */
[----:B------:R-:W3:Y:S02]  /*28ef0*/  @!P5 SYNCS.PHASECHK.TRANS64 P5, [R91+URZ+0x29890], R92 ;  /* 0x0298905c5b00d5a7 */ /* 0x000ee400080a007f */
[----:B---3--:R-:W-:Y:S05]  /*28f00*/  @!P5 BRA `(.L_x_505) ;  /* 0xfffffffc00f0d947 */ /* 0x008fea000383ffff */
[----:B------:R-:W-:Y:S05]  /*28f10*/  BRA `(.L_x_780) ;  /* 0xfffffe0400b07947 */ /* 0x000fea000383ffff */
.L_x_506:
[----:B------:R-:W-:Y:S01]  /*28f20*/  BSSY B1, `(.L_x_781) ;  /* 0x0000008000017945 */ /* 0x000fe20003800000 */
[----:B0-----:R-:W-:Y:S01]  /*28f30*/  IMAD.MOV.U32 R13, RZ, RZ, R119 ;  /* 0x000000ffff0d7224 */ /* 0x001fe200078e0077 */
[----:B------:R-:W-:Y:S01]  /*28f40*/  MOV R12, RZ ;  /* 0x000000ff000c7202 */ /* 0x000fe20000000f00 */
[----:B------:R-:W-:Y:S02]  /*28f50*/  IMAD.MOV.U32 R11, RZ, RZ, 0x1e1f ;  /* 0x00001e1fff0b7424 */ /* 0x000fe400078e00ff */
[----:B------:R-:W-:-:S07]  /*28f60*/  IMAD.MOV.U32 R15, RZ, RZ, -0x1 ;  /* 0xffffffffff0f7424 */ /* 0x000fce00078e00ff */
[----:B--2---:R-:W-:Y:S05]  /*28f70*/  WARPSYNC.COLLECTIVE R15, `(.L_x_782) ;  /* 0x000000000f087348 */ /* 0x004fea0003c00000 */
[----:B------:R0:W1:Y:S02]  /*28f80*/  SHFL.IDX P6, R14, R13, R12, R11 ;  /* 0x0000000c0d0e7389 */ /* 0x00006400000c000b */
[----:B012---:R-:W-:Y:S01]  /*28f90*/  ENDCOLLECTIVE ;  /* 0x000000000000791b */ /* 0x007fe20003800000 */
.L_x_782:
[----:B------:R-:W-:Y:S05]  /*28fa0*/  BSYNC B1 ;  /* 0x0000000000017941 */ /* 0x000fea0003800000 */
.L_x_781:
        /* <DEDUP_REMOVED lines=8> */
.L_x_783:
[----:B------:R-:W-:Y:S01]  /*29030*/  MOV R11, R14 ;  /* 0x0000000e000b7202 */ /* 0x000fe20000000f00 */
[----:B------:R-:W-:Y:S06]  /*29040*/  BRA `(.L_x_784) ;  /* 0xfffffe04007c7947 */ /* 0x000fec000383ffff */
.L_x_519:
        /* <DEDUP_REMOVED lines=8> */
.L_x_786:
[----:B------:R-:W-:Y:S05]  /*290d0*/  BSYNC B1 ;  /* 0x0000000000017941 */ /* 0x000fea0003800000 */
.L_x_785:
        /* <DEDUP_REMOVED lines=8> */
.L_x_787:
[----:B------:R-:W-:Y:S01]  /*29160*/  IMAD.MOV.U32 R120, RZ, RZ, R14 ;  /* 0x000000ffff787224 */ /* 0x000fe200078e000e */
[----:B------:R-:W-:Y:S06]  /*29170*/  BRA `(.L_x_788) ;  /* 0xfffffe3000ac7947 */ /* 0x000fec000383ffff */
.L_x_532:
[----:B-1----:R1:W2:Y:S02]  /*29180*/  SYNCS.PHASECHK.TRANS64.TRYWAIT P2, [R91+URZ+0x29890], R92 ;  /* 0x0298905c5b0075a7 */ /* 0x0022a4000804017f */
[----:B--2---:R-:W-:Y:S05]  /*29190*/  @!P2 NANOSLEEP.SYNCS 0x989680 ;  /* 0x009896800000a95d */ /* 0x004fea0003900000 */
[----:B------:R-:W2:Y:S02]  /*291a0*/  @!P2 SYNCS.PHASECHK.TRANS64 P2, [R91+URZ+0x29890], R92 ;  /* 0x0298905c5b00a5a7 */ /* 0x000ea4000804007f */
[----:B--2---:R-:W-:Y:S05]  /*291b0*/  @!P2 BRA `(.L_x_532) ;  /* 0xfffffffc00f0a947 */ /* 0x004fea000383ffff */
[----:B------:R-:W-:Y:S05]  /*291c0*/  BRA `(.L_x_789) ;  /* 0xfffffe6000387947 */ /* 0x000fea000383ffff */
.L_x_533:
[----:B------:R-:W-:Y:S01]  /*291d0*/  BSSY B1, `(.L_x_790) ;  /* 0x0000008000017945 */ /* 0x000fe20003800000 */
[----:B------:R-:W-:Y:S01]  /*291e0*/  IMAD.MOV.U32 R13, RZ, RZ, R47 ;  /* 0x000000ffff0d7224 */ /* 0x000fe200078e002f */
[----:B------:R-:W-:Y:S01]  /*291f0*/  MOV R12, RZ ;  /* 0x000000ff000c7202 */ /* 0x000fe20000000f00 */
[----:B------:R-:W-:Y:S02]  /*29200*/  IMAD.MOV.U32 R11, RZ, RZ, 0x1e1f ;  /* 0x00001e1fff0b7424 */ /* 0x000fe400078e00ff */
[----:B------:R-:W-:-:S07]  /*29210*/  IMAD.MOV.U32 R15, RZ, RZ, -0x1 ;  /* 0xffffffffff0f7424 */ /* 0x000fce00078e00ff */
[----:B-1----:R-:W-:Y:S05]  /*29220*/  WARPSYNC.COLLECTIVE R15, `(.L_x_791) ;  /* 0x000000000f087348 */ /* 0x002fea0003c00000 */
[----:B------:R0:W2:Y:S02]  /*29230*/  SHFL.IDX P6, R14, R13, R12, R11 ;  /* 0x0000000c0d0e7389 */ /* 0x0000a400000c000b */
[----:B012---:R-:W-:Y:S01]  /*29240*/  ENDCOLLECTIVE ;  /* 0x000000000000791b */ /* 0x007fe20003800000 */
.L_x_791:
[----:B------:R-:W-:Y:S05]  /*29250*/  BSYNC B1 ;  /* 0x0000000000017941 */ /* 0x000fea0003800000 */
.L_x_790:
        /* <DEDUP_REMOVED lines=8> */
.L_x_792:
[----:B------:R-:W-:Y:S01]  /*292e0*/  MOV R45, R14 ;  /* 0x0000000e002d7202 */ /* 0x000fe20000000f00 */
[----:B------:R-:W-:Y:S06]  /*292f0*/  BRA `(.L_x_793) ;  /* 0xfffffe6000587947 */ /* 0x000fec000383ffff */
.L_x_536:
[----:B------:R-:W-:Y:S01]  /*29300*/  BSSY B1, `(.L_x_794) ;  /* 0x0000008000017945 */ /* 0x000fe20003800000 */
[----:B----4-:R-:W-:Y:S01]  /*29310*/  IMAD.MOV.U32 R13, RZ, RZ, R47 ;  /* 0x000000ffff0d7224 */ /* 0x010fe200078e002f */
[----:B------:R-:W-:Y:S01]  /*29320*/  MOV R15, 0xffffffff ;  /* 0xffffffff000f7802 */ /* 0x000fe20000000f00 */
[----:B------:R-:W-:Y:S02]  /*29330*/  IMAD.MOV.U32 R12, RZ, RZ, 0x1 ;  /* 0x00000001ff0c7424 */ /* 0x000fe400078e00ff */
[----:B------:R-:W-:-:S07]  /*29340*/  IMAD.MOV.U32 R11, RZ, RZ, 0x1e1f ;  /* 0x00001e1fff0b7424 */ /* 0x000fce00078e00ff */
[----:B0123--:R-:W-:Y:S05]  /*29350*/  WARPSYNC.COLLECTIVE R15, `(.L_x_795) ;  /* 0x000000000f087348 */ /* 0x00ffea0003c00000 */
[----:B------:R4:W0:Y:S02]  /*29360*/  SHFL.IDX P6, R14, R13, R12, R11 ;  /* 0x0000000c0d0e7389 */ /* 0x00082400000c000b */
[----:B01234-:R-:W-:Y:S01]  /*29370*/  ENDCOLLECTIVE ;  /* 0x000000000000791b */ /* 0x01ffe20003800000 */
.L_x_795:
[----:B------:R-:W-:Y:S05]  /*29380*/  BSYNC B1 ;  /* 0x0000000000017941 */ /* 0x000fea0003800000 */
.L_x_794:
        /* <DEDUP_REMOVED lines=8> */
.L_x_796:
[----:B------:R-:W-:Y:S01]  /*29410*/  IMAD.MOV.U32 R45, RZ, RZ, R14 ;  /* 0x000000ffff2d7224 */ /* 0x000fe200078e000e */
[----:B------:R-:W-:Y:S06]  /*29420*/  BRA `(.L_x_797) ;  /* 0xfffffe6000ac7947 */ /* 0x000fec000383ffff */
.L_x_540:
[----:B------:R0:W0:Y:S02]  /*29430*/  SYNCS.PHASECHK.TRANS64.TRYWAIT P1, [R91+URZ+0x298b0], R92 ;  /* 0x0298b05c5b0075a7 */ /* 0x000024000802017f */
[----:B0-----:R-:W-:Y:S05]  /*29440*/  @!P1 NANOSLEEP.SYNCS 0x989680 ;  /* 0x009896800000995d */ /* 0x001fea0003900000 */
[----:B------:R-:W0:Y:S02]  /*29450*/  @!P1 SYNCS.PHASECHK.TRANS64 P1, [R91+URZ+0x298b0], R92 ;  /* 0x0298b05c5b0095a7 */ /* 0x000e24000802007f */
[----:B0-----:R-:W-:Y:S05]  /*29460*/  @!P1 BRA `(.L_x_540) ;  /* 0xfffffffc00f09947 */ /* 0x001fea000383ffff */
[----:B------:R-:W-:Y:S05]  /*29470*/  BRA `(.L_x_798) ;  /* 0xfffffe6400787947 */ /* 0x000fea000383ffff */
.L_x_548:
[----:B------:R-:W0:Y:S01]  /*29480*/  S2R R51, SR_TID.X ;  /* 0x0000000000337919 */ /* 0x000e220000002100 */
[----:B------:R-:W-:Y:S01]  /*29490*/  BSSY B0, `(.L_x_799) ;  /* 0x000000c000007945 */ /* 0x000fe20003800000 */
[----:B------:R-:W-:Y:S02]  /*294a0*/  IMAD.MOV.U32 R12, RZ, RZ, RZ ;  /* 0x000000ffff0c7224 */ /* 0x000fe400078e00ff */
[----:B------:R-:W-:Y:S02]  /*294b0*/  IMAD.MOV.U32 R11, RZ, RZ, 0x1f ;  /* 0x0000001fff0b7424 */ /* 0x000fe400078e00ff */
[----:B------:R-:W-:Y:S02]  /*294c0*/  IMAD.MOV.U32 R15, RZ, RZ, -0x1 ;  /* 0xffffffffff0f7424 */ /* 0x000fe400078e00ff */
[----:B0-----:R-:W-:-:S05]  /*294d0*/  VIADD R54, R51, 0xffffff80 ;  /* 0xffffff8033367836 */ /* 0x001fca0000000000 */
[----:B------:R-:W-:-:S04]  /*294e0*/  SHF.R.S32.HI R51, RZ, 0x1f, R54 ;  /* 0x0000001fff337819 */ /* 0x000fc80000011436 */
[----:B------:R-:W-:-:S04]  /*294f0*/  LEA.HI R51, R51, R54, RZ, 0x7 ;  /* 0x0000003633337211 */ /* 0x000fc800078f38ff */
[----:B------:R-:W-:-:S04]  /*29500*/  SHF.R.S32.HI R51, RZ, 0x7, R51 ;  /* 0x00000007ff337819 */ /* 0x000fc80000011433 */
[----:B------:R-:W-:-:S07]  /*29510*/  MOV R13, R51 ;  /* 0x00000033000d7202 */ /* 0x000fce0000000f00 */
[----:B-----5:R-:W-:Y:S05]  /*29520*/  WARPSYNC.COLLECTIVE R15, `(.L_x_800) ;  /* 0x000000000f087348 */ /* 0x020fea0003c00000 */
[----:B------:R0:W1:Y:S02]  /*29530*/  SHFL.IDX P6, R14, R13, R12, R11 ;  /* 0x0000000c0d0e7389 */ /* 0x00006400000c000b */
[----:B01---5:R-:W-:Y:S01]  /*29540*/  ENDCOLLECTIVE ;  /* 0x000000000000791b */ /* 0x023fe20003800000 */
.L_x_800:
[----:B------:R-:W-:Y:S05]  /*29550*/  BSYNC B0 ;  /* 0x0000000000007941 */ /* 0x000fea0003800000 */
.L_x_799:
[----:B------:R-:W-:Y:S01]  /*29560*/  MOV R168, R14 ;  /* 0x0000000e00a87202 */ /* 0x000fe20000000f00 */
[----:B------:R-:W-:Y:S06]  /*29570*/  BRA `(.L_x_801) ;  /* 0xfffffe7000387947 */ /* 0x000fec000383ffff */
.L_x_558:
[----:B------:R-:W-:Y:S01]  /*29580*/  BSSY B1, `(.L_x_802) ;  /* 0x0000008000017945 */ /* 0x000fe20003800000 */
[----:B------:R-:W-:Y:S01]  /*29590*/  IMAD.MOV.U32 R13, RZ, RZ, R26 ;  /* 0x000000ffff0d7224 */ /* 0x000fe200078e001a */
[----:B------:R-:W-:Y:S01]  /*295a0*/  MOV R15, 0xffffffff ;  /* 0xffffffff000f7802 */ /* 0x000fe20000000f00 */
[----:B------:R-:W-:Y:S02]  /*295b0*/  IMAD.MOV.U32 R12, RZ, RZ, RZ ;  /* 0x000000ffff0c7224 */ /* 0x000fe400078e00ff */
[----:B------:R-:W-:-:S07]  /*295c0*/  IMAD.MOV.U32 R11, RZ, RZ, 0x1e1f ;  /* 0x00001e1fff0b7424 */ /* 0x000fce00078e00ff */
[----:B------:R-:W-:Y:S05]  /*295d0*/  WARPSYNC.COLLECTIVE R15, `(.L_x_803) ;  /* 0x000000000f087348 */ /* 0x000fea0003c00000 */
[----:B------:R0:W1:Y:S02]  /*295e0*/  SHFL.IDX P6, R14, R13, R12, R11 ;  /* 0x0000000c0d0e7389 */ /* 0x00006400000c000b */
[----:B01----:R-:W-:Y:S01]  /*295f0*/  ENDCOLLECTIVE ;  /* 0x000000000000791b */ /* 0x003fe20003800000 */
.L_x_803:
[----:B------:R-:W-:Y:S05]  /*29600*/  BSYNC B1 ;  /* 0x0000000000017941 */ /* 0x000fea0003800000 */
.L_x_802:
[----:B------:R-:W-:Y:S01]  /*29610*/  IMAD.MOV.U32 R13, RZ, RZ, R24 ;  /* 0x000000ffff0d7224 */ /* 0x000fe200078e0018 */
[----:B------:R-:W-:Y:S01]  /*29620*/  MOV R11, 0x1e1f ;  /* 0x00001e1f000b7802 */ /* 0x000fe20000000f00 */
[----:B------:R-:W-:Y:S02]  /*29630*/  IMAD.MOV.U32 R12, RZ, RZ, RZ ;  /* 0x000000ffff0c7224 */ /* 0x000fe400078e00ff */
[----:B------:R-:W-:Y:S02]  /*29640*/  IMAD.MOV.U32 R15, RZ, RZ, -0x1 ;  /* 0xffffffffff0f7424 */ /* 0x000fe400078e00ff */
[----:B------:R-:W-:-:S07]  /*29650*/  IMAD.MOV.U32 R0, RZ, RZ, R14 ;  /* 0x000000ffff007224 */ /* 0x000fce00078e000e */
[----:B------:R-:W-:Y:S05]  /*29660*/  WARPSYNC.COLLECTIVE R15, `(.L_x_804) ;  /* 0x000000000f087348 */ /* 0x000fea0003c00000 */
[----:B------:R0:W1:Y:S02]  /*29670*/  SHFL.IDX P6, R14, R13, R12, R11 ;  /* 0x0000000c0d0e7389 */ /* 0x00006400000c000b */
[----:B01----:R-:W-:Y:S01]  /*29680*/  ENDCOLLECTIVE ;  /* 0x000000000000791b */ /* 0x003fe20003800000 */
.L_x_804:
[----:B------:R-:W-:Y:S02]  /*29690*/  IMAD.MOV.U32 R13, RZ, RZ, R37 ;  /* 0x000000ffff0d7224 */ /* 0x000fe400078e0025 */
[----:B------:R-:W-:-:S07]  /*296a0*/  IMAD.MOV.U32 R3, RZ, RZ, R14 ;  /* 0x000000ffff037224 */ /* 0x000fce00078e000e */
[----:B------:R-:W-:Y:S05]  /*296b0*/  WARPSYNC.COLLECTIVE R15, `(.L_x_805) ;  /* 0x000000000f087348 */ /* 0x000fea0003c00000 */
[----:B------:R0:W1:Y:S02]  /*296c0*/  SHFL.IDX P6, R14, R13, R12, R11 ;  /* 0x0000000c0d0e7389 */ /* 0x00006400000c000b */
[----:B01----:R-:W-:Y:S01]  /*296d0*/  ENDCOLLECTIVE ;  /* 0x000000000000791b */ /* 0x003fe20003800000 */
.L_x_805:
[----:B------:R-:W-:Y:S01]  /*296e0*/  IMAD.MOV.U32 R13, RZ, RZ, R136 ;  /* 0x000000ffff0d7224 */ /* 0x000fe200078e0088 */
[----:B------:R-:W-:-:S07]  /*296f0*/  MOV R4, R14 ;  /* 0x0000000e00047202 */ /* 0x000fce0000000f00 */
[----:B------:R-:W-:Y:S05]  /*29700*/  WARPSYNC.COLLECTIVE R15, `(.L_x_806) ;  /* 0x000000000f087348 */ /* 0x000fea0003c00000 */
[----:B------:R0:W1:Y:S02]  /*29710*/  SHFL.IDX P6, R14, R13, R12, R11 ;  /* 0x0000000c0d0e7389 */ /* 0x00006400000c000b */
[----:B01----:R-:W-:Y:S01]  /*29720*/  ENDCOLLECTIVE ;  /* 0x000000000000791b */ /* 0x003fe20003800000 */
.L_x_806:
[----:B------:R-:W-:Y:S05]  /*29730*/  BRA `(.L_x_807) ;  /* 0xfffffe7400247947 */ /* 0x000fea000383ffff */
.L_x_562:
[----:B0-----:R0:W1:Y:S02]  /*29740*/  SYNCS.PHASECHK.TRANS64.TRYWAIT P0, [R18+URZ+0x29800], R5 ;  /* 0x02980005120075a7 */ /* 0x001064000800017f */
[----:B-1----:R-:W-:Y:S05]  /*29750*/  @!P0 NANOSLEEP.SYNCS 0x989680 ;  /* 0x009896800000895d */ /* 0x002fea0003900000 */
[----:B------:R-:W1:Y:S02]  /*29760*/  @!P0 SYNCS.PHASECHK.TRANS64 P0, [R18+URZ+0x29800], R5 ;  /* 0x02980005120085a7 */ /* 0x000e64000800007f */
[----:B-1----:R-:W-:Y:S05]  /*29770*/  @!P0 BRA `(.L_x_562) ;  /* 0xfffffffc00f08947 */ /* 0x002fea000383ffff */
[----:B------:R-:W-:Y:S05]  /*29780*/  BRA `(.L_x_808) ;  /* 0xfffffe7800787947 */ /* 0x000fea000383ffff */
.L_x_574:
[----:B------:R-:W-:Y:S01]  /*29790*/  BSSY B1, `(.L_x_809) ;  /* 0x0000008000017945 */ /* 0x000fe20003800000 */
[----:B------:R-:W-:Y:S01]  /*297a0*/  IMAD.MOV.U32 R13, RZ, RZ, R26 ;  /* 0x000000ffff0d7224 */ /* 0x000fe200078e001a */
[----:B------:R-:W-:Y:S01]  /*297b0*/  MOV R11, 0x1e1f ;  /* 0x00001e1f000b7802 */ /* 0x000fe20000000f00 */
[----:B------:R-:W-:Y:S02]  /*297c0*/  IMAD.MOV.U32 R12, RZ, RZ, RZ ;  /* 0x000000ffff0c7224 */ /* 0x000fe400078e00ff */
[----:B------:R-:W-:-:S07]  /*297d0*/  IMAD.MOV.U32 R15, RZ, RZ, -0x1 ;  /* 0xffffffffff0f7424 */ /* 0x000fce00078e00ff */
[----:B------:R-:W-:Y:S05]  /*297e0*/  WARPSYNC.COLLECTIVE R15, `(.L_x_810) ;  /* 0x000000000f087348 */ /* 0x000fea0003c00000 */
[----:B------:R0:W1:Y:S02]  /*297f0*/  SHFL.IDX P6, R14, R13, R12, R11 ;  /* 0x0000000c0d0e7389 */ /* 0x00006400000c000b */
[----:B01----:R-:W-:Y:S01]  /*29800*/  ENDCOLLECTIVE ;  /* 0x000000000000791b */ /* 0x003fe20003800000 */
.L_x_810:
[----:B------:R-:W-:Y:S05]  /*29810*/  BSYNC B1 ;  /* 0x0000000000017941 */ /* 0x000fea0003800000 */
.L_x_809:
[----:B------:R-:W-:Y:S01]  /*29820*/  IMAD.MOV.U32 R13, RZ, RZ, R24 ;  /* 0x000000ffff0d7224 */ /* 0x000fe200078e0018 */
[----:B------:R-:W-:Y:S01]  /*29830*/  MOV R12, RZ ;  /* 0x000000ff000c7202 */ /* 0x000fe20000000f00 */
[----:B------:R-:W-:Y:S02]  /*29840*/  IMAD.MOV.U32 R11, RZ, RZ, 0x1e1f ;  /* 0x00001e1fff0b7424 */ /* 0x000fe400078e00ff */
[----:B------:R-:W-:Y:S02]  /*29850*/  IMAD.MOV.U32 R15, RZ, RZ, -0x1 ;  /* 0xffffffffff0f7424 */ /* 0x000fe400078e00ff */
[----:B------:R-:W-:-:S07]  /*29860*/  IMAD.MOV.U32 R3, RZ, RZ, R14 ;  /* 0x000000ffff037224 */ /* 0x000fce00078e000e */
[----:B------:R-:W-:Y:S05]  /*29870*/  WARPSYNC.COLLECTIVE R15, `(.L_x_811) ;  /* 0x000000000f087348 */ /* 0x000fea0003c00000 */
[----:B------:R0:W1:Y:S02]  /*29880*/  SHFL.IDX P6, R14, R13, R12, R11 ;  /* 0x0000000c0d0e7389 */ /* 0x00006400000c000b */
[----:B01----:R-:W-:Y:S01]  /*29890*/  ENDCOLLECTIVE ;  /* 0x000000000000791b */ /* 0x003fe20003800000 */
.L_x_811:
[----:B------:R-:W-:Y:S01]  /*298a0*/  MOV R13, R37 ;  /* 0x00000025000d7202 */ /* 0x000fe20000000f00 */
[----:B------:R-:W-:-:S07]  /*298b0*/  IMAD.MOV.U32 R21, RZ, RZ, R14 ;  /* 0x000000ffff157224 */ /* 0x000fce00078e000e */
[----:B------:R-:W-:Y:S05]  /*298c0*/  WARPSYNC.COLLECTIVE R15, `(.L_x_812) ;  /* 0x000000000f087348 */ /* 0x000fea0003c00000 */
[----:B------:R0:W1:Y:S02]  /*298d0*/  SHFL.IDX P6, R14, R13, R12, R11 ;  /* 0x0000000c0d0e7389 */ /* 0x00006400000c000b */
[----:B01----:R-:W-:Y:S01]  /*298e0*/  ENDCOLLECTIVE ;  /* 0x000000000000791b */ /* 0x003fe20003800000 */
.L_x_812:
[----:B------:R-:W-:Y:S02]  /*298f0*/  IMAD.MOV.U32 R13, RZ, RZ, R136 ;  /* 0x000000ffff0d7224 */ /* 0x000fe400078e0088 */
[----:B------:R-:W-:-:S07]  /*29900*/  IMAD.MOV.U32 R37, RZ, RZ, R14 ;  /* 0x000000ffff257224 */ /* 0x000fce00078e000e */
[----:B------:R-:W-:Y:S05]  /*29910*/  WARPSYNC.COLLECTIVE R15, `(.L_x_813) ;  /* 0x000000000f087348 */ /* 0x000fea0003c00000 */
[----:B------:R0:W1:Y:S02]  /*29920*/  SHFL.IDX P6, R14, R13, R12, R11 ;  /* 0x0000000c0d0e7389 */ /* 0x00006400000c000b */
[----:B01----:R-:W-:Y:S01]  /*29930*/  ENDCOLLECTIVE ;  /* 0x000000000000791b */ /* 0x003fe20003800000 */
.L_x_813:
[----:B------:R-:W-:Y:S01]  /*29940*/  IMAD.MOV.U32 R39, RZ, RZ, R14 ;  /* 0x000000ffff277224 */ /* 0x000fe200078e000e */
[----:B------:R-:W-:Y:S06]  /*29950*/  BRA `(.L_x_814) ;  /* 0xfffffea400c87947 */ /* 0x000fec000383ffff */
.L_x_578:
[----:B0-----:R0:W1:Y:S02]  /*29960*/  SYNCS.PHASECHK.TRANS64.TRYWAIT P0, [R18+URZ+0x29800], R21 ;  /* 0x02980015120075a7 */ /* 0x001064000800017f */
[----:B-1----:R-:W-:Y:S05]  /*29970*/  @!P0 NANOSLEEP.SYNCS 0x989680 ;  /* 0x009896800000895d */ /* 0x002fea0003900000 */
[----:B------:R-:W1:Y:S02]  /*29980*/  @!P0 SYNCS.PHASECHK.TRANS64 P0, [R18+URZ+0x29800], R21 ;  /* 0x02980015120085a7 */ /* 0x000e64000800007f */
[----:B-1----:R-:W-:Y:S05]  /*29990*/  @!P0 BRA `(.L_x_578) ;  /* 0xfffffffc00f08947 */ /* 0x002fea000383ffff */
[----:B------:R-:W-:Y:S05]  /*299a0*/  BRA `(.L_x_815) ;  /* 0xfffffea800c87947 */ /* 0x000fea000383ffff */
.L_x_586:
[----:B-1----:R1:W3:Y:S02]  /*299b0*/  SYNCS.PHASECHK.TRANS64.TRYWAIT P1, [R0+URZ+0x29830], R3 ;  /* 0x02983003000075a7 */ /* 0x0022e4000802017f */
[----:B---3--:R-:W-:Y:S05]  /*299c0*/  @!P1 NANOSLEEP.SYNCS 0x989680 ;  /* 0x009896800000995d */ /* 0x008fea0003900000 */
[----:B------:R-:W3:Y:S02]  /*299d0*/  @!P1 SYNCS.PHASECHK.TRANS64 P1, [R0+URZ+0x29830], R3 ;  /* 0x02983003000095a7 */ /* 0x000ee4000802007f */
[----:B---3--:R-:W-:Y:S05]  /*299e0*/  @!P1 BRA `(.L_x_586) ;  /* 0xfffffffc00f09947 */ /* 0x008fea000383ffff */
[----:B------:R-:W-:Y:S05]  /*299f0*/  BRA `(.L_x_585) ;  /* 0xfffffed800fc7947 */ /* 0x000fea000383ffff */
.L_x_593:
[----:B-1----:R1:W2:Y:S02]  /*29a00*/  SYNCS.PHASECHK.TRANS64.TRYWAIT P2, [R11+URZ+0x29830], R10 ;  /* 0x0298300a0b0075a7 */ /* 0x0022a4000804017f */
[----:B--2---:R-:W-:Y:S05]  /*29a10*/  @!P2 NANOSLEEP.SYNCS 0x989680 ;  /* 0x009896800000a95d */ /* 0x004fea0003900000 */
[----:B------:R-:W2:Y:S02]  /*29a20*/  @!P2 SYNCS.PHASECHK.TRANS64 P2, [R11+URZ+0x29830], R10 ;  /* 0x0298300a0b00a5a7 */ /* 0x000ea4000804007f */
[----:B--2---:R-:W-:Y:S05]  /*29a30*/  @!P2 BRA `(.L_x_593) ;  /* 0xfffffffc00f0a947 */ /* 0x004fea000383ffff */
[----:B------:R-:W-:Y:S05]  /*29a40*/  BRA `(.L_x_592) ;  /* 0xffffff14000c7947 */ /* 0x000fea000383ffff */
.L_x_597:
[----:B-1----:R1:W2:Y:S02]  /*29a50*/  SYNCS.PHASECHK.TRANS64.TRYWAIT P1, [R10+URZ+0x29850], R7 ;  /* 0x029850070a0075a7 */ /* 0x0022a4000802017f */
[----:B--2---:R-:W-:Y:S05]  /*29a60*/  @!P1 NANOSLEEP.SYNCS 0x989680 ;  /* 0x009896800000995d */ /* 0x004fea0003900000 */
[----:B------:R-:W2:Y:S02]  /*29a70*/  @!P1 SYNCS.PHASECHK.TRANS64 P1, [R10+URZ+0x29850], R7 ;  /* 0x029850070a0095a7 */ /* 0x000ea4000802007f */
[----:B--2---:R-:W-:Y:S05]  /*29a80*/  @!P1 BRA `(.L_x_597) ;  /* 0xfffffffc00f09947 */ /* 0x004fea000383ffff */
[----:B------:R-:W-:Y:S05]  /*29a90*/  BRA `(.L_x_594) ;  /* 0xffffff2400487947 */ /* 0x000fea000383ffff */
.L_x_604:
[----:B-1----:R1:W2:Y:S02]  /*29aa0*/  SYNCS.PHASECHK.TRANS64.TRYWAIT P1, [R13+URZ+0x29850], R4 ;  /* 0x029850040d0075a7 */ /* 0x0022a4000802017f */
[----:B--2---:R-:W-:Y:S05]  /*29ab0*/  @!P1 NANOSLEEP.SYNCS 0x989680 ;  /* 0x009896800000995d */ /* 0x004fea0003900000 */
[----:B------:R-:W2:Y:S02]  /*29ac0*/  @!P1 SYNCS.PHASECHK.TRANS64 P1, [R13+URZ+0x29850], R4 ;  /* 0x029850040d0095a7 */ /* 0x000ea4000802007f */
[----:B--2---:R-:W-:Y:S05]  /*29ad0*/  @!P1 BRA `(.L_x_604) ;  /* 0xfffffffc00f09947 */ /* 0x004fea000383ffff */
[----:B------:R-:W-:Y:S05]  /*29ae0*/  BRA `(.L_x_603) ;  /* 0xffffff4400587947 */ /* 0x000fea000383ffff */
.L_x_608:
[----:B------:R-:W-:Y:S01]  /*29af0*/  MOV R12, R0 ;  /* 0x00000000000c7202 */ /* 0x000fe20000000f00 */
[----:B------:R-:W-:Y:S01]  /*29b00*/  IMAD.MOV.U32 R11, RZ, RZ, 0x1c1f ;  /* 0x00001c1fff0b7424 */ /* 0x000fe200078e00ff */
[----:B------:R-:W-:Y:S01]  /*29b10*/  SEL R5, R96, R97, P0 ;  /* 0x0000006160057207 */ /* 0x000fe20000000000 */
[----:B------:R-:W-:Y:S01]  /*29b20*/  IMAD.MOV.U32 R15, RZ, RZ, -0x1 ;  /* 0xffffffffff0f7424 */ /* 0x000fe200078e00ff */
[----:B------:R-:W-:Y:S02]  /*29b30*/  SEL R7, R97, R96, P0 ;  /* 0x0000006061077207 */ /* 0x000fe40000000000 */
[----:B------:R-:W-:-:S07]  /*29b40*/  SEL R9, R92, R93, P0 ;  /* 0x0000005d5c097207 */ /* 0x000fce0000000000 */
[----:B-1---5:R-:W-:Y:S05]  /*29b50*/  WARPSYNC.COLLECTIVE R15, `(.L_x_816) ;  /* 0x000000000f087348 */ /* 0x022fea0003c00000 */
[----:B------:R0:W2:Y:S02]  /*29b60*/  SHFL.IDX P6, R14, R13, R12, R11 ;  /* 0x0000000c0d0e7389 */ /* 0x0000a400000c000b */
[----:B012--5:R-:W-:Y:S01]  /*29b70*/  ENDCOLLECTIVE ;  /* 0x000000000000791b */ /* 0x027fe20003800000 */
.L_x_816:
[----:B------:R-:W-:Y:S02]  /*29b80*/  SEL R21, R93, R92, P0 ;  /* 0x0000005c5d157207 */ /* 0x000fe40000000000 */
[----:B------:R-:W-:Y:S02]  /*29b90*/  SEL R25, R52, R43, P0 ;  /* 0x0000002b34197207 */ /* 0x000fe40000000000 */
[----:B------:R-:W-:Y:S02]  /*29ba0*/  SEL R27, R43, R52, P0 ;  /* 0x000000342b1b7207 */ /* 0x000fe40000000000 */
[----:B------:R-:W-:Y:S02]  /*29bb0*/  SEL R29, R41, R40, P0 ;  /* 0x00000028291d7207 */ /* 0x000fe40000000000 */
[----:B------:R-:W-:Y:S02]  /*29bc0*/  SEL R31, R40, R41, P0 ;  /* 0x00000029281f7207 */ /* 0x000fe40000000000 */
[----:B------:R-:W-:-:S02]  /*29bd0*/  SEL R51, R53, R30, P0 ;  /* 0x0000001e35337207 */ /* 0x000fc40000000000 */
[----:B------:R-:W-:Y:S01]  /*29be0*/  SEL R53, R30, R53, P0 ;  /* 0x000000351e357207 */ /* 0x000fe20000000000 */
[----:B------:R-:W-:Y:S01]  /*29bf0*/  IMAD.MOV.U32 R12, RZ, RZ, R2 ;  /* 0x000000ffff0c7224 */ /* 0x000fe200078e0002 */
[----:B------:R-:W-:Y:S02]  /*29c00*/  MOV R13, R3 ;  /* 0x00000003000d7202 */ /* 0x000fe40000000f00 */
[----:B------:R-:W-:Y:S02]  /*29c10*/  SEL R33, R35, R32, P0 ;  /* 0x0000002023217207 */ /* 0x000fe40000000000 */
[----:B------:R-:W-:Y:S02]  /*29c20*/  SEL R35, R32, R35, P0 ;  /* 0x0000002320237207 */ /* 0x000fe40000000000 */
[----:B------:R-:W-:Y:S02]  /*29c30*/  SEL R67, R34, R69, P0 ;  /* 0x0000004522437207 */ /* 0x000fe40000000000 */
[----:B------:R-:W-:Y:S01]  /*29c40*/  SEL R69, R69, R34, P0 ;  /* 0x0000002245457207 */ /* 0x000fe20000000000 */
[----:B------:R-:W-:Y:S01]  /*29c50*/  IMAD.MOV.U32 R6, RZ, RZ, R14 ;  /* 0x000000ffff067224 */ /* 0x000fe200078e000e */
[----:B------:R-:W-:-:S07]  /*29c60*/  SEL R37, R39, R36, P0 ;  /* 0x0000002427257207 */ /* 0x000fce0000000000 */
[----:B------:R-:W-:Y:S05]  /*29c70*/  WARPSYNC.COLLECTIVE R15, `(.L_x_817) ;  /* 0x000000000f087348 */ /* 0x000fea0003c00000 */
[----:B------:R0:W1:Y:S02]  /*29c80*/  SHFL.IDX P6, R14, R13, R12, R11 ;  /* 0x0000000c0d0e7389 */ /* 0x00006400000c000b */
[----:B01----:R-:W-:Y:S01]  /*29c90*/  ENDCOLLECTIVE ;  /* 0x000000000000791b */ /* 0x003fe20003800000 */
.L_x_817:
        /* <DEDUP_REMOVED lines=18> */
.L_x_818:
[----:B------:R-:W-:Y:S02]  /*29dc0*/  SEL R57, R56, R57, P0 ;  /* 0x0000003938397207 */ /* 0x000fe40000000000 */
[----:B------:R-:W-:Y:S02]  /*29dd0*/  SEL R59, R50, R61, P0 ;  /* 0x0000003d323b7207 */ /* 0x000fe40000000000 */
[----:B------:R-:W-:Y:S02]  /*29de0*/  SEL R61, R61, R50, P0 ;  /* 0x000000323d3d7207 */ /* 0x000fe40000000000 */
[----:B------:R-:W-:Y:S02]  /*29df0*/  SEL R4, R6, R3, P0 ;  /* 0x0000000306047207 */ /* 0x000fe40000000000 */
[----:B------:R-:W-:Y:S01]  /*29e00*/  SEL R6, R3, R6, P0 ;  /* 0x0000000603067207 */ /* 0x000fe20000000000 */
[----:B------:R-:W-:Y:S02]  /*29e10*/  IMAD.MOV.U32 R13, RZ, RZ, R7 ;  /* 0x000000ffff0d7224 */ /* 0x000fe400078e0007 */
[----:B------:R-:W-:-:S02]  /*29e20*/  IMAD.MOV.U32 R12, RZ, RZ, R2 ;  /* 0x000000ffff0c7224 */ /* 0x000fc400078e0002 */
[----:B------:R-:W-:-:S07]  /*29e30*/  IMAD.MOV.U32 R10, RZ, RZ, R14 ;  /* 0x000000ffff0a7224 */ /* 0x000fce00078e000e */
[----:B------:R-:W-:Y:S05]  /*29e40*/  WARPSYNC.COLLECTIVE R15, `(.L_x_819) ;  /* 0x000000000f087348 */ /* 0x000fea0003c00000 */
[----:B------:R0:W1:Y:S02]  /*29e50*/  SHFL.IDX P6, R14, R13, R12, R11 ;  /* 0x0000000c0d0e7389 */ /* 0x00006400000c000b */
[----:B01----:R-:W-:Y:S01]  /*29e60*/  ENDCOLLECTIVE ;  /* 0x000000000000791b */ /* 0x003fe20003800000 */
.L_x_819:
[----:B------:R-:W-:Y:S02]  /*29e70*/  IMAD.MOV.U32 R13, RZ, RZ, R9 ;  /* 0x000000ffff0d7224 */ /* 0x000fe400078e0009 */
[----:B------:R-:W-:Y:S01]  /*29e80*/  IMAD.MOV.U32 R12, RZ, RZ, R0 ;  /* 0x000000ffff0c7224 */ /* 0x000fe200078e0000 */
[----:B------:R-:W-:-:S07]  /*29e90*/  MOV R7, R14 ;  /* 0x0000000e00077202 */ /* 0x000fce0000000f00 */
[----:B------:R-:W-:Y:S05]  /*29ea0*/  WARPSYNC.COLLECTIVE R15, `(.L_x_820) ;  /* 0x000000000f087348 */ /* 0x000fea0003c00000 */
[----:B------:R0:W1:Y:S02]  /*29eb0*/  SHFL.IDX P6, R14, R13, R12, R11 ;  /* 0x0000000c0d0e7389 */ /* 0x00006400000c000b */
[----:B01----:R-:W-:Y:S01]  /*29ec0*/  ENDCOLLECTIVE ;  /* 0x000000000000791b */ /* 0x003fe20003800000 */
.L_x_820:
[----:B------:R-:W-:Y:S02]  /*29ed0*/  SEL R8, R10, R7, P0 ;  /* 0x000000070a087207 */ /* 0x000fe40000000000 */
[----:B------:R-:W-:Y:S02]  /*29ee0*/  SEL R10, R7, R10, P0 ;  /* 0x0000000a070a7207 */ /* 0x000fe40000000000 */
[----:B------:R-:W-:Y:S01]  /*29ef0*/  MOV R13, R21 ;  /* 0x00000015000d7202 */ /* 0x000fe20000000f00 */
[----:B------:R-:W-:Y:S02]  /*29f00*/  IMAD.MOV.U32 R12, RZ, RZ, R2 ;  /* 0x000000ffff0c7224 */ /* 0x000fe400078e0002 */
[----:B------:R-:W-:-:S07]  /*29f10*/  IMAD.MOV.U32 R9, RZ, RZ, R14 ;  /* 0x000000ffff097224 */ /* 0x000fce00078e000e */
[----:B------:R-:W-:Y:S05]  /*29f20*/  WARPSYNC.COLLECTIVE R15, `(.L_x_821) ;  /* 0x000000000f087348 */ /* 0x000fea0003c00000 */
[----:B------:R0:W1:Y:S02]  /*29f30*/  SHFL.IDX P6, R14, R13, R12, R11 ;  /* 0x0000000c0d0e7389 */ /* 0x00006400000c000b */
[----:B01----:R-:W-:Y:S01]  /*29f40*/  ENDCOLLECTIVE ;  /* 0x000000000000791b */ /* 0x003fe20003800000 */
.L_x_821:
[----:B------:R-:W-:Y:S01]  /*29f50*/  IMAD.MOV.U32 R13, RZ, RZ, R25 ;  /* 0x000000ffff0d7224 */ /* 0x000fe200078e0019 */
[----:B------:R-:W-:Y:S01]  /*29f60*/  MOV R12, R0 ;  /* 0x00000000000c7202 */ /* 0x000fe20000000f00 */
[----:B------:R-:W-:-:S07]  /*29f70*/  IMAD.MOV.U32 R20, RZ, RZ, R14 ;  /* 0x000000ffff147224 */ /* 0x000fce00078e000e */
[----:B------:R-:W-:Y:S05]  /*29f80*/  WARPSYNC.COLLECTIVE R15, `(.L_x_822) ;  /* 0x000000000f087348 */ /* 0x000fea0003c00000 */
[----:B------:R0:W1:Y:S02]  /*29f90*/  SHFL.IDX P6, R14, R13, R12, R11 ;  /* 0x0000000c0d0e7389 */ /* 0x00006400000c000b */
[----:B01----:R-:W-:Y:S01]  /*29fa0*/  ENDCOLLECTIVE ;  /* 0x000000000000791b */ /* 0x003fe20003800000 */
.L_x_822:
[----:B------:R-:W-:Y:S02]  /*29fb0*/  IMAD.MOV.U32 R13, RZ, RZ, R27 ;  /* 0x000000ffff0d7224 */ /* 0x000fe400078e001b */
[----:B------:R-:W-:Y:S02]  /*29fc0*/  IMAD.MOV.U32 R12, RZ, RZ, R2 ;  /* 0x000000ffff0c7224 */ /* 0x000fe400078e0002 */
[----:B------:R-:W-:-:S07]  /*29fd0*/  IMAD.MOV.U32 R26, RZ, RZ, R14 ;  /* 0x000000ffff1a7224 */ /* 0x000fce00078e000e */
[----:B------:R-:W-:Y:S05]  /*29fe0*/  WARPSYNC.COLLECTIVE R15, `(.L_x_823) ;  /* 0x000000000f087348 */ /* 0x000fea0003c00000 */
[----:B------:R0:W1:Y:S02]  /*29ff0*/  SHFL.IDX P6, R14, R13, R12, R11 ;  /* 0x0000000c0d0e7389 */ /* 0x00006400000c000b */
[----:B01----:R-:W-:Y:S01]  /*2a000*/  ENDCOLLECTIVE ;  /* 0x000000000000791b */ /* 0x003fe20003800000 */
.L_x_823:
[----:B------:R-:W-:Y:S02]  /*2a010*/  IMAD.MOV.U32 R13, RZ, RZ, R29 ;  /* 0x000000ffff0d7224 */ /* 0x000fe400078e001d */
[----:B------:R-:W-:Y:S01]  /*2a020*/  IMAD.MOV.U32 R12, RZ, RZ, R0 ;  /* 0x000000ffff0c7224 */ /* 0x000fe200078e0000 */
[----:B------:R-:W-:-:S07]  /*2a030*/  MOV R27, R14 ;  /* 0x0000000e001b7202 */ /* 0x000fce0000000f00 */
[----:B------:R-:W-:Y:S05]  /*2a040*/  WARPSYNC.COLLECTIVE R15, `(.L_x_824) ;  /* 0x000000000f087348 */ /* 0x000fea0003c00000 */
[----:B------:R0:W1:Y:S02]  /*2a050*/  SHFL.IDX P6, R14, R13, R12, R11 ;  /* 0x0000000c0d0e7389 */ /* 0x00006400000c000b */
[----:B01----:R-:W-:Y:S01]  /*2a060*/  ENDCOLLECTIVE ;  /* 0x000000000000791b */ /* 0x003fe20003800000 */
.L_x_824:
        /* <DEDUP_REMOVED lines=8> */
.L_x_825:
[----:B------:R-:W-:Y:S01]  /*2a0f0*/  IMAD.MOV.U32 R13, RZ, RZ, R33 ;  /* 0x000000ffff0d7224 */ /* 0x000fe200078e0021 */
[----:B------:R-:W-:Y:S01]  /*2a100*/  MOV R12, R0 ;  /* 0x00000000000c7202 */ /* 0x000fe20000000f00 */
[----:B------:R-:W-:-:S07]  /*2a110*/  IMAD.MOV.U32 R31, RZ, RZ, R14 ;  /* 0x000000ffff1f7224 */ /* 0x000fce00078e000e */
[----:B------:R-:W-:Y:S05]  /*2a120*/  WARPSYNC.COLLECTIVE R15, `(.L_x_826) ;  /* 0x000000000f087348 */ /* 0x000fea0003c00000 */
[----:B------:R0:W1:Y:S02]  /*2a130*/  SHFL.IDX P6, R14, R13, R12, R11 ;  /* 0x0000000c0d0e7389 */ /* 0x00006400000c000b */
[----:B01----:R-:W-:Y:S01]  /*2a140*/  ENDCOLLECTIVE ;  /* 0x000000000000791b */ /* 0x003fe20003800000 */
.L_x_826:
[----:B------:R-:W-:Y:S02]  /*2a150*/  SEL R28, R30, R31, P0 ;  /* 0x0000001f1e1c7207 */ /* 0x000fe40000000000 */
[----:B------:R-:W-:Y:S01]  /*2a160*/  SEL R30, R31, R30, P0 ;  /* 0x0000001e1f1e7207 */ /* 0x000fe20000000000 */
[----:B------:R-:W-:Y:S02]  /*2a170*/  IMAD.MOV.U32 R13, RZ, RZ, R35 ;  /* 0x000000ffff0d7224 */ /* 0x000fe400078e0023 */
[----:B------:R-:W-:Y:S02]  /*2a180*/  IMAD.MOV.U32 R12, RZ, RZ, R2 ;  /* 0x000000ffff0c7224 */ /* 0x000fe400078e0002 */
[----:B------:R-:W-:-:S07]  /*2a190*/  IMAD.MOV.U32 R34, RZ, RZ, R14 ;  /* 0x000000ffff227224 */ /* 0x000fce00078e000e */
[----:B------:R-:W-:Y:S05]  /*2a1a0*/  WARPSYNC.COLLECTIVE R15, `(.L_x_827) ;  /* 0x000000000f087348 */ /* 0x000fea0003c00000 */
[----:B------:R0:W1:Y:S02]  /*2a1b0*/  SHFL.IDX P6, R14, R13, R12, R11 ;  /* 0x0000000c0d0e7389 */ /* 0x00006400000c000b */
[----:B01----:R-:W-:Y:S01]  /*2a1c0*/  ENDCOLLECTIVE ;  /* 0x000000000000791b */ /* 0x003fe20003800000 */
.L_x_827:
[----:B------:R-:W-:Y:S02]  /*2a1d0*/  IMAD.MOV.U32 R13, RZ, RZ, R37 ;  /* 0x000000ffff0d7224 */ /* 0x000fe400078e0025 */
[----:B------:R-:W-:Y:S01]  /*2a1e0*/  IMAD.MOV.U32 R12, RZ, RZ, R0 ;  /* 0x000000ffff0c7224 */ /* 0x000fe200078e0000 */
[----:B------:R-:W-:-:S07]  /*2a1f0*/  MOV R35, R14 ;  /* 0x0000000e00237202 */ /* 0x000fce0000000f00 */
[----:B------:R-:W-:Y:S05]  /*2a200*/  WARPSYNC.COLLECTIVE R15, `(.L_x_828) ;  /* 0x000000000f087348 */ /* 0x000fea0003c00000 */
[----:B------:R0:W1:Y:S02]  /*2a210*/  SHFL.IDX P6, R14, R13, R12, R11 ;  /* 0x0000000c0d0e7389 */ /* 0x00006400000c000b */
[----:B01----:R-:W-:Y:S01]  /*2a220*/  ENDCOLLECTIVE ;  /* 0x000000000000791b */ /* 0x003fe20003800000 */
.L_x_828:
        /* <DEDUP_REMOVED lines=8> */
.L_x_829:
[----:B------:R-:W-:Y:S01]  /*2a2b0*/  IMAD.MOV.U32 R13, RZ, RZ, R41 ;  /* 0x000000ffff0d7224 */ /* 0x000fe200078e0029 */
[----:B------:R-:W-:Y:S01]  /*2a2c0*/  MOV R12, R0 ;  /* 0x00000000000c7202 */ /* 0x000fe20000000f00 */
[----:B------:R-:W-:-:S07]  /*2a2d0*/  IMAD.MOV.U32 R39, RZ, RZ, R14 ;  /* 0x000000ffff277224 */ /* 0x000fce00078e000e */
[----:B------:R-:W-:Y:S05]  /*2a2e0*/  WARPSYNC.COLLECTIVE R15, `(.L_x_830) ;  /* 0x000000000f087348 */ /* 0x000fea0003c00000 */
[----:B------:R0:W1:Y:S02]  /*2a2f0*/  SHFL.IDX P6, R14, R13, R12, R11 ;  /* 0x0000000c0d0e7389 */ /* 0x00006400000c000b */
[----:B01----:R-:W-:Y:S01]  /*2a300*/  ENDCOLLECTIVE ;  /* 0x000000000000791b */ /* 0x003fe20003800000 */
.L_x_830:
        /* <DEDUP_REMOVED lines=8> */
.L_x_831:
[----:B------:R-:W-:Y:S02]  /*2a390*/  IMAD.MOV.U32 R13, RZ, RZ, R47 ;  /* 0x000000ffff0d7224 */ /* 0x000fe400078e002f */
[----:B------:R-:W-:Y:S01]  /*2a3a0*/  IMAD.MOV.U32 R12, RZ, RZ, R0 ;  /* 0x000000ffff0c7224 */ /* 0x000fe200078e0000 */
[----:B------:R-:W-:-:S07]  /*2a3b0*/  MOV R43, R14 ;  /* 0x0000000e002b7202 */ /* 0x000fce0000000f00 */
[----:B------:R-:W-:Y:S05]  /*2a3c0*/  WARPSYNC.COLLECTIVE R15, `(.L_x_832) ;  /* 0x000000000f087348 */ /* 0x000fea0003c00000 */
[----:B------:R0:W1:Y:S02]  /*2a3d0*/  SHFL.IDX P6, R14, R13, R12, R11 ;  /* 0x0000000c0d0e7389 */ /* 0x00006400000c000b */
[----:B01----:R-:W-:Y:S01]  /*2a3e0*/  ENDCOLLECTIVE ;  /* 0x000000000000791b */ /* 0x003fe20003800000 */
.L_x_832:
        /* <DEDUP_REMOVED lines=8> */
.L_x_833:
[----:B------:R-:W-:Y:S01]  /*2a470*/  IMAD.MOV.U32 R13, RZ, RZ, R51 ;  /* 0x000000ffff0d7224 */ /* 0x000fe200078e0033 */
[----:B------:R-:W-:Y:S01]  /*2a480*/  MOV R12, R0 ;  /* 0x00000000000c7202 */ /* 0x000fe20000000f00 */
[----:B------:R-:W-:-:S07]  /*2a490*/  IMAD.MOV.U32 R46, RZ, RZ, R14 ;  /* 0x000000ffff2e7224 */ /* 0x000fce00078e000e */
[----:B------:R-:W-:Y:S05]  /*2a4a0*/  WARPSYNC.COLLECTIVE R15, `(.L_x_834) ;  /* 0x000000000f087348 */ /* 0x000fea0003c00000 */
[----:B------:R0:W1:Y:S02]  /*2a4b0*/  SHFL.IDX P6, R14, R13, R12, R11 ;  /* 0x0000000c0d0e7389 */ /* 0x00006400000c000b */
[----:B01----:R-:W-:Y:S01]  /*2a4c0*/  ENDCOLLECTIVE ;  /* 0x000000000000791b */ /* 0x003fe20003800000 */
.L_x_834:
        /* <DEDUP_REMOVED lines=8> */
.L_x_835:
[----:B------:R-:W-:Y:S02]  /*2a550*/  IMAD.MOV.U32 R13, RZ, RZ, R55 ;  /* 0x000000ffff0d7224 */ /* 0x000fe400078e0037 */
[----:B------:R-:W-:Y:S01]  /*2a560*/  IMAD.MOV.U32 R12, RZ, RZ, R0 ;  /* 0x000000ffff0c7224 */ /* 0x000fe200078e0000 */
[----:B------:R-:W-:-:S07]  /*2a570*/  MOV R48, R14 ;  /* 0x0000000e00307202 */ /* 0x000fce0000000f00 */
[----:B------:R-:W-:Y:S05]  /*2a580*/  WARPSYNC.COLLECTIVE R15, `(.L_x_836) ;  /* 0x000000000f087348 */ /* 0x000fea0003c00000 */
[----:B------:R0:W1:Y:S02]  /*2a590*/  SHFL.IDX P6, R14, R13, R12, R11 ;  /* 0x0000000c0d0e7389 */ /* 0x00006400000c000b */
[----:B01----:R-:W-:Y:S01]  /*2a5a0*/  ENDCOLLECTIVE ;  /* 0x000000000000791b */ /* 0x003fe20003800000 */
.L_x_836:
[----:B------:R-:W-:Y:S01]  /*2a5b0*/  MOV R13, R57 ;  /* 0x00000039000d7202 */ /* 0x000fe20000000f00 */
[----:B------:R-:W-:Y:S02]  /*2a5c0*/  IMAD.MOV.U32 R12, RZ, RZ, R2 ;  /* 0x000000ffff0c7224 */ /* 0x000fe400078e0002 */
[----:B------:R-:W-:-:S07]  /*2a5d0*/  IMAD.MOV.U32 R55, RZ, RZ, R14 ;  /* 0x000000ffff377224 */ /* 0x000fce00078e000e */
[----:B------:R-:W-:Y:S05]  /*2a5e0*/  WARPSYNC.COLLECTIVE R15, `(.L_x_837) ;  /* 0x000000000f087348 */ /* 0x000fea0003c00000 */
[----:B------:R0:W1:Y:S02]  /*2a5f0*/  SHFL.IDX P6, R14, R13, R12, R11 ;  /* 0x0000000c0d0e7389 */ /* 0x00006400000c000b */
[----:B01----:R-:W-:Y:S01]  /*2a600*/  ENDCOLLECTIVE ;  /* 0x000000000000791b */ /* 0x003fe20003800000 */
.L_x_837:
[----:B------:R-:W-:Y:S01]  /*2a610*/  IMAD.MOV.U32 R13, RZ, RZ, R59 ;  /* 0x000000ffff0d7224 */ /* 0x000fe200078e003b */
[----:B------:R-:W-:Y:S01]  /*2a620*/  MOV R12, R0 ;  /* 0x00000000000c7202 */ /* 0x000fe20000000f00 */
[----:B------:R-:W-:-:S07]  /*2a630*/  IMAD.MOV.U32 R50, RZ, RZ, R14 ;  /* 0x000000ffff327224 */ /* 0x000fce00078e000e */
[----:B------:R-:W-:Y:S05]  /*2a640*/  WARPSYNC.COLLECTIVE R15, `(.L_x_838) ;  /* 0x000000000f087348 */ /* 0x000fea0003c00000 */
[----:B------:R0:W1:Y:S02]  /*2a650*/  SHFL.IDX P6, R14, R13, R12, R11 ;  /* 0x0000000c0d0e7389 */ /* 0x00006400000c000b */
[----:B01----:R-:W-:Y:S01]  /*2a660*/  ENDCOLLECTIVE ;  /* 0x000000000000791b */ /* 0x003fe20003800000 */
.L_x_838:
[----:B------:R-:W-:Y:S02]  /*2a670*/  IMAD.MOV.U32 R13, RZ, RZ, R61 ;  /* 0x000000ffff0d7224 */ /* 0x000fe400078e003d */
[----:B------:R-:W-:Y:S02]  /*2a680*/  IMAD.MOV.U32 R12, RZ, RZ, R2 ;  /* 0x000000ffff0c7224 */ /* 0x000fe400078e0002 */
[----:B------:R-:W-:-:S07]  /*2a690*/  IMAD.MOV.U32 R59, RZ, RZ, R14 ;  /* 0x000000ffff3b7224 */ /* 0x000fce00078e000e */
[----:B------:R-:W-:Y:S05]  /*2a6a0*/  WARPSYNC.COLLECTIVE R15, `(.L_x_839) ;  /* 0x000000000f087348 */ /* 0x000fea0003c00000 */
[----:B------:R0:W1:Y:S02]  /*2a6b0*/  SHFL.IDX P6, R14, R13, R12, R11 ;  /* 0x0000000c0d0e7389 */ /* 0x00006400000c000b */
[----:B01----:R-:W-:Y:S01]  /*2a6c0*/  ENDCOLLECTIVE ;  /* 0x000000000000791b */ /* 0x003fe20003800000 */
.L_x_839:
[----:B------:R-:W-:Y:S02]  /*2a6d0*/  IMAD.MOV.U32 R13, RZ, RZ, R63 ;  /* 0x000000ffff0d7224 */ /* 0x000fe400078e003f */
[----:B------:R-:W-:Y:S01]  /*2a6e0*/  IMAD.MOV.U32 R12, RZ, RZ, R0 ;  /* 0x000000ffff0c7224 */ /* 0x000fe200078e0000 */
[----:B------:R-:W-:-:S07]  /*2a6f0*/  MOV R52, R14 ;  /* 0x0000000e00347202 */ /* 0x000fce0000000f00 */
[----:B------:R-:W-:Y:S05]  /*2a700*/  WARPSYNC.COLLECTIVE R15, `(.L_x_840) ;  /* 0x000000000f087348 */ /* 0x000fea0003c00000 */
[----:B------:R0:W1:Y:S02]  /*2a710*/  SHFL.IDX P6, R14, R13, R12, R11 ;  /* 0x0000000c0d0e7389 */ /* 0x00006400000c000b */
[----:B01----:R-:W-:Y:S01]  /*2a720*/  ENDCOLLECTIVE ;  /* 0x000000000000791b */ /* 0x003fe20003800000 */
.L_x_840:
        /* <DEDUP_REMOVED lines=8> */
.L_x_841:
[----:B------:R-:W-:Y:S01]  /*2a7b0*/  IMAD.MOV.U32 R13, RZ, RZ, R67 ;  /* 0x000000ffff0d7224 */ /* 0x000fe200078e0043 */
[----:B------:R-:W-:Y:S01]  /*2a7c0*/  MOV R12, R0 ;  /* 0x00000000000c7202 */ /* 0x000fe20000000f00 */
[----:B------:R-:W-:-:S07]  /*2a7d0*/  IMAD.MOV.U32 R54, RZ, RZ, R14 ;  /* 0x000000ffff367224 */ /* 0x000fce00078e000e */
[----:B------:R-:W-:Y:S05]  /*2a7e0*/  WARPSYNC.COLLECTIVE R15, `(.L_x_842) ;  /* 0x000000000f087348 */ /* 0x000fea0003c00000 */
[----:B------:R0:W1:Y:S02]  /*2a7f0*/  SHFL.IDX P6, R14, R13, R12, R11 ;  /* 0x0000000c0d0e7389 */ /* 0x00006400000c000b */
[----:B01----:R-:W-:Y:S01]  /*2a800*/  ENDCOLLECTIVE ;  /* 0x000000000000791b */ /* 0x003fe20003800000 */
.L_x_842:
        /* <DEDUP_REMOVED lines=8> */
.L_x_843:
[----:B------:R-:W-:Y:S02]  /*2a890*/  IMAD.MOV.U32 R13, RZ, RZ, R71 ;  /* 0x000000ffff0d7224 */ /* 0x000fe400078e0047 */
[----:B------:R-:W-:Y:S01]  /*2a8a0*/  IMAD.MOV.U32 R12, RZ, RZ, R0 ;  /* 0x000000ffff0c7224 */ /* 0x000fe200078e0000 */
[----:B------:R-:W-:-:S07]  /*2a8b0*/  MOV R56, R14 ;  /* 0x0000000e00387202 */ /* 0x000fce0000000f00 */
[----:B------:R-:W-:Y:S05]  /*2a8c0*/  WARPSYNC.COLLECTIVE R15, `(.L_x_844) ;  /* 0x000000000f087348 */ /* 0x000fea0003c00000 */
[----:B------:R0:W1:Y:S02]  /*2a8d0*/  SHFL.IDX P6, R14, R13, R12, R11 ;  /* 0x0000000c0d0e7389 */ /* 0x00006400000c000b */
[----:B01----:R-:W-:Y:S01]  /*2a8e0*/  ENDCOLLECTIVE ;  /* 0x000000000000791b */ /* 0x003fe20003800000 */
.L_x_844:
        /* <DEDUP_REMOVED lines=8> */
.L_x_845:
[----:B------:R-:W-:Y:S01]  /*2a970*/  IMAD.MOV.U32 R13, RZ, RZ, R75 ;  /* 0x000000ffff0d7224 */ /* 0x000fe200078e004b */
[----:B------:R-:W-:Y:S01]  /*2a980*/  MOV R12, R0 ;  /* 0x00000000000c7202 */ /* 0x000fe20000000f00 */
[----:B------:R-:W-:-:S07]  /*2a990*/  IMAD.MOV.U32 R58, RZ, RZ, R14 ;  /* 0x000000ffff3a7224 */ /* 0x000fce00078e000e */
[----:B------:R-:W-:Y:S05]  /*2a9a0*/  WARPSYNC.COLLECTIVE R15, `(.L_x_846) ;  /* 0x000000000f087348 */ /* 0x000fea0003c00000 */
[----:B------:R0:W1:Y:S02]  /*2a9b0*/  SHFL.IDX P6, R14, R13, R12, R11 ;  /* 0x0000000c0d0e7389 */ /* 0x00006400000c000b */
[----:B01----:R-:W-:Y:S01]  /*2a9c0*/  ENDCOLLECTIVE ;  /* 0x000000000000791b */ /* 0x003fe20003800000 */
.L_x_846:
[----:B------:R-:W-:Y:S02]  /*2a9d0*/  SEL R37, R71, R58, P0 ;  /* 0x0000003a47257207 */ /* 0x000fe40000000000 */
[----:B------:R-:W-:Y:S01]  /*2a9e0*/  SEL R39, R58, R71, P0 ;  /* 0x000000473a277207 */ /* 0x000fe20000000000 */
[----:B------:R-:W-:Y:S02]  /*2a9f0*/  IMAD.MOV.U32 R13, RZ, RZ, R77 ;  /* 0x000000ffff0d7224 */ /* 0x000fe400078e004d */
[----:B------:R-:W-:Y:S02]  /*2aa00*/  IMAD.MOV.U32 R12, RZ, RZ, R2 ;  /* 0x000000ffff0c7224 */ /* 0x000fe400078e0002 */
[----:B------:R-:W-:Y:S02]  /*2aa10*/  IMAD.MOV.U32 R2, RZ, RZ, RZ ;  /* 0x000000ffff027224 */ /* 0x000fe400078e00ff */
[----:B------:R-:W-:-:S07]  /*2aa20*/  IMAD.MOV.U32 R75, RZ, RZ, R14 ;  /* 0x000000ffff4b7224 */ /* 0x000fce00078e000e */
[----:B------:R-:W-:Y:S05]  /*2aa30*/  WARPSYNC.COLLECTIVE R15, `(.L_x_847) ;  /* 0x000000000f087348 */ /* 0x000fea0003c00000 */
[----:B------:R0:W1:Y:S02]  /*2aa40*/  SHFL.IDX P6, R14, R13, R12, R11 ;  /* 0x0000000c0d0e7389 */ /* 0x00006400000c000b */
[----:B01----:R-:W-:Y:S01]  /*2aa50*/  ENDCOLLECTIVE ;  /* 0x000000000000791b */ /* 0x003fe20003800000 */
.L_x_847:
[----:B------:R-:W-:Y:S02]  /*2aa60*/  SEL R12, R9, R20, P0 ;  /* 0x00000014090c7207 */ /* 0x000fe40000000000 */
[----:B------:R-:W-:Y:S02]  /*2aa70*/  SEL R11, R48, R51, P0 ;  /* 0x00000033300b7207 */ /* 0x000fe40000000000 */
[----:B------:R-:W-:Y:S02]  /*2aa80*/  SEL R13, R55, R50, P0 ;  /* 0x00000032370d7207 */ /* 0x000fe40000000000 */
[----:B------:R-:W-:Y:S02]  /*2aa90*/  SEL R15, R50, R55, P0 ;  /* 0x00000037320f7207 */ /* 0x000fe40000000000 */
[----:B------:R-:W-:Y:S02]  /*2aaa0*/  MOV R60, R14 ;  /* 0x0000000e003c7202 */ /* 0x000fe40000000f00 */
[----:B------:R-:W-:-:S02]  /*2aab0*/  SEL R14, R20, R9, P0 ;  /* 0x00000009140e7207 */ /* 0x000fc40000000000 */
[----:B------:R-:W-:Y:S01]  /*2aac0*/  SEL R9, R51, R48, P0 ;  /* 0x0000003033097207 */ /* 0x000fe20000000000 */
[----:B------:R-:W-:Y:S06]  /*2aad0*/  BRA `(.L_x_848) ;  /* 0xffffff4c00007947 */ /* 0x000fec000383ffff */
.L_x_620:
[----:B------:R-:W-:Y:S01]  /*2aae0*/  IMAD.MOV.U32 R13, RZ, RZ, R3 ;  /* 0x000000ffff0d7224 */ /* 0x000fe200078e0003 */
[----:B------:R-:W-:Y:S01]  /*2aaf0*/  MOV R11, 0x181f ;  /* 0x0000181f000b7802 */ /* 0x000fe20000000f00 */
[----:B------:R-:W-:Y:S02]  /*2ab00*/  IMAD.MOV.U32 R12, RZ, RZ, RZ ;  /* 0x000000ffff0c7224 */ /* 0x000fe400078e00ff */
[----:B------:R-:W-:-:S07]  /*2ab10*/  IMAD.MOV.U32 R15, RZ, RZ, -0x1 ;  /* 0xffffffffff0f7424 */ /* 0x000fce00078e00ff */
[----:B01----:R-:W-:Y:S05]  /*2ab20*/  WARPSYNC.COLLECTIVE R15, `(.L_x_849) ;  /* 0x000000000f087348 */ /* 0x003fea0003c00000 */
[----:B------:R2:W3:Y:S02]  /*2ab30*/  SHFL.IDX P6, R14, R13, R12, R11 ;  /* 0x0000000c0d0e7389 */ /* 0x0004e400000c000b */
[----:B0123--:R-:W-:Y:S01]  /*2ab40*/  ENDCOLLECTIVE ;  /* 0x000000000000791b */ /* 0x00ffe20003800000 */
.L_x_849:
[----:B------:R-:W-:Y:S02]  /*2ab50*/  IMAD.MOV.U32 R13, RZ, RZ, R2 ;  /* 0x000000ffff0d7224 */ /* 0x000fe400078e0002 */
[----:B------:R-:W-:-:S07]  /*2ab60*/  IMAD.MOV.U32 R0, RZ, RZ, R14 ;  /* 0x000000ffff007224 */ /* 0x000fce00078e000e */
[----:B------:R-:W-:Y:S05]  /*2ab70*/  WARPSYNC.COLLECTIVE R15, `(.L_x_850) ;  /* 0x000000000f087348 */ /* 0x000fea0003c00000 */
[----:B------:R0:W1:Y:S02]  /*2ab80*/  SHFL.IDX P6, R14, R13, R12, R11 ;  /* 0x0000000c0d0e7389 */ /* 0x00006400000c000b */
[----:B01----:R-:W-:Y:S01]  /*2ab90*/  ENDCOLLECTIVE ;  /* 0x000000000000791b */ /* 0x003fe20003800000 */
.L_x_850:
[----:B------:R-:W-:Y:S05]  /*2aba0*/  BRA `(.L_x_851) ;  /* 0xffffff6000647947 */ /* 0x000fea000383ffff */
.L_x_623:
[----:B------:R-:W-:Y:S01]  /*2abb0*/  BSSY B1, `(.L_x_852) ;  /* 0x0000008000017945 */ /* 0x000fe20003800000 */
[----:B------:R-:W-:Y:S01]  /*2abc0*/  MOV R13, R3 ;  /* 0x00000003000d7202 */ /* 0x000fe20000000f00 */
[----:B------:R-:W-:Y:S02]  /*2abd0*/  IMAD.MOV.U32 R12, RZ, RZ, 0x1 ;  /* 0x00000001ff0c7424 */ /* 0x000fe400078e00ff */
[----:B------:R-:W-:Y:S02]  /*2abe0*/  IMAD.MOV.U32 R11, RZ, RZ, 0x181f ;  /* 0x0000181fff0b7424 */ /* 0x000fe400078e00ff */
[----:B---3--:R-:W-:-:S07]  /*2abf0*/  IMAD.MOV.U32 R15, RZ, RZ, -0x1 ;  /* 0xffffffffff0f7424 */ /* 0x008fce00078e00ff */
[----:B012-4-:R-:W-:Y:S05]  /*2ac00*/  WARPSYNC.COLLECTIVE R15, `(.L_x_853) ;  /* 0x000000000f087348 */ /* 0x017fea0003c00000 */
[----:B----4-:R3:W4:Y:S02]  /*2ac10*/  SHFL.IDX P6, R14, R13, R12, R11 ;  /* 0x0000000c0d0e7389 */ /* 0x01072400000c000b */
[----:B01234-:R-:W-:Y:S01]  /*2ac20*/  ENDCOLLECTIVE ;  /* 0x000000000000791b */ /* 0x01ffe20003800000 */
.L_x_853:
[----:B------:R-:W-:Y:S05]  /*2ac30*/  BSYNC B1 ;  /* 0x0000000000017941 */ /* 0x000fea0003800000 */
.L_x_852:
[----:B------:R-:W-:Y:S01]  /*2ac40*/  IMAD.MOV.U32 R13, RZ, RZ, R2 ;  /* 0x000000ffff0d7224 */ /* 0x000fe200078e0002 */
[----:B------:R-:W-:Y:S01]  /*2ac50*/  MOV R15, 0xffffffff ;  /* 0xffffffff000f7802 */ /* 0x000fe20000000f00 */
[----:B------:R-:W-:Y:S01]  /*2ac60*/  IMAD.MOV.U32 R12, RZ, RZ, 0x1 ;  /* 0x00000001ff0c7424 */ /* 0x000fe200078e00ff */
[----:B------:R-:W-:Y:S01]  /*2ac70*/  MOV R0, R14 ;  /* 0x0000000e00007202 */ /* 0x000fe20000000f00 */
[----:B------:R-:W-:-:S07]  /*2ac80*/  IMAD.MOV.U32 R11, RZ, RZ, 0x181f ;  /* 0x0000181fff0b7424 */ /* 0x000fce00078e00ff */
[----:B------:R-:W-:Y:S05]  /*2ac90*/  WARPSYNC.COLLECTIVE R15, `(.L_x_854) ;  /* 0x000000000f087348 */ /* 0x000fea0003c00000 */
[----:B------:R0:W1:Y:S02]  /*2aca0*/  SHFL.IDX P6, R14, R13, R12, R11 ;  /* 0x0000000c0d0e7389 */ /* 0x00006400000c000b */
[----:B01----:R-:W-:Y:S01]  /*2acb0*/  ENDCOLLECTIVE ;  /* 0x000000000000791b */ /* 0x003fe20003800000 */
.L_x_854:
[----:B------:R-:W-:Y:S05]  /*2acc0*/  BRA `(.L_x_855) ;  /* 0xffffff6000707947 */ /* 0x000fea000383ffff */
.L_x_626:
[----:B------:R-:W-:Y:S01]  /*2acd0*/  BSSY B1, `(.L_x_856) ;  /* 0x0000008000017945 */ /* 0x000fe20003800000 */
[----:B------:R-:W-:Y:S01]  /*2ace0*/  IMAD.MOV.U32 R13, RZ, RZ, R3 ;  /* 0x000000ffff0d7224 */ /* 0x000fe200078e0003 */
[----:B0-----:R-:W-:Y:S01]  /*2acf0*/  MOV R15, 0xffffffff ;  /* 0xffffffff000f7802 */ /* 0x001fe20000000f00 */
[----:B------:R-:W-:Y:S02]  /*2ad00*/  IMAD.MOV.U32 R12, RZ, RZ, 0x2 ;  /* 0x00000002ff0c7424 */ /* 0x000fe400078e00ff */
[----:B------:R-:W-:-:S07]  /*2ad10*/  IMAD.MOV.U32 R11, RZ, RZ, 0x181f ;  /* 0x0000181fff0b7424 */ /* 0x000fce00078e00ff */
[----:B-1234-:R-:W-:Y:S05]  /*2ad20*/  WARPSYNC.COLLECTIVE R15, `(.L_x_857) ;  /* 0x000000000f087348 */ /* 0x01efea0003c00000 */
[----:B----4-:R0:W4:Y:S02]  /*2ad30*/  SHFL.IDX P6, R14, R13, R12, R11 ;  /* 0x0000000c0d0e7389 */ /* 0x01012400000c000b */
[----:B01234-:R-:W-:Y:S01]  /*2ad40*/  ENDCOLLECTIVE ;  /* 0x000000000000791b */ /* 0x01ffe20003800000 */
.L_x_857:
[----:B------:R-:W-:Y:S05]  /*2ad50*/  BSYNC B1 ;  /* 0x0000000000017941 */ /* 0x000fea0003800000 */
.L_x_856:
        /* <DEDUP_REMOVED lines=8> */
.L_x_858:
[----:B------:R-:W-:Y:S05]  /*2ade0*/  BRA `(.L_x_859) ;  /* 0xffffff6000787947 */ /* 0x000fea000383ffff */
.L_x_629:
[----:B------:R-:W-:Y:S01]  /*2adf0*/  BSSY B1, `(.L_x_860) ;  /* 0x0000008000017945 */ /* 0x000fe20003800000 */
[----:B------:R-:W-:Y:S01]  /*2ae00*/  IMAD.MOV.U32 R13, RZ, RZ, R3 ;  /* 0x000000ffff0d7224 */ /* 0x000fe200078e0003 */
[----:B------:R-:W-:Y:S01]  /*2ae10*/  MOV R11, 0x181f ;  /* 0x0000181f000b7802 */ /* 0x000fe20000000f00 */
[----:B------:R-:W-:Y:S02]  /*2ae20*/  IMAD.MOV.U32 R12, RZ, RZ, 0x3 ;  /* 0x00000003ff0c7424 */ /* 0x000fe400078e00ff */
[----:B0-----:R-:W-:-:S07]  /*2ae30*/  IMAD.MOV.U32 R15, RZ, RZ, -0x1 ;  /* 0xffffffffff0f7424 */ /* 0x001fce00078e00ff */
[----:B-1234-:R-:W-:Y:S05]  /*2ae40*/  WARPSYNC.COLLECTIVE R15, `(.L_x_861) ;  /* 0x000000000f087348 */ /* 0x01efea0003c00000 */
[----:B------:R0:W0:Y:S02]  /*2ae50*/  SHFL.IDX P6, R14, R13, R12, R11 ;  /* 0x0000000c0d0e7389 */ /* 0x00002400000c000b */
[----:B01234-:R-:W-:Y:S01]  /*2ae60*/  ENDCOLLECTIVE ;  /* 0x000000000000791b */ /* 0x01ffe20003800000 */
.L_x_861:
[----:B------:R-:W-:Y:S05]  /*2ae70*/  BSYNC B1 ;  /* 0x0000000000017941 */ /* 0x000fea0003800000 */
.L_x_860:
        /* <DEDUP_REMOVED lines=8> */
.L_x_862:
[----:B------:R-:W-:Y:S05]  /*2af00*/  BRA `(.L_x_863) ;  /* 0xffffff6000807947 */ /* 0x000fea000383ffff */
.L_x_645:
[----:B0-----:R-:W0:Y:S01]  /*2af10*/  S2R R8, SR_TID.X ;  /* 0x0000000000087919 */ /* 0x001e220000002100 */
[----:B------:R-:W-:Y:S01]  /*2af20*/  BSSY B1, `(.L_x_864) ;  /* 0x000000a000017945 */ /* 0x000fe20003800000 */
[----:B------:R-:W-:Y:S01]  /*2af30*/  MOV R12, RZ ;  /* 0x000000ff000c7202 */ /* 0x000fe20000000f00 */
[----:B------:R-:W-:Y:S02]  /*2af40*/  IMAD.MOV.U32 R11, RZ, RZ, 0x1f ;  /* 0x0000001fff0b7424 */ /* 0x000fe400078e00ff */
[----:B------:R-:W-:Y:S01]  /*2af50*/  IMAD.MOV.U32 R15, RZ, RZ, -0x1 ;  /* 0xffffffffff0f7424 */ /* 0x000fe200078e00ff */
[----:B0-----:R-:W-:-:S04]  /*2af60*/  SHF.R.U32.HI R8, RZ, 0x5, R8 ;  /* 0x00000005ff087819 */ /* 0x001fc80000011608 */
[----:B------:R-:W-:-:S05]  /*2af70*/  LOP3.LUT R8, R8, 0x3, RZ, 0xc0, !PT ;  /* 0x0000000308087812 */ /* 0x000fca00078ec0ff */
[----:B------:R-:W-:-:S07]  /*2af80*/  IMAD.MOV.U32 R13, RZ, RZ, R8 ;  /* 0x000000ffff0d7224 */ /* 0x000fce00078e0008 */
[----:B------:R-:W-:Y:S05]  /*2af90*/  WARPSYNC.COLLECTIVE R15, `(.L_x_865) ;  /* 0x000000000f087348 */ /* 0x000fea0003c00000 */
[----:B------:R0:W1:Y:S02]  /*2afa0*/  SHFL.IDX P6, R14, R13, R12, R11 ;  /* 0x0000000c0d0e7389 */ /* 0x00006400000c000b */
[----:B01----:R-:W-:Y:S01]  /*2afb0*/  ENDCOLLECTIVE ;  /* 0x000000000000791b */ /* 0x003fe20003800000 */
.L_x_865:
[----:B------:R-:W-:Y:S05]  /*2afc0*/  BSYNC B1 ;  /* 0x0000000000017941 */ /* 0x000fea0003800000 */
.L_x_864:
[----:B------:R-:W-:Y:S05]  /*2afd0*/  BRA `(.L_x_866) ;  /* 0xffffff7400847947 */ /* 0x000fea000383ffff */
.L_x_647:
[----:B------:R-:W-:Y:S01]  /*2afe0*/  BSSY B1, `(.L_x_867) ;  /* 0x0000006000017945 */ /* 0x000fe20003800000 */
[----:B------:R-:W-:-:S07]  /*2aff0*/  IMAD.MOV.U32 R15, RZ, RZ, -0x1 ;  /* 0xffffffffff0f7424 */ /* 0x000fce00078e00ff */
[----:B01----:R-:W-:Y:S05]  /*2b000*/  WARPSYNC.COLLECTIVE R15, `(.L_x_868) ;  /* 0x000000000f0c7348 */ /* 0x003fea0003c00000 */
[----:B------:R-:W-:Y:S02]  /*2b010*/  ELECT P6, UR62, PT ;  /* 0x00000000003e782f */ /* 0x000fe400038c0000 */
[----:B------:R-:W-:Y:S01]  /*2b020*/  MOV R14, UR62 ;  /* 0x0000003e000e7c02 */ /* 0x000fe20008000f00 */
[----:B01----:R-:W-:Y:S10]  /*2b030*/  ENDCOLLECTIVE ;  /* 0x000000000000791b */ /* 0x003ff40003800000 */
.L_x_868:
[----:B------:R-:W-:Y:S05]  /*2b040*/  BSYNC B1 ;  /* 0x0000000000017941 */ /* 0x000fea0003800000 */
.L_x_867:
[----:B------:R-:W-:Y:S05]  /*2b050*/  BRA `(.L_x_646) ;  /* 0xffffff74007c7947 */ /* 0x000fea000383ffff */
.L_x_649:
[----:B-1----:R1:W2:Y:S02]  /*2b060*/  SYNCS.PHASECHK.TRANS64.TRYWAIT P0, [R22+URZ+0x29820], R5 ;  /* 0x02982005160075a7 */ /* 0x0022a4000800017f */
[----:B--2---:R-:W-:Y:S05]  /*2b070*/  @!P0 NANOSLEEP.SYNCS 0x989680 ;  /* 0x009896800000895d */ /* 0x004fea0003900000 */
[----:B------:R-:W2:Y:S02]  /*2b080*/  @!P0 SYNCS.PHASECHK.TRANS64 P0, [R22+URZ+0x29820], R5 ;  /* 0x02982005160085a7 */ /* 0x000ea4000800007f */
[----:B--2---:R-:W-:Y:S05]  /*2b090*/  @!P0 BRA `(.L_x_649) ;  /* 0xfffffffc00f08947 */ /* 0x004fea000383ffff */
[----:B------:R-:W-:Y:S05]  /*2b0a0*/  BRA `(.L_x_869) ;  /* 0xffffff74008c7947 */ /* 0x000fea000383ffff */
.L_x_653:
[----:B0-----:R0:W2:Y:S02]  /*2b0b0*/  SYNCS.PHASECHK.TRANS64.TRYWAIT P0, [R9+URZ+0x298a0], R8 ;  /* 0x0298a008090075a7 */ /* 0x0010a4000800017f */
[----:B--2---:R-:W-:Y:S05]  /*2b0c0*/  @!P0 NANOSLEEP.SYNCS 0x989680 ;  /* 0x009896800000895d */ /* 0x004fea0003900000 */
[----:B------:R-:W2:Y:S02]  /*2b0d0*/  @!P0 SYNCS.PHASECHK.TRANS64 P0, [R9+URZ+0x298a0], R8 ;  /* 0x0298a008090085a7 */ /* 0x000ea4000800007f */
[----:B--2---:R-:W-:Y:S05]  /*2b0e0*/  @!P0 BRA `(.L_x_653) ;  /* 0xfffffffc00f08947 */ /* 0x004fea000383ffff */
[----:B------:R-:W-:Y:S05]  /*2b0f0*/  BRA `(.L_x_870) ;  /* 0xffffff7400a47947 */ /* 0x000fea000383ffff */
.L_x_660:
[----:B-1----:R1:W2:Y:S02]  /*2b100*/  SYNCS.PHASECHK.TRANS64.TRYWAIT P0, [R9+URZ+0x298c0], R8 ;  /* 0x0298c008090075a7 */ /* 0x0022a4000800017f */
[----:B--2---:R-:W-:Y:S05]  /*2b110*/  @!P0 NANOSLEEP.SYNCS 0x989680 ;  /* 0x009896800000895d */ /* 0x004fea0003900000 */
[----:B------:R-:W2:Y:S02]  /*2b120*/  @!P0 SYNCS.PHASECHK.TRANS64 P0, [R9+URZ+0x298c0], R8 ;  /* 0x0298c008090085a7 */ /* 0x000ea4000800007f */
[----:B--2---:R-:W-:Y:S05]  /*2b130*/  @!P0 BRA `(.L_x_660) ;  /* 0xfffffffc00f08947 */ /* 0x004fea000383ffff */
[----:B------:R-:W-:Y:S05]  /*2b140*/  BRA `(.L_x_871) ;  /* 0xffffff7800987947 */ /* 0x000fea000383ffff */
.L_x_667:
[----:B0-----:R0:W2:Y:S02]  /*2b150*/  SYNCS.PHASECHK.TRANS64.TRYWAIT P1, [R8+URZ+0x298a0], R7 ;  /* 0x0298a007080075a7 */ /* 0x0010a4000802017f */
[----:B--2---:R-:W-:Y:S05]  /*2b160*/  @!P1 NANOSLEEP.SYNCS 0x989680 ;  /* 0x009896800000995d */ /* 0x004fea0003900000 */
[----:B------:R-:W2:Y:S02]  /*2b170*/  @!P1 SYNCS.PHASECHK.TRANS64 P1, [R8+URZ+0x298a0], R7 ;  /* 0x0298a007080095a7 */ /* 0x000ea4000802007f */
[----:B--2---:R-:W-:Y:S05]  /*2b180*/  @!P1 BRA `(.L_x_667) ;  /* 0xfffffffc00f09947 */ /* 0x004fea000383ffff */
[----:B------:R-:W-:Y:S05]  /*2b190*/  BRA `(.L_x_872) ;  /* 0xffffff7c00587947 */ /* 0x000fea000383ffff */
.L_x_674:
[----:B-1----:R1:W2:Y:S02]  /*2b1a0*/  SYNCS.PHASECHK.TRANS64.TRYWAIT P1, [R8+URZ+0x298c0], R7 ;  /* 0x0298c007080075a7 */ /* 0x0022a4000802017f */
[----:B--2---:R-:W-:Y:S05]  /*2b1b0*/  @!P1 NANOSLEEP.SYNCS 0x989680 ;  /* 0x009896800000995d */ /* 0x004fea0003900000 */
[----:B------:R-:W2:Y:S02]  /*2b1c0*/  @!P1 SYNCS.PHASECHK.TRANS64 P1, [R8+URZ+0x298c0], R7 ;  /* 0x0298c007080095a7 */ /* 0x000ea4000802007f */
[----:B--2---:R-:W-:Y:S05]  /*2b1d0*/  @!P1 BRA `(.L_x_674) ;  /* 0xfffffffc00f09947 */ /* 0x004fea000383ffff */
[----:B------:R-:W-:Y:S05]  /*2b1e0*/  BRA `(.L_x_873) ;  /* 0xffffff8000487947 */ /* 0x000fea000383ffff */
.L_x_689:
[----:B------:R-:W-:Y:S01]  /*2b1f0*/  SHF.R.U32.HI R8, RZ, 0x5, R21 ;  /* 0x00000005ff087819 */ /* 0x000fe20000011615 */
[----:B------:R-:W-:Y:S01]  /*2b200*/  BSSY B0, `(.L_x_874) ;  /* 0x0000009000007945 */ /* 0x000fe20003800000 */
[----:B--2---:R-:W-:Y:S02]  /*2b210*/  IMAD.MOV.U32 R12, RZ, RZ, RZ ;  /* 0x000000ffff0c7224 */ /* 0x004fe400078e00ff */
[----:B------:R-:W-:Y:S01]  /*2b220*/  LOP3.LUT R8, R8, 0x3, RZ, 0xc0, !PT ;  /* 0x0000000308087812 */ /* 0x000fe200078ec0ff */
[----:B------:R-:W-:Y:S02]  /*2b230*/  IMAD.MOV.U32 R11, RZ, RZ, 0x1f ;  /* 0x0000001fff0b7424 */ /* 0x000fe400078e00ff */
[----:B------:R-:W-:Y:S01]  /*2b240*/  IMAD.MOV.U32 R15, RZ, RZ, -0x1 ;  /* 0xffffffffff0f7424 */ /* 0x000fe200078e00ff */
[----:B------:R-:W-:-:S07]  /*2b250*/  MOV R13, R8 ;  /* 0x00000008000d7202 */ /* 0x000fce0000000f00 */
[----:B-----5:R-:W-:Y:S05]  /*2b260*/  WARPSYNC.COLLECTIVE R15, `(.L_x_875) ;  /* 0x000000000f087348 */ /* 0x020fea0003c00000 */
[----:B------:R0:W1:Y:S02]  /*2b270*/  SHFL.IDX P6, R14, R13, R12, R11 ;  /* 0x0000000c0d0e7389 */ /* 0x00006400000c000b */
[----:B01---5:R-:W-:Y:S01]  /*2b280*/  ENDCOLLECTIVE ;  /* 0x000000000000791b */ /* 0x023fe20003800000 */
.L_x_875:
[----:B------:R-:W-:Y:S05]  /*2b290*/  BSYNC B0 ;  /* 0x0000000000007941 */ /* 0x000fea0003800000 */
.L_x_874:
[----:B------:R-:W-:Y:S05]  /*2b2a0*/  BRA `(.L_x_876) ;  /* 0xffffff9000007947 */ /* 0x000fea000383ffff */
.L_x_692:
[----:B0-----:R-:W2:Y:S02]  /*2b2b0*/  LDL R2, [R1+0x3c] ;  /* 0x00003c0001027983 */ /* 0x001ea40000100800 */
[----:B--2---:R0:W1:Y:S02]  /*2b2c0*/  SYNCS.PHASECHK.TRANS64.TRYWAIT P0, [R0+URZ+0x29880], R2 ;  /* 0x02988002000075a7 */ /* 0x004064000800017f */
[----:B-1----:R-:W-:Y:S05]  /*2b2d0*/  @!P0 NANOSLEEP.SYNCS 0x989680 ;  /* 0x009896800000895d */ /* 0x002fea0003900000 */
[----:B------:R-:W1:Y:S02]  /*2b2e0*/  @!P0 SYNCS.PHASECHK.TRANS64 P0, [R0+URZ+0x29880], R2 ;  /* 0x02988002000085a7 */ /* 0x000e64000800007f */
[----:B-1----:R-:W-:Y:S05]  /*2b2f0*/  @!P0 BRA `(.L_x_692) ;  /* 0xfffffffc00ec8947 */ /* 0x002fea000383ffff */
[----:B------:R-:W-:Y:S05]  /*2b300*/  BRA `(.L_x_877) ;  /* 0xffffff90002c7947 */ /* 0x000fea000383ffff */
.L_x_693:
[----:B------:R-:W-:Y:S01]  /*2b310*/  BSSY B0, `(.L_x_878) ;  /* 0x0000008000007945 */ /* 0x000fe20003800000 */
[----:B------:R-:W-:Y:S01]  /*2b320*/  MOV R13, R3 ;  /* 0x00000003000d7202 */ /* 0x000fe20000000f00 */
[----:B------:R-:W-:Y:S02]  /*2b330*/  IMAD.MOV.U32 R12, RZ, RZ, RZ ;  /* 0x000000ffff0c7224 */ /* 0x000fe400078e00ff */
[----:B------:R-:W-:Y:S02]  /*2b340*/  IMAD.MOV.U32 R11, RZ, RZ, 0x1c1f ;  /* 0x00001c1fff0b7424 */ /* 0x000fe400078e00ff */
[----:B------:R-:W-:-:S07]  /*2b350*/  IMAD.MOV.U32 R15, RZ, RZ, -0x1 ;  /* 0xffffffffff0f7424 */ /* 0x000fce00078e00ff */
[----:B------:R-:W-:Y:S05]  /*2b360*/  WARPSYNC.COLLECTIVE R15, `(.L_x_879) ;  /* 0x000000000f087348 */ /* 0x000fea0003c00000 */
[----:B------:R0:W1:Y:S02]  /*2b370*/  SHFL.IDX P6, R14, R13, R12, R11 ;  /* 0x0000000c0d0e7389 */ /* 0x00006400000c000b */
[----:B01----:R-:W-:Y:S01]  /*2b380*/  ENDCOLLECTIVE ;  /* 0x000000000000791b */ /* 0x003fe20003800000 */
.L_x_879:
[----:B------:R-:W-:Y:S05]  /*2b390*/  BSYNC B0 ;  /* 0x0000000000007941 */ /* 0x000fea0003800000 */
.L_x_878:
[----:B------:R-:W-:Y:S01]  /*2b3a0*/  IMAD.MOV.U32 R13, RZ, RZ, R2 ;  /* 0x000000ffff0d7224 */ /* 0x000fe200078e0002 */
[----:B------:R-:W-:Y:S01]  /*2b3b0*/  MOV R15, 0xffffffff ;  /* 0xffffffff000f7802 */ /* 0x000fe20000000f00 */
[----:B------:R-:W-:Y:S01]  /*2b3c0*/  IMAD.MOV.U32 R12, RZ, RZ, RZ ;  /* 0x000000ffff0c7224 */ /* 0x000fe200078e00ff */
[----:B------:R-:W-:Y:S01]  /*2b3d0*/  MOV R4, R14 ;  /* 0x0000000e00047202 */ /* 0x000fe20000000f00 */
[----:B------:R-:W-:Y:S01]  /*2b3e0*/  IMAD.MOV.U32 R11, RZ, RZ, 0x1c1f ;  /* 0x00001c1fff0b7424 */ /* 0x000fe200078e00ff */
[----:B------:R-:W-:Y:S02]  /*2b3f0*/  LOP3.LUT P2, RZ, R20, 0x2, RZ, 0xc0, !PT ;  /* 0x0000000214ff7812 */ /* 0x000fe4000784c0ff */
[----:B------:R-:W0:Y:S11]  /*2b400*/  S2R R20, SR_TID.X ;  /* 0x0000000000147919 */ /* 0x000e360000002100 */
[----:B0-----:R-:W-:Y:S05]  /*2b410*/  WARPSYNC.COLLECTIVE R15, `(.L_x_880) ;  /* 0x000000000f087348 */ /* 0x001fea0003c00000 */
[----:B------:R1:W2:Y:S02]  /*2b420*/  SHFL.IDX P6, R14, R13, R12, R11 ;  /* 0x0000000c0d0e7389 */ /* 0x0002a400000c000b */
[----:B012---:R-:W-:Y:S01]  /*2b430*/  ENDCOLLECTIVE ;  /* 0x000000000000791b */ /* 0x007fe20003800000 */
.L_x_880:
[----:B------:R-:W2:Y:S01]  /*2b440*/  LDL R15, [R1+0x4] ;  /* 0x00000400010f7983 */ /* 0x000ea20000100800 */
[----:B------:R-:W-:Y:S02]  /*2b450*/  IMAD.MOV.U32 R12, RZ, RZ, R14 ;  /* 0x000000ffff0c7224 */ /* 0x000fe400078e000e */
[----:B------:R-:W-:-:S05]  /*2b460*/  IMAD.SHL.U32 R20, R20, 0x10, RZ ;  /* 0x0000001014147824 */ /* 0x000fca00078e00ff */
[----:B------:R-:W-:-:S04]  /*2b470*/  LOP3.LUT R20, R20, 0x30, RZ, 0xc0, !PT ;  /* 0x0000003014147812 */ /* 0x000fc800078ec0ff */
[----:B------:R-:W-:-:S05]  /*2b480*/  IADD3 R20, P0, R20, R12, RZ ;  /* 0x0000000c14147210 */ /* 0x000fca0007f1e0ff */
[----:B------:R-:W-:Y:S01]  /*2b490*/  IMAD.X R21, RZ, RZ, R4, P0 ;  /* 0x000000ffff157224 */ /* 0x000fe200000e0604 */
[----:B------:R-:W-:Y:S02]  /*2b4a0*/  ISETP.LT.OR P0, PT, R8, 0x1, P2 ;  /* 0x000000010800780c */ /* 0x000fe40001701670 */
[----:B------:R-:W-:Y:S01]  /*2b4b0*/  IADD3 R4, R22, R5, R37 ;  /* 0x0000000516047210 */ /* 0x000fe20007ffe025 */
[----:B------:R-:W-:Y:S02]  /*2b4c0*/  IMAD.MOV.U32 R13, RZ, RZ, R3 ;  /* 0x000000ffff0d7224 */ /* 0x000fe400078e0003 */
[----:B------:R-:W-:-:S08]  /*2b4d0*/  IMAD.MOV.U32 R12, RZ, RZ, 0x1 ;  /* 0x00000001ff0c7424 */ /* 0x000fd000078e00ff */
[----:B------:R-:W-:Y:S01]  /*2b4e0*/  @!PT LDS RZ, [RZ] ;  /* 0x00000000fffff984 */ /* 0x000fe20000000800 */
[----:B------:R-:W-:Y:S01]  /*2b4f0*/  @!PT LDS RZ, [RZ] ;  /* 0x00000000fffff984 */ /* 0x000fe20000000800 */
[----:B------:R-:W-:Y:S01]  /*2b500*/  @!PT LDS RZ, [RZ] ;  /* 0x00000000fffff984 */ /* 0x000fe20000000800 */
[----:B------:R0:W-:Y:S01]  /*2b510*/  LDGSTS.E.BYPASS.LTC128B.128 [R4+0xa400], desc[UR50][R20.64], !P0 ;  /* 0x0a40000014047fae */ /* 0x0001e2000c101d72 */
[----:B------:R-:W-:Y:S02]  /*2b520*/  ISETP.LT.OR P0, PT, R8, 0x1, P1 ;  /* 0x000000010800780c */ /* 0x000fe40000f01670 */
[----:B--2---:R-:W-:Y:S01]  /*2b530*/  IADD3 R5, R15, R4, RZ ;  /* 0x000000040f057210 */ /* 0x004fe20007ffe0ff */
[----:B------:R-:W-:-:S10]  /*2b540*/  IMAD.MOV.U32 R15, RZ, RZ, -0x1 ;  /* 0xffffffffff0f7424 */ /* 0x000fd400078e00ff */
[----:B------:R0:W-:Y:S02]  /*2b550*/  LDGSTS.E.BYPASS.LTC128B.128 [R5+0xa400], desc[UR50][R20.64+0x40], !P0 ;  /* 0x0a40004014057fae */ /* 0x0001e4000c101d72 */
[----:B0-----:R-:W-:Y:S05]  /*2b560*/  WARPSYNC.COLLECTIVE R15, `(.L_x_881) ;  /* 0x000000000f087348 */ /* 0x001fea0003c00000 */
[----:B------:R1:W2:Y:S02]  /*2b570*/  SHFL.IDX P6, R14, R13, R12, R11 ;  /* 0x0000000c0d0e7389 */ /* 0x0002a400000c000b */
[----:B012---:R-:W-:Y:S01]  /*2b580*/  ENDCOLLECTIVE ;  /* 0x000000000000791b */ /* 0x007fe20003800000 */
.L_x_881:
[----:B------:R-:W0:Y:S01]  /*2b590*/  S2R R20, SR_TID.X ;  /* 0x0000000000147919 */ /* 0x000e220000002100 */
[----:B------:R-:W-:Y:S01]  /*2b5a0*/  IMAD.MOV.U32 R13, RZ, RZ, R2 ;  /* 0x000000ffff0d7224 */ /* 0x000fe200078e0002 */
[----:B------:R-:W-:-:S07]  /*2b5b0*/  MOV R21, R14 ;  /* 0x0000000e00157202 */ /* 0x000fce0000000f00 */
[----:B0-----:R-:W-:Y:S05]  /*2b5c0*/  WARPSYNC.COLLECTIVE R15, `(.L_x_882) ;  /* 0x000000000f087348 */ /* 0x001fea0003c00000 */
[----:B------:R1:W2:Y:S02]  /*2b5d0*/  SHFL.IDX P6, R14, R13, R12, R11 ;  /* 0x0000000c0d0e7389 */ /* 0x0002a400000c000b */
[----:B012---:R-:W-:Y:S01]  /*2b5e0*/  ENDCOLLECTIVE ;  /* 0x000000000000791b */ /* 0x007fe20003800000 */
.L_x_882:
[----:B------:R-:W-:-:S05]  /*2b5f0*/  IMAD.SHL.U32 R20, R20, 0x10, RZ ;  /* 0x0000001014147824 */ /* 0x000fca00078e00ff */
[----:B------:R-:W-:Y:S01]  /*2b600*/  LOP3.LUT R20, R20, 0x30, RZ, 0xc0, !PT ;  /* 0x0000003014147812 */ /* 0x000fe200078ec0ff */
[----:B------:R-:W-:-:S05]  /*2b610*/  IMAD.MOV.U32 R12, RZ, RZ, R14 ;  /* 0x000000ffff0c7224 */ /* 0x000fca00078e000e */
[----:B------:R-:W-:-:S04]  /*2b620*/  IADD3 R20, P0, R20, R12, RZ ;  /* 0x0000000c14147210 */ /* 0x000fc80007f1e0ff */
[----:B------:R-:W-:Y:S02]  /*2b630*/  IADD3.X R21, RZ, R21, RZ, P0, !PT ;  /* 0x00000015ff157210 */ /* 0x000fe400007fe4ff */
[----:B------:R-:W-:Y:S01]  /*2b640*/  ISETP.LT.OR P0, PT, R8, 0x21, P2 ;  /* 0x000000210800780c */ /* 0x000fe20001701670 */
[----:B------:R-:W-:Y:S02]  /*2b650*/  IMAD.MOV.U32 R13, RZ, RZ, R3 ;  /* 0x000000ffff0d7224 */ /* 0x000fe400078e0003 */
[----:B------:R-:W-:-:S10]  /*2b660*/  IMAD.MOV.U32 R12, RZ, RZ, 0x2 ;  /* 0x00000002ff0c7424 */ /* 0x000fd400078e00ff */
[----:B------:R-:W-:Y:S05]  /*2b670*/  WARPSYNC.COLLECTIVE R15, `(.L_x_883) ;  /* 0x000000000f087348 */ /* 0x000fea0003c00000 */
[----:B------:R0:W1:Y:S02]  /*2b680*/  SHFL.IDX P6, R14, R13, R12, R11 ;  /* 0x0000000c0d0e7389 */ /* 0x00006400000c000b */
[----:B01----:R-:W-:Y:S01]  /*2b690*/  ENDCOLLECTIVE ;  /* 0x000000000000791b */ /* 0x003fe20003800000 */
.L_x_883:
[----:B------:R-:W-:Y:S01]  /*2b6a0*/  @!PT LDS RZ, [RZ] ;  /* 0x00000000fffff984 */ /* 0x000fe20000000800 */
[----:B------:R-:W-:Y:S01]  /*2b6b0*/  @!PT LDS RZ, [RZ] ;  /* 0x00000000fffff984 */ /* 0x000fe20000000800 */
[----:B------:R-:W-:Y:S01]  /*2b6c0*/  @!PT LDS RZ, [RZ] ;  /* 0x00000000fffff984 */ /* 0x000fe20000000800 */
[----:B------:R-:W-:Y:S01]  /*2b6d0*/  LDGSTS.E.BYPASS.LTC128B.128 [R4+0xb400], desc[UR50][R20.64], !P0 ;  /* 0x0b40000014047fae */ /* 0x000fe2000c101d72 */
[----:B------:R-:W-:-:S13]  /*2b6e0*/  ISETP.LT.OR P0, PT, R8, 0x21, P1 ;  /* 0x000000210800780c */ /* 0x000fda0000f01670 */
[----:B------:R0:W-:Y:S01]  /*2b6f0*/  LDGSTS.E.BYPASS.LTC128B.128 [R5+0xb400], desc[UR50][R20.64+0x40], !P0 ;  /* 0x0b40004014057fae */ /* 0x0001e2000c101d72 */
[----:B------:R-:W-:Y:S01]  /*2b700*/  MOV R13, R2 ;  /* 0x00000002000d7202 */ /* 0x000fe20000000f00 */
[----:B0-----:R-:W0:Y:S01]  /*2b710*/  S2R R20, SR_TID.X ;  /* 0x0000000000147919 */ /* 0x001e220000002100 */
[----:B------:R-:W-:-:S07]  /*2b720*/  IMAD.MOV.U32 R21, RZ, RZ, R14 ;  /* 0x000000ffff157224 */ /* 0x000fce00078e000e */
[----:B0-----:R-:W-:Y:S05]  /*2b730*/  WARPSYNC.COLLECTIVE R15, `(.L_x_884) ;  /* 0x000000000f087348 */ /* 0x001fea0003c00000 */
[----:B------:R1:W2:Y:S02]  /*2b740*/  SHFL.IDX P6, R14, R13, R12, R11 ;  /* 0x0000000c0d0e7389 */ /* 0x0002a400000c000b */
[----:B012---:R-:W-:Y:S01]  /*2b750*/  ENDCOLLECTIVE ;  /* 0x000000000000791b */ /* 0x007fe20003800000 */
.L_x_884:
[----:B------:R-:W-:Y:S02]  /*2b760*/  IMAD.MOV.U32 R12, RZ, RZ, R14 ;  /* 0x000000ffff0c7224 */ /* 0x000fe400078e000e */
[----:B------:R-:W-:-:S05]  /*2b770*/  IMAD.SHL.U32 R20, R20, 0x10, RZ ;  /* 0x0000001014147824 */ /* 0x000fca00078e00ff */
[----:B------:R-:W-:-:S04]  /*2b780*/  LOP3.LUT R20, R20, 0x30, RZ, 0xc0, !PT ;  /* 0x0000003014147812 */ /* 0x000fc800078ec0ff */
[----:B------:R-:W-:-:S05]  /*2b790*/  IADD3 R20, P0, R20, R12, RZ ;  /* 0x0000000c14147210 */ /* 0x000fca0007f1e0ff */
[----:B------:R-:W-:Y:S01]  /*2b7a0*/  IMAD.X R21, RZ, RZ, R21, P0 ;  /* 0x000000ffff157224 */ /* 0x000fe200000e0615 */
[----:B------:R-:W-:-:S13]  /*2b7b0*/  ISETP.LT.OR P0, PT, R8, 0x41, P2 ;  /* 0x000000410800780c */ /* 0x000fda0001701670 */
[----:B------:R-:W-:Y:S01]  /*2b7c0*/  @!PT LDS RZ, [RZ] ;  /* 0x00000000fffff984 */ /* 0x000fe20000000800 */
[----:B------:R-:W-:Y:S01]  /*2b7d0*/  @!PT LDS RZ, [RZ] ;  /* 0x00000000fffff984 */ /* 0x000fe20000000800 */
[----:B------:R-:W-:Y:S01]  /*2b7e0*/  @!PT LDS RZ, [RZ] ;  /* 0x00000000fffff984 */ /* 0x000fe20000000800 */
[----:B------:R0:W-:Y:S01]  /*2b7f0*/  LDGSTS.E.BYPASS.LTC128B.128 [R4+0xc400], desc[UR50][R20.64], !P0 ;  /* 0x0c40000014047fae */ /* 0x0001e2000c101d72 */
[----:B------:R-:W-:-:S13]  /*2b800*/  ISETP.LT.OR P0, PT, R8, 0x41, P1 ;  /* 0x000000410800780c */ /* 0x000fda0000f01670 */
[----:B------:R0:W-:Y:S04]  /*2b810*/  LDGSTS.E.BYPASS.LTC128B.128 [R5+0xc400], desc[UR50][R20.64+0x40], !P0 ;  /* 0x0c40004014057fae */ /* 0x0001e8000c101d72 */
[----:B------:R0:W5:Y:S01]  /*2b820*/  LDL.LU R21, [R1] ;  /* 0x0000000001157983 */ /* 0x0001620000300800 */
[----:B------:R-:W-:Y:S01]  /*2b830*/  MOV R13, R3 ;  /* 0x00000003000d7202 */ /* 0x000fe20000000f00 */
[----:B------:R-:W-:-:S07]  /*2b840*/  IMAD.MOV.U32 R12, RZ, RZ, 0x3 ;  /* 0x00000003ff0c7424 */ /* 0x000fce00078e00ff */
[----:B0----5:R-:W-:Y:S05]  /*2b850*/  WARPSYNC.COLLECTIVE R15, `(.L_x_885) ;  /* 0x000000000f087348 */ /* 0x021fea0003c00000 */
[----:B------:R1:W2:Y:S02]  /*2b860*/  SHFL.IDX P6, R14, R13, R12, R11 ;  /* 0x0000000c0d0e7389 */ /* 0x0002a400000c000b */
[----:B012--5:R-:W-:Y:S01]  /*2b870*/  ENDCOLLECTIVE ;  /* 0x000000000000791b */ /* 0x027fe20003800000 */
.L_x_885:
[----:B------:R-:W0:Y:S01]  /*2b880*/  S2R R20, SR_TID.X ;  /* 0x0000000000147919 */ /* 0x000e220000002100 */
[----:B------:R-:W-:Y:S02]  /*2b890*/  IMAD.MOV.U32 R13, RZ, RZ, R2 ;  /* 0x000000ffff0d7224 */ /* 0x000fe400078e0002 */
[----:B------:R-:W-:-:S07]  /*2b8a0*/  IMAD.MOV.U32 R3, RZ, RZ, R14 ;  /* 0x000000ffff037224 */ /* 0x000fce00078e000e */
[----:B0-----:R-:W-:Y:S05]  /*2b8b0*/  WARPSYNC.COLLECTIVE R15, `(.L_x_886) ;  /* 0x000000000f087348 */ /* 0x001fea0003c00000 */
[----:B------:R1:W2:Y:S02]  /*2b8c0*/  SHFL.IDX P6, R14, R13, R12, R11 ;  /* 0x0000000c0d0e7389 */ /* 0x0002a400000c000b */
[----:B012---:R-:W-:Y:S01]  /*2b8d0*/  ENDCOLLECTIVE ;  /* 0x000000000000791b */ /* 0x007fe20003800000 */
.L_x_886:
[----:B------:R-:W-:-:S04]  /*2b8e0*/  SHF.L.U32 R20, R20, 0x4, RZ ;  /* 0x0000000414147819 */ /* 0x000fc800000006ff */
[----:B------:R-:W-:Y:S01]  /*2b8f0*/  LOP3.LUT R20, R20, 0x30, RZ, 0xc0, !PT ;  /* 0x0000003014147812 */ /* 0x000fe200078ec0ff */
[----:B------:R-:W-:-:S05]  /*2b900*/  IMAD.MOV.U32 R2, RZ, RZ, R14 ;  /* 0x000000ffff027224 */ /* 0x000fca00078e000e */
[----:B------:R-:W-:-:S05]  /*2b910*/  IADD3 R2, P0, R20, R2, RZ ;  /* 0x0000000214027210 */ /* 0x000fca0007f1e0ff */
[----:B------:R-:W-:Y:S01]  /*2b920*/  IMAD.X R3, RZ, RZ, R3, P0 ;  /* 0x000000ffff037224 */ /* 0x000fe200000e0603 */
[----:B------:R-:W-:Y:S01]  /*2b930*/  ISETP.LT.OR P0, PT, R8, 0x61, P2 ;  /* 0x000000610800780c */ /* 0x000fe20001701670 */
[----:B------:R-:W-:Y:S01]  /*2b940*/  IMAD.MOV.U32 R13, RZ, RZ, R26 ;  /* 0x000000ffff0d7224 */ /* 0x000fe200078e001a */
[----:B------:R-:W-:-:S11]  /*2b950*/  MOV R12, RZ ;  /* 0x000000ff000c7202 */ /* 0x000fd60000000f00 */
[----:B------:R-:W-:Y:S05]  /*2b960*/  WARPSYNC.COLLECTIVE R15, `(.L_x_887) ;  /* 0x000000000f087348 */ /* 0x000fea0003c00000 */
[----:B------:R0:W1:Y:S02]  /*2b970*/  SHFL.IDX P6, R14, R13, R12, R11 ;  /* 0x0000000c0d0e7389 */ /* 0x00006400000c000b */
[----:B01----:R-:W-:Y:S01]  /*2b980*/  ENDCOLLECTIVE ;  /* 0x000000000000791b */ /* 0x003fe20003800000 */
.L_x_887:
[----:B------:R-:W-:Y:S01]  /*2b990*/  @!PT LDS RZ, [RZ] ;  /* 0x00000000fffff984 */ /* 0x000fe20000000800 */
[----:B------:R-:W-:Y:S01]  /*2b9a0*/  @!PT LDS RZ, [RZ] ;  /* 0x00000000fffff984 */ /* 0x000fe20000000800 */
[----:B------:R-:W-:Y:S01]  /*2b9b0*/  @!PT LDS RZ, [RZ] ;  /* 0x00000000fffff984 */ /* 0x000fe20000000800 */
[----:B------:R-:W-:Y:S01]  /*2b9c0*/  LDGSTS.E.BYPASS.LTC128B.128 [R4+0xd400], desc[UR50][R2.64], !P0 ;  /* 0x0d40000002047fae */ /* 0x000fe2000c101d72 */
[----:B------:R-:W-:-:S13]  /*2b9d0*/  ISETP.LT.OR P0, PT, R8, 0x61, P1 ;  /* 0x000000610800780c */ /* 0x000fda0000f01670 */
[----:B------:R0:W-:Y:S01]  /*2b9e0*/  LDGSTS.E.BYPASS.LTC128B.128 [R5+0xd400], desc[UR50][R2.64+0x40], !P0 ;  /* 0x0d40004002057fae */ /* 0x0001e2000c101d72 */
[----:B------:R-:W-:Y:S01]  /*2b9f0*/  ISETP.GE.AND P0, PT, R8, 0x81, PT ;  /* 0x000000810800780c */ /* 0x000fe20003f06270 */
[----:B------:R-:W-:Y:S02]  /*2ba00*/  IMAD.MOV.U32 R13, RZ, RZ, R27 ;  /* 0x000000ffff0d7224 */ /* 0x000fe400078e001b */
[----:B0-----:R-:W-:-:S10]  /*2ba10*/  IMAD.MOV.U32 R3, RZ, RZ, R14 ;  /* 0x000000ffff037224 */ /* 0x001fd400078e000e */
[----:B------:R-:W-:Y:S05]  /*2ba20*/  WARPSYNC.COLLECTIVE R15, `(.L_x_888) ;  /* 0x000000000f087348 */ /* 0x000fea0003c00000 */
[----:B------:R0:W1:Y:S02]  /*2ba30*/  SHFL.IDX P6, R14, R13, R12, R11 ;  /* 0x0000000c0d0e7389 */ /* 0x00006400000c000b */
[----:B01----:R-:W-:Y:S01]  /*2ba40*/  ENDCOLLECTIVE ;  /* 0x000000000000791b */ /* 0x003fe20003800000 */
.L_x_888:
[C---:B------:R-:W-:Y:S02]  /*2ba50*/  ISETP.GE.AND P4, PT, R8.reuse, 0x21, PT ;  /* 0x000000210800780c */ /* 0x040fe40003f86270 */
[C---:B------:R-:W-:Y:S02]  /*2ba60*/  ISETP.GE.AND P3, PT, R8.reuse, 0x41, PT ;  /* 0x000000410800780c */ /* 0x040fe40003f66270 */
[----:B------:R-:W-:Y:S01]  /*2ba70*/  ISETP.GE.AND P2, PT, R8, 0x61, PT ;  /* 0x000000610800780c */ /* 0x000fe20003f46270 */
[----:B------:R-:W-:Y:S01]  /*2ba80*/  IMAD.MOV.U32 R2, RZ, RZ, R14 ;  /* 0x000000ffff027224 */ /* 0x000fe200078e000e */
[----:B------:R-:W-:-:S04]  /*2ba90*/  LOP3.LUT R21, R21, 0xffffff7f, RZ, 0xc0, !PT ;  /* 0xffffff7f15157812 */ /* 0x000fc800078ec0ff */
[----:B------:R-:W-:-:S05]  /*2baa0*/  @P0 LOP3.LUT R21, R21, 0x80, RZ, 0xfc, !PT ;  /* 0x0000008015150812 */ /* 0x000fca00078efcff */
[----:B------:R3:W-:Y:S01]  /*2bab0*/  STL [R1], R21 ;  /* 0x0000001501007387 */ /* 0x0007e20000100800 */
[----:B------:R-:W-:Y:S05]  /*2bac0*/  BRA `(.L_x_889) ;  /* 0xffffff8c00bc7947 */ /* 0x000fea000383ffff */
.L_x_698:
[----:B-1----:R-:W2:Y:S02]  /*2bad0*/  LDL R2, [R1+0x3c] ;  /* 0x00003c0001027983 */ /* 0x002ea40000100800 */
[----:B--2---:R1:W2:Y:S02]  /*2bae0*/  SYNCS.PHASECHK.TRANS64.TRYWAIT P0, [R0+URZ+0x29840], R2 ;  /* 0x02984002000075a7 */ /* 0x0042a4000800017f */
[----:B--2---:R-:W-:Y:S05]  /*2baf0*/  @!P0 NANOSLEEP.SYNCS 0x989680 ;  /* 0x009896800000895d */ /* 0x004fea0003900000 */
[----:B------:R-:W2:Y:S02]  /*2bb00*/  @!P0 SYNCS.PHASECHK.TRANS64 P0, [R0+URZ+0x29840], R2 ;  /* 0x02984002000085a7 */ /* 0x000ea4000800007f */
[----:B--2---:R-:W-:Y:S05]  /*2bb10*/  @!P0 BRA `(.L_x_698) ;  /* 0xfffffffc00ec8947 */ /* 0x004fea000383ffff */
[----:B------:R-:W-:Y:S05]  /*2bb20*/  BRA `(.L_x_890) ;  /* 0xffffff90002c7947 */ /* 0x000fea000383ffff */
.L_x_699:
[----:B------:R-:W-:Y:S01]  /*2bb30*/  BSSY B0, `(.L_x_891) ;  /* 0x0000008000007945 */ /* 0x000fe20003800000 */
[----:B------:R-:W-:Y:S01]  /*2bb40*/  MOV R13, R6 ;  /* 0x00000006000d7202 */ /* 0x000fe20000000f00 */
[----:B------:R-:W-:Y:S02]  /*2bb50*/  IMAD.MOV.U32 R12, RZ, RZ, RZ ;  /* 0x000000ffff0c7224 */ /* 0x000fe400078e00ff */
[----:B------:R-:W-:Y:S02]  /*2bb60*/  IMAD.MOV.U32 R11, RZ, RZ, 0x1c1f ;  /* 0x00001c1fff0b7424 */ /* 0x000fe400078e00ff */
[----:B------:R-:W-:-:S07]  /*2bb70*/  IMAD.MOV.U32 R15, RZ, RZ, -0x1 ;  /* 0xffffffffff0f7424 */ /* 0x000fce00078e00ff */
[----:B0----5:R-:W-:Y:S05]  /*2bb80*/  WARPSYNC.COLLECTIVE R15, `(.L_x_892) ;  /* 0x000000000f087348 */ /* 0x021fea0003c00000 */
[----:B------:R1:W2:Y:S02]  /*2bb90*/  SHFL.IDX P6, R14, R13, R12, R11 ;  /* 0x0000000c0d0e7389 */ /* 0x0002a400000c000b */
[----:B012--5:R-:W-:Y:S01]  /*2bba0*/  ENDCOLLECTIVE ;  /* 0x000000000000791b */ /* 0x027fe20003800000 */
.L_x_892:
[----:B------:R-:W-:Y:S05]  /*2bbb0*/  BSYNC B0 ;  /* 0x0000000000007941 */ /* 0x000fea0003800000 */
.L_x_891:
[----:B------:R-:W0:Y:S01]  /*2bbc0*/  S2R R9, SR_TID.X ;  /* 0x0000000000097919 */ /* 0x000e220000002100 */
[----:B------:R-:W-:Y:S01]  /*2bbd0*/  IMAD.MOV.U32 R13, RZ, RZ, R5 ;  /* 0x000000ffff0d7224 */ /* 0x000fe200078e0005 */
[----:B------:R-:W-:Y:S01]  /*2bbe0*/  MOV R15, 0xffffffff ;  /* 0xffffffff000f7802 */ /* 0x000fe20000000f00 */
[----:B------:R-:W-:Y:S01]  /*2bbf0*/  IMAD.MOV.U32 R12, RZ, RZ, RZ ;  /* 0x000000ffff0c7224 */ /* 0x000fe200078e00ff */
[----:B------:R-:W-:Y:S01]  /*2bc00*/  MOV R2, R14 ;  /* 0x0000000e00027202 */ /* 0x000fe20000000f00 */
[----:B------:R-:W-:Y:S01]  /*2bc10*/  IMAD.MOV.U32 R11, RZ, RZ, 0x1c1f ;  /* 0x00001c1fff0b7424 */ /* 0x000fe200078e00ff */
[----:B------:R-:W-:Y:S01]  /*2bc20*/  LOP3.LUT P1, RZ, R20, 0x4, RZ, 0xc0, !PT ;  /* 0x0000000414ff7812 */ /* 0x000fe2000782c0ff */
[----:B------:R-:W-:-:S12]  /*2bc30*/  @P4 IMAD.IADD R21, R22, 0x1, R4 ;  /* 0x0000000116154824 */ /* 0x000fd800078e0204 */
[----:B0-----:R-:W-:Y:S05]  /*2bc40*/  WARPSYNC.COLLECTIVE R15, `(.L_x_893) ;  /* 0x000000000f087348 */ /* 0x001fea0003c00000 */
[----:B------:R1:W2:Y:S02]  /*2bc50*/  SHFL.IDX P6, R14, R13, R12, R11 ;  /* 0x0000000c0d0e7389 */ /* 0x0002a400000c000b */
[----:B012---:R-:W-:Y:S01]  /*2bc60*/  ENDCOLLECTIVE ;  /* 0x000000000000791b */ /* 0x007fe20003800000 */
.L_x_893:
[----:B------:R-:W-:Y:S02]  /*2bc70*/  IMAD.MOV.U32 R13, RZ, RZ, R6 ;  /* 0x000000ffff0d7224 */ /* 0x000fe400078e0006 */
[----:B------:R-:W-:Y:S02]  /*2bc80*/  IMAD.MOV.U32 R12, RZ, RZ, 0x1 ;  /* 0x00000001ff0c7424 */ /* 0x000fe400078e00ff */
[----:B------:R-:W-:Y:S01]  /*2bc90*/  IMAD.SHL.U32 R26, R9, 0x10, RZ ;  /* 0x00000010091a7824 */ /* 0x000fe200078e00ff */
[----:B------:R-:W-:Y:S01]  /*2bca0*/  @P5 IADD3 R9, R22, R4, RZ ;  /* 0x0000000416095210 */ /* 0x000fe20007ffe0ff */
[----:B------:R-:W-:Y:S01]  /*2bcb0*/  IMAD.MOV.U32 R3, RZ, RZ, R14 ;  /* 0x000000ffff037224 */ /* 0x000fe200078e000e */
[----:B------:R-:W-:Y:S02]  /*2bcc0*/  LOP3.LUT P6, RZ, R20, 0x8, RZ, 0xc0, !PT ;  /* 0x0000000814ff7812 */ /* 0x000fe400078cc0ff */
[----:B------:R-:W-:-:S04]  /*2bcd0*/  LOP3.LUT R26, R26, 0x30, RZ, 0xc0, !PT ;  /* 0x000000301a1a7812 */ /* 0x000fc800078ec0ff */
        /* <DEDUP_REMOVED lines=14> */
.L_x_894:
[----:B------:R-:W-:Y:S01]  /*2bdc0*/  @!PT LDS RZ, [RZ] ;  /* 0x00000000fffff984 */ /* 0x000fe20000000800 */
[----:B------:R-:W-:Y:S01]  /*2bdd0*/  @!PT LDS RZ, [RZ] ;  /* 0x00000000fffff984 */ /* 0x000fe20000000800 */
[----:B------:R-:W-:Y:S01]  /*2bde0*/  @!PT LDS RZ, [RZ] ;  /* 0x00000000fffff984 */ /* 0x000fe20000000800 */
[----:B------:R0:W-:Y:S01]  /*2bdf0*/  @P5 LDGSTS.E.BYPASS.LTC128B.128 [R9+0x1f400], desc[UR50][R2.64+0x80], !P1 ;  /* 0x1f40008002095fae */ /* 0x0001e2000c901d72 */
[----:B------:R-:W-:Y:S02]  /*2be00*/  LOP3.LUT P5, RZ, R20, 0x8, RZ, 0xc0, !PT ;  /* 0x0000000814ff7812 */ /* 0x000fe400078ac0ff */
[----:B------:R-:W-:Y:S01]  /*2be10*/  MOV R13, R5 ;  /* 0x00000005000d7202 */ /* 0x000fe20000000f00 */
[----:B0-----:R-:W-:Y:S02]  /*2be20*/  @P3 IMAD.IADD R9, R22, 0x1, R4 ;  /* 0x0000000116093824 */ /* 0x001fe400078e0204 */
[----:B------:R-:W-:-:S08]  /*2be30*/  IMAD.MOV.U32 R2, RZ, RZ, R14 ;  /* 0x000000ffff027224 */ /* 0x000fd000078e000e */
[----:B------:R-:W-:Y:S05]  /*2be40*/  WARPSYNC.COLLECTIVE R15, `(.L_x_895) ;  /* 0x000000000f087348 */ /* 0x000fea0003c00000 */
[----:B------:R0:W1:Y:S02]  /*2be50*/  SHFL.IDX P6, R14, R13, R12, R11 ;  /* 0x0000000c0d0e7389 */ /* 0x00006400000c000b */
[----:B01----:R-:W-:Y:S01]  /*2be60*/  ENDCOLLECTIVE ;  /* 0x000000000000791b */ /* 0x003fe20003800000 */
.L_x_895:
[----:B------:R-:W-:Y:S01]  /*2be70*/  MOV R13, R6 ;  /* 0x00000006000d7202 */ /* 0x000fe20000000f00 */
        /* <DEDUP_REMOVED lines=15> */
.L_x_896:
        /* <DEDUP_REMOVED lines=12> */
.L_x_897:
[----:B------:R-:W-:Y:S01]  /*2c030*/  IMAD.MOV.U32 R13, RZ, RZ, R6 ;  /* 0x000000ffff0d7224 */ /* 0x000fe200078e0006 */
[----:B------:R-:W-:Y:S02]  /*2c040*/  MOV R12, 0x3 ;  /* 0x00000003000c7802 */ /* 0x000fe40000000f00 */
[----:B------:R-:W-:-:S07]  /*2c050*/  MOV R3, R14 ;  /* 0x0000000e00037202 */ /* 0x000fce0000000f00 */
[----:B------:R-:W-:Y:S05]  /*2c060*/  WARPSYNC.COLLECTIVE R15, `(.L_x_898) ;  /* 0x000000000f087348 */ /* 0x000fea0003c00000 */
[----:B------:R0:W1:Y:S02]  /*2c070*/  SHFL.IDX P6, R14, R13, R12, R11 ;  /* 0x0000000c0d0e7389 */ /* 0x00006400000c000b */
[----:B01----:R-:W-:Y:S01]  /*2c080*/  ENDCOLLECTIVE ;  /* 0x000000000000791b */ /* 0x003fe20003800000 */
.L_x_898:
[----:B------:R-:W-:-:S05]  /*2c090*/  @P3 IADD3 R3, P0, R26, R3, RZ ;  /* 0x000000031a033210 */ /* 0x000fca0007f1e0ff */
[----:B------:R-:W-:-:S05]  /*2c0a0*/  @P3 IMAD.X R2, RZ, RZ, R2, P0 ;  /* 0x000000ffff023224 */ /* 0x000fca00000e0602 */
[----:B------:R-:W-:Y:S01]  /*2c0b0*/  @P3 LOP3.LUT R3, R3, R2, RZ, 0x3c, !PT ;  /* 0x0000000203033212 */ /* 0x000fe200078e3cff */
[----:B------:R-:W-:-:S03]  /*2c0c0*/  IMAD.MOV.U32 R13, RZ, RZ, R5 ;  /* 0x000000ffff0d7224 */ /* 0x000fc600078e0005 */
[----:B------:R-:W-:-:S04]  /*2c0d0*/  @P3 LOP3.LUT R2, R3, R2, RZ, 0x3c, !PT ;  /* 0x0000000203023212 */ /* 0x000fc800078e3cff */
[----:B------:R-:W-:Y:S01]  /*2c0e0*/  @P3 LOP3.LUT R3, R3, R2, RZ, 0x3c, !PT ;  /* 0x0000000203033212 */ /* 0x000fe200078e3cff */
[----:B------:R-:W-:-:S04]  /*2c0f0*/  IMAD.MOV.U32 R6, RZ, RZ, R14 ;  /* 0x000000ffff067224 */ /* 0x000fc800078e000e */
[----:B------:R-:W-:Y:S01]  /*2c100*/  @!PT LDS RZ, [RZ] ;  /* 0x00000000fffff984 */ /* 0x000fe20000000800 */
[----:B------:R-:W-:Y:S01]  /*2c110*/  @!PT LDS RZ, [RZ] ;  /* 0x00000000fffff984 */ /* 0x000fe20000000800 */
[----:B------:R-:W-:Y:S01]  /*2c120*/  @!PT LDS RZ, [RZ] ;  /* 0x00000000fffff984 */ /* 0x000fe20000000800 */
[----:B------:R0:W-:Y:S03]  /*2c130*/  @P3 LDGSTS.E.BYPASS.LTC128B.128 [R9+0x1b400], desc[UR50][R2.64], !P4 ;  /* 0x1b40000002093fae */ /* 0x0001e6000e101d72 */
[----:B0-----:R-:W-:Y:S05]  /*2c140*/  WARPSYNC.COLLECTIVE R15, `(.L_x_899) ;  /* 0x000000000f087348 */ /* 0x001fea0003c00000 */
[----:B------:R1:W2:Y:S02]  /*2c150*/  SHFL.IDX P6, R14, R13, R12, R11 ;  /* 0x0000000c0d0e7389 */ /* 0x0002a400000c000b */
[----:B012---:R-:W-:Y:S01]  /*2c160*/  ENDCOLLECTIVE ;  /* 0x000000000000791b */ /* 0x007fe20003800000 */
.L_x_899:
[----:B------:R-:W-:Y:S01]  /*2c170*/  @!PT LDS RZ, [RZ] ;  /* 0x00000000fffff984 */ /* 0x000fe20000000800 */
[----:B------:R-:W-:Y:S01]  /*2c180*/  @!PT LDS RZ, [RZ] ;  /* 0x00000000fffff984 */ /* 0x000fe20000000800 */
[----:B------:R-:W-:Y:S01]  /*2c190*/  @!PT LDS RZ, [RZ] ;  /* 0x00000000fffff984 */ /* 0x000fe20000000800 */
[----:B------:R-:W-:Y:S04]  /*2c1a0*/  @P3 LDGSTS.E.BYPASS.LTC128B.128 [R9+0x1dc00], desc[UR50][R2.64+0x40], !P5 ;  /* 0x1dc0004002093fae */ /* 0x000fe8000e901d72 */
[----:B------:R0:W-:Y:S01]  /*2c1b0*/  @P3 LDGSTS.E.BYPASS.LTC128B.128 [R9+0x20400], desc[UR50][R2.64+0x80], !P1 ;  /* 0x2040008002093fae */ /* 0x0001e2000c901d72 */
[----:B------:R-:W-:Y:S02]  /*2c1c0*/  IMAD.MOV.U32 R13, RZ, RZ, R7 ;  /* 0x000000ffff0d7224 */ /* 0x000fe400078e0007 */
[----:B------:R-:W-:Y:S02]  /*2c1d0*/  IMAD.MOV.U32 R12, RZ, RZ, RZ ;  /* 0x000000ffff0c7224 */ /* 0x000fe400078e00ff */
[----:B0-----:R-:W-:-:S07]  /*2c1e0*/  IMAD.MOV.U32 R2, RZ, RZ, R14 ;  /* 0x000000ffff027224 */ /* 0x001fce00078e000e */
[----:B------:R-:W-:Y:S05]  /*2c1f0*/  WARPSYNC.COLLECTIVE R15, `(.L_x_900) ;  /* 0x000000000f087348 */ /* 0x000fea0003c00000 */
[----:B------:R0:W1:Y:S02]  /*2c200*/  SHFL.IDX P6, R14, R13, R12, R11 ;  /* 0x0000000c0d0e7389 */ /* 0x00006400000c000b */
[----:B01----:R-:W-:Y:S01]  /*2c210*/  ENDCOLLECTIVE ;  /* 0x000000000000791b */ /* 0x003fe20003800000 */
.L_x_900:
[----:B------:R-:W-:-:S04]  /*2c220*/  @P2 IADD3 R2, P0, R26, R2, RZ ;  /* 0x000000021a022210 */ /* 0x000fc80007f1e0ff */
[----:B------:R-:W-:-:S05]  /*2c230*/  @P2 IADD3.X R3, RZ, R6, RZ, P0, !PT ;  /* 0x00000006ff032210 */ /* 0x000fca00007fe4ff */
[----:B------:R-:W-:Y:S01]  /*2c240*/  @!PT LDS RZ, [RZ] ;  /* 0x00000000fffff984 */ /* 0x000fe20000000800 */
[----:B------:R-:W-:Y:S01]  /*2c250*/  @!PT LDS RZ, [RZ] ;  /* 0x00000000fffff984 */ /* 0x000fe20000000800 */
[----:B------:R-:W-:Y:S01]  /*2c260*/  @!PT LDS RZ, [RZ] ;  /* 0x00000000fffff984 */ /* 0x000fe20000000800 */
[----:B------:R-:W-:Y:S01]  /*2c270*/  @P2 LDGSTS.E.BYPASS.LTC128B.128 [R21+0x1bc00], desc[UR50][R2.64], !P4 ;  /* 0x1bc0000002152fae */ /* 0x000fe2000e101d72 */
[----:B------:R-:W-:-:S03]  /*2c280*/  IMAD.MOV.U32 R13, RZ, RZ, R8 ;  /* 0x000000ffff0d7224 */ /* 0x000fc600078e0008 */
[----:B------:R-:W-:Y:S04]  /*2c290*/  @P2 LDGSTS.E.BYPASS.LTC128B.128 [R21+0x1e400], desc[UR50][R2.64+0x40], !P5 ;  /* 0x1e40004002152fae */ /* 0x000fe8000e901d72 */
[----:B------:R0:W-:Y:S02]  /*2c2a0*/  @P2 LDGSTS.E.BYPASS.LTC128B.128 [R21+0x20c00], desc[UR50][R2.64+0x80], !P1 ;  /* 0x20c0008002152fae */ /* 0x0001e4000c901d72 */
[----:B0-----:R-:W-:-:S07]  /*2c2b0*/  MOV R3, R14 ;  /* 0x0000000e00037202 */ /* 0x001fce0000000f00 */
[----:B------:R-:W-:Y:S05]  /*2c2c0*/  WARPSYNC.COLLECTIVE R15, `(.L_x_901) ;  /* 0x000000000f087348 */ /* 0x000fea0003c00000 */
[----:B------:R0:W1:Y:S02]  /*2c2d0*/  SHFL.IDX P6, R14, R13, R12, R11 ;  /* 0x0000000c0d0e7389 */ /* 0x00006400000c000b */
[----:B01----:R-:W-:Y:S01]  /*2c2e0*/  ENDCOLLECTIVE ;  /* 0x000000000000791b */ /* 0x003fe20003800000 */
.L_x_901:
[----:B------:R-:W-:Y:S01]  /*2c2f0*/  IMAD.MOV.U32 R2, RZ, RZ, R14 ;  /* 0x000000ffff027224 */ /* 0x000fe200078e000e */
[----:B------:R-:W-:Y:S06]  /*2c300*/  BRA `(.L_x_902) ;  /* 0xffffff8c00947947 */ /* 0x000fec000383ffff */
.L_x_706:
[----:B------:R-:W-:Y:S01]  /*2c310*/  IMAD.MOV.U32 R13, RZ, RZ, R4 ;  /* 0x000000ffff0d7224 */ /* 0x000fe200078e0004 */
[----:B------:R-:W-:Y:S01]  /*2c320*/  MOV R12, RZ ;  /* 0x000000ff000c7202 */ /* 0x000fe20000000f00 */
[----:B------:R-:W-:Y:S02]  /*2c330*/  IMAD.MOV.U32 R11, RZ, RZ, 0x1c1f ;  /* 0x00001c1fff0b7424 */ /* 0x000fe400078e00ff */
[----:B------:R-:W-:Y:S02]  /*2c340*/  IMAD.MOV.U32 R15, RZ, RZ, -0x1 ;  /* 0xffffffffff0f7424 */ /* 0x000fe400078e00ff */
[----:B-----5:R-:W-:Y:S02]  /*2c350*/  IMAD R6, R17, R8, RZ ;  /* 0x0000000811067224 */ /* 0x020fe400078e02ff */
[----:B------:R-:W-:-:S07]  /*2c360*/  IMAD.IADD R0, R10, 0x1, R0 ;  /* 0x000000010a007824 */ /* 0x000fce00078e0200 */
[----:B------:R-:W-:Y:S05]  /*2c370*/  WARPSYNC.COLLECTIVE R15, `(.L_x_903) ;  /* 0x000000000f087348 */ /* 0x000fea0003c00000 */
[----:B------:R0:W1:Y:S02]  /*2c380*/  SHFL.IDX P6, R14, R13, R12, R11 ;  /* 0x0000000c0d0e7389 */ /* 0x00006400000c000b */
[----:B01----:R-:W-:Y:S01]  /*2c390*/  ENDCOLLECTIVE ;  /* 0x000000000000791b */ /* 0x003fe20003800000 */
.L_x_903:
[C---:B------:R-:W-:Y:S02]  /*2c3a0*/  ISETP.GE.AND P0, PT, R0.reuse, R6, PT ;  /* 0x000000060000720c */ /* 0x040fe40003f06270 */
[----:B------:R-:W-:Y:S02]  /*2c3b0*/  IADD3 R7, R0, 0x20, RZ ;  /* 0x0000002000077810 */ /* 0x000fe40007ffe0ff */
[----:B------:R-:W-:Y:S01]  /*2c3c0*/  MOV R13, R5 ;  /* 0x00000005000d7202 */ /* 0x000fe20000000f00 */
[----:B------:R-:W-:-:S08]  /*2c3d0*/  IMAD.MOV.U32 R2, RZ, RZ, R14 ;  /* 0x000000ffff027224 */ /* 0x000fd000078e000e */
[----:B------:R-:W-:Y:S05]  /*2c3e0*/  WARPSYNC.COLLECTIVE R15, `(.L_x_904) ;  /* 0x000000000f087348 */ /* 0x000fea0003c00000 */
[----:B------:R0:W1:Y:S02]  /*2c3f0*/  SHFL.IDX P6, R14, R13, R12, R11 ;  /* 0x0000000c0d0e7389 */ /* 0x00006400000c000b */
[----:B01----:R-:W-:Y:S01]  /*2c400*/  ENDCOLLECTIVE ;  /* 0x000000000000791b */ /* 0x003fe20003800000 */
.L_x_904:
[----:B------:R-:W-:Y:S02]  /*2c410*/  IMAD.MOV.U32 R13, RZ, RZ, R4 ;  /* 0x000000ffff0d7224 */ /* 0x000fe400078e0004 */
[----:B------:R-:W-:Y:S02]  /*2c420*/  IMAD.MOV.U32 R12, RZ, RZ, 0x1 ;  /* 0x00000001ff0c7424 */ /* 0x000fe400078e00ff */
[----:B------:R-:W-:-:S07]  /*2c430*/  IMAD.MOV.U32 R3, RZ, RZ, R14 ;  /* 0x000000ffff037224 */ /* 0x000fce00078e000e */
[----:B------:R-:W-:Y:S05]  /*2c440*/  WARPSYNC.COLLECTIVE R15, `(.L_x_905) ;  /* 0x000000000f087348 */ /* 0x000fea0003c00000 */
[----:B------:R0:W1:Y:S02]  /*2c450*/  SHFL.IDX P6, R14, R13, R12, R11 ;  /* 0x0000000c0d0e7389 */ /* 0x00006400000c000b */
[----:B01----:R-:W-:Y:S01]  /*2c460*/  ENDCOLLECTIVE ;  /* 0x000000000000791b */ /* 0x003fe20003800000 */
.L_x_905:
[----:B------:R-:W-:-:S05]  /*2c470*/  @!P0 IADD3 R3, P4, R20, R3, RZ ;  /* 0x0000000314038210 */ /* 0x000fca0007f9e0ff */
[----:B------:R-:W-:-:S05]  /*2c480*/  @!P0 IMAD.X R2, RZ, RZ, R2, P4 ;  /* 0x000000ffff028224 */ /* 0x000fca00020e0602 */
[-C--:B------:R-:W-:Y:S02]  /*2c490*/  @!P0 LOP3.LUT R3, R3, R2.reuse, RZ, 0x3c, !PT ;  /* 0x0000000203038212 */ /* 0x080fe400078e3cff */
[----:B------:R-:W-:Y:S02]  /*2c4a0*/  MOV R13, R5 ;  /* 0x00000005000d7202 */ /* 0x000fe40000000f00 */
[----:B------:R-:W-:-:S04]  /*2c4b0*/  @!P0 LOP3.LUT R2, R3, R2, RZ, 0x3c, !PT ;  /* 0x0000000203028212 */ /* 0x000fc800078e3cff */
[----:B------:R-:W-:-:S05]  /*2c4c0*/  @!P0 LOP3.LUT R3, R3, R2, RZ, 0x3c, !PT ;  /* 0x0000000203038212 */ /* 0x000fca00078e3cff */
[----:B------:R-:W-:Y:S01]  /*2c4d0*/  @!PT LDS RZ, [RZ] ;  /* 0x00000000fffff984 */ /* 0x000fe20000000800 */
[----:B------:R-:W-:Y:S01]  /*2c4e0*/  @!PT LDS RZ, [RZ] ;  /* 0x00000000fffff984 */ /* 0x000fe20000000800 */
[----:B------:R-:W-:Y:S01]  /*2c4f0*/  @!PT LDS RZ, [RZ] ;  /* 0x00000000fffff984 */ /* 0x000fe20000000800 */
[----:B------:R-:W-:Y:S04]  /*2c500*/  @!P0 LDGSTS.E.BYPASS.LTC128B.128 [R9+0x14400], desc[UR50][R2.64], !P3 ;  /* 0x1440000002098fae */ /* 0x000fe8000d901d72 */
[----:B------:R-:W-:Y:S04]  /*2c510*/  @!P0 LDGSTS.E.BYPASS.LTC128B.128 [R9+0x16400], desc[UR50][R2.64+0x40], !P2 ;  /* 0x1640004002098fae */ /* 0x000fe8000d101d72 */
[----:B------:R0:W-:Y:S01]  /*2c520*/  @!P0 LDGSTS.E.BYPASS.LTC128B.128 [R9+0x18400], desc[UR50][R2.64+0x80], !P1 ;  /* 0x1840008002098fae */ /* 0x0001e2000c901d72 */
[----:B------:R-:W-:Y:S01]  /*2c530*/  ISETP.GE.AND P0, PT, R7, R6, PT ;  /* 0x000000060700720c */ /* 0x000fe20003f06270 */
[----:B0-----:R-:W-:-:S12]  /*2c540*/  IMAD.MOV.U32 R2, RZ, RZ, R14 ;  /* 0x000000ffff027224 */ /* 0x001fd800078e000e */
[----:B------:R-:W-:Y:S05]  /*2c550*/  WARPSYNC.COLLECTIVE R15, `(.L_x_906) ;  /* 0x000000000f087348 */ /* 0x000fea0003c00000 */
[----:B------:R0:W1:Y:S02]  /*2c560*/  SHFL.IDX P6, R14, R13, R12, R11 ;  /* 0x0000000c0d0e7389 */ /* 0x00006400000c000b */
[----:B01----:R-:W-:Y:S01]  /*2c570*/  ENDCOLLECTIVE ;  /* 0x000000000000791b */ /* 0x003fe20003800000 */
.L_x_906:
[----:B------:R-:W-:Y:S01]  /*2c580*/  MOV R13, R4 ;  /* 0x00000004000d7202 */ /* 0x000fe20000000f00 */
[----:B------:R-:W-:Y:S02]  /*2c590*/  IMAD.MOV.U32 R12, RZ, RZ, 0x2 ;  /* 0x00000002ff0c7424 */ /* 0x000fe400078e00ff */
[----:B------:R-:W-:-:S07]  /*2c5a0*/  IMAD.MOV.U32 R3, RZ, RZ, R14 ;  /* 0x000000ffff037224 */ /* 0x000fce00078e000e */
[----:B------:R-:W-:Y:S05]  /*2c5b0*/  WARPSYNC.COLLECTIVE R15, `(.L_x_907) ;  /* 0x000000000f087348 */ /* 0x000fea0003c00000 */
[----:B------:R0:W1:Y:S02]  /*2c5c0*/  SHFL.IDX P6, R14, R13, R12, R11 ;  /* 0x0000000c0d0e7389 */ /* 0x00006400000c000b */
[----:B01----:R-:W-:Y:S01]  /*2c5d0*/  ENDCOLLECTIVE ;  /* 0x000000000000791b */ /* 0x003fe20003800000 */
.L_x_907:
[----:B------:R-:W-:-:S05]  /*2c5e0*/  @!P0 IADD3 R3, P4, R20, R3, RZ ;  /* 0x0000000314038210 */ /* 0x000fca0007f9e0ff */
[----:B------:R-:W-:-:S05]  /*2c5f0*/  @!P0 IMAD.X R2, RZ, RZ, R2, P4 ;  /* 0x000000ffff028224 */ /* 0x000fca00020e0602 */
[----:B------:R-:W-:Y:S01]  /*2c600*/  @!P0 LOP3.LUT R3, R3, R2, RZ, 0x3c, !PT ;  /* 0x0000000203038212 */ /* 0x000fe200078e3cff */
[----:B------:R-:W-:-:S03]  /*2c610*/  IMAD.MOV.U32 R13, RZ, RZ, R5 ;  /* 0x000000ffff0d7224 */ /* 0x000fc600078e0005 */
[----:B------:R-:W-:-:S04]  /*2c620*/  @!P0 LOP3.LUT R2, R3, R2, RZ, 0x3c, !PT ;  /* 0x0000000203028212 */ /* 0x000fc800078e3cff */
[----:B------:R-:W-:-:S05]  /*2c630*/  @!P0 LOP3.LUT R3, R3, R2, RZ, 0x3c, !PT ;  /* 0x0000000203038212 */ /* 0x000fca00078e3cff */
[----:B------:R-:W-:Y:S01]  /*2c640*/  @!PT LDS RZ, [RZ] ;  /* 0x00000000fffff984 */ /* 0x000fe20000000800 */
[----:B------:R-:W-:Y:S01]  /*2c650*/  @!PT LDS RZ, [RZ] ;  /* 0x00000000fffff984 */ /* 0x000fe20000000800 */
[----:B------:R-:W-:Y:S01]  /*2c660*/  @!PT LDS RZ, [RZ] ;  /* 0x00000000fffff984 */ /* 0x000fe20000000800 */
[----:B------:R-:W-:Y:S04]  /*2c670*/  @!P0 LDGSTS.E.BYPASS.LTC128B.128 [R9+0x14c00], desc[UR50][R2.64], !P3 ;  /* 0x14c0000002098fae */ /* 0x000fe8000d901d72 */
[----:B------:R-:W-:Y:S04]  /*2c680*/  @!P0 LDGSTS.E.BYPASS.LTC128B.128 [R9+0x16c00], desc[UR50][R2.64+0x40], !P2 ;  /* 0x16c0004002098fae */ /* 0x000fe8000d101d72 */
[----:B------:R0:W-:Y:S02]  /*2c690*/  @!P0 LDGSTS.E.BYPASS.LTC128B.128 [R9+0x18c00], desc[UR50][R2.64+0x80], !P1 ;  /* 0x18c0008002098fae */ /* 0x0001e4000c901d72 */
[----:B0-----:R-:W-:-:S05]  /*2c6a0*/  VIADD R2, R0, 0x40 ;  /* 0x0000004000027836 */ /* 0x001fca0000000000 */
[----:B------:R-:W-:Y:S01]  /*2c6b0*/  ISETP.GE.AND P0, PT, R2, R6, PT ;  /* 0x000000060200720c */ /* 0x000fe20003f06270 */
[----:B------:R-:W-:-:S12]  /*2c6c0*/  IMAD.MOV.U32 R2, RZ, RZ, R14 ;  /* 0x000000ffff027224 */ /* 0x000fd800078e000e */
[----:B------:R-:W-:Y:S05]  /*2c6d0*/  WARPSYNC.COLLECTIVE R15, `(.L_x_908) ;  /* 0x000000000f087348 */ /* 0x000fea0003c00000 */
[----:B------:R0:W1:Y:S02]  /*2c6e0*/  SHFL.IDX P6, R14, R13, R12, R11 ;  /* 0x0000000c0d0e7389 */ /* 0x00006400000c000b */
[----:B01----:R-:W-:Y:S01]  /*2c6f0*/  ENDCOLLECTIVE ;  /* 0x000000000000791b */ /* 0x003fe20003800000 */
.L_x_908:
[----:B------:R-:W-:Y:S02]  /*2c700*/  IMAD.MOV.U32 R13, RZ, RZ, R4 ;  /* 0x000000ffff0d7224 */ /* 0x000fe400078e0004 */
[----:B------:R-:W-:Y:S01]  /*2c710*/  IMAD.MOV.U32 R12, RZ, RZ, 0x3 ;  /* 0x00000003ff0c7424 */ /* 0x000fe200078e00ff */
[----:B------:R-:W-:-:S07]  /*2c720*/  MOV R3, R14 ;  /* 0x0000000e00037202 */ /* 0x000fce0000000f00 */
[----:B------:R-:W-:Y:S05]  /*2c730*/  WARPSYNC.COLLECTIVE R15, `(.L_x_909) ;  /* 0x000000000f087348 */ /* 0x000fea0003c00000 */
[----:B------:R0:W1:Y:S02]  /*2c740*/  SHFL.IDX P6, R14, R13, R12, R11 ;  /* 0x0000000c0d0e7389 */ /* 0x00006400000c000b */
[----:B01----:R-:W-:Y:S01]  /*2c750*/  ENDCOLLECTIVE ;  /* 0x000000000000791b */ /* 0x003fe20003800000 */
.L_x_909:
[----:B------:R-:W-:-:S05]  /*2c760*/  @!P0 IADD3 R3, P4, R20, R3, RZ ;  /* 0x0000000314038210 */ /* 0x000fca0007f9e0ff */
[----:B------:R-:W-:-:S05]  /*2c770*/  @!P0 IMAD.X R2, RZ, RZ, R2, P4 ;  /* 0x000000ffff028224 */ /* 0x000fca00020e0602 */
[----:B------:R-:W-:Y:S01]  /*2c780*/  @!P0 LOP3.LUT R3, R3, R2, RZ, 0x3c, !PT ;  /* 0x0000000203038212 */ /* 0x000fe200078e3cff */
[----:B------:R-:W-:-:S03]  /*2c790*/  IMAD.MOV.U32 R13, RZ, RZ, R5 ;  /* 0x000000ffff0d7224 */ /* 0x000fc600078e0005 */
[----:B------:R-:W-:-:S04]  /*2c7a0*/  @!P0 LOP3.LUT R2, R3, R2, RZ, 0x3c, !PT ;  /* 0x0000000203028212 */ /* 0x000fc800078e3cff */
[----:B------:R-:W-:Y:S02]  /*2c7b0*/  @!P0 LOP3.LUT R3, R3, R2, RZ, 0x3c, !PT ;  /* 0x0000000203038212 */ /* 0x000fe400078e3cff */
[----:B------:R-:W-:-:S03]  /*2c7c0*/  MOV R4, R14 ;  /* 0x0000000e00047202 */ /* 0x000fc60000000f00 */
[----:B------:R-:W-:Y:S01]  /*2c7d0*/  @!PT LDS RZ, [RZ] ;  /* 0x00000000fffff984 */ /* 0x000fe20000000800 */
[----:B------:R-:W-:Y:S01]  /*2c7e0*/  @!PT LDS RZ, [RZ] ;  /* 0x00000000fffff984 */ /* 0x000fe20000000800 */
[----:B------:R-:W-:Y:S01]  /*2c7f0*/  @!PT LDS RZ, [RZ] ;  /* 0x00000000fffff984 */ /* 0x000fe20000000800 */
[----:B------:R0:W-:Y:S04]  /*2c800*/  @!P0 LDGSTS.E.BYPASS.LTC128B.128 [R9+0x15400], desc[UR50][R2.64], !P3 ;  /* 0x1540000002098fae */ /* 0x0001e8000d901d72 */
[----:B0-----:R-:W-:Y:S05]  /*2c810*/  WARPSYNC.COLLECTIVE R15, `(.L_x_910) ;  /* 0x000000000f087348 */ /* 0x001fea0003c00000 */
[----:B------:R1:W2:Y:S02]  /*2c820*/  SHFL.IDX P6, R14, R13, R12, R11 ;  /* 0x0000000c0d0e7389 */ /* 0x0002a400000c000b */
[----:B012---:R-:W-:Y:S01]  /*2c830*/  ENDCOLLECTIVE ;  /* 0x000000000000791b */ /* 0x007fe20003800000 */
.L_x_910:
[----:B------:R-:W-:Y:S01]  /*2c840*/  @!PT LDS RZ, [RZ] ;  /* 0x00000000fffff984 */ /* 0x000fe20000000800 */
[----:B------:R-:W-:Y:S01]  /*2c850*/  @!PT LDS RZ, [RZ] ;  /* 0x00000000fffff984 */ /* 0x000fe20000000800 */
[----:B------:R-:W-:Y:S01]  /*2c860*/  @!PT LDS RZ, [RZ] ;  /* 0x00000000fffff984 */ /* 0x000fe20000000800 */
[----:B------:R-:W-:Y:S04]  /*2c870*/  @!P0 LDGSTS.E.BYPASS.LTC128B.128 [R9+0x17400], desc[UR50][R2.64+0x40], !P2 ;  /* 0x1740004002098fae */ /* 0x000fe8000d101d72 */
[----:B------:R0:W-:Y:S02]  /*2c880*/  @!P0 LDGSTS.E.BYPASS.LTC128B.128 [R9+0x19400], desc[UR50][R2.64+0x80], !P1 ;  /* 0x1940008002098fae */ /* 0x0001e4000c901d72 */
[----:B0-----:R-:W-:Y:S01]  /*2c890*/  IMAD.MOV.U32 R2, RZ, RZ, R14 ;  /* 0x000000ffff027224 */ /* 0x001fe200078e000e */
[----:B------:R-:W-:Y:S06]  /*2c8a0*/  BRA `(.L_x_911) ;  /* 0xffffff9000c87947 */ /* 0x000fec000383ffff */
.L_x_711:
[----:B-1----:R1:W2:Y:S02]  /*2c8b0*/  SYNCS.PHASECHK.TRANS64.TRYWAIT P0, [R22+URZ+0x29820], R3 ;  /* 0x02982003160075a7 */ /* 0x0022a4000800017f */
[----:B--2---:R-:W-:Y:S05]  /*2c8c0*/  @!P0 NANOSLEEP.SYNCS 0x989680 ;  /* 0x009896800000895d */ /* 0x004fea0003900000 */
[----:B------:R-:W2:Y:S02]  /*2c8d0*/  @!P0 SYNCS.PHASECHK.TRANS64 P0, [R22+URZ+0x29820], R3 ;  /* 0x02982003160085a7 */ /* 0x000ea4000800007f */
[----:B--2---:R-:W-:Y:S05]  /*2c8e0*/  @!P0 BRA `(.L_x_711) ;  /* 0xfffffffc00f08947 */ /* 0x004fea000383ffff */
[----:B------:R-:W-:Y:S05]  /*2c8f0*/  BRA `(.L_x_912) ;  /* 0xffffff9400387947 */ /* 0x000fea000383ffff */
.L_x_715:
[----:B0-----:R0:W1:Y:S02]  /*2c900*/  SYNCS.PHASECHK.TRANS64.TRYWAIT P0, [R0+URZ+0x29880], R31 ;  /* 0x0298801f000075a7 */ /* 0x001064000800017f */
[----:B-1----:R-:W-:Y:S05]  /*2c910*/  @!P0 NANOSLEEP.SYNCS 0x989680 ;  /* 0x009896800000895d */ /* 0x002fea0003900000 */
[----:B------:R-:W1:Y:S02]  /*2c920*/  @!P0 SYNCS.PHASECHK.TRANS64 P0, [R0+URZ+0x29880], R31 ;  /* 0x0298801f000085a7 */ /* 0x000e64000800007f */
[----:B-1----:R-:W-:Y:S05]  /*2c930*/  @!P0 BRA `(.L_x_715) ;  /* 0xfffffffc00f08947 */ /* 0x002fea000383ffff */
[----:B------:R-:W-:Y:S05]  /*2c940*/  BRA `(.L_x_913) ;  /* 0xffffff9800587947 */ /* 0x000fea000383ffff */
.L_x_716:
[----:B------:R-:W-:Y:S01]  /*2c950*/  BSSY B0, `(.L_x_914) ;  /* 0x0000008000007945 */ /* 0x000fe20003800000 */
[----:B------:R-:W-:Y:S01]  /*2c960*/  IMAD.MOV.U32 R13, RZ, RZ, R9 ;  /* 0x000000ffff0d7224 */ /* 0x000fe200078e0009 */
[----:B------:R-:W-:Y:S01]  /*2c970*/  MOV R12, RZ ;  /* 0x000000ff000c7202 */ /* 0x000fe20000000f00 */
[----:B------:R-:W-:Y:S02]  /*2c980*/  IMAD.MOV.U32 R11, RZ, RZ, 0x1c1f ;  /* 0x00001c1fff0b7424 */ /* 0x000fe400078e00ff */
[----:B------:R-:W-:-:S07]  /*2c990*/  IMAD.MOV.U32 R15, RZ, RZ, -0x1 ;  /* 0xffffffffff0f7424 */ /* 0x000fce00078e00ff */
[----:B0-----:R-:W-:Y:S05]  /*2c9a0*/  WARPSYNC.COLLECTIVE R15, `(.L_x_915) ;  /* 0x000000000f087348 */ /* 0x001fea0003c00000 */
[----:B------:R1:W2:Y:S02]  /*2c9b0*/  SHFL.IDX P6, R14, R13, R12, R11 ;  /* 0x0000000c0d0e7389 */ /* 0x0002a400000c000b */
[----:B012---:R-:W-:Y:S01]  /*2c9c0*/  ENDCOLLECTIVE ;  /* 0x000000000000791b */ /* 0x007fe20003800000 */
.L_x_915:
[----:B------:R-:W-:Y:S05]  /*2c9d0*/  BSYNC B0 ;  /* 0x0000000000007941 */ /* 0x000fea0003800000 */
.L_x_914:
[----:B------:R0:W5:Y:S01]  /*2c9e0*/  LDL R17, [R1+0x4] ;  /* 0x0000040001117983 */ /* 0x0001620000100800 */
[----:B------:R-:W-:Y:S01]  /*2c9f0*/  MOV R13, R7 ;  /* 0x00000007000d7202 */ /* 0x000fe20000000f00 */
[----:B------:R-:W-:Y:S01]  /*2ca00*/  IMAD.MOV.U32 R12, RZ, RZ, RZ ;  /* 0x000000ffff0c7224 */ /* 0x000fe200078e00ff */
[----:B------:R-:W-:Y:S01]  /*2ca10*/  IADD3 R10, R22, R10, R37 ;  /* 0x0000000a160a7210 */ /* 0x000fe20007ffe025 */
[----:B------:R-:W1:Y:S01]  /*2ca20*/  S2R R2, SR_TID.X ;  /* 0x0000000000027919 */ /* 0x000e620000002100 */
[----:B------:R-:W-:Y:S02]  /*2ca30*/  IMAD.MOV.U32 R11, RZ, RZ, 0x1c1f ;  /* 0x00001c1fff0b7424 */ /* 0x000fe400078e00ff */
[----:B------:R-:W-:Y:S02]  /*2ca40*/  IMAD.MOV.U32 R15, RZ, RZ, -0x1 ;  /* 0xffffffffff0f7424 */ /* 0x000fe400078e00ff */
[----:B0-----:R-:W-:-:S07]  /*2ca50*/  IMAD.MOV.U32 R3, RZ, RZ, R14 ;  /* 0x000000ffff037224 */ /* 0x001fce00078e000e */
[----:B-1---5:R-:W-:Y:S05]  /*2ca60*/  WARPSYNC.COLLECTIVE R15, `(.L_x_916) ;  /* 0x000000000f087348 */ /* 0x022fea0003c00000 */
[----:B------:R0:W2:Y:S02]  /*2ca70*/  SHFL.IDX P6, R14, R13, R12, R11 ;  /* 0x0000000c0d0e7389 */ /* 0x0000a400000c000b */
[----:B012--5:R-:W-:Y:S01]  /*2ca80*/  ENDCOLLECTIVE ;  /* 0x000000000000791b */ /* 0x027fe20003800000 */
.L_x_916:
[----:B------:R-:W-:Y:S01]  /*2ca90*/  MOV R13, R9 ;  /* 0x00000009000d7202 */ /* 0x000fe20000000f00 */
[----:B------:R-:W-:Y:S01]  /*2caa0*/  IMAD.MOV.U32 R12, RZ, RZ, 0x1 ;  /* 0x00000001ff0c7424 */ /* 0x000fe200078e00ff */
[----:B------:R-:W-:Y:S01]  /*2cab0*/  SHF.L.U32 R15, R2, 0x4, RZ ;  /* 0x00000004020f7819 */ /* 0x000fe200000006ff */
[----:B------:R-:W-:-:S03]  /*2cac0*/  IMAD.MOV.U32 R2, RZ, RZ, R14 ;  /* 0x000000ffff027224 */ /* 0x000fc600078e000e */
[----:B------:R-:W-:-:S04]  /*2cad0*/  LOP3.LUT R15, R15, 0x30, RZ, 0xc0, !PT ;  /* 0x000000300f0f7812 */ /* 0x000fc800078ec0ff */
[----:B------:R-:W-:Y:S01]  /*2cae0*/  IADD3 R2, P0, R15, R2, RZ ;  /* 0x000000020f027210 */ /* 0x000fe20007f1e0ff */
[----:B------:R-:W-:-:S04]  /*2caf0*/  IMAD.MOV.U32 R15, RZ, RZ, -0x1 ;  /* 0xffffffffff0f7424 */ /* 0x000fc800078e00ff */
[----:B------:R-:W-:-:S08]  /*2cb00*/  IMAD.X R3, RZ, RZ, R3, P0 ;  /* 0x000000ffff037224 */ /* 0x000fd000000e0603 */
[----:B------:R-:W-:Y:S05]  /*2cb10*/  WARPSYNC.COLLECTIVE R15, `(.L_x_917) ;  /* 0x000000000f087348 */ /* 0x000fea0003c00000 */
[----:B------:R0:W1:Y:S02]  /*2cb20*/  SHFL.IDX P6, R14, R13, R12, R11 ;  /* 0x0000000c0d0e7389 */ /* 0x00006400000c000b */
[----:B01----:R-:W-:Y:S01]  /*2cb30*/  ENDCOLLECTIVE ;  /* 0x000000000000791b */ /* 0x003fe20003800000 */
.L_x_917:
[----:B------:R-:W-:Y:S01]  /*2cb40*/  @!PT LDS RZ, [RZ] ;  /* 0x00000000fffff984 */ /* 0x000fe20000000800 */
[----:B------:R-:W-:Y:S01]  /*2cb50*/  @!PT LDS RZ, [RZ] ;  /* 0x00000000fffff984 */ /* 0x000fe20000000800 */
[----:B------:R-:W-:Y:S01]  /*2cb60*/  @!PT LDS RZ, [RZ] ;  /* 0x00000000fffff984 */ /* 0x000fe20000000800 */
[----:B------:R-:W-:Y:S01]  /*2cb70*/  LDGSTS.E.BYPASS.LTC128B.128 [R10+0xa400], desc[UR50][R2.64], !P3 ;  /* 0x0a400000020a7fae */ /* 0x000fe2000d901d72 */
[----:B------:R-:W-:Y:S01]  /*2cb80*/  MOV R13, R7 ;  /* 0x00000007000d7202 */ /* 0x000fe20000000f00 */
[----:B------:R-:W-:-:S05]  /*2cb90*/  IMAD.IADD R17, R17, 0x1, R10 ;  /* 0x0000000111117824 */ /* 0x000fca00078e020a */
[----:B------:R0:W-:Y:S02]  /*2cba0*/  LDGSTS.E.BYPASS.LTC128B.128 [R17+0xa400], desc[UR50][R2.64+0x40], !P1 ;  /* 0x0a40004002117fae */ /* 0x0001e4000c901d72 */
[----:B0-----:R-:W0:Y:S01]  /*2cbb0*/  S2R R2, SR_TID.X ;  /* 0x0000000000027919 */ /* 0x001e220000002100 */
[----:B------:R-:W-:-:S07]  /*2cbc0*/  IMAD.MOV.U32 R3, RZ, RZ, R14 ;  /* 0x000000ffff037224 */ /* 0x000fce00078e000e */
[----:B0-----:R-:W-:Y:S05]  /*2cbd0*/  WARPSYNC.COLLECTIVE R15, `(.L_x_918) ;  /* 0x000000000f087348 */ /* 0x001fea0003c00000 */
[----:B------:R1:W2:Y:S02]  /*2cbe0*/  SHFL.IDX P6, R14, R13, R12, R11 ;  /* 0x0000000c0d0e7389 */ /* 0x0002a400000c000b */
[----:B012---:R-:W-:Y:S01]  /*2cbf0*/  ENDCOLLECTIVE ;  /* 0x000000000000791b */ /* 0x007fe20003800000 */
.L_x_918:
[----:B------:R-:W-:Y:S01]  /*2cc00*/  MOV R13, R9 ;  /* 0x00000009000d7202 */ /* 0x000fe20000000f00 */
[----:B------:R-:W-:Y:S02]  /*2cc10*/  IMAD.MOV.U32 R12, RZ, RZ, 0x2 ;  /* 0x00000002ff0c7424 */ /* 0x000fe400078e00ff */
[----:B------:R-:W-:Y:S02]  /*2cc20*/  IMAD.SHL.U32 R15, R2, 0x10, RZ ;  /* 0x00000010020f7824 */ /* 0x000fe400078e00ff */
        /* <DEDUP_REMOVED lines=8> */
.L_x_919:
[----:B------:R-:W-:Y:S01]  /*2ccb0*/  @!PT LDS RZ, [RZ] ;  /* 0x00000000fffff984 */ /* 0x000fe20000000800 */
[----:B------:R-:W-:Y:S01]  /*2ccc0*/  @!PT LDS RZ, [RZ] ;  /* 0x00000000fffff984 */ /* 0x000fe20000000800 */
[----:B------:R-:W-:Y:S01]  /*2ccd0*/  @!PT LDS RZ, [RZ] ;  /* 0x00000000fffff984 */ /* 0x000fe20000000800 */
[----:B------:R-:W-:Y:S04]  /*2cce0*/  LDGSTS.E.BYPASS.LTC128B.128 [R10+0xb400], desc[UR50][R2.64], !P3 ;  /* 0x0b400000020a7fae */ /* 0x000fe8000d901d72 */
[----:B------:R0:W-:Y:S01]  /*2ccf0*/  LDGSTS.E.BYPASS.LTC128B.128 [R17+0xb400], desc[UR50][R2.64+0x40], !P1 ;  /* 0x0b40004002117fae */ /* 0x0001e2000c901d72 */
[----:B------:R-:W-:Y:S01]  /*2cd00*/  MOV R13, R7 ;  /* 0x00000007000d7202 */ /* 0x000fe20000000f00 */
[----:B0-----:R-:W0:Y:S01]  /*2cd10*/  S2R R2, SR_TID.X ;  /* 0x0000000000027919 */ /* 0x001e220000002100 */
[----:B------:R-:W-:-:S07]  /*2cd20*/  IMAD.MOV.U32 R3, RZ, RZ, R14 ;  /* 0x000000ffff037224 */ /* 0x000fce00078e000e */
[----:B0-----:R-:W-:Y:S05]  /*2cd30*/  WARPSYNC.COLLECTIVE R15, `(.L_x_920) ;  /* 0x000000000f087348 */ /* 0x001fea0003c00000 */
[----:B------:R1:W2:Y:S02]  /*2cd40*/  SHFL.IDX P6, R14, R13, R12, R11 ;  /* 0x0000000c0d0e7389 */ /* 0x0002a400000c000b */
[----:B012---:R-:W-:Y:S01]  /*2cd50*/  ENDCOLLECTIVE ;  /* 0x000000000000791b */ /* 0x007fe20003800000 */
.L_x_920:
        /* <DEDUP_REMOVED lines=11> */
.L_x_921:
        /* <DEDUP_REMOVED lines=11> */
.L_x_922:
[----:B------:R-:W-:Y:S01]  /*2cec0*/  MOV R13, R24 ;  /* 0x00000018000d7202 */ /* 0x000fe20000000f00 */
[----:B------:R-:W-:Y:S02]  /*2ced0*/  IMAD.MOV.U32 R12, RZ, RZ, RZ ;  /* 0x000000ffff0c7224 */ /* 0x000fe400078e00ff */
[----:B------:R-:W-:-:S07]  /*2cee0*/  IMAD.MOV.U32 R2, RZ, RZ, R14 ;  /* 0x000000ffff027224 */ /* 0x000fce00078e000e */
[----:B------:R-:W-:Y:S05]  /*2cef0*/  WARPSYNC.COLLECTIVE R15, `(.L_x_923) ;  /* 0x000000000f087348 */ /* 0x000fea0003c00000 */
[----:B------:R0:W1:Y:S02]  /*2cf00*/  SHFL.IDX P6, R14, R13, R12, R11 ;  /* 0x0000000c0d0e7389 */ /* 0x00006400000c000b */
[----:B01----:R-:W-:Y:S01]  /*2cf10*/  ENDCOLLECTIVE ;  /* 0x000000000000791b */ /* 0x003fe20003800000 */
.L_x_923:
[----:B------:R-:W-:-:S05]  /*2cf20*/  IMAD.SHL.U32 R3, R3, 0x10, RZ ;  /* 0x0000001003037824 */ /* 0x000fca00078e00ff */
[----:B------:R-:W-:-:S04]  /*2cf30*/  LOP3.LUT R3, R3, 0x30, RZ, 0xc0, !PT ;  /* 0x0000003003037812 */ /* 0x000fc800078ec0ff */
[----:B------:R-:W-:Y:S01]  /*2cf40*/  IADD3 R2, P0, R3, R2, RZ ;  /* 0x0000000203027210 */ /* 0x000fe20007f1e0ff */
[----:B------:R-:W-:-:S04]  /*2cf50*/  IMAD.MOV.U32 R13, RZ, RZ, R25 ;  /* 0x000000ffff0d7224 */ /* 0x000fc800078e0019 */
[----:B------:R-:W-:-:S05]  /*2cf60*/  IMAD.X R3, RZ, RZ, R9, P0 ;  /* 0x000000ffff037224 */ /* 0x000fca00000e0609 */
[----:B------:R-:W-:Y:S01]  /*2cf70*/  @!PT LDS RZ, [RZ] ;  /* 0x00000000fffff984 */ /* 0x000fe20000000800 */
[----:B------:R-:W-:Y:S01]  /*2cf80*/  @!PT LDS RZ, [RZ] ;  /* 0x00000000fffff984 */ /* 0x000fe20000000800 */
[----:B------:R-:W-:Y:S01]  /*2cf90*/  @!PT LDS RZ, [RZ] ;  /* 0x00000000fffff984 */ /* 0x000fe20000000800 */
[----:B------:R0:W-:Y:S01]  /*2cfa0*/  LDGSTS.E.BYPASS.LTC128B.128 [R10+0xd400], desc[UR50][R2.64], !P3 ;  /* 0x0d400000020a7fae */ /* 0x0001e2000d901d72 */
[----:B------:R-:W-:-:S03]  /*2cfb0*/  IMAD.MOV.U32 R24, RZ, RZ, R14 ;  /* 0x000000ffff187224 */ /* 0x000fc600078e000e */
[----:B------:R0:W-:Y:S04]  /*2cfc0*/  LDGSTS.E.BYPASS.LTC128B.128 [R17+0xd400], desc[UR50][R2.64+0x40], !P1 ;  /* 0x0d40004002117fae */ /* 0x0001e8000c901d72 */
[----:B0-----:R-:W-:Y:S05]  /*2cfd0*/  WARPSYNC.COLLECTIVE R15, `(.L_x_924) ;  /* 0x000000000f087348 */ /* 0x001fea0003c00000 */
[----:B------:R1:W2:Y:S02]  /*2cfe0*/  SHFL.IDX P6, R14, R13, R12, R11 ;  /* 0x0000000c0d0e7389 */ /* 0x0002a400000c000b */
[----:B012---:R-:W-:Y:S01]  /*2cff0*/  ENDCOLLECTIVE ;  /* 0x000000000000791b */ /* 0x007fe20003800000 */
.L_x_924:
[----:B------:R-:W-:Y:S01]  /*2d000*/  MOV R2, R14 ;  /* 0x0000000e00027202 */ /* 0x000fe20000000f00 */
[----:B------:R-:W-:Y:S06]  /*2d010*/  BRA `(.L_x_925) ;  /* 0xffffff9400cc7947 */ /* 0x000fec000383ffff */
.L_x_721:
[----:B---3--:R3:W4:Y:S02]  /*2d020*/  SYNCS.PHASECHK.TRANS64.TRYWAIT P0, [R0+URZ+0x29840], R31 ;  /* 0x0298401f000075a7 */ /* 0x008724000800017f */
[----:B----4-:R-:W-:Y:S05]  /*2d030*/  @!P0 NANOSLEEP.SYNCS 0x989680 ;  /* 0x009896800000895d */ /* 0x010fea0003900000 */
[----:B------:R-:W4:Y:S02]  /*2d040*/  @!P0 SYNCS.PHASECHK.TRANS64 P0, [R0+URZ+0x29840], R31 ;  /* 0x0298401f000085a7 */ /* 0x000f24000800007f */
[----:B----4-:R-:W-:Y:S05]  /*2d050*/  @!P0 BRA `(.L_x_721) ;  /* 0xfffffffc00f08947 */ /* 0x010fea000383ffff */
[----:B------:R-:W-:Y:S05]  /*2d060*/  BRA `(.L_x_926) ;  /* 0xffffff98002c7947 */ /* 0x000fea000383ffff */
.L_x_722:
[----:B------:R-:W-:Y:S01]  /*2d070*/  BSSY B0, `(.L_x_927) ;  /* 0x0000008000007945 */ /* 0x000fe20003800000 */
[----:B------:R-:W-:Y:S01]  /*2d080*/  IMAD.MOV.U32 R13, RZ, RZ, R6 ;  /* 0x000000ffff0d7224 */ /* 0x000fe200078e0006 */
[----:B------:R-:W-:Y:S01]  /*2d090*/  MOV R15, 0xffffffff ;  /* 0xffffffff000f7802 */ /* 0x000fe20000000f00 */
[----:B------:R-:W-:Y:S02]  /*2d0a0*/  IMAD.MOV.U32 R12, RZ, RZ, RZ ;  /* 0x000000ffff0c7224 */ /* 0x000fe400078e00ff */
[----:B------:R-:W-:-:S07]  /*2d0b0*/  IMAD.MOV.U32 R11, RZ, RZ, 0x1c1f ;  /* 0x00001c1fff0b7424 */ /* 0x000fce00078e00ff */
[----:B-123--:R-:W-:Y:S05]  /*2d0c0*/  WARPSYNC.COLLECTIVE R15, `(.L_x_928) ;  /* 0x000000000f087348 */ /* 0x00efea0003c00000 */
[----:B------:R0:W4:Y:S02]  /*2d0d0*/  SHFL.IDX P6, R14, R13, R12, R11 ;  /* 0x0000000c0d0e7389 */ /* 0x00012400000c000b */
[----:B01234-:R-:W-:Y:S01]  /*2d0e0*/  ENDCOLLECTIVE ;  /* 0x000000000000791b */ /* 0x01ffe20003800000 */
.L_x_928:
[----:B------:R-:W-:Y:S05]  /*2d0f0*/  BSYNC B0 ;  /* 0x0000000000007941 */ /* 0x000fea0003800000 */
.L_x_927:
[----:B------:R-:W-:Y:S01]  /*2d100*/  IMAD.MOV.U32 R13, RZ, RZ, R4 ;  /* 0x000000ffff0d7224 */ /* 0x000fe200078e0004 */
[----:B------:R-:W-:Y:S01]  /*2d110*/  MOV R11, 0x1c1f ;  /* 0x00001c1f000b7802 */ /* 0x000fe20000000f00 */
[----:B------:R-:W-:Y:S01]  /*2d120*/  IMAD.MOV.U32 R12, RZ, RZ, RZ ;  /* 0x000000ffff0c7224 */ /* 0x000fe200078e00ff */
[----:B------:R-:W-:Y:S01]  /*2d130*/  IADD3 R7, R22, R7, RZ ;  /* 0x0000000716077210 */ /* 0x000fe20007ffe0ff */
[----:B------:R-:W-:Y:S02]  /*2d140*/  IMAD.MOV.U32 R15, RZ, RZ, -0x1 ;  /* 0xffffffffff0f7424 */ /* 0x000fe400078e00ff */
[----:B------:R-:W-:-:S07]  /*2d150*/  IMAD.MOV.U32 R3, RZ, RZ, R14 ;  /* 0x000000ffff037224 */ /* 0x000fce00078e000e */
[----:B------:R-:W-:Y:S05]  /*2d160*/  WARPSYNC.COLLECTIVE R15, `(.L_x_929) ;  /* 0x000000000f087348 */ /* 0x000fea0003c00000 */
[----:B------:R0:W1:Y:S02]  /*2d170*/  SHFL.IDX P6, R14, R13, R12, R11 ;  /* 0x0000000c0d0e7389 */ /* 0x00006400000c000b */
[----:B01----:R-:W-:Y:S01]  /*2d180*/  ENDCOLLECTIVE ;  /* 0x000000000000791b */ /* 0x003fe20003800000 */
.L_x_929:
[----:B------:R-:W-:Y:S02]  /*2d190*/  IMAD.MOV.U32 R13, RZ, RZ, R6 ;  /* 0x000000ffff0d7224 */ /* 0x000fe400078e0006 */
[----:B------:R-:W-:Y:S02]  /*2d1a0*/  IMAD.MOV.U32 R12, RZ, RZ, 0x1 ;  /* 0x00000001ff0c7424 */ /* 0x000fe400078e00ff */
[----:B------:R-:W-:-:S07]  /*2d1b0*/  IMAD.MOV.U32 R2, RZ, RZ, R14 ;  /* 0x000000ffff027224 */ /* 0x000fce00078e000e */
[----:B------:R-:W-:Y:S05]  /*2d1c0*/  WARPSYNC.COLLECTIVE R15, `(.L_x_930) ;  /* 0x000000000f087348 */ /* 0x000fea0003c00000 */
[----:B------:R0:W1:Y:S02]  /*2d1d0*/  SHFL.IDX P6, R14, R13, R12, R11 ;  /* 0x0000000c0d0e7389 */ /* 0x00006400000c000b */
[----:B01----:R-:W-:Y:S01]  /*2d1e0*/  ENDCOLLECTIVE ;  /* 0x000000000000791b */ /* 0x003fe20003800000 */
.L_x_930:
[----:B------:R-:W-:-:S05]  /*2d1f0*/  IADD3 R2, P0, R10, R2, RZ ;  /* 0x000000020a027210 */ /* 0x000fca0007f1e0ff */
[----:B------:R-:W-:-:S05]  /*2d200*/  IMAD.X R3, RZ, RZ, R3, P0 ;  /* 0x000000ffff037224 */ /* 0x000fca00000e0603 */
[----:B------:R-:W-:Y:S01]  /*2d210*/  @!PT LDS RZ, [RZ] ;  /* 0x00000000fffff984 */ /* 0x000fe20000000800 */
[----:B------:R-:W-:Y:S01]  /*2d220*/  @!PT LDS RZ, [RZ] ;  /* 0x00000000fffff984 */ /* 0x000fe20000000800 */
[----:B------:R-:W-:Y:S01]  /*2d230*/  @!PT LDS RZ, [RZ] ;  /* 0x00000000fffff984 */ /* 0x000fe20000000800 */
[----:B------:R-:W-:Y:S01]  /*2d240*/  LDGSTS.E.BYPASS.LTC128B.128 [R7+0x1a400], desc[UR50][R2.64], !P4 ;  /* 0x1a40000002077fae */ /* 0x000fe2000e101d72 */
[----:B------:R-:W-:-:S03]  /*2d250*/  MOV R13, R4 ;  /* 0x00000004000d7202 */ /* 0x000fc60000000f00 */
[----:B------:R-:W-:Y:S04]  /*2d260*/  LDGSTS.E.BYPASS.LTC128B.128 [R7+0x1cc00], desc[UR50][R2.64+0x40], !P3 ;  /* 0x1cc0004002077fae */ /* 0x000fe8000d901d72 */
[----:B------:R0:W-:Y:S02]  /*2d270*/  LDGSTS.E.BYPASS.LTC128B.128 [R7+0x1f400], desc[UR50][R2.64+0x80], !P1 ;  /* 0x1f40008002077fae */ /* 0x0001e4000c901d72 */
[----:B0-----:R-:W-:-:S07]  /*2d280*/  IMAD.MOV.U32 R3, RZ, RZ, R14 ;  /* 0x000000ffff037224 */ /* 0x001fce00078e000e */
[----:B------:R-:W-:Y:S05]  /*2d290*/  WARPSYNC.COLLECTIVE R15, `(.L_x_931) ;  /* 0x000000000f087348 */ /* 0x000fea0003c00000 */
[----:B------:R0:W1:Y:S02]  /*2d2a0*/  SHFL.IDX P6, R14, R13, R12, R11 ;  /* 0x0000000c0d0e7389 */ /* 0x00006400000c000b */
[----:B01----:R-:W-:Y:S01]  /*2d2b0*/  ENDCOLLECTIVE ;  /* 0x000000000000791b */ /* 0x003fe20003800000 */
.L_x_931:
[----:B------:R-:W-:Y:S01]  /*2d2c0*/  IMAD.MOV.U32 R13, RZ, RZ, R6 ;  /* 0x000000ffff0d7224 */ /* 0x000fe200078e0006 */
[----:B------:R-:W-:Y:S01]  /*2d2d0*/  MOV R12, 0x2 ;  /* 0x00000002000c7802 */ /* 0x000fe20000000f00 */
[----:B------:R-:W-:-:S07]  /*2d2e0*/  IMAD.MOV.U32 R2, RZ, RZ, R14 ;  /* 0x000000ffff027224 */ /* 0x000fce00078e000e */
[----:B------:R-:W-:Y:S05]  /*2d2f0*/  WARPSYNC.COLLECTIVE R15, `(.L_x_932) ;  /* 0x000000000f087348 */ /* 0x000fea0003c00000 */
[----:B------:R0:W1:Y:S02]  /*2d300*/  SHFL.IDX P6, R14, R13, R12, R11 ;  /* 0x0000000c0d0e7389 */ /* 0x00006400000c000b */
[----:B01----:R-:W-:Y:S01]  /*2d310*/  ENDCOLLECTIVE ;  /* 0x000000000000791b */ /* 0x003fe20003800000 */
.L_x_932:
        /* <DEDUP_REMOVED lines=13> */
.L_x_933:
[----:B------:R-:W-:Y:S02]  /*2d3f0*/  IMAD.MOV.U32 R13, RZ, RZ, R6 ;  /* 0x000000ffff0d7224 */ /* 0x000fe400078e0006 */
[----:B------:R-:W-:Y:S02]  /*2d400*/  IMAD.MOV.U32 R12, RZ, RZ, 0x3 ;  /* 0x00000003ff0c7424 */ /* 0x000fe400078e00ff */
[----:B------:R-:W-:-:S07]  /*2d410*/  IMAD.MOV.U32 R2, RZ, RZ, R14 ;  /* 0x000000ffff027224 */ /* 0x000fce00078e000e */
[----:B------:R-:W-:Y:S05]  /*2d420*/  WARPSYNC.COLLECTIVE R15, `(.L_x_934) ;  /* 0x000000000f087348 */ /* 0x000fea0003c00000 */
[----:B------:R0:W1:Y:S02]  /*2d430*/  SHFL.IDX P6, R14, R13, R12, R11 ;  /* 0x0000000c0d0e7389 */ /* 0x00006400000c000b */
[----:B01----:R-:W-:Y:S01]  /*2d440*/  ENDCOLLECTIVE ;  /* 0x000000000000791b */ /* 0x003fe20003800000 */
.L_x_934:
[----:B------:R-:W-:-:S04]  /*2d450*/  IADD3 R2, P0, R10, R2, RZ ;  /* 0x000000020a027210 */ /* 0x000fc80007f1e0ff */
[----:B------:R-:W-:-:S05]  /*2d460*/  IADD3.X R3, RZ, R9, RZ, P0, !PT ;  /* 0x00000009ff037210 */ /* 0x000fca00007fe4ff */
[----:B------:R-:W-:Y:S01]  /*2d470*/  @!PT LDS RZ, [RZ] ;  /* 0x00000000fffff984 */ /* 0x000fe20000000800 */
[----:B------:R-:W-:Y:S01]  /*2d480*/  @!PT LDS RZ, [RZ] ;  /* 0x00000000fffff984 */ /* 0x000fe20000000800 */
[----:B------:R-:W-:Y:S01]  /*2d490*/  @!PT LDS RZ, [RZ] ;  /* 0x00000000fffff984 */ /* 0x000fe20000000800 */
[----:B------:R0:W-:Y:S01]  /*2d4a0*/  LDGSTS.E.BYPASS.LTC128B.128 [R7+0x1b400], desc[UR50][R2.64], !P4 ;  /* 0x1b40000002077fae */ /* 0x0001e2000e101d72 */
[----:B------:R-:W-:-:S03]  /*2d4b0*/  MOV R13, R4 ;  /* 0x00000004000d7202 */ /* 0x000fc60000000f00 */
[----:B------:R0:W-:Y:S04]  /*2d4c0*/  LDGSTS.E.BYPASS.LTC128B.128 [R7+0x1dc00], desc[UR50][R2.64+0x40], !P3 ;  /* 0x1dc0004002077fae */ /* 0x0001e8000d901d72 */
[----:B------:R0:W-:Y:S01]  /*2d4d0*/  LDGSTS.E.BYPASS.LTC128B.128 [R7+0x20400], desc[UR50][R2.64+0x80], !P1 ;  /* 0x2040008002077fae */ /* 0x0001e2000c901d72 */
[----:B------:R-:W-:-:S07]  /*2d4e0*/  IMAD.MOV.U32 R9, RZ, RZ, R14 ;  /* 0x000000ffff097224 */ /* 0x000fce00078e000e */
[----:B0-----:R-:W-:Y:S05]  /*2d4f0*/  WARPSYNC.COLLECTIVE R15, `(.L_x_935) ;  /* 0x000000000f087348 */ /* 0x001fea0003c00000 */
[----:B------:R1:W2:Y:S02]  /*2d500*/  SHFL.IDX P6, R14, R13, R12, R11 ;  /* 0x0000000c0d0e7389 */ /* 0x0002a400000c000b */
[----:B012---:R-:W-:Y:S01]  /*2d510*/  ENDCOLLECTIVE ;  /* 0x000000000000791b */ /* 0x007fe20003800000 */
.L_x_935:
[----:B------:R-:W-:Y:S01]  /*2d520*/  IMAD.MOV.U32 R13, RZ, RZ, R8 ;  /* 0x000000ffff0d7224 */ /* 0x000fe200078e0008 */
[----:B------:R-:W-:Y:S01]  /*2d530*/  MOV R12, RZ ;  /* 0x000000ff000c7202 */ /* 0x000fe20000000f00 */
[----:B------:R-:W-:-:S07]  /*2d540*/  IMAD.MOV.U32 R2, RZ, RZ, R14 ;  /* 0x000000ffff027224 */ /* 0x000fce00078e000e */
[----:B------:R-:W-:Y:S05]  /*2d550*/  WARPSYNC.COLLECTIVE R15, `(.L_x_936) ;  /* 0x000000000f087348 */ /* 0x000fea0003c00000 */
[----:B------:R0:W1:Y:S02]  /*2d560*/  SHFL.IDX P6, R14, R13, R12, R11 ;  /* 0x0000000c0d0e7389 */ /* 0x00006400000c000b */
[----:B01----:R-:W-:Y:S01]  /*2d570*/  ENDCOLLECTIVE ;  /* 0x000000000000791b */ /* 0x003fe20003800000 */
.L_x_936:
        /* <DEDUP_REMOVED lines=13> */
.L_x_937:
[----:B------:R-:W-:Y:S01]  /*2d650*/  IMAD.MOV.U32 R2, RZ, RZ, R14 ;  /* 0x000000ffff027224 */ /* 0x000fe200078e000e */
[----:B------:R-:W-:Y:S06]  /*2d660*/  BRA `(.L_x_938) ;  /* 0xffffff9400cc7947 */ /* 0x000fec000383ffff */
.L_x_727:
[----:B--2---:R2:W3:Y:S02]  /*2d670*/  SYNCS.PHASECHK.TRANS64.TRYWAIT P0, [R3+URZ+0x29870], R0 ;  /* 0x02987000030075a7 */ /* 0x0044e4000800017f */
[----:B---3--:R-:W-:Y:S05]  /*2d680*/  @!P0 NANOSLEEP.SYNCS 0x989680 ;  /* 0x009896800000895d */ /* 0x008fea0003900000 */
[----:B------:R-:W3:Y:S02]  /*2d690*/  @!P0 SYNCS.PHASECHK.TRANS64 P0, [R3+URZ+0x29870], R0 ;  /* 0x02987000030085a7 */ /* 0x000ee4000800007f */
[----:B---3--:R-:W-:Y:S05]  /*2d6a0*/  @!P0 BRA `(.L_x_727) ;  /* 0xfffffffc00f08947 */ /* 0x008fea000383ffff */
[----:B------:R-:W-:Y:S05]  /*2d6b0*/  BRA `(.L_x_939) ;  /* 0xffffff9800387947 */ /* 0x000fea000383ffff */
.L_x_729:
[----:B--2---:R2:W3:Y:S02]  /*2d6c0*/  SYNCS.PHASECHK.TRANS64.TRYWAIT P0, [R3+URZ+0x29860], R0 ;  /* 0x02986000030075a7 */ /* 0x0044e4000800017f */
[----:B---3--:R-:W-:Y:S05]  /*2d6d0*/  @!P0 NANOSLEEP.SYNCS 0x989680 ;  /* 0x009896800000895d */ /* 0x008fea0003900000 */
[----:B------:R-:W3:Y:S02]  /*2d6e0*/  @!P0 SYNCS.PHASECHK.TRANS64 P0, [R3+URZ+0x29860], R0 ;  /* 0x02986000030085a7 */ /* 0x000ee4000800007f */
[----:B---3--:R-:W-:Y:S05]  /*2d6f0*/  @!P0 BRA `(.L_x_729) ;  /* 0xfffffffc00f08947 */ /* 0x008fea000383ffff */
[----:B------:R-:W-:Y:S05]  /*2d700*/  BRA `(.L_x_940) ;  /* 0xffffff9800487947 */ /* 0x000fea000383ffff */
.L_x_737:
[----:B0-----:R0:W3:Y:S02]  /*2d710*/  SYNCS.PHASECHK.TRANS64.TRYWAIT P1, [R17+URZ+0x29870], R0 ;  /* 0x02987000110075a7 */ /* 0x0010e4000802017f */
[----:B---3--:R-:W-:Y:S05]  /*2d720*/  @!P1 NANOSLEEP.SYNCS 0x989680 ;  /* 0x009896800000995d */ /* 0x008fea0003900000 */
[----:B------:R-:W3:Y:S02]  /*2d730*/  @!P1 SYNCS.PHASECHK.TRANS64 P1, [R17+URZ+0x29870], R0 ;  /* 0x02987000110095a7 */ /* 0x000ee4000802007f */
[----:B---3--:R-:W-:Y:S05]  /*2d740*/  @!P1 BRA `(.L_x_737) ;  /* 0xfffffffc00f09947 */ /* 0x008fea000383ffff */
[----:B------:R-:W-:Y:S05]  /*2d750*/  BRA `(.L_x_941) ;  /* 0xffffffa0000c7947 */ /* 0x000fea000383ffff */
.L_x_739:
[----:B0-----:R0:W3:Y:S02]  /*2d760*/  SYNCS.PHASECHK.TRANS64.TRYWAIT P1, [R17+URZ+0x29860], R0 ;  /* 0x02986000110075a7 */ /* 0x0010e4000802017f */
[----:B---3--:R-:W-:Y:S05]  /*2d770*/  @!P1 NANOSLEEP.SYNCS 0x989680 ;  /* 0x009896800000995d */ /* 0x008fea0003900000 */
[----:B------:R-:W3:Y:S02]  /*2d780*/  @!P1 SYNCS.PHASECHK.TRANS64 P1, [R17+URZ+0x29860], R0 ;  /* 0x02986000110095a7 */ /* 0x000ee4000802007f */
[----:B---3--:R-:W-:Y:S05]  /*2d790*/  @!P1 BRA `(.L_x_739) ;  /* 0xfffffffc00f09947 */ /* 0x008fea000383ffff */
[----:B------:R-:W-:Y:S05]  /*2d7a0*/  BRA `(.L_x_942) ;  /* 0xffffffa000187947 */ /* 0x000fea000383ffff */
.L_x_744:
[----:B------:R-:W-:Y:S01]  /*2d7b0*/  BSSY B0, `(.L_x_943) ;  /* 0x0000008000007945 */ /* 0x000fe20003800000 */
[----:B------:R-:W-:Y:S01]  /*2d7c0*/  MOV R13, R16 ;  /* 0x00000010000d7202 */ /* 0x000fe20000000f00 */
[----:B------:R-:W-:Y:S02]  /*2d7d0*/  IMAD.MOV.U32 R12, RZ, RZ, RZ ;  /* 0x000000ffff0c7224 */ /* 0x000fe400078e00ff */
[----:B------:R-:W-:Y:S02]  /*2d7e0*/  IMAD.MOV.U32 R11, RZ, RZ, 0x1f ;  /* 0x0000001fff0b7424 */ /* 0x000fe400078e00ff */
[----:B------:R-:W-:-:S07]  /*2d7f0*/  IMAD.MOV.U32 R15, RZ, RZ, -0x1 ;  /* 0xffffffffff0f7424 */ /* 0x000fce00078e00ff */
[----:B-12---:R-:W-:Y:S05]  /*2d800*/  WARPSYNC.COLLECTIVE R15, `(.L_x_944) ;  /* 0x000000000f087348 */ /* 0x006fea0003c00000 */
[----:B------:R0:W3:Y:S02]  /*2d810*/  SHFL.IDX P6, R14, R13, R12, R11 ;  /* 0x0000000c0d0e7389 */ /* 0x0000e400000c000b */
[----:B0123--:R-:W-:Y:S01]  /*2d820*/  ENDCOLLECTIVE ;  /* 0x000000000000791b */ /* 0x00ffe20003800000 */
.L_x_944:
[----:B------:R-:W-:Y:S05]  /*2d830*/  BSYNC B0 ;  /* 0x0000000000007941 */ /* 0x000fea0003800000 */
.L_x_943:
[----:B------:R-:W-:Y:S01]  /*2d840*/  IMAD.MOV.U32 R13, RZ, RZ, R16 ;  /* 0x000000ffff0d7224 */ /* 0x000fe200078e0010 */
[----:B------:R-:W-:Y:S01]  /*2d850*/  MOV R15, 0xffffffff ;  /* 0xffffffff000f7802 */ /* 0x000fe20000000f00 */
[----:B------:R-:W-:Y:S01]  /*2d860*/  IMAD.MOV.U32 R12, RZ, RZ, 0x1 ;  /* 0x00000001ff0c7424 */ /* 0x000fe200078e00ff */
[----:B------:R-:W-:Y:S01]  /*2d870*/  MOV R0, R14 ;  /* 0x0000000e00007202 */ /* 0x000fe20000000f00 */
[----:B------:R-:W-:Y:S02]  /*2d880*/  IMAD.MOV.U32 R11, RZ, RZ, 0x1f ;  /* 0x0000001fff0b7424 */ /* 0x000fe400078e00ff */
[----:B------:R-:W-:-:S07]  /*2d890*/  IMAD.IADD R5, R19, 0x1, R8 ;  /* 0x0000000113057824 */ /* 0x000fce00078e0208 */
[----:B------:R-:W-:Y:S05]  /*2d8a0*/  WARPSYNC.COLLECTIVE R15, `(.L_x_945) ;  /* 0x000000000f087348 */ /* 0x000fea0003c00000 */
[----:B------:R0:W1:Y:S02]  /*2d8b0*/  SHFL.IDX P6, R14, R13, R12, R11 ;  /* 0x0000000c0d0e7389 */ /* 0x00006400000c000b */
[----:B01----:R-:W-:Y:S01]  /*2d8c0*/  ENDCOLLECTIVE ;  /* 0x000000000000791b */ /* 0x003fe20003800000 */
.L_x_945:
[----:B------:R-:W-:Y:S02]  /*2d8d0*/  ULDC UR4, c[0x0][0xc3c] ;  /* 0x00030f0000047ab9 */ /* 0x000fe40000000800 */
[----:B------:R-:W-:-:S13]  /*2d8e0*/  ISETP.GE.OR P1, PT, R5, UR4, !P0 ;  /* 0x0000000405007c0c */ /* 0x000fda000c726670 */
[----:B------:R-:W0:Y:S01]  /*2d8f0*/  @!P1 LDC.64 R2, c[0x0][0xc80] ;  /* 0x00032000ff029b82 */ /* 0x000e220000000a00 */
[----:B------:R-:W-:Y:S02]  /*2d900*/  IMAD.MOV.U32 R11, RZ, RZ, RZ ;  /* 0x000000ffff0b7224 */ /* 0x000fe400078e00ff */
[----:B------:R-:W-:Y:S02]  /*2d910*/  IMAD.MOV.U32 R4, RZ, RZ, R14 ;  /* 0x000000ffff047224 */ /* 0x000fe400078e000e */
[----:B0-----:R-:W-:-:S06]  /*2d920*/  @!P1 IMAD.WIDE R2, R5, 0x4, R2 ;  /* 0x0000000405029825 */ /* 0x001fcc00078e0202 */
[----:B------:R0:W2:Y:S01]  /*2d930*/  @!P1 LDG.E R3, desc[UR50][R2.64] ;  /* 0x0000003202039981 */ /* 0x0000a2000c1e1900 */
[C---:B------:R-:W-:Y:S02]  /*2d940*/  ISETP.GE.U32.AND P2, PT, R8.reuse, 0x2, PT ;  /* 0x000000020800780c */ /* 0x040fe40003f46070 */
[C---:B------:R-:W-:Y:S02]  /*2d950*/  ISETP.GE.U32.AND P3, PT, R8.reuse, 0x4, PT ;  /* 0x000000040800780c */ /* 0x040fe40003f66070 */
[C---:B------:R-:W-:Y:S02]  /*2d960*/  ISETP.GE.U32.AND P4, PT, R8.reuse, 0x8, PT ;  /* 0x000000080800780c */ /* 0x040fe40003f86070 */
[C---:B------:R-:W-:Y:S01]  /*2d970*/  ISETP.GE.U32.AND P5, PT, R8.reuse, 0x10, PT ;  /* 0x000000100800780c */ /* 0x040fe20003fa6070 */
[----:B0-----:R-:W-:Y:S01]  /*2d980*/  IMAD.MOV.U32 R2, RZ, RZ, RZ ;  /* 0x000000ffff027224 */ /* 0x001fe200078e00ff */
[----:B--2---:R-:W-:Y:S02]  /*2d990*/  @!P1 MOV R2, R3 ;  /* 0x0000000300029202 */ /* 0x004fe40000000f00 */
[----:B------:R-:W-:-:S03]  /*2d9a0*/  ISETP.NE.AND P1, PT, R8, RZ, PT ;  /* 0x000000ff0800720c */ /* 0x000fc60003f25270 */
[----:B------:R-:W-:-:S10]  /*2d9b0*/  IMAD.MOV.U32 R13, RZ, RZ, R2 ;  /* 0x000000ffff0d7224 */ /* 0x000fd400078e0002 */
[----:B------:R-:W-:Y:S05]  /*2d9c0*/  WARPSYNC.COLLECTIVE R15, `(.L_x_946) ;  /* 0x000000000f087348 */ /* 0x000fea0003c00000 */
[----:B------:R0:W1:Y:S02]  /*2d9d0*/  SHFL.UP P6, R14, R13, R12, R11 ;  /* 0x0400000c0d0e7389 */ /* 0x00006400000c000b */
[----:B01----:R-:W-:Y:S01]  /*2d9e0*/  ENDCOLLECTIVE ;  /* 0x000000000000791b */ /* 0x003fe20003800000 */
.L_x_946:
[----:B------:R-:W-:Y:S01]  /*2d9f0*/  IMAD.MOV.U32 R12, RZ, RZ, 0x2 ;  /* 0x00000002ff0c7424 */ /* 0x000fe200078e00ff */
[----:B------:R-:W-:-:S05]  /*2da00*/  SEL R5, R14, RZ, P1 ;  /* 0x000000ff0e057207 */ /* 0x000fca0000800000 */
[----:B------:R-:W-:-:S05]  /*2da10*/  IMAD.IADD R5, R2, 0x1, R5 ;  /* 0x0000000102057824 */ /* 0x000fca00078e0205 */
[----:B------:R-:W-:-:S07]  /*2da20*/  MOV R13, R5 ;  /* 0x00000005000d7202 */ /* 0x000fce0000000f00 */
[----:B------:R-:W-:Y:S05]  /*2da30*/  WARPSYNC.COLLECTIVE R15, `(.L_x_947) ;  /* 0x000000000f087348 */ /* 0x000fea0003c00000 */
[----:B------:R0:W1:Y:S02]  /*2da40*/  SHFL.UP P6, R14, R13, R12, R11 ;  /* 0x0400000c0d0e7389 */ /* 0x00006400000c000b */
[----:B01----:R-:W-:Y:S01]  /*2da50*/  ENDCOLLECTIVE ;  /* 0x000000000000791b */ /* 0x003fe20003800000 */
.L_x_947:
[----:B------:R-:W-:Y:S02]  /*2da60*/  MOV R12, 0x4 ;  /* 0x00000004000c7802 */ /* 0x000fe40000000f00 */
[----:B------:R-:W-:-:S05]  /*2da70*/  SEL R6, R14, RZ, P2 ;  /* 0x000000ff0e067207 */ /* 0x000fca0001000000 */
[----:B------:R-:W-:-:S04]  /*2da80*/  IMAD.IADD R6, R5, 0x1, R6 ;  /* 0x0000000105067824 */ /* 0x000fc800078e0206 */
[----:B------:R-:W-:-:S07]  /*2da90*/  IMAD.MOV.U32 R13, RZ, RZ, R6 ;  /* 0x000000ffff0d7224 */ /* 0x000fce00078e0006 */
[----:B------:R-:W-:Y:S05]  /*2daa0*/  WARPSYNC.COLLECTIVE R15, `(.L_x_948) ;  /* 0x000000000f087348 */ /* 0x000fea0003c00000 */
[----:B------:R0:W1:Y:S02]  /*2dab0*/  SHFL.UP P6, R14, R13, R12, R11 ;  /* 0x0400000c0d0e7389 */ /* 0x00006400000c000b */
[----:B01----:R-:W-:Y:S01]  /*2dac0*/  ENDCOLLECTIVE ;  /* 0x000000000000791b */ /* 0x003fe20003800000 */
.L_x_948:
[----:B------:R-:W-:Y:S01]  /*2dad0*/  IMAD.MOV.U32 R12, RZ, RZ, 0x8 ;  /* 0x00000008ff0c7424 */ /* 0x000fe200078e00ff */
[----:B------:R-:W-:-:S05]  /*2dae0*/  SEL R7, R14, RZ, P3 ;  /* 0x000000ff0e077207 */ /* 0x000fca0001800000 */
[----:B------:R-:W-:-:S04]  /*2daf0*/  IMAD.IADD R7, R6, 0x1, R7 ;  /* 0x0000000106077824 */ /* 0x000fc800078e0207 */
[----:B------:R-:W-:-:S07]  /*2db00*/  IMAD.MOV.U32 R13, RZ, RZ, R7 ;  /* 0x000000ffff0d7224 */ /* 0x000fce00078e0007 */
[----:B------:R-:W-:Y:S05]  /*2db10*/  WARPSYNC.COLLECTIVE R15, `(.L_x_949) ;  /* 0x000000000f087348 */ /* 0x000fea0003c00000 */
[----:B------:R0:W1:Y:S02]  /*2db20*/  SHFL.UP P6, R14, R13, R12, R11 ;  /* 0x0400000c0d0e7389 */ /* 0x00006400000c000b */
[----:B01----:R-:W-:Y:S01]  /*2db30*/  ENDCOLLECTIVE ;  /* 0x000000000000791b */ /* 0x003fe20003800000 */
.L_x_949:
[----:B------:R-:W-:Y:S01]  /*2db40*/  IMAD.MOV.U32 R12, RZ, RZ, 0x10 ;  /* 0x00000010ff0c7424 */ /* 0x000fe200078e00ff */
[----:B------:R-:W-:-:S04]  /*2db50*/  SEL R14, R14, RZ, P4 ;  /* 0x000000ff0e0e7207 */ /* 0x000fc80002000000 */
[----:B------:R-:W-:-:S05]  /*2db60*/  IADD3 R5, R7, R14, RZ ;  /* 0x0000000e07057210 */ /* 0x000fca0007ffe0ff */
[----:B------:R-:W-:-:S07]  /*2db70*/  IMAD.MOV.U32 R13, RZ, RZ, R5 ;  /* 0x000000ffff0d7224 */ /* 0x000fce00078e0005 */
[----:B------:R-:W-:Y:S05]  /*2db80*/  WARPSYNC.COLLECTIVE R15, `(.L_x_950) ;  /* 0x000000000f087348 */ /* 0x000fea0003c00000 */
[----:B------:R0:W1:Y:S02]  /*2db90*/  SHFL.UP P6, R14, R13, R12, R11 ;  /* 0x0400000c0d0e7389 */ /* 0x00006400000c000b */
[----:B01----:R-:W-:Y:S01]  /*2dba0*/  ENDCOLLECTIVE ;  /* 0x000000000000791b */ /* 0x003fe20003800000 */
.L_x_950:
[----:B------:R-:W-:Y:S02]  /*2dbb0*/  IMAD.MOV.U32 R12, RZ, RZ, 0x1f ;  /* 0x0000001fff0c7424 */ /* 0x000fe400078e00ff */
[----:B------:R-:W-:Y:S01]  /*2dbc0*/  IMAD.MOV.U32 R11, RZ, RZ, 0x1f ;  /* 0x0000001fff0b7424 */ /* 0x000fe200078e00ff */
[----:B------:R-:W-:-:S05]  /*2dbd0*/  SEL R14, R14, RZ, P5 ;  /* 0x000000ff0e0e7207 */ /* 0x000fca0002800000 */
[----:B------:R-:W-:-:S05]  /*2dbe0*/  IMAD.IADD R3, R5, 0x1, R14 ;  /* 0x0000000105037824 */ /* 0x000fca00078e020e */
[----:B------:R-:W-:-:S07]  /*2dbf0*/  MOV R13, R3 ;  /* 0x00000003000d7202 */ /* 0x000fce0000000f00 */
[----:B------:R-:W-:Y:S05]  /*2dc00*/  WARPSYNC.COLLECTIVE R15, `(.L_x_951) ;  /* 0x000000000f087348 */ /* 0x000fea0003c00000 */
[----:B------:R0:W1:Y:S02]  /*2dc10*/  SHFL.IDX P6, R14, R13, R12, R11 ;  /* 0x0000000c0d0e7389 */ /* 0x00006400000c000b */
[----:B01----:R-:W-:Y:S01]  /*2dc20*/  ENDCOLLECTIVE ;  /* 0x000000000000791b */ /* 0x003fe20003800000 */
.L_x_951:
[----:B------:R-:W-:Y:S05]  /*2dc30*/  BRA `(.L_x_952) ;  /* 0xffffffa4002c7947 */ /* 0x000fea000383ffff */
.L_x_749:
[----:B------:R-:W-:Y:S01]  /*2dc40*/  BSSY B0, `(.L_x_953) ;  /* 0x0000008000007945 */ /* 0x000fe20003800000 */
[----:B-----5:R-:W-:Y:S01]  /*2dc50*/  IMAD.MOV.U32 R13, RZ, RZ, R2 ;  /* 0x000000ffff0d7224 */ /* 0x020fe200078e0002 */
[----:B------:R-:W-:Y:S01]  /*2dc60*/  MOV R12, 0x1 ;  /* 0x00000001000c7802 */ /* 0x000fe20000000f00 */
[----:B------:R-:W-:Y:S02]  /*2dc70*/  IMAD.MOV.U32 R11, RZ, RZ, RZ ;  /* 0x000000ffff0b7224 */ /* 0x000fe400078e00ff */
[----:B------:R-:W-:-:S07]  /*2dc80*/  IMAD.MOV.U32 R15, RZ, RZ, -0x1 ;  /* 0xffffffffff0f7424 */ /* 0x000fce00078e00ff */
[----:B012---:R-:W-:Y:S05]  /*2dc90*/  WARPSYNC.COLLECTIVE R15, `(.L_x_954) ;  /* 0x000000000f087348 */ /* 0x007fea0003c00000 */
[----:B------:R3:W4:Y:S02]  /*2dca0*/  SHFL.UP P6, R14, R13, R12, R11 ;  /* 0x0400000c0d0e7389 */ /* 0x00072400000c000b */
[----:B01234-:R-:W-:Y:S01]  /*2dcb0*/  ENDCOLLECTIVE ;  /* 0x000000000000791b */ /* 0x01ffe20003800000 */
.L_x_954:
[----:B------:R-:W-:Y:S05]  /*2dcc0*/  BSYNC B0 ;  /* 0x0000000000007941 */ /* 0x000fea0003800000 */
.L_x_953:
[----:B------:R-:W-:Y:S01]  /*2dcd0*/  SEL R13, R14, RZ, P1 ;  /* 0x000000ff0e0d7207 */ /* 0x000fe20000800000 */
[----:B------:R-:W-:Y:S01]  /*2dce0*/  IMAD.MOV.U32 R11, RZ, RZ, RZ ;  /* 0x000000ffff0b7224 */ /* 0x000fe200078e00ff */
[----:B------:R-:W-:Y:S01]  /*2dcf0*/  MOV R12, 0x2 ;  /* 0x00000002000c7802 */ /* 0x000fe20000000f00 */
[----:B------:R-:W-:Y:S02]  /*2dd00*/  IMAD.MOV.U32 R15, RZ, RZ, -0x1 ;  /* 0xffffffffff0f7424 */ /* 0x000fe400078e00ff */
[----:B------:R-:W-:-:S07]  /*2dd10*/  IMAD.IADD R13, R2, 0x1, R13 ;  /* 0x00000001020d7824 */ /* 0x000fce00078e020d */
[----:B------:R-:W-:Y:S05]  /*2dd20*/  WARPSYNC.COLLECTIVE R15, `(.L_x_955) ;  /* 0x000000000f087348 */ /* 0x000fea0003c00000 */
[----:B------:R0:W1:Y:S02]  /*2dd30*/  SHFL.UP P6, R14, R13, R12, R11 ;  /* 0x0400000c0d0e7389 */ /* 0x00006400000c000b */
[----:B01----:R-:W-:Y:S01]  /*2dd40*/  ENDCOLLECTIVE ;  /* 0x000000000000791b */ /* 0x003fe20003800000 */
.L_x_955:
[----:B------:R-:W-:Y:S01]  /*2dd50*/  IMAD.MOV.U32 R12, RZ, RZ, 0x4 ;  /* 0x00000004ff0c7424 */ /* 0x000fe200078e00ff */
[----:B------:R-:W-:-:S05]  /*2dd60*/  SEL R14, R14, RZ, P2 ;  /* 0x000000ff0e0e7207 */ /* 0x000fca0001000000 */
[----:B------:R-:W-:-:S05]  /*2dd70*/  IMAD.IADD R3, R13, 0x1, R14 ;  /* 0x000000010d037824 */ /* 0x000fca00078e020e */
[----:B------:R-:W-:-:S07]  /*2dd80*/  MOV R13, R3 ;  /* 0x00000003000d7202 */ /* 0x000fce0000000f00 */
[----:B------:R-:W-:Y:S05]  /*2dd90*/  WARPSYNC.COLLECTIVE R15, `(.L_x_956) ;  /* 0x000000000f087348 */ /* 0x000fea0003c00000 */
[----:B------:R0:W1:Y:S02]  /*2dda0*/  SHFL.UP P6, R14, R13, R12, R11 ;  /* 0x0400000c0d0e7389 */ /* 0x00006400000c000b */
[----:B01----:R-:W-:Y:S01]  /*2ddb0*/  ENDCOLLECTIVE ;  /* 0x000000000000791b */ /* 0x003fe20003800000 */
.L_x_956:
[----:B------:R-:W-:Y:S02]  /*2ddc0*/  MOV R12, 0x8 ;  /* 0x00000008000c7802 */ /* 0x000fe40000000f00 */
[----:B------:R-:W-:-:S05]  /*2ddd0*/  SEL R14, R14, RZ, P3 ;  /* 0x000000ff0e0e7207 */ /* 0x000fca0001800000 */
[----:B------:R-:W-:-:S04]  /*2dde0*/  IMAD.IADD R5, R3, 0x1, R14 ;  /* 0x0000000103057824 */ /* 0x000fc800078e020e */
[----:B------:R-:W-:-:S07]  /*2ddf0*/  IMAD.MOV.U32 R13, RZ, RZ, R5 ;  /* 0x000000ffff0d7224 */ /* 0x000fce00078e0005 */
[----:B------:R-:W-:Y:S05]  /*2de00*/  WARPSYNC.COLLECTIVE R15, `(.L_x_957) ;  /* 0x000000000f087348 */ /* 0x000fea0003c00000 */
[----:B------:R0:W1:Y:S02]  /*2de10*/  SHFL.UP P6, R14, R13, R12, R11 ;  /* 0x0400000c0d0e7389 */ /* 0x00006400000c000b */
[----:B01----:R-:W-:Y:S01]  /*2de20*/  ENDCOLLECTIVE ;  /* 0x000000000000791b */ /* 0x003fe20003800000 */
.L_x_957:
[----:B------:R-:W-:Y:S01]  /*2de30*/  IMAD.MOV.U32 R12, RZ, RZ, 0x10 ;  /* 0x00000010ff0c7424 */ /* 0x000fe200078e00ff */
[----:B------:R-:W-:-:S05]  /*2de40*/  SEL R6, R14, RZ, P4 ;  /* 0x000000ff0e067207 */ /* 0x000fca0002000000 */
[----:B------:R-:W-:-:S04]  /*2de50*/  IMAD.IADD R6, R5, 0x1, R6 ;  /* 0x0000000105067824 */ /* 0x000fc800078e0206 */
[----:B------:R-:W-:-:S07]  /*2de60*/  IMAD.MOV.U32 R13, RZ, RZ, R6 ;  /* 0x000000ffff0d7224 */ /* 0x000fce00078e0006 */
[----:B------:R-:W-:Y:S05]  /*2de70*/  WARPSYNC.COLLECTIVE R15, `(.L_x_958) ;  /* 0x000000000f087348 */ /* 0x000fea0003c00000 */
[----:B------:R0:W1:Y:S02]  /*2de80*/  SHFL.UP P6, R14, R13, R12, R11 ;  /* 0x0400000c0d0e7389 */ /* 0x00006400000c000b */
[----:B01----:R-:W-:Y:S01]  /*2de90*/  ENDCOLLECTIVE ;  /* 0x000000000000791b */ /* 0x003fe20003800000 */
.L_x_958:
[----:B------:R-:W-:Y:S02]  /*2dea0*/  IMAD.MOV.U32 R12, RZ, RZ, 0x1f ;  /* 0x0000001fff0c7424 */ /* 0x000fe400078e00ff */
[----:B------:R-:W-:Y:S01]  /*2deb0*/  IMAD.MOV.U32 R11, RZ, RZ, 0x1f ;  /* 0x0000001fff0b7424 */ /* 0x000fe200078e00ff */
[----:B------:R-:W-:-:S04]  /*2dec0*/  SEL R3, R14, RZ, P5 ;  /* 0x000000ff0e037207 */ /* 0x000fc80002800000 */
[----:B------:R-:W-:-:S05]  /*2ded0*/  IADD3 R3, R6, R3, RZ ;  /* 0x0000000306037210 */ /* 0x000fca0007ffe0ff */
[----:B------:R-:W-:-:S07]  /*2dee0*/  IMAD.MOV.U32 R13, RZ, RZ, R3 ;  /* 0x000000ffff0d7224 */ /* 0x000fce00078e0003 */
[----:B------:R-:W-:Y:S05]  /*2def0*/  WARPSYNC.COLLECTIVE R15, `(.L_x_959) ;  /* 0x000000000f087348 */ /* 0x000fea0003c00000 */
[----:B------:R0:W1:Y:S02]  /*2df00*/  SHFL.IDX P6, R14, R13, R12, R11 ;  /* 0x0000000c0d0e7389 */ /* 0x00006400000c000b */
[----:B01----:R-:W-:Y:S01]  /*2df10*/  ENDCOLLECTIVE ;  /* 0x000000000000791b */ /* 0x003fe20003800000 */
.L_x_959:
[----:B------:R-:W-:Y:S05]  /*2df20*/  BRA `(.L_x_960) ;  /* 0xffffffa4000c7947 */ /* 0x000fea000383ffff */
.L_x_751:
[----:B------:R-:W-:Y:S01]  /*2df30*/  BSSY B0, `(.L_x_961) ;  /* 0x0000006000007945 */ /* 0x000fe20003800000 */
[----:B------:R-:W-:Y:S02]  /*2df40*/  PLOP3.LUT P6, PT, P6, PT, PT, 0x8, 0x0 ;  /* 0x000000000000781c */ /* 0x000fe400037ce170 */
[----:B------:R-:W-:-:S11]  /*2df50*/  MOV R15, 0xffffffff ;  /* 0xffffffff000f7802 */ /* 0x000fd60000000f00 */
[----:B0-2---:R-:W-:Y:S05]  /*2df60*/  WARPSYNC.COLLECTIVE R15, `(.L_x_962) ;  /* 0x000000000f087348 */ /* 0x005fea0003c00000 */
[----:B------:R-:W-:Y:S01]  /*2df70*/  VOTE.ANY R14, PT, P6 ;  /* 0x00000000000e7806 */ /* 0x000fe200030e0100 */
[----:B0-2---:R-:W-:Y:S06]  /*2df80*/  ENDCOLLECTIVE ;  /* 0x000000000000791b */ /* 0x005fec0003800000 */
.L_x_962:
[----:B------:R-:W-:Y:S05]  /*2df90*/  BSYNC B0 ;  /* 0x0000000000007941 */ /* 0x000fea0003800000 */
.L_x_961:
[----:B------:R-:W-:Y:S01]  /*2dfa0*/  IMAD.MOV.U32 R6, RZ, RZ, R14 ;  /* 0x000000ffff067224 */ /* 0x000fe200078e000e */
[----:B------:R-:W-:Y:S01]  /*2dfb0*/  MOV R11, 0x1f ;  /* 0x0000001f000b7802 */ /* 0x000fe20000000f00 */
[----:B------:R-:W-:Y:S02]  /*2dfc0*/  IMAD.MOV.U32 R13, RZ, RZ, R2 ;  /* 0x000000ffff0d7224 */ /* 0x000fe400078e0002 */
[----:B------:R-:W0:Y:S01]  /*2dfd0*/  POPC R4, R6 ;  /* 0x0000000600047309 */ /* 0x000e220000000000 */
[----:B------:R-:W-:Y:S02]  /*2dfe0*/  IMAD.MOV.U32 R15, RZ, RZ, -0x1 ;  /* 0xffffffffff0f7424 */ /* 0x000fe400078e00ff */
[----:B0-----:R-:W-:-:S07]  /*2dff0*/  IMAD.MOV.U32 R12, RZ, RZ, R4 ;  /* 0x000000ffff0c7224 */ /* 0x001fce00078e0004 */
[----:B------:R-:W-:Y:S05]  /*2e000*/  WARPSYNC.COLLECTIVE R15, `(.L_x_963) ;  /* 0x000000000f087348 */ /* 0x000fea0003c00000 */
[----:B------:R0:W1:Y:S02]  /*2e010*/  SHFL.IDX P6, R14, R13, R12, R11 ;  /* 0x0000000c0d0e7389 */ /* 0x00006400000c000b */
[----:B01----:R-:W-:Y:S01]  /*2e020*/  ENDCOLLECTIVE ;  /* 0x000000000000791b */ /* 0x003fe20003800000 */
.L_x_963:
[----:B------:R-:W-:Y:S01]  /*2e030*/  IMAD.MOV.U32 R17, RZ, RZ, R14 ;  /* 0x000000ffff117224 */ /* 0x000fe200078e000e */
[----:B------:R-:W-:Y:S06]  /*2e040*/  BRA `(.L_x_964) ;  /* 0xffffffa000fc7947 */ /* 0x000fec000383ffff */
.L_x_753:
[----:B------:R-:W-:Y:S01]  /*2e050*/  BSSY B0, `(.L_x_965) ;  /* 0x0000007000007945 */ /* 0x000fe20003800000 */
[----:B------:R-:W-:Y:S01]  /*2e060*/  IMAD.MOV.U32 R13, RZ, RZ, R3 ;  /* 0x000000ffff0d7224 */ /* 0x000fe200078e0003 */
[----:B------:R-:W-:Y:S01]  /*2e070*/  MOV R11, 0x1f ;  /* 0x0000001f000b7802 */ /* 0x000fe20000000f00 */
[----:B------:R-:W-:-:S07]  /*2e080*/  IMAD.MOV.U32 R15, RZ, RZ, -0x1 ;  /* 0xffffffffff0f7424 */ /* 0x000fce00078e00ff */
[----:B012---:R-:W-:Y:S05]  /*2e090*/  WARPSYNC.COLLECTIVE R15, `(.L_x_966) ;  /* 0x000000000f087348 */ /* 0x007fea0003c00000 */
[----:B------:R3:W4:Y:S02]  /*2e0a0*/  SHFL.IDX P6, R14, R13, R12, R11 ;  /* 0x0000000c0d0e7389 */ /* 0x00072400000c000b */
[----:B01234-:R-:W-:Y:S01]  /*2e0b0*/  ENDCOLLECTIVE ;  /* 0x000000000000791b */ /* 0x01ffe20003800000 */
.L_x_966:
[----:B------:R-:W-:Y:S05]  /*2e0c0*/  BSYNC B0 ;  /* 0x0000000000007941 */ /* 0x000fea0003800000 */
.L_x_965:
[----:B------:R-:W-:Y:S05]  /*2e0d0*/  BRA `(.L_x_752) ;  /* 0xffffffa000f47947 */ /* 0x000fea000383ffff */
.L_x_757:
[----:B0-----:R0:W1:Y:S02]  /*2e0e0*/  SYNCS.PHASECHK.TRANS64.TRYWAIT P0, [R4+URZ+0x29820], R0 ;  /* 0x02982000040075a7 */ /* 0x001064000800017f */
[----:B-1----:R-:W-:Y:S05]  /*2e0f0*/  @!P0 NANOSLEEP.SYNCS 0x989680 ;  /* 0x009896800000895d */ /* 0x002fea0003900000 */
[----:B------:R-:W1:Y:S02]  /*2e100*/  @!P0 SYNCS.PHASECHK.TRANS64 P0, [R4+URZ+0x29820], R0 ;  /* 0x02982000040085a7 */ /* 0x000e64000800007f */
[----:B-1----:R-:W-:Y:S05]  /*2e110*/  @!P0 BRA `(.L_x_757) ;  /* 0xfffffffc00f08947 */ /* 0x002fea000383ffff */
[----:B------:R-:W-:Y:S05]  /*2e120*/  BRA `(.L_x_967) ;  /* 0xffffffa400e87947 */ /* 0x000fea000383ffff */
.L_x_758:
[----:B------:R-:W1:Y:S01]  /*2e130*/  S2R R2, SR_TID.X ;  /* 0x0000000000027919 */ /* 0x000e620000002100 */
[----:B------:R-:W-:Y:S01]  /*2e140*/  BSSY B0, `(.L_x_968) ;  /* 0x000000a000007945 */ /* 0x000fe20003800000 */
[----:B------:R-:W-:Y:S01]  /*2e150*/  IMAD.MOV.U32 R12, RZ, RZ, RZ ;  /* 0x000000ffff0c7224 */ /* 0x000fe200078e00ff */
[----:B------:R-:W-:Y:S01]  /*2e160*/  MOV R11, 0x1f ;  /* 0x0000001f000b7802 */ /* 0x000fe20000000f00 */
[----:B------:R-:W-:Y:S01]  /*2e170*/  IMAD.MOV.U32 R15, RZ, RZ, -0x1 ;  /* 0xffffffffff0f7424 */ /* 0x000fe200078e00ff */
[----:B-1----:R-:W-:-:S04]  /*2e180*/  SHF.R.U32.HI R2, RZ, 0x5, R2 ;  /* 0x00000005ff027819 */ /* 0x002fc80000011602 */
[----:B------:R-:W-:-:S05]  /*2e190*/  LOP3.LUT R2, R2, 0x3, RZ, 0xc0, !PT ;  /* 0x0000000302027812 */ /* 0x000fca00078ec0ff */
[----:B------:R-:W-:-:S07]  /*2e1a0*/  IMAD.MOV.U32 R13, RZ, RZ, R2 ;  /* 0x000000ffff0d7224 */ /* 0x000fce00078e0002 */
[----:B0-----:R-:W-:Y:S05]  /*2e1b0*/  WARPSYNC.COLLECTIVE R15, `(.L_x_969) ;  /* 0x000000000f087348 */ /* 0x001fea0003c00000 */
[----:B------:R1:W2:Y:S02]  /*2e1c0*/  SHFL.IDX P6, R14, R13, R12, R11 ;  /* 0x0000000c0d0e7389 */ /* 0x0002a400000c000b */
[----:B012---:R-:W-:Y:S01]  /*2e1d0*/  ENDCOLLECTIVE ;  /* 0x000000000000791b */ /* 0x007fe20003800000 */
.L_x_969:
[----:B------:R-:W-:Y:S05]  /*2e1e0*/  BSYNC B0 ;  /* 0x0000000000007941 */ /* 0x000fea0003800000 */
.L_x_968:
[----:B------:R-:W-:Y:S05]  /*2e1f0*/  BRA `(.L_x_970) ;  /* 0xffffffa400d07947 */ /* 0x000fea000383ffff */
.L_x_759:
[----:B------:R-:W-:Y:S01]  /*2e200*/  BSSY B0, `(.L_x_971) ;  /* 0x0000006000007945 */ /* 0x000fe20003800000 */
[----:B------:R-:W-:-:S07]  /*2e210*/  IMAD.MOV.U32 R15, RZ, RZ, -0x1 ;  /* 0xffffffffff0f7424 */ /* 0x000fce00078e00ff */
[----:B0-----:R-:W-:Y:S05]  /*2e220*/  WARPSYNC.COLLECTIVE R15, `(.L_x_972) ;  /* 0x000000000f0c7348 */ /* 0x001fea0003c00000 */
[----:B------:R-:W-:Y:S02]  /*2e230*/  ELECT P6, UR62, PT ;  /* 0x00000000003e782f */ /* 0x000fe400038c0000 */
[----:B------:R-:W-:Y:S01]  /*2e240*/  MOV R14, UR62 ;  /* 0x0000003e000e7c02 */ /* 0x000fe20008000f00 */
[----:B0-----:R-:W-:Y:S10]  /*2e250*/  ENDCOLLECTIVE ;  /* 0x000000000000791b */ /* 0x001ff40003800000 */
.L_x_972:
[----:B------:R-:W-:Y:S05]  /*2e260*/  BSYNC B0 ;  /* 0x0000000000007941 */ /* 0x000fea0003800000 */
.L_x_971:
[----:B------:R-:W-:Y:S05]  /*2e270*/  BRA `(.L_x_973) ;  /* 0xffffffa400c47947 */ /* 0x000fea000383ffff */
.L_x_761:
[----:B0-----:R0:W1:Y:S02]  /*2e280*/  SYNCS.PHASECHK.TRANS64.TRYWAIT P1, [R5+URZ+0x29840], R0 ;  /* 0x02984000050075a7 */ /* 0x001064000802017f */
[----:B-1----:R-:W-:Y:S05]  /*2e290*/  @!P1 NANOSLEEP.SYNCS 0x989680 ;  /* 0x009896800000995d */ /* 0x002fea0003900000 */
[----:B------:R-:W1:Y:S02]  /*2e2a0*/  @!P1 SYNCS.PHASECHK.TRANS64 P1, [R5+URZ+0x29840], R0 ;  /* 0x02984000050095a7 */ /* 0x000e64000802007f */
[----:B-1----:R-:W-:Y:S05]  /*2e2b0*/  @!P1 BRA `(.L_x_761) ;  /* 0xfffffffc00f09947 */ /* 0x002fea000383ffff */
[----:B------:R-:W-:Y:S05]  /*2e2c0*/  BRA `(.L_x_974) ;  /* 0xffffffa400e47947 */ /* 0x000fea000383ffff */
.L_x_763:
[----:B-1----:R1:W2:Y:S02]  /*2e2d0*/  SYNCS.PHASECHK.TRANS64.TRYWAIT P1, [R23+URZ+0x29840], R2 ;  /* 0x02984002170075a7 */ /* 0x0022a4000802017f */
[----:B--2---:R-:W-:Y:S05]  /*2e2e0*/  @!P1 NANOSLEEP.SYNCS 0x989680 ;  /* 0x009896800000995d */ /* 0x004fea0003900000 */
[----:B------:R-:W2:Y:S02]  /*2e2f0*/  @!P1 SYNCS.PHASECHK.TRANS64 P1, [R23+URZ+0x29840], R2 ;  /* 0x02984002170095a7 */ /* 0x000ea4000802007f */
[----:B--2---:R-:W-:Y:S05]  /*2e300*/  @!P1 BRA `(.L_x_763) ;  /* 0xfffffffc00f09947 */ /* 0x004fea000383ffff */
[----:B------:R-:W-:Y:S05]  /*2e310*/  BRA `(.L_x_975) ;  /* 0xffffffa400f07947 */ /* 0x000fea000383ffff */
.L_x_765:
[----:B--2---:R2:W3:Y:S02]  /*2e320*/  SYNCS.PHASECHK.TRANS64.TRYWAIT P1, [R5+URZ+0x29860], R0 ;  /* 0x02986000050075a7 */ /* 0x0044e4000802017f */
[----:B---3--:R-:W-:Y:S05]  /*2e330*/  @!P1 NANOSLEEP.SYNCS 0x989680 ;  /* 0x009896800000995d */ /* 0x008fea0003900000 */
[----:B------:R-:W3:Y:S02]  /*2e340*/  @!P1 SYNCS.PHASECHK.TRANS64 P1, [R5+URZ+0x29860], R0 ;  /* 0x02986000050095a7 */ /* 0x000ee4000802007f */
[----:B---3--:R-:W-:Y:S05]  /*2e350*/  @!P1 BRA `(.L_x_765) ;  /* 0xfffffffc00f09947 */ /* 0x008fea000383ffff */
[----:B------:R-:W-:Y:S05]  /*2e360*/  BRA `(.L_x_976) ;  /* 0xffffffa400ec7947 */ /* 0x000fea000383ffff */
.L_x_767:
[----:B---3--:R3:W4:Y:S02]  /*2e370*/  SYNCS.PHASECHK.TRANS64.TRYWAIT P1, [R23+URZ+0x29860], R2 ;  /* 0x02986002170075a7 */ /* 0x008724000802017f */
[----:B----4-:R-:W-:Y:S05]  /*2e380*/  @!P1 NANOSLEEP.SYNCS 0x989680 ;  /* 0x009896800000995d */ /* 0x010fea0003900000 */
[----:B------:R-:W4:Y:S02]  /*2e390*/  @!P1 SYNCS.PHASECHK.TRANS64 P1, [R23+URZ+0x29860], R2 ;  /* 0x02986002170095a7 */ /* 0x000f24000802007f */
[----:B----4-:R-:W-:Y:S05]  /*2e3a0*/  @!P1 BRA `(.L_x_767) ;  /* 0xfffffffc00f09947 */ /* 0x010fea000383ffff */
[----:B------:R-:W-:Y:S05]  /*2e3b0*/  BRA `(.L_x_977) ;  /* 0xffffffa400e87947 */ /* 0x000fea000383ffff */
.L_x_769:
[----:B----4-:R4:W0:Y:S02]  /*2e3c0*/  SYNCS.PHASECHK.TRANS64.TRYWAIT P1, [R5+URZ+0x29880], R0 ;  /* 0x02988000050075a7 */ /* 0x010824000802017f */
[----:B0-----:R-:W-:Y:S05]  /*2e3d0*/  @!P1 NANOSLEEP.SYNCS 0x989680 ;  /* 0x009896800000995d */ /* 0x001fea0003900000 */
[----:B------:R-:W0:Y:S02]  /*2e3e0*/  @!P1 SYNCS.PHASECHK.TRANS64 P1, [R5+URZ+0x29880], R0 ;  /* 0x02988000050095a7 */ /* 0x000e24000802007f */
[----:B0-----:R-:W-:Y:S05]  /*2e3f0*/  @!P1 BRA `(.L_x_769) ;  /* 0xfffffffc00f09947 */ /* 0x001fea000383ffff */
[----:B------:R-:W-:Y:S05]  /*2e400*/  BRA `(.L_x_978) ;  /* 0xffffffa400e47947 */ /* 0x000fea000383ffff */
.L_x_979:
        /* <DEDUP_REMOVED lines=15> */
.L_x_3192:


//--------------------- .text._ZN7cutlass13device_kernelIN5flash11enable_sm90INS1_16FlashAttnFwdSm90INS1_25CollectiveMainloopFwdSm90ILi2EN4cute5tupleIJNS5_1CILi1EEES8_S8_EEENS6_IJNS7_ILi128EEESA_NS7_ILi192EEEEEELi128ENS_12float_e4m3_tEfNS_4arch4Sm90ELb0ELb1ELb0ELb0ELb1ELb0ELb0ELb1ELb1ELb1ELb0ELb0EEENS1_21CollectiveEpilogueFwdINS6_IJSA_SA_SA_EEES9_NS_10bfloat16_tESF_Li256ELb0ELb1ELb0ELb1EEENS1_30DynamicPersistentTileSchedulerILi256ELi128ELb0ELb1ELb1EEEEEEEEEvNT_6ParamsE --------------------------
	.section	.text._ZN7cutlass13device_kernelIN5flash11enable_sm90INS1_16FlashAttnFwdSm90INS1_25CollectiveMainloopFwdSm90ILi2EN4cute5tupleIJNS5_1CILi1EEES8_S8_EEENS6_IJNS7_ILi128EEESA_NS7_ILi192EEEEEELi128ENS_12float_e4m3_tEfNS_4arch4Sm90ELb0ELb1ELb0ELb0ELb1ELb0ELb0ELb1ELb1ELb1ELb0ELb0EEENS1_21CollectiveEpilogueFwdINS6_IJSA_SA_SA_EEES9_NS_10bfloat16_tESF_Li256ELb0ELb1ELb0ELb1EEENS1_30DynamicPersistentTileSchedulerILi256ELi128ELb0ELb1ELb1EEEEEEEEEvNT_6ParamsE,"ax",@progbits
	.align	128
.text._ZN7cutlass13device_kernelIN5flash11enable_sm90INS1_16FlashAttnFwdSm90INS1_25CollectiveMainloopFwdSm90ILi2EN4cute5tupleIJNS5_1CILi1EEES8_S8_EEENS6_IJNS7_ILi128EEESA_NS7_ILi192EEEEEELi128ENS_12float_e4m3_tEfNS_4arch4Sm90ELb0ELb1ELb0ELb0ELb1ELb0ELb0ELb1ELb1ELb1ELb0ELb0EEENS1_21CollectiveEpilogueFwdINS6_IJSA_SA_SA_EEES9_NS_10bfloat16_tESF_Li256ELb0ELb1ELb0ELb1EEENS1_30DynamicPersistentTileSchedulerILi256ELi128ELb0ELb1ELb1EEEEEEEEEvNT_6ParamsE:
        .type           _ZN7cutlass13device_kernelIN5flash11enable_sm90INS1_16FlashAttnFwdSm90INS1_25CollectiveMainloopFwdSm90ILi2EN4cute5tupleIJNS5_1CILi1EEES8_S8_EEENS6_IJNS7_ILi128EEESA_NS7_ILi192EEEEEELi128ENS_12float_e4m3_tEfNS_4arch4Sm90ELb0ELb1ELb0ELb0ELb1ELb0ELb0ELb1ELb1ELb1ELb0ELb0EEENS1_21CollectiveEpilogueFwdINS6_IJSA_SA_SA_EEES9_NS_10bfloat16_tESF_Li256ELb0ELb1ELb0ELb1EEENS1_30DynamicPersistentTileSchedulerILi256ELi128ELb0ELb1ELb1EEEEEEEEEvNT_6ParamsE,@function
        .size           _ZN7cutlass13device_kernelIN5flash11enable_sm90INS1_16FlashAttnFwdSm90INS1_25CollectiveMainloopFwdSm90ILi2EN4cute5tupleIJNS5_1CILi1EEES8_S8_EEENS6_IJNS7_ILi128EEESA_NS7_ILi192EEEEEELi128ENS_12float_e4m3_tEfNS_4arch4Sm90ELb0ELb1ELb0ELb0ELb1ELb0ELb0ELb1ELb1ELb1ELb0ELb0EEENS1_21CollectiveEpilogueFwdINS6_IJSA_SA_SA_EEES9_NS_10bfloat16_tESF_Li256ELb0ELb1ELb0ELb1EEENS1_30DynamicPersistentTileSchedulerILi256ELi128ELb0ELb1ELb1EEEEEEEEEvNT_6ParamsE,(.L_x_3193 - _ZN7cutlass13device_kernelIN5flash11enable_sm90INS1_16FlashAttnFwdSm90INS1_25CollectiveMainloopFwdSm90ILi2EN4cute5tupleIJNS5_1CILi1EEES8_S8_EEENS6_IJNS7_ILi128EEESA_NS7_ILi192EEEEEELi128ENS_12float_e4m3_tEfNS_4arch4Sm90ELb0ELb1ELb0ELb0ELb1ELb0ELb0ELb1ELb1ELb1ELb0ELb0EEENS1_21CollectiveEpilogueFwdINS6_IJSA_SA_SA_EEES9_NS_10bfloat16_tESF_Li256ELb0ELb1ELb0ELb1EEENS1_30DynamicPersistentTileSchedulerILi256ELi128ELb0ELb1ELb1EEEEEEEEEvNT_6ParamsE)
        .other          _ZN7cutlass13device_kernelIN5flash11enable_sm90INS1_16FlashAttnFwdSm90INS1_25CollectiveMainloopFwdSm90ILi2EN4cute5tupleIJNS5_1CILi1EEES8_S8_EEENS6_IJNS7_ILi128EEESA_NS7_ILi192EEEEEELi128ENS_12float_e4m3_tEfNS_4arch4Sm90ELb0ELb1ELb0ELb0ELb1ELb0ELb0ELb1ELb1ELb1ELb0ELb0EEENS1_21CollectiveEpilogueFwdINS6_IJSA_SA_SA_EEES9_NS_10bfloat16_tESF_Li256ELb0ELb1ELb0ELb1EEENS1_30DynamicPersistentTileSchedulerILi256ELi128ELb0ELb1ELb1EEEEEEEEEvNT_6ParamsE,@"STO_CUDA_ENTRY STV_DEFAULT"
_ZN7cutlass13device_kernelIN5flash11enable_sm90INS1_16FlashAttnFwdSm90INS1_25CollectiveMainloopFwdSm90ILi2EN4cute5tupleIJNS5_1CILi1EEES8_S8_EEENS6_IJNS7_ILi128EEESA_NS7_ILi192EEEEEELi128ENS_12float_e4m3_tEfNS_4arch4Sm90ELb0ELb1ELb0ELb0ELb1ELb0ELb0ELb1ELb1ELb1ELb0ELb0EEENS1_21CollectiveEpilogueFwdINS6_IJSA_SA_SA_EEES9_NS_10bfloat16_tESF_Li256ELb0ELb1ELb0ELb1EEENS1_30DynamicPersistentTileSchedulerILi256ELi128ELb0ELb1ELb1EEEEEEEEEvNT_6ParamsE:
        /* <DEDUP_REMOVED lines=9> */
[----:B------:R-:W1:Y:S01]  /*0090*/  SHFL.IDX PT, R3, R3, RZ, 0x1f ;  /* 0x00001fff03037589 */ /* 0x000e6200000e0000 */
        /* <DEDUP_REMOVED lines=14> */
[----:B------:R0:W2:Y:S06]  /*0180*/  @!UP0 SYNCS.EXCH.64 URZ, [UR8+0x22800], UR4 ;  /* 0x02280004083f85b2 */ /* 0x0000ac0008000100 */
[----:B------:R0:W3:Y:S02]  /*0190*/  @!UP1 SYNCS.EXCH.64 URZ, [UR8+0x22820], UR6 ;  /* 0x02282006083f95b2 */ /* 0x0000e40008000100 */
[----:B01----:R-:W-:Y:S05]  /*01a0*/  @P1 BRA `(.L_x_980) ;  /* 0x0000000000481947 */ /* 0x003fea0003800000 */
        /* <DEDUP_REMOVED lines=14> */
[----:B------:R0:W4:Y:S01]  /*0290*/  SYNCS.EXCH.64 URZ, [UR8+0x22840], UR6 ;  /* 0x02284006083f75b2 */ /* 0x0001220008000100 */
[----:B------:R0:W0:Y:S01]  /*02a0*/  SYNCS.EXCH.64 URZ, [UR8+0x22838], UR4 ;  /* 0x02283804083f75b2 */ /* 0x0000220008000100 */
[----:B------:R0:W0:Y:S01]  /*02b0*/  SYNCS.EXCH.64 URZ, [UR8+0x22848], UR6 ;  /* 0x02284806083f75b2 */ /* 0x0000220008000100 */
[----:B------:R-:W-:Y:S01]  /*02c0*/  NOP ;  /* 0x0000000000007918 */ /* 0x000fe20000000000 */
.L_x_980:
[----:B------:R-:W5:Y:S01]  /*02d0*/  SHFL.IDX PT, R2, R0, RZ, 0x1f ;  /* 0x00001fff00027589 */ /* 0x000f6200000e0000 */
[----:B------:R-:W-:Y:S01]  /*02e0*/  NOP ;  /* 0x0000000000007918 */ /* 0x000fe20000000000 */
[----:B-----5:R-:W-:-:S13]  /*02f0*/  ISETP.NE.AND P0, PT, R2, RZ, PT ;  /* 0x000000ff0200720c */ /* 0x020fda0003f05270 */
        /* <DEDUP_REMOVED lines=17> */
[----:B------:R0:W0:Y:S01]  /*0410*/  SYNCS.EXCH.64 URZ, [UR8+0x22868], UR6 ;  /* 0x02286806083f75b2 */ /* 0x0000220008000100 */
[----:B------:R-:W-:Y:S01]  /*0420*/  NOP ;  /* 0x0000000000007918 */ /* 0x000fe20000000000 */
.L_x_981:
[----:B------:R-:W5:Y:S01]  /*0430*/  SHFL.IDX PT, R2, R0, RZ, 0x1f ;  /* 0x00001fff00027589 */ /* 0x000f6200000e0000 */
[----:B------:R-:W-:Y:S01]  /*0440*/  NOP ;  /* 0x0000000000007918 */ /* 0x000fe20000000000 */
[----:B-----5:R-:W-:-:S13]  /*0450*/  ISETP.NE.AND P0, PT, R2, RZ, PT ;  /* 0x000000ff0200720c */ /* 0x020fda0003f05270 */
        /* <DEDUP_REMOVED lines=13> */
[----:B------:R0:W0:Y:S01]  /*0530*/  SYNCS.EXCH.64 URZ, [UR6+0x22888], UR4 ;  /* 0x02288804063f75b2 */ /* 0x0000220008000100 */
[----:B------:R-:W-:Y:S01]  /*0540*/  NOP ;  /* 0x0000000000007918 */ /* 0x000fe20000000000 */
.L_x_982:
        /* <DEDUP_REMOVED lines=22> */
.L_x_983:
[----:B------:R-:W5:Y:S01]  /*06b0*/  SHFL.IDX PT, R2, R0, RZ, 0x1f ;  /* 0x00001fff00027589 */ /* 0x000f6200000e0000 */
[----:B------:R-:W0:Y:S01]  /*06c0*/  S2UR UR10, SR_CgaCtaId ;  /* 0x00000000000a79c3 */ /* 0x000e220000008800 */
[----:B------:R-:W-:Y:S01]  /*06d0*/  R2UR UR9, R3 ;  /* 0x00000000030972ca */ /* 0x000fe200000e0000 */
[----:B------:R-:W-:Y:S01]  /*06e0*/  NOP ;  /* 0x0000000000007918 */ /* 0x000fe20000000000 */
[----:B-----5:R-:W-:-:S13]  /*06f0*/  ISETP.NE.AND P0, PT, R2, RZ, PT ;  /* 0x000000ff0200720c */ /* 0x020fda0003f05270 */
        /* <DEDUP_REMOVED lines=19> */
.L_x_984:
[----:B------:R-:W-:Y:S01]  /*0830*/  UISETP.NE.AND UP0, UPT, UR9, URZ, UPT ;  /* 0x0000003f0900728c */ /* 0x000fe2000bf05270 */
[----:B------:R-:W-:Y:S01]  /*0840*/  NOP ;  /* 0x0000000000007918 */ /* 0x000fe20000000000 */
[----:B------:R-:W-:Y:S01]  /*0850*/  UMOV UR43, 0x1 ;  /* 0x00000001002b7882 */ /* 0x000fe20000000000 */
[----:B------:R-:W-:Y:S01]  /*0860*/  IMAD.U32 R35, RZ, RZ, UR10 ;  /* 0x0000000aff237e24 */ /* 0x000fe2000f8e00ff */
[----:B------:R-:W-:Y:S01]  /*0870*/  USEL UR43, UR43, 0x2, !UP0 ;  /* 0x000000022b2b7887 */ /* 0x000fe2000c000000 */
[----:B01234-:R-:W-:Y:S01]  /*0880*/  BAR.SYNC.DEFER_BLOCKING 0x0 ;  /* 0x0000000000007b1d */ /* 0x01ffe20000010000 */
[----:B------:R-:W-:-:S05]  /*0890*/  PLOP3.LUT P0, PT, PT, PT, UP0, 0x80, 0x0 ;  /* 0x000000000000781c */ /* 0x000fca0003f0f008 */
[----:B------:R-:W-:-:S08]  /*08a0*/  ULDC.64 UR48, c[0x0][0x208] ;  /* 0x0000820000307ab9 */ /* 0x000fd00000000a00 */
[----:B------:R-:W-:Y:S05]  /*08b0*/  @!P0 BRA `(.L_x_985) ;  /* 0x000000f000c88947 */ /* 0x000fea0003800000 */
.L_x_986:
[----:B------:R-:W-:-:S08]  /*08c0*/  NOP ;  /* 0x0000000000007918 */ /* 0x000fd00000000000 */
[----:B------:R-:W0:Y:S02]  /*08d0*/  USETMAXREG.TRY_ALLOC.CTAPOOL UP0, 0xe8 ;  /* 0x000000e8000079c8 */ /* 0x000e240008000600 */
[----:B0-----:R-:W-:-:S13]  /*08e0*/  PLOP3.LUT P0, PT, PT, PT, UP0, 0x80, 0x0 ;  /* 0x000000000000781c */ /* 0x001fda0003f0f008 */
[----:B------:R-:W-:Y:S05]  /*08f0*/  @!P0 BRA `(.L_x_986) ;  /* 0xfffffffc00f08947 */ /* 0x000fea000383ffff */
[----:B------:R-:W0:Y:S01]  /*0900*/  S2R R2, SR_TID.X ;  /* 0x0000000000027919 */ /* 0x000e220000002100 */
[----:B------:R-:W1:Y:S08]  /*0910*/  S2UR UR4, SR_CTAID.X ;  /* 0x00000000000479c3 */ /* 0x000e700000002500 */
[----:B------:R-:W-:Y:S08]  /*0920*/  BAR.ARV 0x4, 0x180 ;  /* 0x0106000000007b1d */ /* 0x000ff00000002000 */
        /* <DEDUP_REMOVED lines=9> */
[----:B------:R-:W-:Y:S01]  /*09c0*/  IMAD.MOV.U32 R171, RZ, RZ, RZ ;  /* 0x000000ffffab7224 */ /* 0x000fe200078e00ff */
[----:B------:R-:W-:Y:S01]  /*09d0*/  UMOV UR37, URZ ;  /* 0x0000003f00257c82 */ /* 0x000fe20008000000 */
[----:B------:R-:W-:Y:S01]  /*09e0*/  UMOV UR36, URZ ;  /* 0x0000003f00247c82 */ /* 0x000fe20008000000 */
[----:B------:R-:W-:-:S04]  /*09f0*/  SHF.R.S32.HI R3, RZ, 0x1f, R178 ;  /* 0x0000001fff037819 */ /* 0x000fc800000114b2 */
[CC--:B------:R-:W-:Y:S02]  /*0a00*/  LEA.HI R0, R3.reuse, R178.reuse, RZ, 0x7 ;  /* 0x000000b203007211 */ /* 0x0c0fe400078f38ff */
[CC--:B------:R-:W-:Y:S02]  /*0a10*/  LEA.HI R4, R3.reuse, R178.reuse, RZ, 0x5 ;  /* 0x000000b203047211 */ /* 0x0c0fe400078f28ff */
[----:B------:R-:W-:Y:S02]  /*0a20*/  LOP3.LUT R5, R0, 0xffffff80, RZ, 0xc0, !PT ;  /* 0xffffff8000057812 */ /* 0x000fe400078ec0ff */
[----:B------:R-:W-:Y:S01]  /*0a30*/  LEA.HI R2, R3, R178, RZ, 0x4 ;  /* 0x000000b203027211 */ /* 0x000fe200078f20ff */
[----:B------:R-:W-:Y:S01]  /*0a40*/  IMAD.SHL.U32 R4, R4, 0x20, RZ ;  /* 0x0000002004047824 */ /* 0x000fe200078e00ff */
[----:B------:R-:W-:Y:S01]  /*0a50*/  SHF.R.S32.HI R173, RZ, 0x7, R0 ;  /* 0x00000007ffad7819 */ /* 0x000fe20000011400 */
[----:B------:R-:W-:Y:S01]  /*0a60*/  IMAD.IADD R172, R178, 0x1, -R5 ;  /* 0x00000001b2ac7824 */ /* 0x000fe200078e0a05 */
[----:B------:R-:W-:-:S02]  /*0a70*/  SHF.R.S32.HI R7, RZ, 0x4, R2 ;  /* 0x00000004ff077819 */ /* 0x000fc40000011402 */
[----:B------:R-:W-:Y:S02]  /*0a80*/  LOP3.LUT R5, R2, 0x3fffff0, RZ, 0xc0, !PT ;  /* 0x03fffff002057812 */ /* 0x000fe400078ec0ff */
[----:B------:R-:W-:Y:S02]  /*0a90*/  SHF.R.S32.HI R9, RZ, 0x1f, R172 ;  /* 0x0000001fff097819 */ /* 0x000fe400000114ac */
[----:B------:R-:W-:Y:S01]  /*0aa0*/  LOP3.LUT R4, R4, 0xfffffc00, RZ, 0xc0, !PT ;  /* 0xfffffc0004047812 */ /* 0x000fe200078ec0ff */
[----:B------:R-:W-:Y:S01]  /*0ab0*/  IMAD.IADD R5, R178, 0x1, -R5 ;  /* 0x00000001b2057824 */ /* 0x000fe200078e0a05 */
[----:B------:R-:W-:Y:S02]  /*0ac0*/  LEA.HI R2, R2, R7, RZ, 0x1 ;  /* 0x0000000702027211 */ /* 0x000fe400078f08ff */
[----:B------:R-:W-:Y:S01]  /*0ad0*/  LEA.HI R6, R9, R172, RZ, 0x2 ;  /* 0x000000ac09067211 */ /* 0x000fe200078f10ff */
[----:B------:R-:W-:Y:S01]  /*0ae0*/  IMAD R5, R5, 0x40, R4 ;  /* 0x0000004005057824 */ /* 0x000fe200078e0204 */
[----:B------:R-:W-:-:S02]  /*0af0*/  LOP3.LUT R2, R2, 0x1ffffffe, RZ, 0xc0, !PT ;  /* 0x1ffffffe02027812 */ /* 0x000fc400078ec0ff */
[-C--:B------:R-:W-:Y:S02]  /*0b00*/  LEA.HI R4, R3, R178.reuse, RZ, 0x2 ;  /* 0x000000b203047211 */ /* 0x080fe400078f10ff */
[----:B------:R-:W-:Y:S01]  /*0b10*/  SHF.R.S32.HI R8, RZ, 0x2, R6 ;  /* 0x00000002ff087819 */ /* 0x000fe20000011406 */
[----:B------:R-:W-:Y:S01]  /*0b20*/  IMAD.IADD R2, R7, 0x1, -R2 ;  /* 0x0000000107027824 */ /* 0x000fe200078e0a02 */
[----:B------:R-:W-:Y:S02]  /*0b30*/  SHF.R.S32.HI R11, RZ, 0x1f, R6 ;  /* 0x0000001fff0b7819 */ /* 0x000fe40000011406 */
[----:B------:R-:W-:Y:S01]  /*0b40*/  LOP3.LUT R7, R4, 0xfffffffc, RZ, 0xc0, !PT ;  /* 0xfffffffc04077812 */ /* 0x000fe200078ec0ff */
[----:B------:R-:W-:Y:S01]  /*0b50*/  IMAD R175, R2, 0x8, R5 ;  /* 0x0000000802af7824 */ /* 0x000fe200078e0205 */
[----:B------:R-:W-:Y:S02]  /*0b60*/  LEA.HI R3, R3, R178, RZ, 0x3 ;  /* 0x000000b203037211 */ /* 0x000fe400078f18ff */
[----:B------:R-:W-:Y:S01]  /*0b70*/  LEA.HI R11, R11, R8, RZ, 0x3 ;  /* 0x000000080b0b7211 */ /* 0x000fe200078f18ff */
[----:B------:R-:W-:Y:S01]  /*0b80*/  IMAD.IADD R7, R178, 0x1, -R7 ;  /* 0x00000001b2077824 */ /* 0x000fe200078e0a07 */
[----:B------:R-:W-:-:S02]  /*0b90*/  LOP3.LUT R169, R3, 0xfffffff8, RZ, 0xc0, !PT ;  /* 0xfffffff803a97812 */ /* 0x000fc400078ec0ff */
[----:B------:R-:W-:Y:S02]  /*0ba0*/  LOP3.LUT R11, R11, 0xfffffff8, RZ, 0xc0, !PT ;  /* 0xfffffff80b0b7812 */ /* 0x000fe400078ec0ff */
[----:B------:R-:W-:Y:S01]  /*0bb0*/  LEA.HI R9, R9, R172, RZ, 0x5 ;  /* 0x000000ac09097211 */ /* 0x000fe200078f28ff */
[----:B------:R-:W-:Y:S01]  /*0bc0*/  IMAD.IADD R169, R178, 0x1, -R169 ;  /* 0x00000001b2a97824 */ /* 0x000fe200078e0aa9 */
[----:B------:R-:W-:Y:S01]  /*0bd0*/  LEA.HI R0, R0, R173, RZ, 0x1 ;  /* 0x000000ad00007211 */ /* 0x000fe200078f08ff */
[----:B------:R-:W-:Y:S01]  /*0be0*/  IMAD.IADD R8, R8, 0x1, -R11 ;  /* 0x0000000108087824 */ /* 0x000fe200078e0a0b */
[----:B------:R-:W-:Y:S01]  /*0bf0*/  LEA.HI R2, R7, R7, RZ, 0x1 ;  /* 0x0000000707027211 */ /* 0x000fe200078f08ff */
[----:B------:R-:W-:Y:S01]  /*0c00*/  IMAD.SHL.U32 R18, R169, 0x8, RZ ;  /* 0x00000008a9127824 */ /* 0x000fe200078e00ff */
[----:B------:R-:W-:Y:S02]  /*0c10*/  SHF.R.S32.HI R9, RZ, 0x5, R9 ;  /* 0x00000005ff097819 */ /* 0x000fe40000011409 */
[----:B------:R-:W-:Y:S01]  /*0c20*/  LOP3.LUT R0, R0, 0x3fffffe, RZ, 0xc0, !PT ;  /* 0x03fffffe00007812 */ /* 0x000fe200078ec0ff */
[----:B------:R-:W-:Y:S01]  /*0c30*/  VIADD R168, R18, 0x40 ;  /* 0x0000004012a87836 */ /* 0x000fe20000000000 */
[----:B------:R-:W-:Y:S01]  /*0c40*/  LOP3.LUT R2, R2, 0x1ffffffe, RZ, 0xc0, !PT ;  /* 0x1ffffffe02027812 */ /* 0x000fe200078ec0ff */
[----:B------:R-:W-:Y:S01]  /*0c50*/  IMAD R9, R9, 0x10, R8 ;  /* 0x0000001009097824 */ /* 0x000fe200078e0208 */
[----:B------:R-:W-:Y:S01]  /*0c60*/  LOP3.LUT R5, R6, 0x7ffffffc, RZ, 0xc0, !PT ;  /* 0x7ffffffc06057812 */ /* 0x000fe200078ec0ff */
[----:B------:R-:W-:Y:S01]  /*0c70*/  IMAD.IADD R0, R173, 0x1, -R0 ;  /* 0x00000001ad007824 */ /* 0x000fe200078e0a00 */
[----:B------:R-:W-:Y:S01]  /*0c80*/  SHF.R.S32.HI R170, RZ, 0x3, R3 ;  /* 0x00000003ffaa7819 */ /* 0x000fe20000011403 */
[----:B------:R-:W-:Y:S01]  /*0c90*/  IMAD.IADD R17, R7, 0x1, -R2 ;  /* 0x0000000107117824 */ /* 0x000fe200078e0a02 */
[----:B------:R-:W-:Y:S01]  /*0ca0*/  SHF.R.S32.HI R177, RZ, 0x1f, R18 ;  /* 0x0000001fffb17819 */ /* 0x000fe20000011412 */
[----:B------:R-:W-:Y:S01]  /*0cb0*/  IMAD R174, R0, 0x40, R9 ;  /* 0x0000004000ae7824 */ /* 0x000fe200078e0209 */
[----:B------:R-:W-:Y:S01]  /*0cc0*/  SHF.R.S32.HI R176, RZ, 0x1f, R168 ;  /* 0x0000001fffb07819 */ /* 0x000fe200000114a8 */
[----:B------:R-:W-:-:S02]  /*0cd0*/  IMAD.IADD R16, R172, 0x1, -R5 ;  /* 0x00000001ac107824 */ /* 0x000fc400078e0a05 */
[----:B------:R-:W-:-:S07]  /*0ce0*/  IMAD R17, R17, 0x8, R174 ;  /* 0x0000000811117824 */ /* 0x000fce00078e02ae */
.L_x_1091:
[----:B------:R-:W-:Y:S01]  /*0cf0*/  ULDC UR5, c[0x0][0xc60] ;  /* 0x0003180000057ab9 */ /* 0x000fe20000000800 */
[----:B------:R-:W-:Y:S01]  /*0d00*/  UMOV UR8, UR4 ;  /* 0x0000000400087c82 */ /* 0x000fe20008000000 */
[----:B------:R-:W-:-:S11]  /*0d10*/  UISETP.NE.AND UP0, UPT, UR5, 0x1, UPT ;  /* 0x000000010500788c */ /* 0x000fd6000bf05270 */
[----:B------:R-:W-:Y:S01]  /*0d20*/  @UP0 ULDC UR6, c[0x0][0xc64] ;  /* 0x0003190000060ab9 */ /* 0x000fe20000000800 */
[----:B------:R-:W-:Y:S01]  /*0d30*/  @UP0 ULDC UR9, c[0x0][0xc68] ;  /* 0x00031a0000090ab9 */ /* 0x000fe20000000800 */
[----:B------:R-:W-:-:S04]  /*0d40*/  UIMAD.WIDE.U32 UR6, UR4, UR6, URZ ;  /* 0x00000006040672a5 */ /* 0x000fc8000f8e003f */
[----:B------:R-:W-:-:S03]  /*0d50*/  @UP0 USHF.R.U32.HI UR8, URZ, UR9, UR7 ;  /* 0x000000093f080299 */ /* 0x000fc60008011607 */
[----:B------:R-:W-:Y:S02]  /*0d60*/  ULDC UR6, c[0x0][0xc78] ;  /* 0x00031e0000067ab9 */ /* 0x000fe40000000800 */
[----:B------:R-:W-:Y:S02]  /*0d70*/  UISETP.GE.AND UP0, UPT, UR8, UR6, UPT ;  /* 0x000000060800728c */ /* 0x000fe4000bf06270 */
[----:B------:R-:W-:-:S04]  /*0d80*/  UIADD3 UR6, -UR8, URZ, URZ ;  /* 0x0000003f08067290 */ /* 0x000fc8000fffe13f */
[----:B------:R-:W-:Y:S01]  /*0d90*/  PLOP3.LUT P0, PT, PT, PT, UP0, 0x80, 0x0 ;  /* 0x000000000000781c */ /* 0x000fe20003f0f008 */
[----:B------:R-:W-:-:S12]  /*0da0*/  UIMAD UR9, UR5, UR6, UR4 ;  /* 0x00000006050972a4 */ /* 0x000fd8000f8e0204 */
[----:B012345:R-:W-:Y:S05]  /*0db0*/  @!P0 BRA `(.L_x_987) ;  /* 0x0000000000208947 */ /* 0x03ffea0003800000 */
[----:B------:R-:W-:Y:S01]  /*0dc0*/  ULDC UR7, c[0x0][0xc6c] ;  /* 0x00031b0000077ab9 */ /* 0x000fe20000000800 */
[----:B------:R-:W-:Y:S01]  /*0dd0*/  UMOV UR6, UR9 ;  /* 0x0000000900067c82 */ /* 0x000fe20008000000 */
[----:B------:R-:W-:-:S11]  /*0de0*/  UISETP.NE.AND UP0, UPT, UR7, 0x1, UPT ;  /* 0x000000010700788c */ /* 0x000fd6000bf05270 */
[----:B------:R-:W-:Y:S02]  /*0df0*/  @UP0 ULDC.64 UR10, c[0x0][0xc70] ;  /* 0x00031c00000a0ab9 */ /* 0x000fe40000000a00 */
[----:B------:R-:W-:-:S04]  /*0e00*/  UIMAD.WIDE.U32 UR4, UR9, UR10, URZ ;  /* 0x0000000a090472a5 */ /* 0x000fc8000f8e003f */
[----:B------:R-:W-:-:S04]  /*0e10*/  @UP0 USHF.R.U32.HI UR6, URZ, UR11, UR5 ;  /* 0x0000000b3f060299 */ /* 0x000fc80008011605 */
[----:B------:R-:W-:Y:S01]  /*0e20*/  UIMAD UR4, UR6, UR7, URZ ;  /* 0x00000007060472a4 */ /* 0x000fe2000f8e023f */
[----:B------:R-:W-:Y:S11]  /*0e30*/  BRA `(.L_x_988) ;  /* 0x00000000001c7947 */ /* 0x000ff60003800000 */
.L_x_987:
[----:B------:R-:W-:Y:S01]  /*0e40*/  ULDC UR7, c[0x0][0xc54] ;  /* 0x0003150000077ab9 */ /* 0x000fe20000000800 */
[----:B------:R-:W-:Y:S01]  /*0e50*/  UMOV UR6, UR9 ;  /* 0x0000000900067c82 */ /* 0x000fe20008000000 */
[----:B------:R-:W-:-:S11]  /*0e60*/  UISETP.NE.AND UP0, UPT, UR7, 0x1, UPT ;  /* 0x000000010700788c */ /* 0x000fd6000bf05270 */
[----:B------:R-:W-:Y:S02]  /*0e70*/  @UP0 ULDC.64 UR10, c[0x0][0xc58] ;  /* 0x00031600000a0ab9 */ /* 0x000fe40000000a00 */
[----:B------:R-:W-:-:S04]  /*0e80*/  UIMAD.WIDE.U32 UR4, UR9, UR10, URZ ;  /* 0x0000000a090472a5 */ /* 0x000fc8000f8e003f */
[----:B------:R-:W-:-:S04]  /*0e90*/  @UP0 USHF.R.U32.HI UR6, URZ, UR11, UR5 ;  /* 0x0000000b3f060299 */ /* 0x000fc80008011605 */
[----:B------:R-:W-:-:S12]  /*0ea0*/  UIMAD UR4, UR6, UR7, URZ ;  /* 0x00000007060472a4 */ /* 0x000fd8000f8e023f */
.L_x_988:
[----:B------:R-:W0:Y:S01]  /*0eb0*/  LDC R23, c[0x0][0xc48] ;  /* 0x00031200ff177b82 */ /* 0x000e220000000800 */
[----:B------:R-:W-:Y:S01]  /*0ec0*/  UIADD3 UR4, UR9, -UR4, URZ ;  /* 0x8000000409047290 */ /* 0x000fe2000fffe03f */
[----:B------:R-:W-:-:S06]  /*0ed0*/  ULDC UR5, c[0x0][0xc54] ;  /* 0x0003150000057ab9 */ /* 0x000fcc0000000800 */
[----:B------:R-:W1:Y:S01]  /*0ee0*/  LDC.64 R12, c[0x0][0x990] ;  /* 0x00026400ff0c7b82 */ /* 0x000e620000000a00 */
[----:B------:R-:W-:-:S07]  /*0ef0*/  UIMAD UR4, UR8, UR5, UR4 ;  /* 0x00000005080472a4 */ /* 0x000fce000f8e0204 */
[----:B------:R-:W2:Y:S01]  /*0f00*/  LDC.64 R20, c[0x0][0x998] ;  /* 0x00026600ff147b82 */ /* 0x000ea20000000a00 */
[----:B------:R-:W-:Y:S01]  /*0f10*/  IMAD.U32 R19, RZ, RZ, UR4 ;  /* 0x00000004ff137e24 */ /* 0x000fe2000f8e00ff */
[----:B------:R-:W-:Y:S01]  /*0f20*/  ULOP3.LUT UR6, UR6, 0x1ffffff, URZ, 0x3c, !UPT ;  /* 0x01ffffff06067892 */ /* 0x000fe2000f8e3c3f */
[----:B------:R-:W-:Y:S01]  /*0f30*/  ULDC UR5, c[0x0][0x448] ;  /* 0x0001120000057ab9 */ /* 0x000fe20000000800 */
[----:B------:R-:W-:Y:S01]  /*0f40*/  ULDC.64 UR8, c[0x0][0x418] ;  /* 0x0001060000087ab9 */ /* 0x000fe20000000a00 */
[----:B------:R-:W-:Y:S01]  /*0f50*/  ULDC UR41, c[0x0][0x424] ;  /* 0x0001090000297ab9 */ /* 0x000fe20000000800 */
[----:B------:R-:W-:Y:S01]  /*0f60*/  ULDC UR47, c[0x0][0x288] ;  /* 0x0000a200002f7ab9 */ /* 0x000fe20000000800 */
[----:B0-----:R-:W-:Y:S02]  /*0f70*/  ISETP.NE.AND P2, PT, R23, 0x1, PT ;  /* 0x000000011700780c */ /* 0x001fe40003f45270 */
[----:B-1----:R-:W-:-:S04]  /*0f80*/  ISETP.NE.U32.AND P0, PT, R12, RZ, PT ;  /* 0x000000ff0c00720c */ /* 0x002fc80003f05070 */
[----:B------:R-:W-:-:S07]  /*0f90*/  ISETP.NE.AND.EX P0, PT, R13, RZ, PT, P0 ;  /* 0x000000ff0d00720c */ /* 0x000fce0003f05300 */
[----:B------:R-:W0:Y:S01]  /*0fa0*/  @P2 LDC R0, c[0x0][0xc4c] ;  /* 0x00031300ff002b82 */ /* 0x000e220000000800 */
[----:B--2---:R-:W-:-:S04]  /*0fb0*/  ISETP.NE.U32.AND P1, PT, R20, RZ, PT ;  /* 0x000000ff1400720c */ /* 0x004fc80003f25070 */
[----:B------:R-:W-:-:S03]  /*0fc0*/  ISETP.NE.AND.EX P1, PT, R21, RZ, PT, P1 ;  /* 0x000000ff1500720c */ /* 0x000fc60003f25310 */
[----:B------:R-:W1:Y:S08]  /*0fd0*/  @P2 LDC R3, c[0x0][0xc50] ;  /* 0x00031400ff032b82 */ /* 0x000e700000000800 */
[----:B------:R-:W2:Y:S08]  /*0fe0*/  @P0 LDC.64 R8, c[0x0][0x9a8] ;  /* 0x00026a00ff080b82 */ /* 0x000eb00000000a00 */
[----:B------:R-:W3:Y:S01]  /*0ff0*/  @P1 LDC.64 R10, c[0x0][0x9b8] ;  /* 0x00026e00ff0a1b82 */ /* 0x000ee20000000a00 */
[----:B0-----:R-:W-:-:S07]  /*1000*/  @P2 IMAD.HI.U32 R0, R0, UR4, RZ ;  /* 0x0000000400002c27 */ /* 0x001fce000f8e00ff */
[----:B------:R-:W0:Y:S01]  /*1010*/  @P1 LDC.64 R24, c[0x0][0x9c0] ;  /* 0x00027000ff181b82 */ /* 0x000e220000000a00 */
[----:B-1----:R-:W-:-:S04]  /*1020*/  @P2 SHF.R.U32.HI R19, RZ, R3, R0 ;  /* 0x00000003ff132219 */ /* 0x002fc80000011600 */
[--C-:B------:R-:W-:Y:S01]  /*1030*/  @P0 SHF.R.S32.HI R3, RZ, 0x1f, R19.reuse ;  /* 0x0000001fff030819 */ /* 0x100fe20000011413 */
[--C-:B------:R-:W-:Y:S01]  /*1040*/  IMAD.MOV R2, RZ, RZ, -R19.reuse ;  /* 0x000000ffff027224 */ /* 0x100fe200078e0a13 */
[----:B------:R-:W-:Y:S01]  /*1050*/  @P1 SHF.R.S32.HI R5, RZ, 0x1f, R19 ;  /* 0x0000001fff051819 */ /* 0x000fe20000011413 */
[----:B------:R-:W1:Y:S02]  /*1060*/  @P0 LDC.64 R14, c[0x0][0x9b0] ;  /* 0x00026c00ff0e0b82 */ /* 0x000e640000000a00 */
[----:B--2---:R-:W-:Y:S02]  /*1070*/  @P0 IMAD R0, R3, R8, RZ ;  /* 0x0000000803000224 */ /* 0x004fe400078e02ff */
[----:B------:R-:W-:Y:S01]  /*1080*/  IMAD R23, R23, R2, UR4 ;  /* 0x0000000417177e24 */ /* 0x000fe2000f8e0202 */
[----:B------:R-:W-:Y:S01]  /*1090*/  ULDC UR4, c[0x0][0xc3c] ;  /* 0x00030f0000047ab9 */ /* 0x000fe20000000800 */
[C---:B------:R-:W-:Y:S02]  /*10a0*/  @P0 IMAD R9, R19.reuse, R9, R0 ;  /* 0x0000000913090224 */ /* 0x040fe400078e0200 */
[----:B------:R-:W-:Y:S01]  /*10b0*/  @P0 IMAD.WIDE.U32 R2, R19, R8, RZ ;  /* 0x0000000813020225 */ /* 0x000fe200078e00ff */
[----:B------:R-:W-:-:S03]  /*10c0*/  @P0 SHF.R.S32.HI R7, RZ, 0x1f, R23 ;  /* 0x0000001fff070819 */ /* 0x000fc60000011417 */
[-C--:B---3--:R-:W-:Y:S02]  /*10d0*/  @P1 IMAD R4, R5, R10.reuse, RZ ;  /* 0x0000000a05041224 */ /* 0x088fe400078e02ff */
[----:B------:R-:W-:Y:S01]  /*10e0*/  @P0 IMAD.IADD R3, R3, 0x1, R9 ;  /* 0x0000000103030824 */ /* 0x000fe200078e0209 */
[----:B------:R-:W-:Y:S01]  /*10f0*/  @P1 SHF.R.S32.HI R9, RZ, 0x1f, R23 ;  /* 0x0000001fff091819 */ /* 0x000fe20000011417 */
[C---:B------:R-:W-:Y:S02]  /*1100*/  @P1 IMAD R11, R19.reuse, R11, R4 ;  /* 0x0000000b130b1224 */ /* 0x040fe400078e0204 */
[----:B------:R-:W-:-:S04]  /*1110*/  @P1 IMAD.WIDE.U32 R4, R19, R10, RZ ;  /* 0x0000000a13041225 */ /* 0x000fc800078e00ff */
[----:B0-----:R-:W-:Y:S02]  /*1120*/  @P1 IMAD R6, R9, R24, RZ ;  /* 0x0000001809061224 */ /* 0x001fe400078e02ff */
[-C--:B-1----:R-:W-:Y:S02]  /*1130*/  @P0 IMAD R0, R7, R14.reuse, RZ ;  /* 0x0000000e07000224 */ /* 0x082fe400078e02ff */
[----:B------:R-:W-:Y:S02]  /*1140*/  @P1 IMAD.IADD R5, R5, 0x1, R11 ;  /* 0x0000000105051824 */ /* 0x000fe400078e020b */
[C---:B------:R-:W-:Y:S02]  /*1150*/  @P1 IMAD R11, R23.reuse, R25, R6 ;  /* 0x00000019170b1224 */ /* 0x040fe400078e0206 */
[C---:B------:R-:W-:Y:S02]  /*1160*/  @P0 IMAD R9, R23.reuse, R15, R0 ;  /* 0x0000000f17090224 */ /* 0x040fe400078e0200 */
[----:B------:R-:W-:-:S04]  /*1170*/  @P0 IMAD.WIDE.U32 R2, R23, R14, R2 ;  /* 0x0000000e17020225 */ /* 0x000fc800078e0002 */
[----:B------:R-:W-:Y:S01]  /*1180*/  @P1 IMAD.WIDE.U32 R6, R23, R24, R4 ;  /* 0x0000001817061225 */ /* 0x000fe200078e0004 */
[----:B------:R-:W-:-:S03]  /*1190*/  @P0 LEA R4, P2, R2, R12, 0x2 ;  /* 0x0000000c02040211 */ /* 0x000fc600078410ff */
[----:B------:R-:W-:Y:S01]  /*11a0*/  @P0 IMAD.IADD R3, R3, 0x1, R9 ;  /* 0x0000000103030824 */ /* 0x000fe200078e0209 */
[----:B------:R-:W-:Y:S01]  /*11b0*/  @P1 LEA R8, P3, R6, R20, 0x2 ;  /* 0x0000001406081211 */ /* 0x000fe200078610ff */
[----:B------:R-:W-:-:S03]  /*11c0*/  @P1 IMAD.IADD R0, R7, 0x1, R11 ;  /* 0x0000000107001824 */ /* 0x000fc600078e020b */
[----:B------:R-:W-:Y:S01]  /*11d0*/  @P0 LEA.HI.X R5, R2, R13, R3, 0x2, P2 ;  /* 0x0000000d02050211 */ /* 0x000fe200010f1403 */
[----:B------:R-:W-:Y:S01]  /*11e0*/  IMAD.MOV.U32 R3, RZ, RZ, 0x3f800000 ;  /* 0x3f800000ff037424 */ /* 0x000fe200078e00ff */
[----:B------:R-:W-:Y:S01]  /*11f0*/  @P1 LEA.HI.X R9, R6, R21, R0, 0x2, P3 ;  /* 0x0000001506091211 */ /* 0x000fe200018f1400 */
[----:B------:R-:W-:-:S04]  /*1200*/  IMAD.MOV.U32 R0, RZ, RZ, 0x3f800000 ;  /* 0x3f800000ff007424 */ /* 0x000fc800078e00ff */
[----:B------:R-:W2:Y:S04]  /*1210*/  @P0 LDG.E R3, desc[UR48][R4.64] ;  /* 0x0000003004030981 */ /* 0x000ea8000c1e1900 */
[----:B------:R-:W2:Y:S01]  /*1220*/  @P1 LDG.E R0, desc[UR48][R8.64] ;  /* 0x0000003008001981 */ /* 0x000ea2000c1e1900 */
[----:B------:R-:W-:Y:S02]  /*1230*/  UISETP.NE.AND UP1, UPT, UR5, 0x1, UPT ;  /* 0x000000010500788c */ /* 0x000fe4000bf25270 */
[----:B------:R-:W-:Y:S02]  /*1240*/  UIADD3 UR4, UR6, UR4, URZ ;  /* 0x0000000406047290 */ /* 0x000fe4000fffe03f */
[----:B------:R-:W-:Y:S02]  /*1250*/  UISETP.NE.U32.AND UP0, UPT, UR8, URZ, UPT ;  /* 0x0000003f0800728c */ /* 0x000fe4000bf05070 */
[----:B------:R-:W-:-:S02]  /*1260*/  USHF.L.U32 UR42, UR4, 0x7, URZ ;  /* 0x00000007042a7899 */ /* 0x000fc4000800063f */
[----:B------:R-:W-:Y:S02]  /*1270*/  UISETP.NE.AND.EX UP0, UPT, UR9, URZ, UPT, UP0 ;  /* 0x0000003f0900728c */ /* 0x000fe4000bf05300 */
[----:B------:R-:W-:Y:S01]  /*1280*/  UIADD3 UR6, UR42, 0x7f, URZ ;  /* 0x0000007f2a067890 */ /* 0x000fe2000fffe03f */
[----:B------:R-:W-:Y:S01]  /*1290*/  @UP1 ULDC UR4, c[0x0][0x44c] ;  /* 0x0001130000041ab9 */ /* 0x000fe20000000800 */
[----:B------:R-:W-:Y:S02]  /*12a0*/  @UP1 ULDC UR9, c[0x0][0x450] ;  /* 0x0001140000091ab9 */ /* 0x000fe40000000800 */
[----:B------:R-:W-:Y:S02]  /*12b0*/  UIMAD.WIDE.U32 UR4, UR6, UR4, URZ ;  /* 0x00000004060472a5 */ /* 0x000fe4000f8e003f */
[----:B------:R-:W-:Y:S02]  /*12c0*/  USEL UR41, UR41, 0x1, UP0 ;  /* 0x0000000129297887 */ /* 0x000fe40008000000 */
[----:B------:R-:W-:-:S02]  /*12d0*/  @UP1 USHF.R.U32.HI UR6, URZ, UR9, UR5 ;  /* 0x000000093f061299 */ /* 0x000fc40008011605 */
[----:B------:R-:W-:Y:S01]  /*12e0*/  UIADD3 UR7, -UR47, 0x1, URZ ;  /* 0x000000012f077890 */ /* 0x000fe2000fffe13f */
[----:B------:R-:W-:Y:S01]  /*12f0*/  ULDC.64 UR4, c[0x0][0x9e0] ;  /* 0x0002780000047ab9 */ /* 0x000fe20000000a00 */
[----:B------:R-:W-:Y:S01]  /*1300*/  ULDC UR8, c[0x0][0x2f0] ;  /* 0x0000bc0000087ab9 */ /* 0x000fe20000000800 */
[----:B------:R-:W-:Y:S02]  /*1310*/  UISETP.GE.AND UP0, UPT, UR5, 0x1, UPT ;  /* 0x000000010500788c */ /* 0x000fe4000bf06270 */
[----:B------:R-:W-:Y:S02]  /*1320*/  UIMAD UR7, UR41, UR8, UR7 ;  /* 0x00000008290772a4 */ /* 0x000fe4000f8e0207 */
[----:B------:R-:W-:Y:S02]  /*1330*/  UP2UR UR46, UPR, URZ, 0x2 ;  /* 0x000000023f2e7883 */ /* 0x000fe40008000000 */
[----:B------:R-:W-:Y:S01]  /*1340*/  PLOP3.LUT P0, PT, PT, PT, UP0, 0x40, 0x0 ;  /* 0x000000000000781c */ /* 0x000fe20003f0e808 */
[----:B------:R-:W-:-:S02]  /*1350*/  UIADD3 UR6, UR7, UR6, URZ ;  /* 0x0000000607067290 */ /* 0x000fc4000fffe03f */
[----:B------:R-:W-:Y:S02]  /*1360*/  UP2UR UR45, UPR, URZ, 0x1 ;  /* 0x000000013f2d7883 */ /* 0x000fe40008000000 */
[----:B------:R-:W-:Y:S01]  /*1370*/  UIADD3 UR4, UR6, UR4, URZ ;  /* 0x0000000406047290 */ /* 0x000fe2000fffe03f */
[----:B------:R-:W-:Y:S01]  /*1380*/  ULDC UR7, c[0x0][0x988] ;  /* 0x0002620000077ab9 */ /* 0x000fe20000000800 */
[----:B--2---:R-:W-:-:S04]  /*1390*/  FMUL.FTZ R0, R3, R0 ;  /* 0x0000000003007220 */ /* 0x004fc80000410000 */
[----:B------:R-:W-:Y:S02]  /*13a0*/  IMAD.U32 R3, RZ, RZ, UR4 ;  /* 0x00000004ff037e24 */ /* 0x000fe4000f8e00ff */
[----:B------:R-:W-:Y:S01]  /*13b0*/  FMUL.FTZ R2, R0, UR7 ;  /* 0x0000000700027c20 */ /* 0x000fe20008410000 */
[----:B------:R-:W-:Y:S06]  /*13c0*/  @P0 BRA `(.L_x_989) ;  /* 0x0000000000400947 */ /* 0x000fec0003800000 */
[----:B------:R-:W-:Y:S01]  /*13d0*/  ISETP.LT.AND P0, PT, RZ, UR6, PT ;  /* 0x00000006ff007c0c */ /* 0x000fe2000bf01270 */
[----:B------:R-:W-:-:S12]  /*13e0*/  UIADD3 UR4, UR6, -0x1, URZ ;  /* 0xffffffff06047890 */ /* 0x000fd8000fffe03f */
[----:B------:R-:W-:Y:S05]  /*13f0*/  @P0 BRA `(.L_x_990) ;  /* 0x00000000001c0947 */ /* 0x000fea0003800000 */
[----:B------:R-:W-:Y:S02]  /*1400*/  UISETP.NE.AND UP0, UPT, UR5, 0x1, UPT ;  /* 0x000000010500788c */ /* 0x000fe4000bf05270 */
[----:B------:R-:W-:-:S09]  /*1410*/  UIADD3 UR4, -UR6, URZ, URZ ;  /* 0x0000003f06047290 */ /* 0x000fd2000fffe13f */
[----:B------:R-:W-:Y:S02]  /*1420*/  @UP0 ULDC.64 UR10, c[0x0][0x9e8] ;  /* 0x00027a00000a0ab9 */ /* 0x000fe40000000a00 */
[----:B------:R-:W-:-:S04]  /*1430*/  UIMAD.WIDE.U32 UR6, UR4, UR10, URZ ;  /* 0x0000000a040672a5 */ /* 0x000fc8000f8e003f */
[----:B------:R-:W-:-:S04]  /*1440*/  @UP0 USHF.R.U32.HI UR4, URZ, UR11, UR7 ;  /* 0x0000000b3f040299 */ /* 0x000fc80008011607 */
[----:B------:R-:W-:Y:S01]  /*1450*/  ULOP3.LUT UR4, URZ, UR4, URZ, 0x33, !UPT ;  /* 0x000000043f047292 */ /* 0x000fe2000f8e333f */
[----:B------:R-:W-:Y:S11]  /*1460*/  BRA `(.L_x_991) ;  /* 0x0000000000107947 */ /* 0x000ff60003800000 */
.L_x_990:
[----:B------:R-:W-:-:S11]  /*1470*/  UISETP.NE.AND UP0, UPT, UR5, 0x1, UPT ;  /* 0x000000010500788c */ /* 0x000fd6000bf05270 */
[----:B------:R-:W-:Y:S02]  /*1480*/  @UP0 ULDC.64 UR10, c[0x0][0x9e8] ;  /* 0x00027a00000a0ab9 */ /* 0x000fe40000000a00 */
[----:B------:R-:W-:-:S04]  /*1490*/  UIMAD.WIDE.U32 UR6, UR4, UR10, URZ ;  /* 0x0000000a040672a5 */ /* 0x000fc8000f8e003f */
[----:B------:R-:W-:-:S12]  /*14a0*/  @UP0 USHF.R.U32.HI UR4, URZ, UR11, UR7 ;  /* 0x0000000b3f040299 */ /* 0x000fd80008011607 */
.L_x_991:
[----:B------:R-:W-:-:S06]  /*14b0*/  UIMAD UR4, UR4, UR5, UR5 ;  /* 0x00000005040472a4 */ /* 0x000fcc000f8e0205 */
[----:B------:R-:W-:-:S07]  /*14c0*/  VIMNMX R3, R3, UR4, PT ;  /* 0x0000000403037c48 */ /* 0x000fce000bfe0100 */
.L_x_989:
[----:B------:R-:W-:Y:S01]  /*14d0*/  UISETP.NE.AND UP0, UPT, UR46, URZ, UPT ;  /* 0x0000003f2e00728c */ /* 0x000fe2000bf05270 */
[----:B------:R-:W-:Y:S01]  /*14e0*/  VIADD R3, R3, 0x7f ;  /* 0x0000007f03037836 */ /* 0x000fe20000000000 */
[----:B------:R-:W-:Y:S01]  /*14f0*/  UMOV UR9, UR42 ;  /* 0x0000002a00097c82 */ /* 0x000fe20008000000 */
[----:B------:R-:W-:Y:S02]  /*1500*/  UIMAD UR4, UR41, UR8, 0x7f ;  /* 0x0000007f290474a4 */ /* 0x000fe4000f8e0208 */
[----:B------:R-:W-:Y:S01]  /*1510*/  UIMAD UR47, UR41, UR8, -UR47 ;  /* 0x00000008292f72a4 */ /* 0x000fe2000f8e0a2f */
[----:B------:R-:W-:Y:S01]  /*1520*/  SHF.R.S32.HI R0, RZ, 0x1f, R3 ;  /* 0x0000001fff007819 */ /* 0x000fe20000011403 */
[----:B------:R-:W-:Y:S01]  /*1530*/  USHF.R.S32.HI UR8, URZ, 0x1f, UR4 ;  /* 0x0000001f3f087899 */ /* 0x000fe20008011404 */
[----:B------:R-:W-:Y:S02]  /*1540*/  ULDC UR10, c[0x0][0x9dc] ;  /* 0x00027700000a7ab9 */ /* 0x000fe40000000800 */
[----:B------:R-:W-:Y:S01]  /*1550*/  LEA.HI R0, R0, R3, RZ, 0x7 ;  /* 0x0000000300007211 */ /* 0x000fe200078f38ff */
[----:B------:R-:W-:Y:S01]  /*1560*/  @UP0 ULDC UR6, c[0x0][0x44c] ;  /* 0x0001130000060ab9 */ /* 0x000fe20000000800 */
[----:B------:R-:W-:Y:S01]  /*1570*/  @UP0 ULDC UR11, c[0x0][0x450] ;  /* 0x00011400000b0ab9 */ /* 0x000fe20000000800 */
[----:B------:R-:W-:Y:S01]  /*1580*/  UIMAD.WIDE.U32 UR6, UR42, UR6, URZ ;  /* 0x000000062a0672a5 */ /* 0x000fe2000f8e003f */
[----:B------:R-:W-:Y:S01]  /*1590*/  SHF.R.S32.HI R0, RZ, 0x7, R0 ;  /* 0x00000007ff007819 */ /* 0x000fe20000011400 */
[----:B------:R-:W-:-:S02]  /*15a0*/  ULEA.HI UR8, UR8, UR4, URZ, 0x7 ;  /* 0x0000000408087291 */ /* 0x000fc4000f8f383f */
[----:B------:R-:W-:Y:S02]  /*15b0*/  @UP0 USHF.R.U32.HI UR9, URZ, UR11, UR7 ;  /* 0x0000000b3f090299 */ /* 0x000fe40008011607 */
[----:B------:R-:W-:Y:S02]  /*15c0*/  UISETP.GE.AND UP0, UPT, UR5, 0x1, UPT ;  /* 0x000000010500788c */ /* 0x000fe4000bf06270 */
[----:B------:R-:W-:Y:S02]  /*15d0*/  UIADD3 UR4, UR47, UR9, URZ ;  /* 0x000000092f047290 */ /* 0x000fe4000fffe03f */
[----:B------:R-:W-:Y:S02]  /*15e0*/  USHF.R.S32.HI UR8, URZ, 0x7, UR8 ;  /* 0x000000073f087899 */ /* 0x000fe40008011408 */
[----:B------:R-:W-:Y:S01]  /*15f0*/  PLOP3.LUT P0, PT, PT, PT, UP0, 0x40, 0x0 ;  /* 0x000000000000781c */ /* 0x000fe20003f0e808 */
[----:B------:R-:W-:-:S03]  /*1600*/  UIADD3 UR6, UR4, -UR10, URZ ;  /* 0x8000000a04067290 */ /* 0x000fc6000fffe03f */
[----:B------:R-:W-:-:S03]  /*1610*/  VIMNMX R89, R0, UR8, PT ;  /* 0x0000000800597c48 */ /* 0x000fc6000bfe0100 */
[----:B------:R-:W-:-:S06]  /*1620*/  IMAD.U32 R3, RZ, RZ, UR6 ;  /* 0x00000006ff037e24 */ /* 0x000fcc000f8e00ff */
[----:B------:R-:W-:Y:S05]  /*1630*/  @P0 BRA `(.L_x_992) ;  /* 0x0000000000400947 */ /* 0x000fea0003800000 */
[----:B------:R-:W-:-:S06]  /*1640*/  UISETP.GT.AND UP0, UPT, UR4, -0x1, UPT ;  /* 0xffffffff0400788c */ /* 0x000fcc000bf04270 */
[----:B------:R-:W-:-:S13]  /*1650*/  PLOP3.LUT P0, PT, PT, PT, UP0, 0x80, 0x0 ;  /* 0x000000000000781c */ /* 0x000fda0003f0f008 */
[----:B------:R-:W-:Y:S05]  /*1660*/  @P0 BRA `(.L_x_993) ;  /* 0x00000000001c0947 */ /* 0x000fea0003800000 */
[----:B------:R-:W-:Y:S02]  /*1670*/  UISETP.NE.AND UP0, UPT, UR5, 0x1, UPT ;  /* 0x000000010500788c */ /* 0x000fe4000bf05270 */
[----:B------:R-:W-:-:S09]  /*1680*/  ULOP3.LUT UR4, URZ, UR4, URZ, 0x33, !UPT ;  /* 0x000000043f047292 */ /* 0x000fd2000f8e333f */
[----:B------:R-:W-:Y:S02]  /*1690*/  @UP0 ULDC.64 UR8, c[0x0][0x9e8] ;  /* 0x00027a0000080ab9 */ /* 0x000fe40000000a00 */
[----:B------:R-:W-:-:S04]  /*16a0*/  UIMAD.WIDE.U32 UR6, UR4, UR8, URZ ;  /* 0x00000008040672a5 */ /* 0x000fc8000f8e003f */
[----:B------:R-:W-:-:S04]  /*16b0*/  @UP0 USHF.R.U32.HI UR4, URZ, UR9, UR7 ;  /* 0x000000093f040299 */ /* 0x000fc80008011607 */
[----:B------:R-:W-:Y:S01]  /*16c0*/  ULOP3.LUT UR4, URZ, UR4, URZ, 0x33, !UPT ;  /* 0x000000043f047292 */ /* 0x000fe2000f8e333f */
[----:B------:R-:W-:Y:S11]  /*16d0*/  BRA `(.L_x_994) ;  /* 0x0000000000107947 */ /* 0x000ff60003800000 */
.L_x_993:
[----:B------:R-:W-:-:S11]  /*16e0*/  UISETP.NE.AND UP0, UPT, UR5, 0x1, UPT ;  /* 0x000000010500788c */ /* 0x000fd6000bf05270 */
[----:B------:R-:W-:Y:S02]  /*16f0*/  @UP0 ULDC.64 UR8, c[0x0][0x9e8] ;  /* 0x00027a0000080ab9 */ /* 0x000fe40000000a00 */
[----:B------:R-:W-:-:S04]  /*1700*/  UIMAD.WIDE.U32 UR6, UR4, UR8, URZ ;  /* 0x00000008040672a5 */ /* 0x000fc8000f8e003f */
[----:B------:R-:W-:-:S12]  /*1710*/  @UP0 USHF.R.U32.HI UR4, URZ, UR9, UR7 ;  /* 0x000000093f040299 */ /* 0x000fd80008011607 */
.L_x_994:
[----:B------:R-:W-:-:S06]  /*1720*/  UIMAD UR4, UR4, UR5, URZ ;  /* 0x00000005040472a4 */ /* 0x000fcc000f8e023f */
[----:B------:R-:W-:-:S07]  /*1730*/  VIMNMX R3, R3, UR4, !PT ;  /* 0x0000000403037c48 */ /* 0x000fce000ffe0100 */
.L_x_992:
[----:B------:R-:W-:Y:S01]  /*1740*/  SHF.R.S32.HI R4, RZ, 0x1f, R3 ;  /* 0x0000001fff047819 */ /* 0x000fe20000011403 */
[----:B------:R-:W-:Y:S01]  /*1750*/  IMAD.MOV.U32 R0, RZ, RZ, RZ ;  /* 0x000000ffff007224 */ /* 0x000fe200078e00ff */
[----:B------:R-:W-:Y:S02]  /*1760*/  PLOP3.LUT P0, PT, PT, PT, PT, 0x80, 0x0 ;  /* 0x000000000000781c */ /* 0x000fe40003f0f070 */
[----:B------:R-:W-:Y:S02]  /*1770*/  CS2R R150, SRZ ;  /* 0x0000000000967805 */ /* 0x000fe4000001ff00 */
[----:B------:R-:W-:Y:S01]  /*1780*/  LEA.HI R4, R4, R3, RZ, 0x7 ;  /* 0x0000000304047211 */ /* 0x000fe200078f38ff */
[----:B------:R-:W-:Y:S01]  /*1790*/  IMAD.MOV.U32 R3, RZ, RZ, RZ ;  /* 0x000000ffff037224 */ /* 0x000fe200078e00ff */
[----:B------:R-:W-:Y:S02]  /*17a0*/  CS2R R6, SRZ ;  /* 0x0000000000067805 */ /* 0x000fe4000001ff00 */
[----:B------:R-:W-:-:S02]  /*17b0*/  CS2R R148, SRZ ;  /* 0x0000000000947805 */ /* 0x000fc4000001ff00 */
[----:B------:R-:W-:Y:S02]  /*17c0*/  SHF.R.S32.HI R4, RZ, 0x7, R4 ;  /* 0x00000007ff047819 */ /* 0x000fe40000011404 */
[----:B------:R-:W-:Y:S02]  /*17d0*/  CS2R R8, SRZ ;  /* 0x0000000000087805 */ /* 0x000fe4000001ff00 */
[----:B------:R-:W-:Y:S02]  /*17e0*/  CS2R R142, SRZ ;  /* 0x00000000008e7805 */ /* 0x000fe4000001ff00 */
[----:B------:R-:W-:Y:S02]  /*17f0*/  CS2R R10, SRZ ;  /* 0x00000000000a7805 */ /* 0x000fe4000001ff00 */
[----:B------:R-:W-:Y:S02]  /*1800*/  VIMNMX R22, RZ, R4, !PT ;  /* 0x00000004ff167248 */ /* 0x000fe40007fe0100 */
[----:B------:R-:W-:-:S02]  /*1810*/  CS2R R140, SRZ ;  /* 0x00000000008c7805 */ /* 0x000fc4000001ff00 */
[----:B------:R-:W-:Y:S02]  /*1820*/  CS2R R12, SRZ ;  /* 0x00000000000c7805 */ /* 0x000fe4000001ff00 */
[----:B------:R-:W-:Y:S02]  /*1830*/  CS2R R134, SRZ ;  /* 0x0000000000867805 */ /* 0x000fe4000001ff00 */
[----:B------:R-:W-:Y:S02]  /*1840*/  ISETP.GT.AND P1, PT, R89, R22, PT ;  /* 0x000000165900720c */ /* 0x000fe40003f24270 */
        /* <DEDUP_REMOVED lines=23> */
[----:B------:R-:W-:Y:S06]  /*19c0*/  @!P1 BRA `(.L_x_995) ;  /* 0x000000bc00c49947 */ /* 0x000fec0003800000 */
        /* <DEDUP_REMOVED lines=31> */
.L_x_996:
[----:B------:R-:W-:Y:S01]  /*1bc0*/  LEA.HI R0, R171, R171, RZ, 0x1 ;  /* 0x000000abab007211 */ /* 0x000fe200078f08ff */
[----:B------:R-:W-:-:S03]  /*1bd0*/  IMAD.U32 R3, RZ, RZ, UR44 ;  /* 0x0000002cff037e24 */ /* 0x000fc6000f8e00ff */
[----:B------:R-:W-:Y:S02]  /*1be0*/  LOP3.LUT R0, R0, 0xfffffffe, RZ, 0xc0, !PT ;  /* 0xfffffffe00007812 */ /* 0x000fe400078ec0ff */
[----:B------:R-:W-:-:S03]  /*1bf0*/  ISETP.NE.AND P0, PT, R3, 0x3, PT ;  /* 0x000000030300780c */ /* 0x000fc60003f05270 */
[----:B------:R-:W-:-:S05]  /*1c00*/  IMAD.IADD R0, R171, 0x1, -R0 ;  /* 0x00000001ab007824 */ /* 0x000fca00078e0a00 */
[----:B------:R-:W-:-:S04]  /*1c10*/  SHF.L.U32 R0, R0, 0x1f, RZ ;  /* 0x0000001f00007819 */ /* 0x000fc800000006ff */
[----:B------:R-:W0:Y:S02]  /*1c20*/  SYNCS.PHASECHK.TRANS64.TRYWAIT P1, [UR38+0x22800], R0 ;  /* 0x02280000ff0075a7 */ /* 0x000e240008020166 */
[----:B0-----:R-:W-:Y:S05]  /*1c30*/  @!P1 BRA `(.L_x_997) ;  /* 0x0000012800f89947 */ /* 0x001fea0003800000 */
.L_x_1181:
[----:B------:R-:W-:Y:S05]  /*1c40*/  @!P0 BRA `(.L_x_998) ;  /* 0x0000000000048947 */ /* 0x000fea0003800000 */
[----:B------:R-:W-:Y:S01]  /*1c50*/  BPT.TRAP 0x1 ;  /* 0x000000040000795c */ /* 0x000fe20000300000 */
.L_x_998:
[----:B0-----:R-:W-:Y:S02]  /*1c60*/  IMAD.U32 R3, RZ, RZ, UR36 ;  /* 0x00000024ff037e24 */ /* 0x001fe4000f8e00ff */
[----:B------:R-:W-:-:S03]  /*1c70*/  IMAD.U32 R0, RZ, RZ, UR37 ;  /* 0x00000025ff007e24 */ /* 0x000fc6000f8e00ff */
[----:B------:R-:W-:Y:S02]  /*1c80*/  LEA R3, R3, UR38, 0x3 ;  /* 0x0000002603037c11 */ /* 0x000fe4000f8e18ff */
[----:B------:R-:W-:-:S04]  /*1c90*/  SHF.L.U32 R0, R0, 0x1f, RZ ;  /* 0x0000001f00007819 */ /* 0x000fc800000006ff */
[----:B------:R0:W1:Y:S01]  /*1ca0*/  SYNCS.PHASECHK.TRANS64.TRYWAIT P1, [R3+URZ+0x22830], R0 ;  /* 0x02283000030075a7 */ /* 0x000062000802017f */
[----:B------:R-:W-:Y:S05]  /*1cb0*/  @!P0 BRA `(.L_x_999) ;  /* 0x0000000000048947 */ /* 0x000fea0003800000 */
[----:B------:R-:W-:Y:S01]  /*1cc0*/  BPT.TRAP 0x1 ;  /* 0x000000040000795c */ /* 0x000fe20000300000 */
.L_x_999:
[----:B-1----:R-:W-:Y:S05]  /*1cd0*/  @P1 BRA `(.L_x_1000) ;  /* 0x0000000000081947 */ /* 0x002fea0003800000 */
[----:B------:R-:W1:Y:S02]  /*1ce0*/  SYNCS.PHASECHK.TRANS64.TRYWAIT P1, [R3+URZ+0x22830], R0 ;  /* 0x02283000030075a7 */ /* 0x000e64000802017f */
[----:B-1----:R-:W-:Y:S05]  /*1cf0*/  @!P1 BRA `(.L_x_1001) ;  /* 0x0000012800e09947 */ /* 0x002fea0003800000 */
.L_x_1000:
        /* <DEDUP_REMOVED lines=8> */
[----:B------:R-:W-:Y:S01]  /*1d80*/  UMOV UR5, 0x80000020 ;  /* 0x8000002000057882 */ /* 0x000fe20000000000 */
[----:B------:R-:W-:Y:S02]  /*1d90*/  UMOV UR7, 0x80000020 ;  /* 0x8000002000077882 */ /* 0x000fe40000000000 */
[----:B------:R-:W-:Y:S02]  /*1da0*/  ULOP3.LUT UR28, UR4, 0x10000, URZ, 0xfc, !UPT ;  /* 0x00010000041c7892 */ /* 0x000fe4000f8efc3f */
[----:B------:R-:W-:Y:S02]  /*1db0*/  UIADD3 UR4, UR24, 0x2, URZ ;  /* 0x0000000218047890 */ /* 0x000fe4000fffe03f */
[----:B------:R-:W-:Y:S02]  /*1dc0*/  UIMAD UR26, UR36, 0x600, UR28 ;  /* 0x00000600241a78a4 */ /* 0x000fe4000f8e021c */
[----:B------:R-:W-:-:S02]  /*1dd0*/  UIADD3 UR8, UR24, 0x200, URZ ;  /* 0x0000020018087890 */ /* 0x000fc4000fffe03f */
[----:B------:R-:W-:Y:S02]  /*1de0*/  UIADD3 UR6, UR26, 0x2, URZ ;  /* 0x000000021a067890 */ /* 0x000fe4000fffe03f */
[----:B------:R-:W-:Y:S01]  /*1df0*/  UIADD3 UR10, UR26, 0x200, URZ ;  /* 0x000002001a0a7890 */ /* 0x000fe2000fffe03f */
[----:B------:R-:W-:Y:S02]  /*1e00*/  UMOV UR9, 0x80000020 ;  /* 0x8000002000097882 */ /* 0x000fe40000000000 */
[----:B------:R-:W-:Y:S01]  /*1e10*/  QGMMA.64x128x32.F32.E4M3.E4M3 R24, gdesc[UR24], RZ, !UPT, gsb0 ;  /* 0x01e00000181879f3 */ /* 0x000fe2000c0008ff */
[----:B------:R-:W-:Y:S01]  /*1e20*/  UMOV UR11, 0x80000020 ;  /* 0x80000020000b7882 */ /* 0x000fe20000000000 */
[----:B------:R-:W-:Y:S02]  /*1e30*/  UIADD3 UR12, UR24, 0x202, URZ ;  /* 0x00000202180c7890 */ /* 0x000fe4000fffe03f */
[----:B------:R-:W-:Y:S01]  /*1e40*/  UIADD3 UR14, UR26, 0x202, URZ ;  /* 0x000002021a0e7890 */ /* 0x000fe2000fffe03f */
[----:B------:R-:W-:Y:S01]  /*1e50*/  UMOV UR13, 0x80000020 ;  /* 0x80000020000d7882 */ /* 0x000fe20000000000 */
[----:B------:R-:W-:Y:S01]  /*1e60*/  UMOV UR15, 0x80000020 ;  /* 0x80000020000f7882 */ /* 0x000fe20000000000 */
[----:B------:R-:W-:-:S02]  /*1e70*/  UIADD3 UR16, UR24, 0x400, URZ ;  /* 0x0000040018107890 */ /* 0x000fc4000fffe03f */
[----:B------:R-:W-:Y:S01]  /*1e80*/  UIADD3 UR18, UR26, 0x400, URZ ;  /* 0x000004001a127890 */ /* 0x000fe2000fffe03f */
[----:B------:R-:W-:Y:S01]  /*1e90*/  UMOV UR17, 0x80000020 ;  /* 0x8000002000117882 */ /* 0x000fe20000000000 */
[----:B------:R-:W-:Y:S01]  /*1ea0*/  UMOV UR19, 0x80000020 ;  /* 0x8000002000137882 */ /* 0x000fe20000000000 */
[----:B------:R-:W-:Y:S02]  /*1eb0*/  UIADD3 UR20, UR24, 0x402, URZ ;  /* 0x0000040218147890 */ /* 0x000fe4000fffe03f */
[----:B------:R-:W-:Y:S01]  /*1ec0*/  UIADD3 UR22, UR26, 0x402, URZ ;  /* 0x000004021a167890 */ /* 0x000fe2000fffe03f */
[----:B------:R-:W-:Y:S01]  /*1ed0*/  UMOV UR21, 0x80000020 ;  /* 0x8000002000157882 */ /* 0x000fe20000000000 */
[----:B------:R-:W-:Y:S01]  /*1ee0*/  UMOV UR23, 0x80000020 ;  /* 0x8000002000177882 */ /* 0x000fe20000000000 */
[----:B------:R-:W-:Y:S02]  /*1ef0*/  WARPGROUP.DEPBAR.LE gsb0, 0x0 ;  /* 0x00008000000079c5 */ /* 0x000fe40000010000 */
[----:B------:R-:W-:-:S06]  /*1f00*/  WARPGROUP.ARRIVE ;  /* 0x00000000000079c5 */ /* 0x000fcc0000000000 */
[----:B------:R-:W-:Y:S03]  /*1f10*/  QGMMA.64x128x32.F32.E4M3.E4M3 R24, gdesc[UR4], R24, gsb0 ;  /* 0x01e00000041879f3 */ /* 0x000fe60008000818 */
[----:B------:R-:W-:Y:S02]  /*1f20*/  WARPGROUP.DEPBAR.LE gsb0, 0x0 ;  /* 0x00008000000079c5 */ /* 0x000fe40000010000 */
[----:B------:R-:W-:-:S07]  /*1f30*/  WARPGROUP.ARRIVE ;  /* 0x00000000000079c5 */ /* 0x000fce0000000000 */
        /* <DEDUP_REMOVED lines=11> */
[----:B------:R-:W-:Y:S05]  /*1ff0*/  @!P0 BRA `(.L_x_1002) ;  /* 0x0000000000048947 */ /* 0x000fea0003800000 */
[----:B------:R-:W-:Y:S01]  /*2000*/  BPT.TRAP 0x1 ;  /* 0x000000040000795c */ /* 0x000fe20000300000 */
.L_x_1002:
[----:B------:R-:W-:Y:S01]  /*2010*/  UISETP.NE.AND UP1, UPT, UR46, URZ, UPT ;  /* 0x0000003f2e00728c */ /* 0x000fe2000bf25270 */
[----:B01----:R-:W-:Y:S01]  /*2020*/  VIADD R0, R17, UR42 ;  /* 0x0000002a11007c36 */ /* 0x003fe20008000000 */
[----:B------:R-:W-:Y:S01]  /*2030*/  R2UR UR6, R3 ;  /* 0x00000000030672ca */ /* 0x000fe200000e0000 */
[----:B------:R-:W0:Y:S01]  /*2040*/  LDC R5, c[0x0][0x2f0] ;  /* 0x0000bc00ff057b82 */ /* 0x000e220000000800 */
[----:B------:R-:W-:Y:S01]  /*2050*/  IMAD.MOV.U32 R4, RZ, RZ, -0x80 ;  /* 0xffffff80ff047424 */ /* 0x000fe200078e00ff */
[----:B------:R-:W-:Y:S01]  /*2060*/  UISETP.NE.AND UP0, UPT, UR45, URZ, UPT ;  /* 0x0000003f2d00728c */ /* 0x000fe2000bf05270 */
[----:B------:R-:W-:Y:S01]  /*2070*/  PLOP3.LUT P1, PT, PT, PT, UP1, 0x80, 0x0 ;  /* 0x000000000000781c */ /* 0x000fe20003f2f018 */
[----:B------:R-:W-:Y:S01]  /*2080*/  ULDC UR30, c[0x0][0x9dc] ;  /* 0x00027700001e7ab9 */ /* 0x000fe20000000800 */
[----:B------:R-:W-:Y:S01]  /*2090*/  PLOP3.LUT P2, PT, PT, PT, UP1, 0x80, 0x0 ;  /* 0x000000000000781c */ /* 0x000fe20003f4f018 */
[C---:B------:R-:W-:Y:S01]  /*20a0*/  IMAD R14, R89.reuse, R4, 0x80 ;  /* 0x00000080590e7424 */ /* 0x040fe200078e0204 */
[----:B------:R-:W-:Y:S01]  /*20b0*/  ULDC UR11, c[0x0][0x9e0] ;  /* 0x00027800000b7ab9 */ /* 0x000fe20000000800 */
[----:B------:R-:W-:Y:S01]  /*20c0*/  @UP1 ULDC UR7, c[0x0][0x44c] ;  /* 0x0001130000071ab9 */ /* 0x000fe20000000800 */
[----:B------:R-:W1:Y:S01]  /*20d0*/  LDC R6, c[0x0][0x288] ;  /* 0x0000a200ff067b82 */ /* 0x000e620000000800 */
[----:B------:R-:W-:-:S02]  /*20e0*/  LEA R12, R89, 0xffffff80, 0x7 ;  /* 0xffffff80590c7811 */ /* 0x000fc400078e38ff */
[----:B------:R-:W-:-:S04]  /*20f0*/  UIADD3 UR6, UR6, 0x22840, URZ ;  /* 0x0002284006067890 */ /* 0x000fc8000fffe03f */
[----:B------:R-:W-:Y:S01]  /*2100*/  @P1 IMAD.HI.U32 R3, R0, UR7, RZ ;  /* 0x0000000700031c27 */ /* 0x000fe2000f8e00ff */
[----:B------:R-:W-:Y:S01]  /*2110*/  @UP1 ULDC UR7, c[0x0][0x450] ;  /* 0x0001140000071ab9 */ /* 0x000fe20000000800 */
[----:B------:R-:W-:Y:S01]  /*2120*/  UPRMT UR6, UR40, 0x654, UR6 ;  /* 0x0000065428067896 */ /* 0x000fe20008000006 */
[----:B------:R-:W-:Y:S02]  /*2130*/  PLOP3.LUT P1, PT, PT, PT, UP0, 0x40, 0x0 ;  /* 0x000000000000781c */ /* 0x000fe40003f2e808 */
[----:B------:R-:W-:Y:S01]  /*2140*/  @P2 SHF.R.U32.HI R0, RZ, UR7, R3 ;  /* 0x00000007ff002c19 */ /* 0x000fe20008011603 */
[----:B------:R-:W-:-:S04]  /*2150*/  VIADD R3, R14, 0x1 ;  /* 0x000000010e037836 */ /* 0x000fc80000000000 */
[----:B------:R-:W2:Y:S01]  /*2160*/  SHFL.IDX PT, R9, R0, RZ, 0x1c1f ;  /* 0x001c1fff00097589 */ /* 0x000ea200000e0000 */
[C---:B------:R-:W-:Y:S01]  /*2170*/  IMAD R4, R16.reuse, -0x2, R3 ;  /* 0xfffffffe10047824 */ /* 0x040fe200078e0203 */
[----:B------:R-:W-:Y:S01]  /*2180*/  SYNCS.ARRIVE.TRANS64.RED.A1T0 RZ, [UR6], RZ ;  /* 0x000000ffffff79a7 */ /* 0x000fe20008100406 */
[----:B------:R-:W-:Y:S01]  /*2190*/  ULOP3.LUT UR6, URZ, UR30, URZ, 0x33, !UPT ;  /* 0x0000001e3f067292 */ /* 0x000fe2000f8e333f */
[C---:B0-----:R-:W-:Y:S02]  /*21a0*/  IMAD R3, R5.reuse, UR41, R14 ;  /* 0x0000002905037c24 */ /* 0x041fe4000f8e020e */
[----:B------:R-:W-:Y:S02]  /*21b0*/  IMAD R7, R5, UR41, R4 ;  /* 0x0000002905077c24 */ /* 0x000fe4000f8e0204 */
[----:B------:R-:W-:Y:S02]  /*21c0*/  IMAD R20, R16, -0x2, R3 ;  /* 0xfffffffe10147824 */ /* 0x000fe400078e0203 */
[----:B-1----:R-:W-:-:S04]  /*21d0*/  IMAD.IADD R7, R7, 0x1, -R6 ;  /* 0x0000000107077824 */ /* 0x002fc800078e0a06 */
[C---:B------:R-:W-:Y:S02]  /*21e0*/  VIADD R91, R7.reuse, UR11 ;  /* 0x0000000b075b7c36 */ /* 0x040fe40008000000 */
[----:B------:R-:W-:-:S03]  /*21f0*/  VIADD R88, R7, UR6 ;  /* 0x0000000607587c36 */ /* 0x000fc60008000000 */
[----:B--2---:R-:W-:Y:S01]  /*2200*/  VIADDMNMX R4, R9, R91, R20, PT ;  /* 0x0000005b09047246 */ /* 0x004fe20003800114 */
[----:B------:R-:W-:Y:S01]  /*2210*/  IMAD.IADD R8, R88, 0x1, R9 ;  /* 0x0000000158087824 */ /* 0x000fe200078e0209 */
[----:B------:R-:W-:Y:S06]  /*2220*/  @P1 BRA `(.L_x_1003) ;  /* 0x0000000000641947 */ /* 0x000fec0003800000 */
[----:B------:R-:W-:Y:S01]  /*2230*/  IMAD R3, R5, UR41, R9 ;  /* 0x0000002905037c24 */ /* 0x000fe2000f8e0209 */
[----:B------:R-:W-:Y:S03]  /*2240*/  BSSY B0, `(.L_x_1004) ;  /* 0x0000013000007945 */ /* 0x000fe60003800000 */
[----:B------:R-:W-:-:S05]  /*2250*/  IMAD.IADD R3, R3, 0x1, -R6 ;  /* 0x0000000103037824 */ /* 0x000fca00078e0a06 */
[----:B------:R-:W-:-:S13]  /*2260*/  ISETP.GT.AND P1, PT, R3, -0x1, PT ;  /* 0xffffffff0300780c */ /* 0x000fda0003f24270 */
[----:B------:R-:W-:Y:S05]  /*2270*/  @P1 BRA `(.L_x_1005) ;  /* 0x0000000000241947 */ /* 0x000fea0003800000 */
[----:B------:R-:W-:Y:S01]  /*2280*/  ULDC UR6, c[0x0][0x9e4] ;  /* 0x0002790000067ab9 */ /* 0x000fe20000000800 */
[----:B------:R-:W-:Y:S01]  /*2290*/  LOP3.LUT R3, RZ, R3, RZ, 0x33, !PT ;  /* 0x00000003ff037212 */ /* 0x000fe200078e33ff */
[----:B------:R-:W-:-:S05]  /*22a0*/  IMAD.U32 R7, RZ, RZ, UR6 ;  /* 0x00000006ff077e24 */ /* 0x000fca000f8e00ff */
[----:B------:R-:W-:-:S13]  /*22b0*/  ISETP.NE.AND P1, PT, R7, 0x1, PT ;  /* 0x000000010700780c */ /* 0x000fda0003f25270 */
[----:B------:R-:W0:Y:S02]  /*22c0*/  @P1 LDC.64 R10, c[0x0][0x9e8] ;  /* 0x00027a00ff0a1b82 */ /* 0x000e240000000a00 */
[----:B0-----:R-:W-:-:S05]  /*22d0*/  @P1 IMAD.HI.U32 R10, R3, R10, RZ ;  /* 0x0000000a030a1227 */ /* 0x001fca00078e00ff */
[----:B------:R-:W-:-:S04]  /*22e0*/  @P1 SHF.R.U32.HI R3, RZ, R11, R10 ;  /* 0x0000000bff031219 */ /* 0x000fc8000001160a */
[----:B------:R-:W-:Y:S01]  /*22f0*/  LOP3.LUT R3, RZ, R3, RZ, 0x33, !PT ;  /* 0x00000003ff037212 */ /* 0x000fe200078e33ff */
[----:B------:R-:W-:Y:S06]  /*2300*/  BRA `(.L_x_1006) ;  /* 0x0000000000187947 */ /* 0x000fec0003800000 */
.L_x_1005:
[----:B------:R-:W-:Y:S02]  /*2310*/  ULDC UR6, c[0x0][0x9e4] ;  /* 0x0002790000067ab9 */ /* 0x000fe40000000800 */
[----:B------:R-:W-:-:S05]  /*2320*/  IMAD.U32 R7, RZ, RZ, UR6 ;  /* 0x00000006ff077e24 */ /* 0x000fca000f8e00ff */
[----:B------:R-:W-:-:S13]  /*2330*/  ISETP.NE.AND P1, PT, R7, 0x1, PT ;  /* 0x000000010700780c */ /* 0x000fda0003f25270 */
[----:B------:R-:W0:Y:S02]  /*2340*/  @P1 LDC.64 R10, c[0x0][0x9e8] ;  /* 0x00027a00ff0a1b82 */ /* 0x000e240000000a00 */
[----:B0-----:R-:W-:-:S05]  /*2350*/  @P1 IMAD.HI.U32 R10, R3, R10, RZ ;  /* 0x0000000a030a1227 */ /* 0x001fca00078e00ff */
[----:B------:R-:W-:-:S07]  /*2360*/  @P1 SHF.R.U32.HI R3, RZ, R11, R10 ;  /* 0x0000000bff031219 */ /* 0x000fce000001160a */
.L_x_1006:
[----:B------:R-:W-:Y:S05]  /*2370*/  BSYNC B0 ;  /* 0x0000000000007941 */ /* 0x000fea0003800000 */
.L_x_1004:
[----:B------:R-:W-:-:S04]  /*2380*/  IMAD R3, R3, R7, -R12 ;  /* 0x0000000703037224 */ /* 0x000fc800078e0a0c */
[----:B------:R-:W-:-:S05]  /*2390*/  IMAD R3, R16, -0x2, R3 ;  /* 0xfffffffe10037824 */ /* 0x000fca00078e0203 */
[----:B------:R-:W-:Y:S02]  /*23a0*/  VIADDMNMX R4, R3, R7, R4, PT ;  /* 0x0000000703047246 */ /* 0x000fe40003800104 */
[----:B------:R-:W-:-:S07]  /*23b0*/  VIMNMX R8, R8, R3, !PT ;  /* 0x0000000308087248 */ /* 0x000fce0007fe0100 */
.L_x_1003:
[C---:B------:R-:W-:Y:S01]  /*23c0*/  ISETP.GE.AND P2, PT, R14.reuse, 0x9, PT ;  /* 0x000000090e00780c */ /* 0x040fe20003f46270 */
[----:B------:R-:W0:Y:S01]  /*23d0*/  SHFL.IDX PT, R0, R0, 0x1, 0x1c1f ;  /* 0x003c1f0000007f89 */ /* 0x000e2200000e0000 */
[----:B------:R-:W-:Y:S01]  /*23e0*/  ISETP.GE.AND P1, PT, R14, 0x2, PT ;  /* 0x000000020e00780c */ /* 0x000fe20003f26270 */
[----:B------:R-:W-:Y:S01]  /*23f0*/  UISETP.NE.AND UP0, UPT, UR45, URZ, UPT ;  /* 0x0000003f2d00728c */ /* 0x000fe2000bf05270 */
[C---:B------:R-:W-:Y:S02]  /*2400*/  ISETP.GT.AND P3, PT, R8.reuse, 0x8, !P2 ;  /* 0x000000080800780c */ /* 0x040fe40005764270 */
[----:B------:R-:W-:Y:S02]  /*2410*/  ISETP.GT.AND P4, PT, R8, 0x1, !P1 ;  /* 0x000000010800780c */ /* 0x000fe40004f84270 */
[----:B------:R-:W-:Y:S02]  /*2420*/  ISETP.LT.OR P3, PT, R4, 0x9, P3 ;  /* 0x000000090400780c */ /* 0x000fe40001f61670 */
[----:B------:R-:W-:-:S02]  /*2430*/  ISETP.GE.AND P5, PT, R14, 0x11, PT ;  /* 0x000000110e00780c */ /* 0x000fc40003fa6270 */
[----:B------:R-:W-:Y:S02]  /*2440*/  FSEL R129, R28, -INF , !P3 ;  /* 0xff8000001c817808 */ /* 0x000fe40005800000 */
[----:B------:R-:W-:Y:S02]  /*2450*/  ISETP.LT.OR P4, PT, R4, 0x2, P4 ;  /* 0x000000020400780c */ /* 0x000fe40002781670 */
[----:B------:R-:W-:Y:S02]  /*2460*/  ISETP.GT.AND P3, PT, R8, 0x10, !P5 ;  /* 0x000000100800780c */ /* 0x000fe40006f64270 */
[----:B------:R-:W-:Y:S02]  /*2470*/  ISETP.GE.AND P6, PT, R14, 0xa, PT ;  /* 0x0000000a0e00780c */ /* 0x000fe40003fc6270 */
[----:B------:R-:W-:Y:S02]  /*2480*/  FSEL R103, R25, -INF , !P4 ;  /* 0xff80000019677808 */ /* 0x000fe40006000000 */
[----:B------:R-:W-:-:S02]  /*2490*/  P2R R92, PR, RZ, 0x20 ;  /* 0x00000020ff5c7803 */ /* 0x000fc40000000000 */
[----:B------:R-:W-:Y:S01]  /*24a0*/  ISETP.LT.OR P3, PT, R4, 0x11, P3 ;  /* 0x000000110400780c */ /* 0x000fe20001f61670 */
[----:B0-----:R-:W-:Y:S01]  /*24b0*/  IMAD.IADD R28, R88, 0x1, R0 ;  /* 0x00000001581c7824 */ /* 0x001fe200078e0200 */
[----:B------:R-:W-:Y:S02]  /*24c0*/  ISETP.GT.AND P4, PT, R8, 0x9, !P6 ;  /* 0x000000090800780c */ /* 0x000fe40007784270 */
[----:B------:R-:W-:Y:S02]  /*24d0*/  ISETP.GE.AND P5, PT, R14, 0x12, PT ;  /* 0x000000120e00780c */ /* 0x000fe40003fa6270 */
[----:B------:R-:W-:Y:S02]  /*24e0*/  FSEL R127, R32, -INF , !P3 ;  /* 0xff800000207f7808 */ /* 0x000fe40005800000 */
[----:B------:R-:W-:Y:S02]  /*24f0*/  ISETP.LT.OR P4, PT, R4, 0xa, P4 ;  /* 0x0000000a0400780c */ /* 0x000fe40002781670 */
[----:B------:R-:W-:-:S02]  /*2500*/  ISETP.GT.AND P3, PT, R8, 0x11, !P5 ;  /* 0x000000110800780c */ /* 0x000fc40006f64270 */
[----:B------:R-:W-:Y:S02]  /*2510*/  FSEL R105, R29, -INF , !P4 ;  /* 0xff8000001d697808 */ /* 0x000fe40006000000 */
[----:B------:R-:W-:Y:S02]  /*2520*/  ISETP.LT.OR P3, PT, R4, 0x12, P3 ;  /* 0x000000120400780c */ /* 0x000fe40001f61670 */
[----:B------:R-:W-:Y:S02]  /*2530*/  ISETP.GE.AND P4, PT, R14, 0x19, PT ;  /* 0x000000190e00780c */ /* 0x000fe40003f86270 */
[----:B------:R-:W-:Y:S02]  /*2540*/  FSEL R107, R33, -INF , !P3 ;  /* 0xff800000216b7808 */ /* 0x000fe40005800000 */
[----:B------:R-:W-:Y:S02]  /*2550*/  ISETP.GT.AND P3, PT, R8, 0x18, !P4 ;  /* 0x000000180800780c */ /* 0x000fe40006764270 */
[----:B------:R-:W-:-:S02]  /*2560*/  P2R R94, PR, RZ, 0x10 ;  /* 0x00000010ff5e7803 */ /* 0x000fc40000000000 */
[----:B------:R-:W-:Y:S02]  /*2570*/  ISETP.LT.OR P3, PT, R4, 0x19, P3 ;  /* 0x000000190400780c */ /* 0x000fe40001f61670 */
[----:B------:R-:W-:Y:S02]  /*2580*/  ISETP.GE.AND P4, PT, R14, 0x1a, PT ;  /* 0x0000001a0e00780c */ /* 0x000fe40003f86270 */
[----:B------:R-:W-:Y:S02]  /*2590*/  FSEL R125, R36, -INF , !P3 ;  /* 0xff800000247d7808 */ /* 0x000fe40005800000 */
[----:B------:R-:W-:Y:S02]  /*25a0*/  ISETP.GT.AND P3, PT, R8, 0x19, !P4 ;  /* 0x000000190800780c */ /* 0x000fe40006764270 */
[----:B------:R-:W-:Y:S02]  /*25b0*/  P2R R36, PR, RZ, 0x10 ;  /* 0x00000010ff247803 */ /* 0x000fe40000000000 */
[----:B------:R-:W-:-:S02]  /*25c0*/  ISETP.LT.OR P3, PT, R4, 0x1a, P3 ;  /* 0x0000001a0400780c */ /* 0x000fc40001f61670 */
[----:B------:R-:W-:Y:S02]  /*25d0*/  ISETP.GE.AND P4, PT, R14, 0x21, PT ;  /* 0x000000210e00780c */ /* 0x000fe40003f86270 */
[----:B------:R-:W-:Y:S02]  /*25e0*/  FSEL R123, R37, -INF , !P3 ;  /* 0xff800000257b7808 */ /* 0x000fe40005800000 */
[----:B------:R-:W-:Y:S02]  /*25f0*/  ISETP.GT.AND P3, PT, R8, 0x20, !P4 ;  /* 0x000000200800780c */ /* 0x000fe40006764270 */
[----:B------:R-:W-:Y:S02]  /*2600*/  P2R R95, PR, RZ, 0x10 ;  /* 0x00000010ff5f7803 */ /* 0x000fe40000000000 */
[----:B------:R-:W-:Y:S02]  /*2610*/  ISETP.LT.OR P3, PT, R4, 0x21, P3 ;  /* 0x000000210400780c */ /* 0x000fe40001f61670 */
[----:B------:R-:W-:-:S02]  /*2620*/  ISETP.GE.AND P4, PT, R14, 0x22, PT ;  /* 0x000000220e00780c */ /* 0x000fc40003f86270 */
[----:B------:R-:W-:Y:S02]  /*2630*/  FSEL R121, R40, -INF , !P3 ;  /* 0xff80000028797808 */ /* 0x000fe40005800000 */
[----:B------:R-:W-:Y:S02]  /*2640*/  ISETP.GT.AND P3, PT, R8, 0x21, !P4 ;  /* 0x000000210800780c */ /* 0x000fe40006764270 */
[----:B------:R-:W-:Y:S02]  /*2650*/  P2R R40, PR, RZ, 0x10 ;  /* 0x00000010ff287803 */ /* 0x000fe40000000000 */
[----:B------:R-:W-:Y:S02]  /*2660*/  ISETP.LT.OR P3, PT, R4, 0x22, P3 ;  /* 0x000000220400780c */ /* 0x000fe40001f61670 */
[----:B------:R-:W-:Y:S02]  /*2670*/  ISETP.GE.AND P4, PT, R14, 0x29, PT ;  /* 0x000000290e00780c */ /* 0x000fe40003f86270 */
[----:B------:R-:W-:-:S02]  /*2680*/  FSEL R109, R41, -INF , !P3 ;  /* 0xff800000296d7808 */ /* 0x000fc40005800000 */
[----:B------:R-:W-:Y:S02]  /*2690*/  ISETP.GT.AND P3, PT, R8, 0x28, !P4 ;  /* 0x000000280800780c */ /* 0x000fe40006764270 */
[----:B------:R-:W-:Y:S02]  /*26a0*/  P2R R96, PR, RZ, 0x10 ;  /* 0x00000010ff607803 */ /* 0x000fe40000000000 */
[----:B------:R-:W-:Y:S02]  /*26b0*/  ISETP.LT.OR P3, PT, R4, 0x29, P3 ;  /* 0x000000290400780c */ /* 0x000fe40001f61670 */
[----:B------:R-:W-:Y:S02]  /*26c0*/  ISETP.GE.AND P4, PT, R14, 0x2a, PT ;  /* 0x0000002a0e00780c */ /* 0x000fe40003f86270 */
[----:B------:R-:W-:Y:S02]  /*26d0*/  FSEL R119, R44, -INF , !P3 ;  /* 0xff8000002c777808 */ /* 0x000fe40005800000 */
[----:B------:R-:W-:-:S02]  /*26e0*/  ISETP.GT.AND P3, PT, R8, 0x29, !P4 ;  /* 0x000000290800780c */ /* 0x000fc40006764270 */
[----:B------:R-:W-:Y:S02]  /*26f0*/  P2R R44, PR, RZ, 0x10 ;  /* 0x00000010ff2c7803 */ /* 0x000fe40000000000 */
        /* <DEDUP_REMOVED lines=81> */
[----:B------:R-:W-:Y:S02]  /*2c10*/  P2R R93, PR, RZ, 0x20 ;  /* 0x00000020ff5d7803 */ /* 0x000fe40000000000 */
[----:B------:R-:W-:-:S02]  /*2c20*/  FSEL R77, R77, -INF , !P3 ;  /* 0xff8000004d4d7808 */ /* 0x000fc40005800000 */
[----:B------:R-:W-:Y:S02]  /*2c30*/  ISETP.GE.AND P3, PT, R14, 0x71, PT ;  /* 0x000000710e00780c */ /* 0x000fe40003f66270 */
[----:B------:R-:W-:Y:S02]  /*2c40*/  P2R R90, PR, RZ, 0x40 ;  /* 0x00000040ff5a7803 */ /* 0x000fe40000000000 */
[----:B------:R-:W-:Y:S02]  /*2c50*/  ISETP.GT.AND P4, PT, R8, 0x70, !P3 ;  /* 0x000000700800780c */ /* 0x000fe40005f84270 */
[----:B------:R-:W-:Y:S02]  /*2c60*/  VIADDMNMX R20, R0, R91, R20, PT ;  /* 0x0000005b00147246 */ /* 0x000fe40003800114 */
[----:B------:R-:W-:-:S04]  /*2c70*/  ISETP.LT.OR P4, PT, R4, 0x71, P4 ;  /* 0x000000710400780c */ /* 0x000fc80002781670 */
[----:B------:R-:W-:Y:S02]  /*2c80*/  FSEL R7, R80, -INF , !P4 ;  /* 0xff80000050077808 */ /* 0x000fe40006000000 */
[----:B------:R-:W-:-:S04]  /*2c90*/  ISETP.GE.AND P4, PT, R14, 0x72, PT ;  /* 0x000000720e00780c */ /* 0x000fc80003f86270 */
[----:B------:R-:W-:-:S04]  /*2ca0*/  ISETP.GT.AND P5, PT, R8, 0x71, !P4 ;  /* 0x000000710800780c */ /* 0x000fc800067a4270 */
[----:B------:R-:W-:-:S04]  /*2cb0*/  ISETP.LT.OR P5, PT, R4, 0x72, P5 ;  /* 0x000000720400780c */ /* 0x000fc80002fa1670 */
[----:B------:R-:W-:Y:S02]  /*2cc0*/  FSEL R81, R81, -INF , !P5 ;  /* 0xff80000051517808 */ /* 0x000fe40006800000 */
[----:B------:R-:W-:-:S04]  /*2cd0*/  ISETP.GE.AND P5, PT, R14, 0x79, PT ;  /* 0x000000790e00780c */ /* 0x000fc80003fa6270 */
[----:B------:R-:W-:-:S04]  /*2ce0*/  ISETP.GT.AND P6, PT, R8, 0x78, !P5 ;  /* 0x000000780800780c */ /* 0x000fc80006fc4270 */
[----:B------:R-:W-:-:S04]  /*2cf0*/  ISETP.LT.OR P6, PT, R4, 0x79, P6 ;  /* 0x000000790400780c */ /* 0x000fc800037c1670 */
[----:B------:R-:W-:Y:S02]  /*2d00*/  FSEL R3, R84, -INF , !P6 ;  /* 0xff80000054037808 */ /* 0x000fe40007000000 */
[----:B------:R-:W-:-:S04]  /*2d10*/  ISETP.GE.AND P6, PT, R14, 0x1, PT ;  /* 0x000000010e00780c */ /* 0x000fc80003fc6270 */
[----:B------:R-:W-:Y:S02]  /*2d20*/  P2R R10, PR, RZ, 0x40 ;  /* 0x00000040ff0a7803 */ /* 0x000fe40000000000 */
[----:B------:R-:W-:-:S04]  /*2d30*/  ISETP.GT.AND P6, PT, R8, RZ, !P6 ;  /* 0x000000ff0800720c */ /* 0x000fc800077c4270 */
[----:B------:R-:W-:-:S04]  /*2d40*/  ISETP.LT.OR P6, PT, R4, 0x1, P6 ;  /* 0x000000010400780c */ /* 0x000fc800037c1670 */
[----:B------:R-:W-:Y:S02]  /*2d50*/  FSEL R24, R24, -INF , !P6 ;  /* 0xff80000018187808 */ /* 0x000fe40007000000 */
[----:B------:R-:W-:-:S04]  /*2d60*/  ISETP.GE.AND P6, PT, R14, 0x7a, PT ;  /* 0x0000007a0e00780c */ /* 0x000fc80003fc6270 */
[----:B------:R-:W-:Y:S02]  /*2d70*/  P2R R14, PR, RZ, 0x40 ;  /* 0x00000040ff0e7803 */ /* 0x000fe40000000000 */
[----:B------:R-:W-:-:S04]  /*2d80*/  ISETP.GT.AND P6, PT, R8, 0x79, !P6 ;  /* 0x000000790800780c */ /* 0x000fc800077c4270 */
[----:B------:R-:W-:-:S04]  /*2d90*/  ISETP.LT.OR P6, PT, R4, 0x7a, P6 ;  /* 0x0000007a0400780c */ /* 0x000fc800037c1670 */
[----:B------:R-:W-:Y:S02]  /*2da0*/  FSEL R85, R85, -INF , !P6 ;  /* 0xff80000055557808 */ /* 0x000fe40007000000 */
[----:B------:R-:W-:-:S13]  /*2db0*/  PLOP3.LUT P6, PT, PT, PT, UP0, 0x40, 0x0 ;  /* 0x000000000000781c */ /* 0x000fda0003fce808 */
[----:B------:R-:W-:Y:S05]  /*2dc0*/  @P6 BRA `(.L_x_1007) ;  /* 0x0000000000646947 */ /* 0x000fea0003800000 */
        /* <DEDUP_REMOVED lines=14> */
.L_x_1009:
[----:B------:R-:W-:Y:S02]  /*2eb0*/  ULDC UR6, c[0x0][0x9e4] ;  /* 0x0002790000067ab9 */ /* 0x000fe40000000800 */
[----:B------:R-:W-:-:S05]  /*2ec0*/  IMAD.U32 R4, RZ, RZ, UR6 ;  /* 0x00000006ff047e24 */ /* 0x000fca000f8e00ff */
[----:B------:R-:W-:-:S13]  /*2ed0*/  ISETP.NE.AND P6, PT, R4, 0x1, PT ;  /* 0x000000010400780c */ /* 0x000fda0003fc5270 */
[----:B------:R-:W0:Y:S02]  /*2ee0*/  @P6 LDC.64 R32, c[0x0][0x9e8] ;  /* 0x00027a00ff206b82 */ /* 0x000e240000000a00 */
[----:B0-----:R-:W-:-:S05]  /*2ef0*/  @P6 IMAD.HI.U32 R0, R29, R32, RZ ;  /* 0x000000201d006227 */ /* 0x001fca00078e00ff */
[----:B------:R-:W-:-:S07]  /*2f00*/  @P6 SHF.R.U32.HI R29, RZ, R33, R0 ;  /* 0x00000021ff1d6219 */ /* 0x000fce0000011600 */
.L_x_1010:
[----:B------:R-:W-:Y:S05]  /*2f10*/  BSYNC B0 ;  /* 0x0000000000007941 */ /* 0x000fea0003800000 */
.L_x_1008:
[----:B------:R-:W-:-:S04]  /*2f20*/  IMAD R29, R29, R4, -R12 ;  /* 0x000000041d1d7224 */ /* 0x000fc800078e0a0c */
[----:B------:R-:W-:-:S05]  /*2f30*/  IMAD R29, R16, -0x2, R29 ;  /* 0xfffffffe101d7824 */ /* 0x000fca00078e021d */
[----:B------:R-:W-:Y:S02]  /*2f40*/  VIADDMNMX R20, R29, R4, R20, PT ;  /* 0x000000041d147246 */ /* 0x000fe40003800114 */
[----:B------:R-:W-:-:S07]  /*2f50*/  VIMNMX R28, R28, R29, !PT ;  /* 0x0000001d1c1c7248 */ /* 0x000fce0007fe0100 */
.L_x_1007:
[----:B------:R-:W-:Y:S01]  /*2f60*/  ISETP.GT.AND P1, PT, R28, 0x1, !P1 ;  /* 0x000000011c00780c */ /* 0x000fe20004f24270 */
[----:B------:R-:W-:Y:S01]  /*2f70*/  UISETP.NE.AND UP1, UPT, UR46, URZ, UPT ;  /* 0x0000003f2e00728c */ /* 0x000fe2000bf25270 */
[----:B------:R-:W-:Y:S01]  /*2f80*/  ISETP.NE.AND P6, PT, R90, RZ, PT ;  /* 0x000000ff5a00720c */ /* 0x000fe20003fc5270 */
[----:B------:R-:W-:Y:S01]  /*2f90*/  UISETP.NE.AND UP0, UPT, UR45, URZ, UPT ;  /* 0x0000003f2d00728c */ /* 0x000fe2000bf05270 */
[----:B------:R-:W-:Y:S01]  /*2fa0*/  ISETP.LT.OR P1, PT, R20, 0x2, P1 ;  /* 0x000000021400780c */ /* 0x000fe20000f21670 */
[----:B------:R-:W-:Y:S01]  /*2fb0*/  UMOV UR10, UR42 ;  /* 0x0000002a000a7c82 */ /* 0x000fe20008000000 */
[C---:B------:R-:W-:Y:S02]  /*2fc0*/  ISETP.GT.AND P2, PT, R28.reuse, 0x8, !P2 ;  /* 0x000000081c00780c */ /* 0x040fe40005744270 */
[----:B------:R-:W-:Y:S02]  /*2fd0*/  FSEL R27, R27, -INF , !P1 ;  /* 0xff8000001b1b7808 */ /* 0x000fe40004800000 */
[----:B------:R-:W-:-:S02]  /*2fe0*/  ISETP.GT.AND P1, PT, R28, 0x9, !P6 ;  /* 0x000000091c00780c */ /* 0x000fc40007724270 */
[C---:B------:R-:W-:Y:S01]  /*2ff0*/  ISETP.LT.OR P2, PT, R20.reuse, 0x9, P2 ;  /* 0x000000091400780c */ /* 0x040fe20001741670 */
[----:B------:R-:W-:Y:S01]  /*3000*/  @UP1 ULDC UR6, c[0x0][0x44c] ;  /* 0x0001130000061ab9 */ /* 0x000fe20000000800 */
[----:B------:R-:W-:Y:S01]  /*3010*/  ISETP.LT.OR P1, PT, R20, 0xa, P1 ;  /* 0x0000000a1400780c */ /* 0x000fe20000f21670 */
[----:B------:R-:W-:Y:S01]  /*3020*/  UIMAD.WIDE.U32 UR6, UR42, UR6, URZ ;  /* 0x000000062a0672a5 */ /* 0x000fe2000f8e003f */
[----:B------:R-:W-:Y:S01]  /*3030*/  FSEL R29, R30, -INF , !P2 ;  /* 0xff8000001e1d7808 */ /* 0x000fe20005000000 */
[----:B------:R-:W-:Y:S01]  /*3040*/  @UP1 ULDC UR14, c[0x0][0x450] ;  /* 0x00011400000e1ab9 */ /* 0x000fe20000000800 */
[----:B------:R-:W-:Y:S01]  /*3050*/  FSEL R31, R31, -INF , !P1 ;  /* 0xff8000001f1f7808 */ /* 0x000fe20004800000 */
[----:B------:R-:W-:Y:S01]  /*3060*/  @UP1 USHF.R.U32.HI UR10, URZ, UR14, UR7 ;  /* 0x0000000e3f0a1299 */ /* 0x000fe20008011607 */
[----:B------:R-:W-:Y:S02]  /*3070*/  ISETP.NE.AND P1, PT, R92, RZ, PT ;  /* 0x000000ff5c00720c */ /* 0x000fe40003f25270 */
[----:B------:R-:W-:Y:S01]  /*3080*/  ISETP.NE.AND P2, PT, R37, RZ, PT ;  /* 0x000000ff2500720c */ /* 0x000fe20003f45270 */
[----:B------:R-:W-:Y:S01]  /*3090*/  UIADD3 UR47, UR47, UR10, URZ ;  /* 0x0000000a2f2f7290 */ /* 0x000fe2000fffe03f */
[----:B------:R-:W-:-:S02]  /*30a0*/  ISETP.GT.AND P1, PT, R28, 0x10, !P1 ;  /* 0x000000101c00780c */ /* 0x000fc40004f24270 */
[----:B------:R-:W-:Y:S01]  /*30b0*/  ISETP.NE.AND P6, PT, R41, RZ, PT ;  /* 0x000000ff2900720c */ /* 0x000fe20003fc5270 */
[----:B------:R-:W-:Y:S01]  /*30c0*/  UIADD3 UR6, UR47, UR11, URZ ;  /* 0x0000000b2f067290 */ /* 0x000fe2000fffe03f */
[----:B------:R-:W-:Y:S02]  /*30d0*/  ISETP.LT.OR P1, PT, R20, 0x11, P1 ;  /* 0x000000111400780c */ /* 0x000fe40000f21670 */
[----:B------:R-:W-:Y:S02]  /*30e0*/  FMNMX.FTZ R0, R24, R103, !PT ;  /* 0x0000006718007209 */ /* 0x000fe40007810000 */
[----:B------:R-:W-:Y:S02]  /*30f0*/  FSEL R33, R34, -INF , !P1 ;  /* 0xff80000022217808 */ /* 0x000fe40004800000 */
[----:B------:R-:W-:Y:S02]  /*3100*/  ISETP.NE.AND P1, PT, R93, RZ, PT ;  /* 0x000000ff5d00720c */ /* 0x000fe40003f25270 */
[----:B------:R-:W-:-:S02]  /*3110*/  FMNMX.FTZ R0, R129, R0, !PT ;  /* 0x0000000081007209 */ /* 0x000fc40007810000 */
[----:B------:R-:W-:Y:S02]  /*3120*/  ISETP.GT.AND P1, PT, R28, 0x11, !P1 ;  /* 0x000000111c00780c */ /* 0x000fe40004f24270 */
[----:B------:R-:W-:Y:S02]  /*3130*/  FMNMX.FTZ R0, R105, R0, !PT ;  /* 0x0000000069007209 */ /* 0x000fe40007810000 */
[----:B------:R-:W-:Y:S02]  /*3140*/  ISETP.LT.OR P1, PT, R20, 0x12, P1 ;  /* 0x000000121400780c */ /* 0x000fe40000f21670 */
[----:B------:R-:W-:Y:S02]  /*3150*/  FMNMX.FTZ R0, R127, R0, !PT ;  /* 0x000000007f007209 */ /* 0x000fe40007810000 */
[----:B------:R-:W-:Y:S02]  /*3160*/  FSEL R35, R35, -INF , !P1 ;  /* 0xff80000023237808 */ /* 0x000fe40004800000 */
[----:B------:R-:W-:-:S02]  /*3170*/  ISETP.NE.AND P1, PT, R94, RZ, PT ;  /* 0x000000ff5e00720c */ /* 0x000fc40003f25270 */
[----:B------:R-:W-:Y:S02]  /*3180*/  FMNMX.FTZ R0, R107, R0, !PT ;  /* 0x000000006b007209 */ /* 0x000fe40007810000 */
[----:B------:R-:W-:Y:S02]  /*3190*/  ISETP.GT.AND P1, PT, R28, 0x18, !P1 ;  /* 0x000000181c00780c */ /* 0x000fe40004f24270 */
[----:B------:R-:W-:Y:S02]  /*31a0*/  FMNMX.FTZ R0, R125, R0, !PT ;  /* 0x000000007d007209 */ /* 0x000fe40007810000 */
[----:B------:R-:W-:Y:S02]  /*31b0*/  ISETP.LT.OR P1, PT, R20, 0x19, P1 ;  /* 0x000000191400780c */ /* 0x000fe40000f21670 */
[----:B------:R-:W-:Y:S02]  /*31c0*/  FMNMX.FTZ R0, R123, R0, !PT ;  /* 0x000000007b007209 */ /* 0x000fe40007810000 */
[----:B------:R-:W-:-:S02]  /*31d0*/  FSEL R37, R38, -INF , !P1 ;  /* 0xff80000026257808 */ /* 0x000fc40004800000 */
[----:B------:R-:W-:Y:S02]  /*31e0*/  ISETP.NE.AND P1, PT, R36, RZ, PT ;  /* 0x000000ff2400720c */ /* 0x000fe40003f25270 */
[----:B------:R-:W-:Y:S02]  /*31f0*/  FMNMX.FTZ R0, R121, R0, !PT ;  /* 0x0000000079007209 */ /* 0x000fe40007810000 */
[----:B------:R-:W-:Y:S02]  /*3200*/  ISETP.GT.AND P1, PT, R28, 0x19, !P1 ;  /* 0x000000191c00780c */ /* 0x000fe40004f24270 */
[----:B------:R-:W-:Y:S02]  /*3210*/  FMNMX.FTZ R0, R109, R0, !PT ;  /* 0x000000006d007209 */ /* 0x000fe40007810000 */
[----:B------:R-:W-:Y:S02]  /*3220*/  ISETP.LT.OR P1, PT, R20, 0x1a, P1 ;  /* 0x0000001a1400780c */ /* 0x000fe40000f21670 */
[----:B------:R-:W-:-:S02]  /*3230*/  FMNMX.FTZ R0, R119, R0, !PT ;  /* 0x0000000077007209 */ /* 0x000fc40007810000 */
[----:B------:R-:W-:Y:S02]  /*3240*/  FSEL R39, R39, -INF , !P1 ;  /* 0xff80000027277808 */ /* 0x000fe40004800000 */
[----:B------:R-:W-:Y:S02]  /*3250*/  ISETP.NE.AND P1, PT, R95, RZ, PT ;  /* 0x000000ff5f00720c */ /* 0x000fe40003f25270 */
[----:B------:R-:W-:Y:S02]  /*3260*/  FMNMX.FTZ R0, R117, R0, !PT ;  /* 0x0000000075007209 */ /* 0x000fe40007810000 */
[----:B------:R-:W-:Y:S02]  /*3270*/  ISETP.GT.AND P1, PT, R28, 0x20, !P1 ;  /* 0x000000201c00780c */ /* 0x000fe40004f24270 */
[----:B------:R-:W-:Y:S02]  /*3280*/  FMNMX.FTZ R0, R115, R0, !PT ;  /* 0x0000000073007209 */ /* 0x000fe40007810000 */
[----:B------:R-:W-:-:S02]  /*3290*/  ISETP.LT.OR P1, PT, R20, 0x21, P1 ;  /* 0x000000211400780c */ /* 0x000fc40000f21670 */
[----:B------:R-:W-:Y:S02]  /*32a0*/  FMNMX.FTZ R0, R113, R0, !PT ;  /* 0x0000000071007209 */ /* 0x000fe40007810000 */
[----:B------:R-:W-:Y:S02]  /*32b0*/  FSEL R41, R42, -INF , !P1 ;  /* 0xff8000002a297808 */ /* 0x000fe40004800000 */
[----:B------:R-:W-:Y:S02]  /*32c0*/  ISETP.NE.AND P1, PT, R40, RZ, PT ;  /* 0x000000ff2800720c */ /* 0x000fe40003f25270 */
[----:B------:R-:W-:Y:S02]  /*32d0*/  FMNMX.FTZ R0, R111, R0, !PT ;  /* 0x000000006f007209 */ /* 0x000fe40007810000 */
[----:B------:R-:W-:Y:S02]  /*32e0*/  ISETP.GT.AND P1, PT, R28, 0x21, !P1 ;  /* 0x000000211c00780c */ /* 0x000fe40004f24270 */
[----:B------:R-:W-:-:S02]  /*32f0*/  FMNMX.FTZ R0, R53, R0, !PT ;  /* 0x0000000035007209 */ /* 0x000fc40007810000 */
[----:B------:R-:W-:Y:S02]  /*3300*/  ISETP.LT.OR P1, PT, R20, 0x22, P1 ;  /* 0x000000221400780c */ /* 0x000fe40000f21670 */
[----:B------:R-:W-:Y:S02]  /*3310*/  FMNMX.FTZ R0, R25, R0, !PT ;  /* 0x0000000019007209 */ /* 0x000fe40007810000 */
[----:B------:R-:W-:Y:S02]  /*3320*/  FSEL R43, R43, -INF , !P1 ;  /* 0xff8000002b2b7808 */ /* 0x000fe40004800000 */
[----:B------:R-:W-:Y:S02]  /*3330*/  ISETP.NE.AND P1, PT, R96, RZ, PT ;  /* 0x000000ff6000720c */ /* 0x000fe40003f25270 */
[----:B------:R-:W-:Y:S02]  /*3340*/  FMNMX.FTZ R0, R57, R0, !PT ;  /* 0x0000000039007209 */ /* 0x000fe40007810000 */
[----:B------:R-:W-:-:S02]  /*3350*/  ISETP.GT.AND P1, PT, R28, 0x28, !P1 ;  /* 0x000000281c00780c */ /* 0x000fc40004f24270 */
[----:B------:R-:W-:Y:S02]  /*3360*/  FMNMX.FTZ R0, R21, R0, !PT ;  /* 0x0000000015007209 */ /* 0x000fe40007810000 */
        /* <DEDUP_REMOVED lines=17> */
[----:B------:R-:W-:Y:S02]  /*3480*/  ISETP.GT.AND P1, PT, R28, 0x31, !P2 ;  /* 0x000000311c00780c */ /* 0x000fe40005724270 */
[----:B------:R-:W-:Y:S02]  /*3490*/  FMNMX.FTZ R0, R9, R0, !PT ;  /* 0x0000000009007209 */ /* 0x000fe40007810000 */
[----:B------:R-:W-:Y:S02]  /*34a0*/  ISETP.LT.OR P1, PT, R20, 0x32, P1 ;  /* 0x000000321400780c */ /* 0x000fe40000f21670 */
[----:B------:R-:W-:Y:S02]  /*34b0*/  FMNMX.FTZ R0, R77, R0, !PT ;  /* 0x000000004d007209 */ /* 0x000fe40007810000 */
[----:B------:R-:W-:Y:S02]  /*34c0*/  FSEL R51, R51, -INF , !P1 ;  /* 0xff80000033337808 */ /* 0x000fe40004800000 */
        /* <DEDUP_REMOVED lines=10> */
[----:B------:R-:W-:Y:S01]  /*3570*/  ISETP.NE.AND P2, PT, R101, RZ, PT ;  /* 0x000000ff6500720c */ /* 0x000fe20003f45270 */
[----:B------:R-:W0:Y:S01]  /*3580*/  SHFL.BFLY PT, R131, R0, 0x2, 0x1f ;  /* 0x0c401f0000837f89 */ /* 0x000e2200000e0000 */
[----:B------:R-:W-:Y:S02]  /*3590*/  FSEL R55, R55, -INF , !P1 ;  /* 0xff80000037377808 */ /* 0x000fe40004800000 */
[----:B------:R-:W-:-:S02]  /*35a0*/  ISETP.NE.AND P1, PT, R52, RZ, PT ;  /* 0x000000ff3400720c */ /* 0x000fc40003f25270 */
[----:B------:R-:W-:Y:S02]  /*35b0*/  ISETP.NE.AND P6, PT, R72, RZ, PT ;  /* 0x000000ff4800720c */ /* 0x000fe40003fc5270 */
[C---:B------:R-:W-:Y:S02]  /*35c0*/  ISETP.GT.AND P1, PT, R28.reuse, 0x40, !P1 ;  /* 0x000000401c00780c */ /* 0x040fe40004f24270 */
[----:B------:R-:W-:Y:S02]  /*35d0*/  ISETP.GT.AND P3, PT, R28, 0x70, !P3 ;  /* 0x000000701c00780c */ /* 0x000fe40005f64270 */
[----:B------:R-:W-:Y:S02]  /*35e0*/  ISETP.LT.OR P1, PT, R20, 0x41, P1 ;  /* 0x000000411400780c */ /* 0x000fe40000f21670 */
[----:B------:R-:W-:Y:S02]  /*35f0*/  ISETP.GT.AND P4, PT, R28, 0x71, !P4 ;  /* 0x000000711c00780c */ /* 0x000fe40006784270 */
[----:B------:R-:W-:-:S02]  /*3600*/  FSEL R93, R58, -INF , !P1 ;  /* 0xff8000003a5d7808 */ /* 0x000fc40004800000 */
[----:B------:R-:W-:Y:S02]  /*3610*/  ISETP.NE.AND P1, PT, R56, RZ, PT ;  /* 0x000000ff3800720c */ /* 0x000fe40003f25270 */
[C---:B------:R-:W-:Y:S02]  /*3620*/  ISETP.GT.AND P5, PT, R28.reuse, 0x78, !P5 ;  /* 0x000000781c00780c */ /* 0x040fe40006fa4270 */
[----:B------:R-:W-:Y:S02]  /*3630*/  ISETP.GT.AND P1, PT, R28, 0x41, !P1 ;  /* 0x000000411c00780c */ /* 0x000fe40004f24270 */
[C---:B------:R-:W-:Y:S02]  /*3640*/  ISETP.LT.OR P3, PT, R20.reuse, 0x71, P3 ;  /* 0x000000711400780c */ /* 0x040fe40001f61670 */
[----:B------:R-:W-:Y:S02]  /*3650*/  ISETP.LT.OR P1, PT, R20, 0x42, P1 ;  /* 0x000000421400780c */ /* 0x000fe40000f21670 */
[----:B0-----:R-:W-:-:S02]  /*3660*/  FMNMX.FTZ R131, R0, R131, !PT ;  /* 0x0000008300837209 */ /* 0x001fc40007810000 */
[----:B------:R-:W-:Y:S02]  /*3670*/  FSEL R59, R59, -INF , !P1 ;  /* 0xff8000003b3b7808 */ /* 0x000fe40004800000 */
[----:B------:R-:W-:Y:S01]  /*3680*/  ISETP.NE.AND P1, PT, R98, RZ, PT ;  /* 0x000000ff6200720c */ /* 0x000fe20003f25270 */
[----:B------:R-:W0:Y:S01]  /*3690*/  SHFL.BFLY PT, R4, R131, 0x1, 0x1f ;  /* 0x0c201f0083047f89 */ /* 0x000e2200000e0000 */
[----:B------:R-:W-:Y:S02]  /*36a0*/  ISETP.LT.OR P4, PT, R20, 0x72, P4 ;  /* 0x000000721400780c */ /* 0x000fe40002781670 */
[----:B------:R-:W-:Y:S02]  /*36b0*/  ISETP.GT.AND P1, PT, R28, 0x48, !P1 ;  /* 0x000000481c00780c */ /* 0x000fe40004f24270 */
[C---:B------:R-:W-:Y:S02]  /*36c0*/  ISETP.LT.OR P5, PT, R20.reuse, 0x79, P5 ;  /* 0x000000791400780c */ /* 0x040fe40002fa1670 */
[----:B------:R-:W-:-:S02]  /*36d0*/  ISETP.LT.OR P1, PT, R20, 0x49, P1 ;  /* 0x000000491400780c */ /* 0x000fc40000f21670 */
[----:B------:R-:W-:Y:S02]  /*36e0*/  FSEL R83, R83, -INF , !P4 ;  /* 0xff80000053537808 */ /* 0x000fe40006000000 */
[----:B------:R-:W-:Y:S02]  /*36f0*/  FSEL R95, R62, -INF , !P1 ;  /* 0xff8000003e5f7808 */ /* 0x000fe40004800000 */
[----:B------:R-:W-:-:S04]  /*3700*/  ISETP.NE.AND P1, PT, R60, RZ, PT ;  /* 0x000000ff3c00720c */ /* 0x000fc80003f25270 */
[----:B------:R-:W-:-:S04]  /*3710*/  ISETP.GT.AND P1, PT, R28, 0x49, !P1 ;  /* 0x000000491c00780c */ /* 0x000fc80004f24270 */
[----:B------:R-:W-:Y:S02]  /*3720*/  ISETP.LT.OR P1, PT, R20, 0x4a, P1 ;  /* 0x0000004a1400780c */ /* 0x000fe40000f21670 */
[----:B0-----:R-:W-:Y:S02]  /*3730*/  FMNMX.FTZ R4, R131, R4, !PT ;  /* 0x0000000483047209 */ /* 0x001fe40007810000 */
[----:B------:R-:W-:Y:S02]  /*3740*/  FSEL R63, R63, -INF , !P1 ;  /* 0xff8000003f3f7808 */ /* 0x000fe40004800000 */
[----:B------:R-:W-:Y:S01]  /*3750*/  ISETP.NE.AND P1, PT, R99, RZ, PT ;  /* 0x000000ff6300720c */ /* 0x000fe20003f25270 */
[----:B------:R-:W-:-:S03]  /*3760*/  FFMA.FTZ R8, R2, R4, -8 ;  /* 0xc100000002087423 */ /* 0x000fc60000010004 */
[----:B------:R-:W-:-:S04]  /*3770*/  ISETP.GT.AND P1, PT, R28, 0x50, !P1 ;  /* 0x000000501c00780c */ /* 0x000fc80004f24270 */
[----:B------:R-:W-:-:S04]  /*3780*/  ISETP.LT.OR P1, PT, R20, 0x51, P1 ;  /* 0x000000511400780c */ /* 0x000fc80000f21670 */
[----:B------:R-:W-:Y:S02]  /*3790*/  FSEL R97, R66, -INF , !P1 ;  /* 0xff80000042617808 */ /* 0x000fe40004800000 */
[----:B------:R-:W-:-:S04]  /*37a0*/  ISETP.NE.AND P1, PT, R64, RZ, PT ;  /* 0x000000ff4000720c */ /* 0x000fc80003f25270 */
        /* <DEDUP_REMOVED lines=11> */
[----:B------:R-:W-:Y:S02]  /*3860*/  ISETP.GT.AND P1, PT, R28, 0x60, !P2 ;  /* 0x000000601c00780c */ /* 0x000fe40005724270 */
[----:B------:R-:W-:Y:S02]  /*3870*/  ISETP.NE.AND P2, PT, R76, RZ, PT ;  /* 0x000000ff4c00720c */ /* 0x000fe40003f45270 */
[----:B------:R-:W-:Y:S02]  /*3880*/  ISETP.LT.OR P1, PT, R20, 0x61, P1 ;  /* 0x000000611400780c */ /* 0x000fe40000f21670 */
[----:B------:R-:W-:Y:S02]  /*3890*/  ISETP.GT.AND P2, PT, R28, 0x69, !P2 ;  /* 0x000000691c00780c */ /* 0x000fe40005744270 */
[----:B------:R-:W-:-:S02]  /*38a0*/  FSEL R101, R74, -INF , !P1 ;  /* 0xff8000004a657808 */ /* 0x000fc40004800000 */
[----:B------:R-:W-:Y:S02]  /*38b0*/  ISETP.GT.AND P1, PT, R28, 0x61, !P6 ;  /* 0x000000611c00780c */ /* 0x000fe40007724270 */
[----:B------:R-:W-:Y:S02]  /*38c0*/  ISETP.NE.AND P6, PT, R10, RZ, PT ;  /* 0x000000ff0a00720c */ /* 0x000fe40003fc5270 */
[C---:B------:R-:W-:Y:S02]  /*38d0*/  ISETP.LT.OR P1, PT, R20.reuse, 0x62, P1 ;  /* 0x000000621400780c */ /* 0x040fe40000f21670 */
[----:B------:R-:W-:Y:S02]  /*38e0*/  ISETP.LT.OR P2, PT, R20, 0x6a, P2 ;  /* 0x0000006a1400780c */ /* 0x000fe40001741670 */
[----:B------:R-:W-:Y:S02]  /*38f0*/  FSEL R75, R75, -INF , !P1 ;  /* 0xff8000004b4b7808 */ /* 0x000fe40004800000 */
[----:B------:R-:W-:-:S02]  /*3900*/  FSETP.NEU.FTZ.AND P1, PT, R4, -INF , PT ;  /* 0xff8000000400780b */ /* 0x000fc40003f3d000 */
[----:B------:R-:W-:Y:S02]  /*3910*/  FSEL R79, R79, -INF , !P2 ;  /* 0xff8000004f4f7808 */ /* 0x000fe40005000000 */
[----:B------:R-:W-:Y:S02]  /*3920*/  FSEL R133, R8, RZ, P1 ;  /* 0x000000ff08857208 */ /* 0x000fe40000800000 */
[----:B------:R-:W-:Y:S02]  /*3930*/  ISETP.GT.AND P1, PT, R28, RZ, !P6 ;  /* 0x000000ff1c00720c */ /* 0x000fe40007724270 */
[----:B------:R-:W-:Y:S01]  /*3940*/  ISETP.NE.AND P6, PT, R14, RZ, PT ;  /* 0x000000ff0e00720c */ /* 0x000fe20003fc5270 */
[--C-:B------:R-:W-:Y:S01]  /*3950*/  FFMA.FTZ R14, R2, R24, -R133.reuse ;  /* 0x00000018020e7223 */ /* 0x100fe20000010885 */
[----:B------:R-:W-:Y:S01]  /*3960*/  ISETP.LT.OR P1, PT, R20, 0x1, P1 ;  /* 0x000000011400780c */ /* 0x000fe20000f21670 */
[--C-:B------:R-:W-:Y:S01]  /*3970*/  FFMA.FTZ R30, R2, R25, -R133.reuse ;  /* 0x00000019021e7223 */ /* 0x100fe20000010885 */
[----:B------:R-:W-:Y:S01]  /*3980*/  ISETP.GT.AND P6, PT, R28, 0x79, !P6 ;  /* 0x000000791c00780c */ /* 0x000fe200077c4270 */
[--C-:B------:R-:W-:Y:S01]  /*3990*/  FFMA.FTZ R115, R2, R115, -R133.reuse ;  /* 0x0000007302737223 */ /* 0x100fe20000010885 */
[----:B------:R-:W-:Y:S01]  /*39a0*/  FSEL R34, R26, -INF , !P1 ;  /* 0xff8000001a227808 */ /* 0x000fe20004800000 */
[----:B------:R0:W-:Y:S01]  /*39b0*/  MUFU.EX2 R40, R30 ;  /* 0x0000001e00287308 */ /* 0x0001e20000000800 */
[----:B------:R-:W-:Y:S01]  /*39c0*/  ISETP.NE.AND P1, PT, R102, RZ, PT ;  /* 0x000000ff6600720c */ /* 0x000fe20003f25270 */
[--C-:B------:R-:W-:Y:S01]  /*39d0*/  FFMA.FTZ R103, R2, R103, -R133.reuse ;  /* 0x0000006702677223 */ /* 0x100fe20000010885 */
[----:B------:R-:W-:Y:S01]  /*39e0*/  FMNMX.FTZ R10, R34, R27, !PT ;  /* 0x0000001b220a7209 */ /* 0x000fe20007810000 */
[--C-:B------:R-:W-:Y:S01]  /*39f0*/  FFMA.FTZ R117, R2, R117, -R133.reuse ;  /* 0x0000007502757223 */ /* 0x100fe20000010885 */
[----:B------:R-:W-:Y:S01]  /*3a00*/  ISETP.GT.AND P1, PT, R28, 0x68, !P1 ;  /* 0x000000681c00780c */ /* 0x000fe20004f24270 */
[C-C-:B------:R-:W-:Y:S01]  /*3a10*/  FFMA.FTZ R28, R2.reuse, R53, -R133.reuse ;  /* 0x00000035021c7223 */ /* 0x140fe20000010885 */
[----:B------:R-:W-:Y:S01]  /*3a20*/  FMNMX.FTZ R12, R29, R10, !PT ;  /* 0x0000000a1d0c7209 */ /* 0x000fe20007810000 */
[--C-:B------:R-:W-:Y:S01]  /*3a30*/  FFMA.FTZ R46, R2, R13, -R133.reuse ;  /* 0x0000000d022e7223 */ /* 0x100fe20000010885 */
[----:B------:R-:W-:Y:S01]  /*3a40*/  ISETP.LT.OR P1, PT, R20, 0x69, P1 ;  /* 0x000000691400780c */ /* 0x000fe20000f21670 */
[----:B------:R1:W-:Y:S01]  /*3a50*/  MUFU.EX2 R38, R28 ;  /* 0x0000001c00267308 */ /* 0x0003e20000000800 */
[----:B------:R-:W-:Y:S01]  /*3a60*/  FMNMX.FTZ R12, R31, R12, !PT ;  /* 0x0000000c1f0c7209 */ /* 0x000fe20007810000 */
[--C-:B0-----:R-:W-:Y:S01]  /*3a70*/  FFMA.FTZ R30, R2, R61, -R133.reuse ;  /* 0x0000003d021e7223 */ /* 0x101fe20000010885 */
[----:B------:R-:W-:Y:S01]  /*3a80*/  FSEL R53, R78, -INF , !P1 ;  /* 0xff8000004e357808 */ /* 0x000fe20004800000 */
[C-C-:B------:R-:W-:Y:S01]  /*3a90*/  FFMA.FTZ R8, R2.reuse, R129, -R133.reuse ;  /* 0x0000008102087223 */ /* 0x140fe20000010885 */
[----:B------:R-:W-:Y:S01]  /*3aa0*/  FMNMX.FTZ R12, R33, R12, !PT ;  /* 0x0000000c210c7209 */ /* 0x000fe20007810000 */
[--C-:B------:R-:W-:Y:S01]  /*3ab0*/  FFMA.FTZ R105, R2, R105, -R133.reuse ;  /* 0x0000006902697223 */ /* 0x100fe20000010885 */
[----:B------:R-:W-:Y:S01]  /*3ac0*/  FSEL R25, R82, -INF , !P3 ;  /* 0xff80000052197808 */ /* 0x000fe20005800000 */
[----:B------:R-:W-:Y:S01]  /*3ad0*/  MUFU.EX2 R36, R117 ;  /* 0x0000007500247308 */ /* 0x000fe20000000800 */
[----:B------:R-:W-:Y:S01]  /*3ae0*/  FMNMX.FTZ R12, R35, R12, !PT ;  /* 0x0000000c230c7209 */ /* 0x000fe20007810000 */
[--C-:B-1----:R-:W-:Y:S01]  /*3af0*/  FFMA.FTZ R28, R2, R57, -R133.reuse ;  /* 0x00000039021c7223 */ /* 0x102fe20000010885 */
[----:B------:R-:W-:Y:S01]  /*3b00*/  ISETP.LT.OR P6, PT, R20, 0x7a, P6 ;  /* 0x0000007a1400780c */ /* 0x000fe200037c1670 */
[C-C-:B------:R-:W-:Y:S01]  /*3b10*/  FFMA.FTZ R20, R2.reuse, R21, -R133.reuse ;  /* 0x0000001502147223 */ /* 0x140fe20000010885 */
[----:B------:R-:W-:Y:S01]  /*3b20*/  FMNMX.FTZ R12, R37, R12, !PT ;  /* 0x0000000c250c7209 */ /* 0x000fe20007810000 */
[--C-:B------:R-:W-:Y:S01]  /*3b30*/  FFMA.FTZ R127, R2, R127, -R133.reuse ;  /* 0x0000007f027f7223 */ /* 0x100fe20000010885 */
[----:B------:R-:W-:Y:S01]  /*3b40*/  FSEL R57, R86, -INF , !P5 ;  /* 0xff80000056397808 */ /* 0x000fe20006800000 */
[----:B------:R0:W-:Y:S01]  /*3b50*/  MUFU.EX2 R42, R20 ;  /* 0x00000014002a7308 */ /* 0x0001e20000000800 */
[----:B------:R-:W-:Y:S01]  /*3b60*/  FMNMX.FTZ R12, R39, R12, !PT ;  /* 0x0000000c270c7209 */ /* 0x000fe20007810000 */
[C-C-:B------:R-:W-:Y:S01]  /*3b70*/  FFMA.FTZ R107, R2.reuse, R107, -R133.reuse ;  /* 0x0000006b026b7223 */ /* 0x140fe20000010885 */
[----:B------:R-:W-:Y:S01]  /*3b80*/  FSEL R87, R87, -INF , !P6 ;  /* 0xff80000057577808 */ /* 0x000fe20007000000 */
[C-C-:B------:R-:W-:Y:S01]  /*3b90*/  FFMA.FTZ R123, R2.reuse, R123, -R133.reuse ;  /* 0x0000007b027b7223 */ /* 0x140fe20000010885 */
[----:B------:R-:W-:Y:S01]  /*3ba0*/  FMNMX.FTZ R12, R41, R12, !PT ;  /* 0x0000000c290c7209 */ /* 0x000fe20007810000 */
[C-C-:B------:R-:W-:Y:S01]  /*3bb0*/  FFMA.FTZ R121, R2.reuse, R121, -R133.reuse ;  /* 0x0000007902797223 */ /* 0x140fe20000010885 */
[----:B------:R-:W-:-:S01]  /*3bc0*/  FFMA.FTZ R109, R2, R109, -R133 ;  /* 0x0000006d026d7223 */ /* 0x000fc20000010885 */
[----:B------:R1:W-:Y:S01]  /*3bd0*/  MUFU.EX2 R0, R14 ;  /* 0x0000000e00007308 */ /* 0x0003e20000000800 */
[----:B------:R-:W-:Y:S01]  /*3be0*/  FMNMX.FTZ R12, R43, R12, !PT ;  /* 0x0000000c2b0c7209 */ /* 0x000fe20007810000 */
[C-C-:B0-----:R-:W-:Y:S01]  /*3bf0*/  FFMA.FTZ R20, R2.reuse, R7, -R133.reuse ;  /* 0x0000000702147223 */ /* 0x141fe20000010885 */
[----:B------:R-:W-:-:S01]  /*3c00*/  FFMA.FTZ R119, R2, R119, -R133 ;  /* 0x0000007702777223 */ /* 0x000fc20000010885 */
[C-C-:B------:R-:W-:Y:S01]  /*3c10*/  FFMA.FTZ R113, R2.reuse, R113, -R133.reuse ;  /* 0x0000007102717223 */ /* 0x140fe20000010885 */
[----:B------:R-:W-:Y:S01]  /*3c20*/  FMNMX.FTZ R24, R45, R12, !PT ;  /* 0x0000000c2d187209 */ /* 0x000fe20007810000 */
[C-C-:B------:R-:W-:Y:S01]  /*3c30*/  FFMA.FTZ R111, R2.reuse, R111, -R133.reuse ;  /* 0x0000006f026f7223 */ /* 0x140fe20000010885 */
[----:B------:R-:W-:-:S01]  /*3c40*/  FFMA.FTZ R32, R2, R15, -R133 ;  /* 0x0000000f02207223 */ /* 0x000fc20000010885 */
[----:B------:R-:W0:Y:S01]  /*3c50*/  MUFU.EX2 R103, R103 ;  /* 0x0000006700677308 */ /* 0x000e220000000800 */
[----:B------:R-:W-:Y:S01]  /*3c60*/  FMNMX.FTZ R24, R47, R24, !PT ;  /* 0x000000182f187209 */ /* 0x000fe20007810000 */
[C-C-:B-1----:R-:W-:Y:S01]  /*3c70*/  FFMA.FTZ R14, R2.reuse, R125, -R133.reuse ;  /* 0x0000007d020e7223 */ /* 0x142fe20000010885 */
[----:B------:R-:W-:-:S01]  /*3c80*/  FFMA.FTZ R15, R2, R69, -R133 ;  /* 0x00000045020f7223 */ /* 0x000fc20000010885 */
[C-C-:B------:R-:W-:Y:S01]  /*3c90*/  FFMA.FTZ R21, R2.reuse, R65, -R133.reuse ;  /* 0x0000004102157223 */ /* 0x140fe20000010885 */
[----:B------:R-:W-:Y:S01]  /*3ca0*/  FMNMX.FTZ R24, R49, R24, !PT ;  /* 0x0000001831187209 */ /* 0x000fe20007810000 */
[C-C-:B------:R-:W-:Y:S01]  /*3cb0*/  FFMA.FTZ R11, R2.reuse, R11, -R133.reuse ;  /* 0x0000000b020b7223 */ /* 0x140fe20000010885 */
[----:B------:R-:W-:-:S01]  /*3cc0*/  FFMA.FTZ R13, R2, R73, -R133 ;  /* 0x00000049020d7223 */ /* 0x000fc20000010885 */
[----:B------:R-:W-:Y:S01]  /*3cd0*/  MUFU.EX2 R117, R30 ;  /* 0x0000001e00757308 */ /* 0x000fe20000000800 */
[----:B------:R-:W-:Y:S01]  /*3ce0*/  FMNMX.FTZ R24, R51, R24, !PT ;  /* 0x0000001833187209 */ /* 0x000fe20007810000 */
[----:B------:R-:W-:-:S03]  /*3cf0*/  FFMA.FTZ R3, R2, R3, -R133 ;  /* 0x0000000302037223 */ /* 0x000fc60000010885 */
[----:B------:R-:W-:-:S03]  /*3d00*/  FMNMX.FTZ R24, R91, R24, !PT ;  /* 0x000000185b187209 */ /* 0x000fc60007810000 */
[----:B------:R-:W-:Y:S01]  /*3d10*/  MUFU.EX2 R30, R46 ;  /* 0x0000002e001e7308 */ /* 0x000fe20000000800 */
[----:B------:R-:W-:-:S04]  /*3d20*/  FMNMX.FTZ R24, R55, R24, !PT ;  /* 0x0000001837187209 */ /* 0x000fc80007810000 */
[----:B------:R-:W-:-:S03]  /*3d30*/  FMNMX.FTZ R24, R93, R24, !PT ;  /* 0x000000185d187209 */ /* 0x000fc60007810000 */
[----:B------:R-:W1:Y:S01]  /*3d40*/  MUFU.EX2 R8, R8 ;  /* 0x0000000800087308 */ /* 0x000e620000000800 */
[----:B------:R-:W-:-:S04]  /*3d50*/  FMNMX.FTZ R24, R59, R24, !PT ;  /* 0x000000183b187209 */ /* 0x000fc80007810000 */
[----:B------:R-:W-:-:S03]  /*3d60*/  FMNMX.FTZ R26, R95, R24, !PT ;  /* 0x000000185f1a7209 */ /* 0x000fc60007810000 */
[----:B------:R-:W-:Y:S01]  /*3d70*/  MUFU.EX2 R24, R115 ;  /* 0x0000007300187308 */ /* 0x000fe20000000800 */
[----:B------:R-:W-:-:S04]  /*3d80*/  FMNMX.FTZ R26, R63, R26, !PT ;  /* 0x0000001a3f1a7209 */ /* 0x000fc80007810000 */
[----:B------:R-:W-:-:S03]  /*3d90*/  FMNMX.FTZ R26, R97, R26, !PT ;  /* 0x0000001a611a7209 */ /* 0x000fc60007810000 */
[----:B------:R2:W-:Y:S01]  /*3da0*/  MUFU.EX2 R115, R28 ;  /* 0x0000001c00737308 */ /* 0x0005e20000000800 */
[----:B------:R-:W-:-:S04]  /*3db0*/  FMNMX.FTZ R26, R67, R26, !PT ;  /* 0x0000001a431a7209 */ /* 0x000fc80007810000 */
[----:B------:R-:W-:-:S03]  /*3dc0*/  FMNMX.FTZ R26, R99, R26, !PT ;  /* 0x0000001a631a7209 */ /* 0x000fc60007810000 */
[----:B------:R-:W3:Y:S01]  /*3dd0*/  MUFU.EX2 R105, R105 ;  /* 0x0000006900697308 */ /* 0x000ee20000000800 */
[----:B------:R-:W-:-:S04]  /*3de0*/  FMNMX.FTZ R26, R71, R26, !PT ;  /* 0x0000001a471a7209 */ /* 0x000fc80007810000 */
[----:B------:R-:W-:-:S03]  /*3df0*/  FMNMX.FTZ R26, R101, R26, !PT ;  /* 0x0000001a651a7209 */ /* 0x000fc60007810000 */
[----:B------:R-:W4:Y:S01]  /*3e00*/  MUFU.EX2 R10, R127 ;  /* 0x0000007f000a7308 */ /* 0x000f220000000800 */
[----:B------:R-:W-:-:S04]  /*3e10*/  FMNMX.FTZ R26, R75, R26, !PT ;  /* 0x0000001a4b1a7209 */ /* 0x000fc80007810000 */
[----:B------:R-:W-:-:S03]  /*3e20*/  FMNMX.FTZ R26, R53, R26, !PT ;  /* 0x0000001a351a7209 */ /* 0x000fc60007810000 */
[----:B------:R-:W5:Y:S01]  /*3e30*/  MUFU.EX2 R107, R107 ;  /* 0x0000006b006b7308 */ /* 0x000f620000000800 */
[----:B------:R-:W-:-:S04]  /*3e40*/  FMNMX.FTZ R26, R79, R26, !PT ;  /* 0x0000001a4f1a7209 */ /* 0x000fc80007810000 */
[----:B------:R-:W-:-:S03]  /*3e50*/  FMNMX.FTZ R26, R25, R26, !PT ;  /* 0x0000001a191a7209 */ /* 0x000fc60007810000 */
[----:B------:R-:W5:Y:S01]  /*3e60*/  MUFU.EX2 R14, R14 ;  /* 0x0000000e000e7308 */ /* 0x000f620000000800 */
[----:B------:R-:W-:-:S04]  /*3e70*/  FMNMX.FTZ R26, R83, R26, !PT ;  /* 0x0000001a531a7209 */ /* 0x000fc80007810000 */
[----:B------:R-:W-:-:S03]  /*3e80*/  FMNMX.FTZ R26, R57, R26, !PT ;  /* 0x0000001a391a7209 */ /* 0x000fc60007810000 */
[----:B------:R-:W-:Y:S01]  /*3e90*/  MUFU.EX2 R123, R123 ;  /* 0x0000007b007b7308 */ /* 0x000fe20000000800 */
[----:B------:R-:W-:-:S05]  /*3ea0*/  FMNMX.FTZ R26, R87, R26, !PT ;  /* 0x0000001a571a7209 */ /* 0x000fca0007810000 */
[----:B------:R-:W0:Y:S02]  /*3eb0*/  SHFL.BFLY PT, R61, R26, 0x2, 0x1f ;  /* 0x0c401f001a3d7f89 */ /* 0x000e2400000e0000 */
[----:B------:R-:W-:Y:S08]  /*3ec0*/  MUFU.EX2 R12, R121 ;  /* 0x00000079000c7308 */ /* 0x000ff00000000800 */
[----:B------:R-:W-:Y:S08]  /*3ed0*/  MUFU.EX2 R109, R109 ;  /* 0x0000006d006d7308 */ /* 0x000ff00000000800 */
[----:B------:R-:W-:Y:S01]  /*3ee0*/  MUFU.EX2 R119, R119 ;  /* 0x0000007700777308 */ /* 0x000fe20000000800 */
[----:B0-----:R-:W-:Y:S01]  /*3ef0*/  FMNMX.FTZ R61, R26, R61, !PT ;  /* 0x0000003d1a3d7209 */ /* 0x001fe20007810000 */
[----:B------:R-:W-:-:S06]  /*3f00*/  FFMA.FTZ R26, R2, R9, -R133 ;  /* 0x00000009021a7223 */ /* 0x000fcc0000010885 */
[----:B------:R-:W-:Y:S01]  /*3f10*/  MUFU.EX2 R113, R113 ;  /* 0x0000007100717308 */ /* 0x000fe20000000800 */
[----:B------:R-:W-:-:S01]  /*3f20*/  FFMA.FTZ R9, R2, R81, -R133 ;  /* 0x0000005102097223 */ /* 0x000fc20000010885 */
[----:B--2---:R-:W0:Y:S06]  /*3f30*/  SHFL.BFLY PT, R28, R61, 0x1, 0x1f ;  /* 0x0c201f003d1c7f89 */ /* 0x004e2c00000e0000 */
[----:B------:R-:W-:Y:S08]  /*3f40*/  MUFU.EX2 R111, R111 ;  /* 0x0000006f006f7308 */ /* 0x000ff00000000800 */
[----:B------:R-:W-:Y:S08]  /*3f50*/  MUFU.EX2 R32, R32 ;  /* 0x0000002000207308 */ /* 0x000ff00000000800 */
[----:B------:R-:W-:Y:S01]  /*3f60*/  MUFU.EX2 R15, R15 ;  /* 0x0000000f000f7308 */ /* 0x000fe20000000800 */
[----:B0-----:R-:W-:Y:S01]  /*3f70*/  FMNMX.FTZ R7, R61, R28, !PT ;  /* 0x0000001c3d077209 */ /* 0x001fe20007810000 */
[----:B------:R-:W-:-:S03]  /*3f80*/  FFMA.FTZ R28, R2, R85, -R133 ;  /* 0x00000055021c7223 */ /* 0x000fc60000010885 */
[----:B------:R-:W-:Y:S01]  /*3f90*/  FSETP.NEU.FTZ.AND P1, PT, R7, -INF , PT ;  /* 0xff8000000700780b */ /* 0x000fe20003f3d000 */
[----:B------:R-:W-:-:S02]  /*3fa0*/  FFMA.FTZ R46, R2, R7, -8 ;  /* 0xc1000000022e7423 */ /* 0x000fc40000010007 */
[----:B------:R-:W-:Y:S03]  /*3fb0*/  MUFU.EX2 R44, R11 ;  /* 0x0000000b002c7308 */ /* 0x000fe60000000800 */
[----:B------:R-:W-:Y:S02]  /*3fc0*/  FSEL R46, R46, RZ, P1 ;  /* 0x000000ff2e2e7208 */ /* 0x000fe40000800000 */
[----:B------:R-:W-:-:S03]  /*3fd0*/  PLOP3.LUT P1, PT, PT, PT, UP0, 0x40, 0x0 ;  /* 0x000000000000781c */ /* 0x000fc60003f2e808 */
        /* <DEDUP_REMOVED lines=17> */
[----:B0-----:R-:W-:-:S01]  /*40f0*/  FADD.FTZ R31, R0, R103 ;  /* 0x00000067001f7221 */ /* 0x001fc20000010000 */
[C-C-:B------:R-:W-:Y:S01]  /*4100*/  FFMA.FTZ R91, R2.reuse, R91, -R46.reuse ;  /* 0x0000005b025b7223 */ /* 0x140fe2000001082e */
[----:B------:R-:W-:-:S01]  /*4110*/  FFMA.FTZ R55, R2, R55, -R46 ;  /* 0x0000003702377223 */ /* 0x000fc2000001082e */
[----:B------:R-:W-:Y:S01]  /*4120*/  FFMA.FTZ R93, R2, R93, -R46 ;  /* 0x0000005d025d7223 */ /* 0x000fe2000001082e */
[----:B-1----:R-:W-:-:S01]  /*4130*/  FADD.FTZ R64, R8, R31 ;  /* 0x0000001f08407221 */ /* 0x002fc20000010000 */
[C-C-:B------:R-:W-:Y:S01]  /*4140*/  FFMA.FTZ R59, R2.reuse, R59, -R46.reuse ;  /* 0x0000003b023b7223 */ /* 0x140fe2000001082e */
[----:B------:R-:W-:-:S01]  /*4150*/  FFMA.FTZ R95, R2, R95, -R46 ;  /* 0x0000005f025f7223 */ /* 0x000fc2000001082e */
[----:B------:R-:W0:Y:S01]  /*4160*/  MUFU.EX2 R27, R27 ;  /* 0x0000001b001b7308 */ /* 0x000e220000000800 */
[----:B---3--:R-:W-:-:S01]  /*4170*/  FADD.FTZ R31, R105, R64 ;  /* 0x00000040691f7221 */ /* 0x008fc20000010000 */
[----:B------:R-:W-:Y:S01]  /*4180*/  F2FP.SATFINITE.E4M3.F32.PACK_AB_MERGE_C R105, R105, R8, RZ ;  /* 0x000000086969723e */ /* 0x000fe200048070ff */
[----:B------:R-:W-:-:S01]  /*4190*/  FFMA.FTZ R63, R2, R63, -R46 ;  /* 0x0000003f023f7223 */ /* 0x000fc2000001082e */
[----:B------:R-:W-:Y:S01]  /*41a0*/  FFMA.FTZ R97, R2, R97, -R46 ;  /* 0x0000006102617223 */ /* 0x000fe2000001082e */
[----:B----4-:R-:W-:-:S01]  /*41b0*/  FADD.FTZ R64, R10, R31 ;  /* 0x0000001f0a407221 */ /* 0x010fc20000010000 */
[C---:B------:R-:W-:Y:S01]  /*41c0*/  FFMA.FTZ R11, R2.reuse, R77, -R133 ;  /* 0x0000004d020b7223 */ /* 0x040fe20000010885 */
[----:B------:R-:W-:-:S01]  /*41d0*/  FFMA.FTZ R67, R2, R67, -R46 ;  /* 0x0000004302437223 */ /* 0x000fc2000001082e */
[----:B------:R-:W1:Y:S01]  /*41e0*/  MUFU.EX2 R29, R29 ;  /* 0x0000001d001d7308 */ /* 0x000e620000000800 */
[----:B-----5:R-:W-:-:S01]  /*41f0*/  FADD.FTZ R31, R107, R64 ;  /* 0x000000406b1f7221 */ /* 0x020fc20000010000 */
[C-C-:B------:R-:W-:Y:S01]  /*4200*/  FFMA.FTZ R99, R2.reuse, R99, -R46.reuse ;  /* 0x0000006302637223 */ /* 0x140fe2000001082e */
[----:B------:R-:W-:Y:S01]  /*4210*/  F2FP.SATFINITE.E4M3.F32.PACK_AB_MERGE_C R164, R103, R0, R105 ;  /* 0x0000000067a4723e */ /* 0x000fe20004807069 */
[----:B------:R-:W-:Y:S01]  /*4220*/  FFMA.FTZ R71, R2, R71, -R46 ;  /* 0x0000004702477223 */ /* 0x000fe2000001082e */
[----:B------:R-:W-:-:S01]  /*4230*/  FADD.FTZ R68, R14, R31 ;  /* 0x0000001f0e447221 */ /* 0x000fc20000010000 */
[C-C-:B------:R-:W-:Y:S01]  /*4240*/  FFMA.FTZ R101, R2.reuse, R101, -R46.reuse ;  /* 0x0000006502657223 */ /* 0x140fe2000001082e */
[----:B------:R-:W-:-:S01]  /*4250*/  FFMA.FTZ R75, R2, R75, -R46 ;  /* 0x0000004b024b7223 */ /* 0x000fc2000001082e */
[----:B------:R-:W2:Y:S01]  /*4260*/  MUFU.EX2 R33, R33 ;  /* 0x0000002100217308 */ /* 0x000ea20000000800 */
[----:B0-----:R-:W-:-:S01]  /*4270*/  FADD.FTZ R66, R34, R27 ;  /* 0x0000001b22427221 */ /* 0x001fc20000010000 */
[C-C-:B------:R-:W-:Y:S01]  /*4280*/  FFMA.FTZ R53, R2.reuse, R53, -R46.reuse ;  /* 0x0000003502357223 */ /* 0x140fe2000001082e */
[----:B------:R-:W-:-:S01]  /*4290*/  FFMA.FTZ R79, R2, R79, -R46 ;  /* 0x0000004f024f7223 */ /* 0x000fc2000001082e */
[C-C-:B------:R-:W-:Y:S01]  /*42a0*/  FFMA.FTZ R25, R2.reuse, R25, -R46.reuse ;  /* 0x0000001902197223 */ /* 0x140fe2000001082e */
[----:B------:R-:W-:-:S01]  /*42b0*/  FFMA.FTZ R83, R2, R83, -R46 ;  /* 0x0000005302537223 */ /* 0x000fc2000001082e */
[C-C-:B------:R-:W-:Y:S01]  /*42c0*/  FFMA.FTZ R57, R2.reuse, R57, -R46.reuse ;  /* 0x0000003902397223 */ /* 0x140fe2000001082e */
[----:B------:R-:W-:-:S01]  /*42d0*/  FFMA.FTZ R46, R2, R87, -R46 ;  /* 0x00000057022e7223 */ /* 0x000fc2000001082e */
[----:B------:R0:W3:Y:S01]  /*42e0*/  MUFU.EX2 R50, R35 ;  /* 0x0000002300327308 */ /* 0x0000e20000000800 */
[----:B-1----:R-:W-:-:S04]  /*42f0*/  FADD.FTZ R31, R29, R66 ;  /* 0x000000421d1f7221 */ /* 0x002fc80000010000 */
[C---:B------:R-:W-:Y:S01]  /*4300*/  FADD.FTZ R8, R48.reuse, R31 ;  /* 0x0000001f30087221 */ /* 0x040fe20000010000 */
[----:B------:R-:W-:Y:S02]  /*4310*/  F2FP.SATFINITE.E4M3.F32.PACK_AB_MERGE_C R48, R48, R29, RZ ;  /* 0x0000001d3030723e */ /* 0x000fe400048070ff */
[----:B------:R-:W1:Y:S01]  /*4320*/  MUFU.EX2 R37, R37 ;  /* 0x0000002500257308 */ /* 0x000e620000000800 */
[----:B0-----:R-:W-:-:S01]  /*4330*/  FADD.FTZ R35, R123, R68 ;  /* 0x000000447b237221 */ /* 0x001fc20000010000 */
[----:B------:R-:W-:Y:S01]  /*4340*/  F2FP.SATFINITE.E4M3.F32.PACK_AB_MERGE_C R123, R123, R14, RZ ;  /* 0x0000000e7b7b723e */ /* 0x000fe200048070ff */
[----:B--2---:R-:W-:-:S01]  /*4350*/  FADD.FTZ R31, R33, R8 ;  /* 0x00000008211f7221 */ /* 0x004fc20000010000 */
[----:B------:R-:W-:Y:S01]  /*4360*/  F2FP.SATFINITE.E4M3.F32.PACK_AB_MERGE_C R165, R27, R34, R48 ;  /* 0x000000221ba5723e */ /* 0x000fe20004807030 */
[----:B------:R-:W-:-:S01]  /*4370*/  FADD.FTZ R14, R12, R35 ;  /* 0x000000230c0e7221 */ /* 0x000fc20000010000 */
[----:B------:R-:W-:Y:S02]  /*4380*/  F2FP.SATFINITE.E4M3.F32.PACK_AB_MERGE_C R166, R107, R10, R123 ;  /* 0x0000000a6ba6723e */ /* 0x000fe4000480707b */
[----:B------:R-:W0:Y:S01]  /*4390*/  MUFU.EX2 R52, R39 ;  /* 0x0000002700347308 */ /* 0x000e220000000800 */
[----:B------:R-:W-:-:S01]  /*43a0*/  FADD.FTZ R14, R109, R14 ;  /* 0x0000000e6d0e7221 */ /* 0x000fc20000010000 */
[----:B---3--:R-:W-:-:S03]  /*43b0*/  FADD.FTZ R8, R50, R31 ;  /* 0x0000001f32087221 */ /* 0x008fc60000010000 */
[----:B------:R-:W-:Y:S01]  /*43c0*/  FADD.FTZ R35, R119, R14 ;  /* 0x0000000e77237221 */ /* 0x000fe20000010000 */
[C---:B------:R-:W-:Y:S02]  /*43d0*/  F2FP.SATFINITE.E4M3.F32.PACK_AB_MERGE_C R119, R36.reuse, R119, RZ ;  /* 0x000000772477723e */ /* 0x040fe400048070ff */
[----:B------:R-:W2:Y:S01]  /*43e0*/  MUFU.EX2 R41, R41 ;  /* 0x0000002900297308 */ /* 0x000ea20000000800 */
[----:B------:R-:W-:-:S01]  /*43f0*/  FADD.FTZ R35, R36, R35 ;  /* 0x0000002324237221 */ /* 0x000fc20000010000 */
[----:B-1----:R-:W-:Y:S01]  /*4400*/  FADD.FTZ R31, R37, R8 ;  /* 0x00000008251f7221 */ /* 0x002fe20000010000 */
[----:B------:R-:W-:Y:S02]  /*4410*/  F2FP.SATFINITE.E4M3.F32.PACK_AB_MERGE_C R160, R109, R12, R119 ;  /* 0x0000000c6da0723e */ /* 0x000fe40004807077 */
[----:B------:R-:W-:Y:S01]  /*4420*/  FADD.FTZ R10, R24, R35 ;  /* 0x00000023180a7221 */ /* 0x000fe20000010000 */
[----:B------:R-:W-:Y:S02]  /*4430*/  F2FP.SATFINITE.E4M3.F32.PACK_AB_MERGE_C R12, R38, R111, RZ ;  /* 0x0000006f260c723e */ /* 0x000fe400048070ff */
[----:B------:R-:W1:Y:S01]  /*4440*/  MUFU.EX2 R54, R43 ;  /* 0x0000002b00367308 */ /* 0x000e620000000800 */
[----:B0-----:R-:W-:-:S01]  /*4450*/  FADD.FTZ R8, R52, R31 ;  /* 0x0000001f34087221 */ /* 0x001fc20000010000 */
[C---:B------:R-:W-:Y:S01]  /*4460*/  FADD.FTZ R10, R113.reuse, R10 ;  /* 0x0000000a710a7221 */ /* 0x040fe20000010000 */
[----:B------:R-:W-:-:S02]  /*4470*/  F2FP.SATFINITE.E4M3.F32.PACK_AB_MERGE_C R162, R113, R24, R12 ;  /* 0x0000001871a2723e */ /* 0x000fc4000480700c */
[----:B------:R-:W-:Y:S01]  /*4480*/  F2FP.SATFINITE.E4M3.F32.PACK_AB_MERGE_C R12, R117, R42, RZ ;  /* 0x0000002a750c723e */ /* 0x000fe200048070ff */
[----:B------:R-:W-:-:S01]  /*4490*/  FADD.FTZ R111, R111, R10 ;  /* 0x0000000a6f6f7221 */ /* 0x000fc20000010000 */
[----:B------:R-:W-:Y:S01]  /*44a0*/  F2FP.SATFINITE.E4M3.F32.PACK_AB_MERGE_C R14, R15, R32, RZ ;  /* 0x000000200f0e723e */ /* 0x000fe200048070ff */
[----:B------:R-:W0:Y:S01]  /*44b0*/  MUFU.EX2 R45, R45 ;  /* 0x0000002d002d7308 */ /* 0x000e220000000800 */
[----:B--2---:R-:W-:-:S01]  /*44c0*/  FADD.FTZ R31, R41, R8 ;  /* 0x00000008291f7221 */ /* 0x004fc20000010000 */
[----:B------:R-:W-:Y:S01]  /*44d0*/  FADD.FTZ R111, R38, R111 ;  /* 0x0000006f266f7221 */ /* 0x000fe20000010000 */
[----:B------:R-:W-:Y:S02]  /*44e0*/  F2FP.SATFINITE.E4M3.F32.PACK_AB_MERGE_C R156, R115, R40, R12 ;  /* 0x00000028739c723e */ /* 0x000fe4000480700c */
[----:B------:R-:W-:Y:S01]  /*44f0*/  F2FP.SATFINITE.E4M3.F32.PACK_AB_MERGE_C R158, R21, R44, R14 ;  /* 0x0000002c159e723e */ /* 0x000fe2000480700e */
[----:B------:R-:W-:-:S01]  /*4500*/  FADD.FTZ R40, R40, R111 ;  /* 0x0000006f28287221 */ /* 0x000fc20000010000 */
[----:B------:R-:W-:Y:S01]  /*4510*/  F2FP.SATFINITE.E4M3.F32.PACK_AB_MERGE_C R37, R52, R37, RZ ;  /* 0x000000253425723e */ /* 0x000fe200048070ff */
[----:B------:R-:W2:Y:S01]  /*4520*/  MUFU.EX2 R56, R47 ;  /* 0x0000002f00387308 */ /* 0x000ea20000000800 */
[----:B-1----:R-:W-:-:S01]  /*4530*/  FADD.FTZ R10, R54, R31 ;  /* 0x0000001f360a7221 */ /* 0x002fc20000010000 */
[----:B------:R-:W-:Y:S01]  /*4540*/  FADD.FTZ R115, R115, R40 ;  /* 0x0000002873737221 */ /* 0x000fe20000010000 */
[----:B------:R-:W-:-:S03]  /*4550*/  F2FP.SATFINITE.E4M3.F32.PACK_AB_MERGE_C R167, R50, R33, R37 ;  /* 0x0000002132a7723e */ /* 0x000fc60004807025 */
[----:B------:R-:W-:Y:S02]  /*4560*/  FADD.FTZ R42, R42, R115 ;  /* 0x000000732a2a7221 */ /* 0x000fe40000010000 */
[----:B------:R-:W1:Y:S01]  /*4570*/  MUFU.EX2 R49, R49 ;  /* 0x0000003100317308 */ /* 0x000e620000000800 */
[----:B0-----:R-:W-:-:S01]  /*4580*/  FADD.FTZ R31, R45, R10 ;  /* 0x0000000a2d1f7221 */ /* 0x001fc20000010000 */
[----:B------:R-:W-:-:S04]  /*4590*/  FADD.FTZ R117, R117, R42 ;  /* 0x0000002a75757221 */ /* 0x000fc80000010000 */
[----:B------:R-:W-:Y:S02]  /*45a0*/  FADD.FTZ R44, R44, R117 ;  /* 0x000000752c2c7221 */ /* 0x000fe40000010000 */
[----:B------:R-:W0:Y:S01]  /*45b0*/  MUFU.EX2 R58, R51 ;  /* 0x00000033003a7308 */ /* 0x000e220000000800 */
[----:B--2---:R-:W-:-:S01]  /*45c0*/  FADD.FTZ R10, R56, R31 ;  /* 0x0000001f380a7221 */ /* 0x004fc20000010000 */
[----:B------:R-:W-:Y:S01]  /*45d0*/  FADD.FTZ R21, R21, R44 ;  /* 0x0000002c15157221 */ /* 0x000fe20000010000 */
[----:B------:R-:W-:-:S03]  /*45e0*/  F2FP.SATFINITE.E4M3.F32.PACK_AB_MERGE_C R45, R56, R45, RZ ;  /* 0x0000002d382d723e */ /* 0x000fc600048070ff */
[----:B------:R-:W-:Y:S01]  /*45f0*/  FADD.FTZ R32, R32, R21 ;  /* 0x0000001520207221 */ /* 0x000fe20000010000 */
[----:B------:R-:W-:Y:S01]  /*4600*/  F2FP.SATFINITE.E4M3.F32.PACK_AB_MERGE_C R161, R54, R41, R45 ;  /* 0x0000002936a1723e */ /* 0x000fe2000480702d */
[----:B------:R-:W2:Y:S01]  /*4610*/  MUFU.EX2 R91, R91 ;  /* 0x0000005b005b7308 */ /* 0x000ea20000000800 */
[----:B-1----:R-:W-:-:S01]  /*4620*/  FADD.FTZ R31, R49, R10 ;  /* 0x0000000a311f7221 */ /* 0x002fc20000010000 */
[----:B------:R-:W-:-:S06]  /*4630*/  FADD.FTZ R15, R15, R32 ;  /* 0x000000200f0f7221 */ /* 0x000fcc0000010000 */
[----:B------:R-:W1:Y:S01]  /*4640*/  MUFU.EX2 R60, R55 ;  /* 0x00000037003c7308 */ /* 0x000e620000000800 */
[----:B0-----:R-:W-:-:S07]  /*4650*/  FADD.FTZ R12, R58, R31 ;  /* 0x0000001f3a0c7221 */ /* 0x001fce0000010000 */
[----:B------:R-:W0:Y:S01]  /*4660*/  MUFU.EX2 R93, R93 ;  /* 0x0000005d005d7308 */ /* 0x000e220000000800 */
[----:B--2---:R-:W-:-:S07]  /*4670*/  FADD.FTZ R31, R91, R12 ;  /* 0x0000000c5b1f7221 */ /* 0x004fce0000010000 */
[----:B------:R-:W2:Y:S01]  /*4680*/  MUFU.EX2 R62, R59 ;  /* 0x0000003b003e7308 */ /* 0x000ea20000000800 */
[----:B-1----:R-:W-:-:S01]  /*4690*/  FADD.FTZ R12, R60, R31 ;  /* 0x0000001f3c0c7221 */ /* 0x002fc20000010000 */
[----:B------:R-:W-:-:S04]  /*46a0*/  F2FP.SATFINITE.E4M3.F32.PACK_AB_MERGE_C R60, R60, R91, RZ ;  /* 0x0000005b3c3c723e */ /* 0x000fc800048070ff */
[----:B------:R-:W-:Y:S02]  /*46b0*/  F2FP.SATFINITE.E4M3.F32.PACK_AB_MERGE_C R163, R58, R49, R60 ;  /* 0x000000313aa3723e */ /* 0x000fe4000480703c */
[----:B------:R-:W1:Y:S01]  /*46c0*/  MUFU.EX2 R95, R95 ;  /* 0x0000005f005f7308 */ /* 0x000e620000000800 */
[----:B0-----:R-:W-:-:S07]  /*46d0*/  FADD.FTZ R29, R93, R12 ;  /* 0x0000000c5d1d7221 */ /* 0x001fce0000010000 */
[----:B------:R-:W0:Y:S01]  /*46e0*/  MUFU.EX2 R64, R63 ;  /* 0x0000003f00407308 */ /* 0x000e220000000800 */
[----:B--2---:R-:W-:-:S07]  /*46f0*/  FADD.FTZ R14, R62, R29 ;  /* 0x0000001d3e0e7221 */ /* 0x004fce0000010000 */
[----:B------:R-:W2:Y:S01]  /*4700*/  MUFU.EX2 R97, R97 ;  /* 0x0000006100617308 */ /* 0x000ea20000000800 */
[----:B-1----:R-:W-:-:S07]  /*4710*/  FADD.FTZ R29, R95, R14 ;  /* 0x0000000e5f1d7221 */ /* 0x002fce0000010000 */
[----:B------:R-:W-:Y:S01]  /*4720*/  MUFU.EX2 R26, R26 ;  /* 0x0000001a001a7308 */ /* 0x000fe20000000800 */
[C---:B0-----:R-:W-:Y:S01]  /*4730*/  F2FP.SATFINITE.E4M3.F32.PACK_AB_MERGE_C R95, R64.reuse, R95, RZ ;  /* 0x0000005f405f723e */ /* 0x041fe200048070ff */
[----:B------:R-:W-:-:S03]  /*4740*/  FADD.FTZ R64, R64, R29 ;  /* 0x0000001d40407221 */ /* 0x000fc60000010000 */
[----:B------:R-:W-:-:S03]  /*4750*/  F2FP.SATFINITE.E4M3.F32.PACK_AB_MERGE_C R157, R62, R93, R95 ;  /* 0x0000005d3e9d723e */ /* 0x000fc6000480705f */
[----:B------:R-:W0:Y:S01]  /*4760*/  MUFU.EX2 R11, R11 ;  /* 0x0000000b000b7308 */ /* 0x000e220000000800 */
[----:B--2---:R-:W-:-:S07]  /*4770*/  FADD.FTZ R21, R97, R64 ;  /* 0x0000004061157221 */ /* 0x004fce0000010000 */
[----:B------:R-:W1:Y:S08]  /*4780*/  MUFU.EX2 R0, R67 ;  /* 0x0000004300007308 */ /* 0x000e700000000800 */
[----:B------:R-:W2:Y:S01]  /*4790*/  MUFU.EX2 R13, R13 ;  /* 0x0000000d000d7308 */ /* 0x000ea20000000800 */
[----:B0-----:R-:W-:-:S07]  /*47a0*/  F2FP.SATFINITE.E4M3.F32.PACK_AB_MERGE_C R14, R11, R26, RZ ;  /* 0x0000001a0b0e723e */ /* 0x001fce00048070ff */
[----:B------:R-:W0:Y:S01]  /*47b0*/  MUFU.EX2 R99, R99 ;  /* 0x0000006300637308 */ /* 0x000e220000000800 */
[----:B-1----:R-:W-:-:S07]  /*47c0*/  FADD.FTZ R24, R0, R21 ;  /* 0x0000001500187221 */ /* 0x002fce0000010000 */
[----:B------:R-:W1:Y:S01]  /*47d0*/  MUFU.EX2 R8, R71 ;  /* 0x0000004700087308 */ /* 0x000e620000000800 */
[----:B--2---:R-:W-:Y:S01]  /*47e0*/  F2FP.SATFINITE.E4M3.F32.PACK_AB_MERGE_C R152, R13, R30, R14 ;  /* 0x0000001e0d98723e */ /* 0x004fe2000480700e */
[----:B------:R-:W-:-:S04]  /*47f0*/  FADD.FTZ R30, R30, R15 ;  /* 0x0000000f1e1e7221 */ /* 0x000fc80000010000 */
[----:B------:R-:W-:Y:S02]  /*4800*/  FADD.FTZ R21, R13, R30 ;  /* 0x0000001e0d157221 */ /* 0x000fe40000010000 */
[----:B------:R-:W2:Y:S01]  /*4810*/  MUFU.EX2 R101, R101 ;  /* 0x0000006500657308 */ /* 0x000ea20000000800 */
[----:B0-----:R-:W-:-:S01]  /*4820*/  FADD.FTZ R15, R99, R24 ;  /* 0x00000018630f7221 */ /* 0x001fc20000010000 */
[----:B------:R-:W-:-:S06]  /*4830*/  FADD.FTZ R26, R26, R21 ;  /* 0x000000151a1a7221 */ /* 0x000fcc0000010000 */
[----:B------:R-:W0:Y:S01]  /*4840*/  MUFU.EX2 R10, R75 ;  /* 0x0000004b000a7308 */ /* 0x000e220000000800 */
[C---:B-1----:R-:W-:Y:S01]  /*4850*/  F2FP.SATFINITE.E4M3.F32.PACK_AB_MERGE_C R99, R8.reuse, R99, RZ ;  /* 0x000000630863723e */ /* 0x042fe200048070ff */
[----:B------:R-:W-:-:S03]  /*4860*/  FADD.FTZ R8, R8, R15 ;  /* 0x0000000f08087221 */ /* 0x000fc60000010000 */
[----:B------:R-:W-:-:S03]  /*4870*/  F2FP.SATFINITE.E4M3.F32.PACK_AB_MERGE_C R159, R0, R97, R99 ;  /* 0x00000061009f723e */ /* 0x000fc60004807063 */
[----:B------:R-:W1:Y:S01]  /*4880*/  MUFU.EX2 R53, R53 ;  /* 0x0000003500357308 */ /* 0x000e620000000800 */
[----:B--2---:R-:W-:-:S07]  /*4890*/  FADD.FTZ R13, R101, R8 ;  /* 0x00000008650d7221 */ /* 0x004fce0000010000 */
[----:B------:R-:W-:Y:S01]  /*48a0*/  MUFU.EX2 R3, R3 ;  /* 0x0000000300037308 */ /* 0x000fe20000000800 */
[----:B0-----:R-:W-:-:S01]  /*48b0*/  FADD.FTZ R0, R10, R13 ;  /* 0x0000000d0a007221 */ /* 0x001fc20000010000 */
[----:B------:R-:W-:-:S06]  /*48c0*/  FADD.FTZ R13, R11, R26 ;  /* 0x0000001a0b0d7221 */ /* 0x000fcc0000010000 */
[----:B------:R-:W0:Y:S01]  /*48d0*/  MUFU.EX2 R28, R28 ;  /* 0x0000001c001c7308 */ /* 0x000e220000000800 */
[----:B-1----:R-:W-:-:S07]  /*48e0*/  FADD.FTZ R11, R53, R0 ;  /* 0x00000000350b7221 */ /* 0x002fce0000010000 */
[----:B------:R-:W1:Y:S08]  /*48f0*/  MUFU.EX2 R12, R79 ;  /* 0x0000004f000c7308 */ /* 0x000e700000000800 */
[----:B------:R-:W-:Y:S01]  /*4900*/  MUFU.EX2 R20, R20 ;  /* 0x0000001400147308 */ /* 0x000fe20000000800 */
[----:B0-----:R-:W-:-:S07]  /*4910*/  F2FP.SATFINITE.E4M3.F32.PACK_AB_MERGE_C R8, R28, R3, RZ ;  /* 0x000000031c08723e */ /* 0x001fce00048070ff */
[----:B------:R-:W0:Y:S01]  /*4920*/  MUFU.EX2 R9, R9 ;  /* 0x0000000900097308 */ /* 0x000e220000000800 */
[C---:B-1----:R-:W-:Y:S01]  /*4930*/  F2FP.SATFINITE.E4M3.F32.PACK_AB_MERGE_C R53, R12.reuse, R53, RZ ;  /* 0x000000350c35723e */ /* 0x042fe200048070ff */
[----:B------:R-:W-:-:S03]  /*4940*/  FADD.FTZ R12, R12, R11 ;  /* 0x0000000b0c0c7221 */ /* 0x000fc60000010000 */
[----:B------:R-:W-:-:S03]  /*4950*/  F2FP.SATFINITE.E4M3.F32.PACK_AB_MERGE_C R153, R10, R101, R53 ;  /* 0x000000650a99723e */ /* 0x000fc60004807035 */
[----:B------:R-:W1:Y:S08]  /*4960*/  MUFU.EX2 R25, R25 ;  /* 0x0000001900197308 */ /* 0x000e700000000800 */
[----:B------:R-:W2:Y:S01]  /*4970*/  MUFU.EX2 R14, R83 ;  /* 0x00000053000e7308 */ /* 0x000ea20000000800 */
[----:B0-----:R-:W-:Y:S01]  /*4980*/  F2FP.SATFINITE.E4M3.F32.PACK_AB_MERGE_C R154, R9, R20, R8 ;  /* 0x00000014099a723e */ /* 0x001fe20004807008 */
[----:B------:R-:W-:-:S04]  /*4990*/  FADD.FTZ R20, R20, R13 ;  /* 0x0000000d14147221 */ /* 0x000fc80000010000 */
[----:B------:R-:W-:Y:S02]  /*49a0*/  FADD.FTZ R20, R9, R20 ;  /* 0x0000001409147221 */ /* 0x000fe40000010000 */
[----:B------:R-:W-:Y:S01]  /*49b0*/  MUFU.EX2 R57, R57 ;  /* 0x0000003900397308 */ /* 0x000fe20000000800 */
[----:B-1----:R-:W-:-:S01]  /*49c0*/  FADD.FTZ R11, R25, R12 ;  /* 0x0000000c190b7221 */ /* 0x002fc20000010000 */
[----:B------:R-:W-:Y:S01]  /*49d0*/  FADD.FTZ R3, R3, R20 ;  /* 0x0000001403037221 */ /* 0x000fe20000010000 */
[----:B------:R-:W-:-:S03]  /*49e0*/  VIADD R12, R89, 0xfffffffe ;  /* 0xfffffffe590c7836 */ /* 0x000fc60000000000 */
[----:B------:R-:W-:Y:S02]  /*49f0*/  FADD.FTZ R3, R28, R3 ;  /* 0x000000031c037221 */ /* 0x000fe40000010000 */
[----:B------:R-:W0:Y:S01]  /*4a00*/  MUFU.EX2 R46, R46 ;  /* 0x0000002e002e7308 */ /* 0x000e220000000800 */
[----:B--2---:R-:W-:-:S01]  /*4a10*/  FADD.FTZ R0, R14, R11 ;  /* 0x0000000b0e007221 */ /* 0x004fc20000010000 */
[----:B0-----:R-:W-:-:S03]  /*4a20*/  F2FP.SATFINITE.E4M3.F32.PACK_AB_MERGE_C R8, R46, R57, RZ ;  /* 0x000000392e08723e */ /* 0x001fc600048070ff */
[----:B------:R-:W-:Y:S01]  /*4a30*/  FADD.FTZ R57, R57, R0 ;  /* 0x0000000039397221 */ /* 0x000fe20000010000 */
[----:B------:R-:W-:Y:S01]  /*4a40*/  F2FP.SATFINITE.E4M3.F32.PACK_AB_MERGE_C R155, R14, R25, R8 ;  /* 0x000000190e9b723e */ /* 0x000fe20004807008 */
[----:B------:R-:W-:Y:S02]  /*4a50*/  IMAD.U32 R8, RZ, RZ, UR6 ;  /* 0x00000006ff087e24 */ /* 0x000fe4000f8e00ff */
[----:B------:R-:W-:-:S01]  /*4a60*/  FADD.FTZ R0, R46, R57 ;  /* 0x000000392e007221 */ /* 0x000fc20000010000 */
[----:B------:R-:W-:Y:S06]  /*4a70*/  @P1 BRA `(.L_x_1011) ;  /* 0x00000000004c1947 */ /* 0x000fec0003800000 */
[----:B------:R-:W-:Y:S01]  /*4a80*/  ISETP.LT.AND P1, PT, RZ, UR47, PT ;  /* 0x0000002fff007c0c */ /* 0x000fe2000bf21270 */
[----:B------:R-:W-:-:S06]  /*4a90*/  UIADD3 UR6, UR47, -0x1, URZ ;  /* 0xffffffff2f067890 */ /* 0x000fcc000fffe03f */
[----:B------:R-:W-:-:S06]  /*4aa0*/  IMAD.U32 R9, RZ, RZ, UR6 ;  /* 0x00000006ff097e24 */ /* 0x000fcc000f8e00ff */
[----:B------:R-:W-:Y:S05]  /*4ab0*/  @P1 BRA `(.L_x_1012) ;  /* 0x0000000000201947 */ /* 0x000fea0003800000 */
[----:B------:R-:W0:Y:S01]  /*4ac0*/  LDC R14, c[0x0][0x9e4] ;  /* 0x00027900ff0e7b82 */ /* 0x000e220000000800 */
[----:B------:R-:W-:Y:S01]  /*4ad0*/  IMAD R9, RZ, RZ, -UR47 ;  /* 0x8000002fff097e24 */ /* 0x000fe2000f8e02ff */
[----:B0-----:R-:W-:-:S13]  /*4ae0*/  ISETP.NE.AND P1, PT, R14, 0x1, PT ;  /* 0x000000010e00780c */ /* 0x001fda0003f25270 */
[----:B------:R-:W0:Y:S02]  /*4af0*/  @P1 LDC.64 R10, c[0x0][0x9e8] ;  /* 0x00027a00ff0a1b82 */ /* 0x000e240000000a00 */
[----:B0-----:R-:W-:-:S05]  /*4b00*/  @P1 IMAD.HI.U32 R10, R9, R10, RZ ;  /* 0x0000000a090a1227 */ /* 0x001fca00078e00ff */
[----:B------:R-:W-:-:S04]  /*4b10*/  @P1 SHF.R.U32.HI R9, RZ, R11, R10 ;  /* 0x0000000bff091219 */ /* 0x000fc8000001160a */
[----:B------:R-:W-:Y:S01]  /*4b20*/  LOP3.LUT R9, RZ, R9, RZ, 0x33, !PT ;  /* 0x00000009ff097212 */ /* 0x000fe200078e33ff */
[----:B------:R-:W-:Y:S06]  /*4b30*/  BRA `(.L_x_1013) ;  /* 0x0000000000147947 */ /* 0x000fec0003800000 */
.L_x_1012:
[----:B------:R-:W0:Y:S02]  /*4b40*/  LDC R14, c[0x0][0x9e4] ;  /* 0x00027900ff0e7b82 */ /* 0x000e240000000800 */
[----:B0-----:R-:W-:-:S13]  /*4b50*/  ISETP.NE.AND P1, PT, R14, 0x1, PT ;  /* 0x000000010e00780c */ /* 0x001fda0003f25270 */
[----:B------:R-:W0:Y:S02]  /*4b60*/  @P1 LDC.64 R10, c[0x0][0x9e8] ;  /* 0x00027a00ff0a1b82 */ /* 0x000e240000000a00 */
[----:B0-----:R-:W-:-:S05]  /*4b70*/  @P1 IMAD.HI.U32 R10, R9, R10, RZ ;  /* 0x0000000a090a1227 */ /* 0x001fca00078e00ff */
[----:B------:R-:W-:-:S07]  /*4b80*/  @P1 SHF.R.U32.HI R9, RZ, R11, R10 ;  /* 0x0000000bff091219 */ /* 0x000fce000001160a */
.L_x_1013:
[----:B------:R-:W-:-:S05]  /*4b90*/  IMAD R9, R9, R14, R14 ;  /* 0x0000000e09097224 */ /* 0x000fca00078e020e */
[----:B------:R-:W-:-:S07]  /*4ba0*/  VIMNMX R8, R8, R9, PT ;  /* 0x0000000908087248 */ /* 0x000fce0003fe0100 */
.L_x_1011:
[----:B------:R-:W-:Y:S02]  /*4bb0*/  SHF.R.S32.HI R9, RZ, 0x1f, R8 ;  /* 0x0000001fff097819 */ /* 0x000fe40000011408 */
[----:B------:R-:W-:Y:S02]  /*4bc0*/  CS2R R150, SRZ ;  /* 0x0000000000967805 */ /* 0x000fe4000001ff00 */
[----:B------:R-:W-:Y:S02]  /*4bd0*/  CS2R R148, SRZ ;  /* 0x0000000000947805 */ /* 0x000fe4000001ff00 */
[----:B------:R-:W-:Y:S02]  /*4be0*/  CS2R R146, SRZ ;  /* 0x0000000000927805 */ /* 0x000fe4000001ff00 */
[----:B------:R-:W-:Y:S02]  /*4bf0*/  LEA.HI R9, R9, R8, RZ, 0x7 ;  /* 0x0000000809097211 */ /* 0x000fe400078f38ff */
[----:B------:R-:W-:-:S02]  /*4c00*/  CS2R R144, SRZ ;  /* 0x0000000000907805 */ /* 0x000fc4000001ff00 */
[----:B------:R-:W-:Y:S02]  /*4c10*/  CS2R R142, SRZ ;  /* 0x00000000008e7805 */ /* 0x000fe4000001ff00 */
[----:B------:R-:W-:Y:S02]  /*4c20*/  CS2R R140, SRZ ;  /* 0x00000000008c7805 */ /* 0x000fe4000001ff00 */
[----:B------:R-:W-:Y:S02]  /*4c30*/  SHF.R.S32.HI R9, RZ, 0x7, R9 ;  /* 0x00000007ff097819 */ /* 0x000fe40000011409 */
[----:B------:R-:W-:Y:S02]  /*4c40*/  CS2R R138, SRZ ;  /* 0x00000000008a7805 */ /* 0x000fe4000001ff00 */
[----:B------:R-:W-:Y:S02]  /*4c50*/  CS2R R136, SRZ ;  /* 0x0000000000887805 */ /* 0x000fe4000001ff00 */
[----:B------:R-:W-:-:S02]  /*4c60*/  CS2R R134, SRZ ;  /* 0x0000000000867805 */ /* 0x000fc4000001ff00 */
[----:B------:R-:W-:Y:S02]  /*4c70*/  VIMNMX R9, R22, R9, !PT ;  /* 0x0000000916097248 */ /* 0x000fe40007fe0100 */
        /* <DEDUP_REMOVED lines=23> */
[----:B------:R-:W-:Y:S01]  /*4df0*/  CS2R R88, SRZ ;  /* 0x0000000000587805 */ /* 0x000fe2000001ff00 */
[----:B------:R-:W-:Y:S06]  /*4e00*/  @!P1 BRA `(.L_x_1014) ;  /* 0x0000002c00fc9947 */ /* 0x000fec0003800000 */
[----:B------:R-:W-:Y:S01]  /*4e10*/  IMAD.MOV.U32 R10, RZ, RZ, R7 ;  /* 0x000000ffff0a7224 */ /* 0x000fe200078e0007 */
[----:B------:R-:W-:Y:S01]  /*4e20*/  UMOV UR33, UR37 ;  /* 0x0000002500217c82 */ /* 0x000fe20008000000 */
[----:B------:R-:W-:Y:S01]  /*4e30*/  IMAD.MOV.U32 R8, RZ, RZ, R4 ;  /* 0x000000ffff087224 */ /* 0x000fe200078e0004 */
[----:B------:R-:W-:Y:S01]  /*4e40*/  UMOV UR32, UR36 ;  /* 0x0000002400207c82 */ /* 0x000fe20008000000 */
[----:B------:R-:W-:Y:S01]  /*4e50*/  IMAD.MOV.U32 R151, RZ, RZ, RZ ;  /* 0x000000ffff977224 */ /* 0x000fe200078e00ff */
[----:B------:R-:W-:Y:S01]  /*4e60*/  ULDC UR29, c[0x0][0x9e4] ;  /* 0x00027900001d7ab9 */ /* 0x000fe20000000800 */
[----:B------:R-:W-:Y:S01]  /*4e70*/  ULDC UR30, c[0x0][0x9dc] ;  /* 0x00027700001e7ab9 */ /* 0x000fe20000000800 */
[----:B------:R-:W-:-:S05]  /*4e80*/  ULDC UR31, c[0x0][0x9e0] ;  /* 0x00027800001f7ab9 */ /* 0x000fca0000000800 */
.L_x_1033:
[----:B------:R-:W-:Y:S01]  /*4e90*/  ISETP.NE.AND P2, PT, RZ, UR39, PT ;  /* 0x00000027ff007c0c */ /* 0x000fe2000bf45270 */
[----:B------:R-:W-:-:S04]  /*4ea0*/  UISETP.NE.AND UP0, UPT, UR32, 0x1, UPT ;  /* 0x000000012000788c */ /* 0x000fc8000bf05270 */
[----:B------:R-:W-:-:S04]  /*4eb0*/  USEL UR37, URZ, 0x1, UP0 ;  /* 0x000000013f257887 */ /* 0x000fc80008000000 */
[----:B------:R-:W-:-:S04]  /*4ec0*/  ULOP3.LUT UR37, UR33, UR37, URZ, 0x3c, !UPT ;  /* 0x0000002521257292 */ /* 0x000fc8000f8e3c3f */
[----:B------:R-:W-:Y:S08]  /*4ed0*/  @P2 BRA `(.L_x_1015) ;  /* 0x0000000000382947 */ /* 0x000ff00003800000 */
[----:B------:R-:W-:Y:S05]  /*4ee0*/  @!P0 BRA `(.L_x_1016) ;  /* 0x0000000000048947 */ /* 0x000fea0003800000 */
[----:B------:R-:W-:Y:S01]  /*4ef0*/  BPT.TRAP 0x1 ;  /* 0x000000040000795c */ /* 0x000fe20000300000 */
.L_x_1016:
        /* <DEDUP_REMOVED lines=9> */
.L_x_1017:
[----:B-1----:R-:W-:Y:S05]  /*4f90*/  @P1 BRA `(.L_x_1015) ;  /* 0x0000000000081947 */ /* 0x002fea0003800000 */
[----:B------:R-:W1:Y:S02]  /*4fa0*/  SYNCS.PHASECHK.TRANS64.TRYWAIT P1, [UR6+0x22830], R4 ;  /* 0x02283004ff0075a7 */ /* 0x000e640008020146 */
[----:B-1----:R-:W-:Y:S05]  /*4fb0*/  @!P1 BRA `(.L_x_1018) ;  /* 0x000000f800449947 */ /* 0x002fea0003800000 */
.L_x_1015:
[----:B-1----:R-:W1:Y:S01]  /*4fc0*/  S2R R5, SR_TID.X ;  /* 0x0000000000057919 */ /* 0x002e620000002100 */
[----:B------:R-:W-:Y:S01]  /*4fd0*/  UIADD3 UR36, UR32, 0x1, URZ ;  /* 0x0000000120247890 */ /* 0x000fe2000fffe03f */
[----:B------:R-:W-:Y:S01]  /*4fe0*/  UMOV UR27, 0x80000020 ;  /* 0x80000020001b7882 */ /* 0x000fe20000000000 */
[----:B------:R-:W-:Y:S02]  /*4ff0*/  UMOV UR7, 0x80000020 ;  /* 0x8000002000077882 */ /* 0x000fe40000000000 */
[----:B------:R-:W-:Y:S01]  /*5000*/  UISETP.NE.AND UP0, UPT, UR36, 0x2, UPT ;  /* 0x000000022400788c */ /* 0x000fe2000bf05270 */
[----:B------:R-:W-:Y:S01]  /*5010*/  UMOV UR11, 0x80000020 ;  /* 0x80000020000b7882 */ /* 0x000fe20000000000 */
[----:B------:R-:W-:Y:S02]  /*5020*/  UMOV UR15, 0x80000020 ;  /* 0x80000020000f7882 */ /* 0x000fe40000000000 */
[----:B------:R-:W-:Y:S01]  /*5030*/  USEL UR36, UR36, URZ, UP0 ;  /* 0x0000003f24247287 */ /* 0x000fe20008000000 */
[----:B------:R-:W-:Y:S01]  /*5040*/  UMOV UR19, 0x80000020 ;  /* 0x8000002000137882 */ /* 0x000fe20000000000 */
[----:B------:R-:W-:-:S02]  /*5050*/  UMOV UR23, 0x80000020 ;  /* 0x8000002000177882 */ /* 0x000fc40000000000 */
[----:B------:R-:W-:-:S04]  /*5060*/  UIMAD UR26, UR36, 0x600, UR28 ;  /* 0x00000600241a78a4 */ /* 0x000fc8000f8e021c */
[----:B------:R-:W-:Y:S02]  /*5070*/  UIADD3 UR6, UR26, 0x2, URZ ;  /* 0x000000021a067890 */ /* 0x000fe4000fffe03f */
[----:B------:R-:W-:Y:S02]  /*5080*/  UIADD3 UR10, UR26, 0x200, URZ ;  /* 0x000002001a0a7890 */ /* 0x000fe4000fffe03f */
[----:B------:R-:W-:Y:S02]  /*5090*/  UIADD3 UR14, UR26, 0x202, URZ ;  /* 0x000002021a0e7890 */ /* 0x000fe4000fffe03f */
[----:B------:R-:W-:Y:S02]  /*50a0*/  UIADD3 UR18, UR26, 0x400, URZ ;  /* 0x000004001a127890 */ /* 0x000fe4000fffe03f */
[----:B------:R-:W-:Y:S01]  /*50b0*/  UIADD3 UR22, UR26, 0x402, URZ ;  /* 0x000004021a167890 */ /* 0x000fe2000fffe03f */
[----:B-1----:R-:W-:-:S05]  /*50c0*/  SHF.R.U32.HI R5, RZ, 0x7, R5 ;  /* 0x00000007ff057819 */ /* 0x002fca0000011605 */
[----:B0-----:R-:W-:-:S05]  /*50d0*/  VIADD R4, R5, 0x8 ;  /* 0x0000000805047836 */ /* 0x001fca0000000000 */
[----:B------:R0:W-:Y:S06]  /*50e0*/  BAR.SYNC.DEFER_BLOCKING R4, 0x100 ;  /* 0x000400040000751d */ /* 0x0001ec0000010000 */
[----:B------:R-:W-:-:S06]  /*50f0*/  WARPGROUP.ARRIVE ;  /* 0x00000000000079c5 */ /* 0x000fcc0000000000 */
[----:B------:R-:W-:Y:S03]  /*5100*/  QGMMA.64x128x32.F32.E4M3.E4M3 R24, gdesc[UR24], RZ, !UPT, gsb0 ;  /* 0x01e00000181879f3 */ /* 0x000fe6000c0008ff */
        /* <DEDUP_REMOVED lines=16> */
[----:B0-----:R-:W-:Y:S05]  /*5210*/  @P2 BRA `(.L_x_1019) ;  /* 0x00000000002c2947 */ /* 0x001fea0003800000 */
[----:B------:R-:W-:Y:S05]  /*5220*/  @!P0 BRA `(.L_x_1020) ;  /* 0x0000000000048947 */ /* 0x000fea0003800000 */
[----:B------:R-:W-:Y:S01]  /*5230*/  BPT.TRAP 0x1 ;  /* 0x000000040000795c */ /* 0x000fe20000300000 */
.L_x_1020:
[----:B------:R-:W-:Y:S01]  /*5240*/  ULEA UR6, UR32, UR38, 0x3 ;  /* 0x0000002620067291 */ /* 0x000fe2000f8e183f */
[----:B------:R-:W-:-:S05]  /*5250*/  IMAD.U32 R4, RZ, RZ, UR33 ;  /* 0x00000021ff047e24 */ /* 0x000fca000f8e00ff */
[----:B------:R-:W-:-:S04]  /*5260*/  SHF.L.U32 R4, R4, 0x1f, RZ ;  /* 0x0000001f04047819 */ /* 0x000fc800000006ff */
[----:B------:R0:W1:Y:S01]  /*5270*/  SYNCS.PHASECHK.TRANS64.TRYWAIT P1, [UR6+0x22850], R4 ;  /* 0x02285004ff0075a7 */ /* 0x0000620008020146 */
[----:B------:R-:W-:Y:S05]  /*5280*/  @!P0 BRA `(.L_x_1021) ;  /* 0x0000000000048947 */ /* 0x000fea0003800000 */
[----:B------:R-:W-:Y:S01]  /*5290*/  BPT.TRAP 0x1 ;  /* 0x000000040000795c */ /* 0x000fe20000300000 */
.L_x_1021:
[----:B-1----:R-:W-:Y:S05]  /*52a0*/  @P1 BRA `(.L_x_1019) ;  /* 0x0000000000081947 */ /* 0x002fea0003800000 */
[----:B------:R-:W1:Y:S02]  /*52b0*/  SYNCS.PHASECHK.TRANS64.TRYWAIT P1, [UR6+0x22850], R4 ;  /* 0x02285004ff0075a7 */ /* 0x000e640008020146 */
[----:B-1----:R-:W-:Y:S05]  /*52c0*/  @!P1 BRA `(.L_x_1022) ;  /* 0x000000f400989947 */ /* 0x002fea0003800000 */
.L_x_1019:
[----:B------:R-:W-:Y:S01]  /*52d0*/  UIADD3 UR6, UR38, 0x400, URZ ;  /* 0x0000040026067890 */ /* 0x000fe2000fffe03f */
[----:B------:R-:W-:Y:S01]  /*52e0*/  WARPGROUP.ARRIVE ;  /* 0x00000000000079c5 */ /* 0x000fe20000000000 */
[----:B------:R-:W-:-:S05]  /*52f0*/  UMOV UR7, 0x40000040 ;  /* 0x4000004000077882 */ /* 0x000fca0000000000 */
[----:B-1----:R-:W1:Y:S01]  /*5300*/  S2R R5, SR_TID.X ;  /* 0x0000000000057919 */ /* 0x002e620000002100 */
[----:B------:R-:W-:-:S04]  /*5310*/  USHF.R.U32.HI UR6, URZ, 0x4, UR6 ;  /* 0x000000043f067899 */ /* 0x000fc80008011606 */
[----:B------:R-:W-:-:S04]  /*5320*/  ULOP3.LUT UR6, UR6, 0x3fff, URZ, 0xc0, !UPT ;  /* 0x00003fff06067892 */ /* 0x000fc8000f8ec03f */
[----:B------:R-:W-:-:S04]  /*5330*/  ULOP3.LUT UR6, UR6, 0x10000, URZ, 0xfc, !UPT ;  /* 0x0001000006067892 */ /* 0x000fc8000f8efc3f */
[----:B------:R-:W-:-:S07]  /*5340*/  ULEA UR10, UR32, UR6, 0xa ;  /* 0x00000006200a7291 */ /* 0x000fce000f8e503f */
[----:B------:R-:W-:Y:S02]  /*5350*/  UMOV UR6, UR10 ;  /* 0x0000000a00067c82 */ /* 0x000fe40008000000 */
[----:B------:R-:W-:Y:S01]  /*5360*/  QGMMA.64x128x32.F32.E4M3.E4M3 R88, R164, gdesc[UR4], R88, gsb0 ;  /* 0x01e00004a4587df3 */ /* 0x000fe20008000858 */
[----:B------:R-:W-:Y:S01]  /*5370*/  UIADD3 UR6, UR10, 0x2, URZ ;  /* 0x000000020a067890 */ /* 0x000fe2000fffe03f */
[----:B------:R-:W-:Y:S01]  /*5380*/  UMOV UR7, 0x40000040 ;  /* 0x4000004000077882 */ /* 0x000fe20000000000 */
[----:B-1----:R-:W-:-:S04]  /*5390*/  SHF.R.U32.HI R5, RZ, 0x7, R5 ;  /* 0x00000007ff057819 */ /* 0x002fc80000011605 */
[----:B0-----:R-:W-:Y:S01]  /*53a0*/  IADD3 R4, -R5, 0xb, RZ ;  /* 0x0000000b05047810 */ /* 0x001fe20007ffe1ff */
[----:B------:R-:W-:Y:S02]  /*53b0*/  WARPGROUP.DEPBAR.LE gsb0, 0x0 ;  /* 0x00008000000079c5 */ /* 0x000fe40000010000 */
[----:B------:R-:W-:-:S06]  /*53c0*/  WARPGROUP.ARRIVE ;  /* 0x00000000000079c5 */ /* 0x000fcc0000000000 */
        /* <DEDUP_REMOVED lines=15> */
.L_x_1023:
[----:B------:R-:W-:Y:S01]  /*54c0*/  UISETP.NE.AND UP1, UPT, UR46, URZ, UPT ;  /* 0x0000003f2e00728c */ /* 0x000fe2000bf25270 */
[----:B0-----:R-:W-:Y:S01]  /*54d0*/  VIADD R4, R17, UR42 ;  /* 0x0000002a11047c36 */ /* 0x001fe20008000000 */
[----:B------:R-:W0:Y:S01]  /*54e0*/  LDC R5, c[0x0][0x2f0] ;  /* 0x0000bc00ff057b82 */ /* 0x000e220000000800 */
[----:B------:R-:W-:Y:S01]  /*54f0*/  ULEA UR6, UR36, UR38, 0x3 ;  /* 0x0000002624067291 */ /* 0x000fe2000f8e183f */
[----:B------:R-:W-:Y:S01]  /*5500*/  IMAD.SHL.U32 R154, R12, 0x80, RZ ;  /* 0x000000800c9a7824 */ /* 0x000fe200078e00ff */
[----:B------:R-:W-:Y:S01]  /*5510*/  UISETP.NE.AND UP0, UPT, UR45, URZ, UPT ;  /* 0x0000003f2d00728c */ /* 0x000fe2000bf05270 */
[----:B------:R-:W-:Y:S01]  /*5520*/  PLOP3.LUT P1, PT, PT, PT, UP1, 0x80, 0x0 ;  /* 0x000000000000781c */ /* 0x000fe20003f2f018 */
[----:B------:R-:W-:Y:S01]  /*5530*/  UIADD3 UR6, UR6, 0x22840, URZ ;  /* 0x0002284006067890 */ /* 0x000fe2000fffe03f */
[----:B------:R-:W-:Y:S02]  /*5540*/  PLOP3.LUT P2, PT, PT, PT, UP1, 0x80, 0x0 ;  /* 0x000000000000781c */ /* 0x000fe40003f4f018 */
[----:B------:R-:W1:Y:S01]  /*5550*/  LDC R6, c[0x0][0x288] ;  /* 0x0000a200ff067b82 */ /* 0x000e620000000800 */
[----:B------:R-:W-:Y:S01]  /*5560*/  @UP1 ULDC UR7, c[0x0][0x44c] ;  /* 0x0001130000071ab9 */ /* 0x000fe20000000800 */
[----:B------:R-:W-:-:S07]  /*5570*/  UPRMT UR6, UR40, 0x654, UR6 ;  /* 0x0000065428067896 */ /* 0x000fce0008000006 */
[----:B------:R-:W-:Y:S01]  /*5580*/  @P1 IMAD.HI.U32 R7, R4, UR7, RZ ;  /* 0x0000000704071c27 */ /* 0x000fe2000f8e00ff */
[----:B------:R-:W-:Y:S01]  /*5590*/  @UP1 ULDC UR7, c[0x0][0x450] ;  /* 0x0001140000071ab9 */ /* 0x000fe20000000800 */
[----:B------:R-:W-:Y:S01]  /*55a0*/  PLOP3.LUT P1, PT, PT, PT, UP0, 0x40, 0x0 ;  /* 0x000000000000781c */ /* 0x000fe20003f2e808 */
[----:B------:R-:W-:Y:S01]  /*55b0*/  SYNCS.ARRIVE.TRANS64.RED.A1T0 RZ, [UR6], RZ ;  /* 0x000000ffffff79a7 */ /* 0x000fe20008100406 */
[----:B------:R-:W-:Y:S01]  /*55c0*/  ULOP3.LUT UR6, URZ, UR30, URZ, 0x33, !UPT ;  /* 0x0000001e3f067292 */ /* 0x000fe2000f8e333f */
[----:B------:R-:W-:Y:S02]  /*55d0*/  @P2 SHF.R.U32.HI R4, RZ, UR7, R7 ;  /* 0x00000007ff042c19 */ /* 0x000fe40008011607 */
[----:B------:R-:W-:-:S03]  /*55e0*/  IADD3 R7, -R154, 0x1, RZ ;  /* 0x000000019a077810 */ /* 0x000fc60007ffe1ff */
[----:B------:R-:W2:Y:S02]  /*55f0*/  SHFL.IDX PT, R11, R4, RZ, 0x1c1f ;  /* 0x001c1fff040b7589 */ /* 0x000ea400000e0000 */
[----:B------:R-:W-:-:S04]  /*5600*/  IMAD R14, R16, -0x2, R7 ;  /* 0xfffffffe100e7824 */ /* 0x000fc800078e0207 */
[----:B0-----:R-:W-:-:S04]  /*5610*/  IMAD R7, R5, UR41, R14 ;  /* 0x0000002905077c24 */ /* 0x001fc8000f8e020e */
[----:B-1----:R-:W-:-:S04]  /*5620*/  IMAD.IADD R7, R7, 0x1, -R6 ;  /* 0x0000000107077824 */ /* 0x002fc800078e0a06 */
[C---:B------:R-:W-:Y:S02]  /*5630*/  VIADD R156, R7.reuse, UR31 ;  /* 0x0000001f079c7c36 */ /* 0x040fe40008000000 */
[----:B------:R-:W-:Y:S02]  /*5640*/  VIADD R158, R7, UR6 ;  /* 0x00000006079e7c36 */ /* 0x000fe40008000000 */
[--C-:B--2---:R-:W-:Y:S02]  /*5650*/  IMAD.IADD R14, R156, 0x1, R11.reuse ;  /* 0x000000019c0e7824 */ /* 0x104fe400078e020b */
[----:B------:R-:W-:Y:S01]  /*5660*/  IMAD.IADD R152, R158, 0x1, R11 ;  /* 0x000000019e987824 */ /* 0x000fe200078e020b */
[----:B------:R-:W-:Y:S06]  /*5670*/  @P1 BRA `(.L_x_1024) ;  /* 0x00000000005c1947 */ /* 0x000fec0003800000 */
[----:B------:R-:W-:Y:S01]  /*5680*/  IMAD R7, R5, UR41, R11 ;  /* 0x0000002905077c24 */ /* 0x000fe2000f8e020b */
[----:B------:R-:W-:Y:S03]  /*5690*/  BSSY B0, `(.L_x_1025) ;  /* 0x0000011000007945 */ /* 0x000fe60003800000 */
[----:B------:R-:W-:-:S05]  /*56a0*/  IMAD.IADD R7, R7, 0x1, -R6 ;  /* 0x0000000107077824 */ /* 0x000fca00078e0a06 */
[----:B------:R-:W-:-:S13]  /*56b0*/  ISETP.GT.AND P1, PT, R7, -0x1, PT ;  /* 0xffffffff0700780c */ /* 0x000fda0003f24270 */
[----:B------:R-:W-:Y:S05]  /*56c0*/  @P1 BRA `(.L_x_1026) ;  /* 0x0000000000201947 */ /* 0x000fea0003800000 */
[----:B------:R-:W-:Y:S01]  /*56d0*/  IMAD.U32 R11, RZ, RZ, UR29 ;  /* 0x0000001dff0b7e24 */ /* 0x000fe2000f8e00ff */
[----:B------:R-:W-:-:S04]  /*56e0*/  LOP3.LUT R7, RZ, R7, RZ, 0x33, !PT ;  /* 0x00000007ff077212 */ /* 0x000fc800078e33ff */
[----:B------:R-:W-:-:S13]  /*56f0*/  ISETP.NE.AND P1, PT, R11, 0x1, PT ;  /* 0x000000010b00780c */ /* 0x000fda0003f25270 */
[----:B------:R-:W0:Y:S02]  /*5700*/  @P1 LDC.64 R20, c[0x0][0x9e8] ;  /* 0x00027a00ff141b82 */ /* 0x000e240000000a00 */
[----:B0-----:R-:W-:-:S05]  /*5710*/  @P1 IMAD.HI.U32 R20, R7, R20, RZ ;  /* 0x0000001407141227 */ /* 0x001fca00078e00ff */
[----:B------:R-:W-:-:S04]  /*5720*/  @P1 SHF.R.U32.HI R7, RZ, R21, R20 ;  /* 0x00000015ff071219 */ /* 0x000fc80000011614 */
[----:B------:R-:W-:Y:S01]  /*5730*/  LOP3.LUT R7, RZ, R7, RZ, 0x33, !PT ;  /* 0x00000007ff077212 */ /* 0x000fe200078e33ff */
[----:B------:R-:W-:Y:S06]  /*5740*/  BRA `(.L_x_1027) ;  /* 0x0000000000147947 */ /* 0x000fec0003800000 */
.L_x_1026:
[----:B------:R-:W-:-:S05]  /*5750*/  IMAD.U32 R11, RZ, RZ, UR29 ;  /* 0x0000001dff0b7e24 */ /* 0x000fca000f8e00ff */
[----:B------:R-:W-:-:S13]  /*5760*/  ISETP.NE.AND P1, PT, R11, 0x1, PT ;  /* 0x000000010b00780c */ /* 0x000fda0003f25270 */
[----:B------:R-:W0:Y:S02]  /*5770*/  @P1 LDC.64 R20, c[0x0][0x9e8] ;  /* 0x00027a00ff141b82 */ /* 0x000e240000000a00 */
[----:B0-----:R-:W-:-:S05]  /*5780*/  @P1 IMAD.HI.U32 R20, R7, R20, RZ ;  /* 0x0000001407141227 */ /* 0x001fca00078e00ff */
[----:B------:R-:W-:-:S07]  /*5790*/  @P1 SHF.R.U32.HI R7, RZ, R21, R20 ;  /* 0x00000015ff071219 */ /* 0x000fce0000011614 */
.L_x_1027:
[----:B------:R-:W-:Y:S05]  /*57a0*/  BSYNC B0 ;  /* 0x0000000000007941 */ /* 0x000fea0003800000 */
.L_x_1025:
[----:B------:R-:W-:-:S04]  /*57b0*/  IMAD R7, R7, R11, -R154 ;  /* 0x0000000b07077224 */ /* 0x000fc800078e0a9a */
[----:B------:R-:W-:-:S05]  /*57c0*/  IMAD R7, R16, -0x2, R7 ;  /* 0xfffffffe10077824 */ /* 0x000fca00078e0207 */
[----:B------:R-:W-:Y:S02]  /*57d0*/  VIADDMNMX R14, R7, R11, R14, PT ;  /* 0x0000000b070e7246 */ /* 0x000fe4000380010e */
[----:B------:R-:W-:-:S07]  /*57e0*/  VIMNMX R152, R152, R7, !PT ;  /* 0x0000000798987248 */ /* 0x000fce0007fe0100 */
.L_x_1024:
[----:B------:R-:W-:Y:S01]  /*57f0*/  ISETP.GT.AND P1, PT, R12, -0x1, PT ;  /* 0xffffffff0c00780c */ /* 0x000fe20003f24270 */
[----:B------:R-:W0:Y:S01]  /*5800*/  SHFL.IDX PT, R159, R4, 0x1, 0x1c1f ;  /* 0x003c1f00049f7f89 */ /* 0x000e2200000e0000 */
[----:B------:R-:W-:Y:S02]  /*5810*/  UISETP.NE.AND UP0, UPT, UR45, URZ, UPT ;  /* 0x0000003f2d00728c */ /* 0x000fe4000bf05270 */
[C---:B------:R-:W-:Y:S02]  /*5820*/  ISETP.GT.AND P3, PT, R152.reuse, 0x8, P1 ;  /* 0x000000089800780c */ /* 0x040fe40000f64270 */
[----:B------:R-:W-:Y:S02]  /*5830*/  ISETP.GT.AND P6, PT, R152, RZ, P1 ;  /* 0x000000ff9800720c */ /* 0x000fe40000fc4270 */
[----:B------:R-:W-:Y:S02]  /*5840*/  ISETP.LT.OR P3, PT, R14, 0x9, P3 ;  /* 0x000000090e00780c */ /* 0x000fe40001f61670 */
[----:B------:R-:W-:-:S02]  /*5850*/  ISETP.GT.AND P2, PT, R152, 0x1, P1 ;  /* 0x000000019800780c */ /* 0x000fc40000f44270 */
[----:B------:R-:W-:Y:S02]  /*5860*/  FSEL R13, R28, -INF , !P3 ;  /* 0xff8000001c0d7808 */ /* 0x000fe40005800000 */
[----:B------:R-:W-:Y:S02]  /*5870*/  ISETP.GT.AND P3, PT, R152, 0x19, P1 ;  /* 0x000000199800780c */ /* 0x000fe40000f64270 */
[C---:B------:R-:W-:Y:S02]  /*5880*/  ISETP.LT.OR P6, PT, R14.reuse, 0x1, P6 ;  /* 0x000000010e00780c */ /* 0x040fe400037c1670 */
[C---:B------:R-:W-:Y:S02]  /*5890*/  ISETP.LT.OR P2, PT, R14.reuse, 0x2, P2 ;  /* 0x000000020e00780c */ /* 0x040fe40001741670 */
[----:B------:R-:W-:Y:S02]  /*58a0*/  ISETP.LT.OR P3, PT, R14, 0x1a, P3 ;  /* 0x0000001a0e00780c */ /* 0x000fe40001f61670 */
[----:B------:R-:W-:-:S02]  /*58b0*/  ISETP.GT.AND P5, PT, R152, 0x9, P1 ;  /* 0x000000099800780c */ /* 0x000fc40000fa4270 */
[----:B------:R-:W-:Y:S01]  /*58c0*/  FSEL R163, R24, -INF , !P6 ;  /* 0xff80000018a37808 */ /* 0x000fe20007000000 */
[----:B0-----:R-:W-:Y:S01]  /*58d0*/  IMAD.IADD R28, R156, 0x1, R159 ;  /* 0x000000019c1c7824 */ /* 0x001fe200078e029f */
[----:B------:R-:W-:Y:S02]  /*58e0*/  FSEL R11, R25, -INF , !P2 ;  /* 0xff800000190b7808 */ /* 0x000fe40005000000 */
[C---:B------:R-:W-:Y:S02]  /*58f0*/  ISETP.GT.AND P4, PT, R152.reuse, 0x10, P1 ;  /* 0x000000109800780c */ /* 0x040fe40000f84270 */
[C---:B------:R-:W-:Y:S02]  /*5900*/  ISETP.GT.AND P6, PT, R152.reuse, 0x11, P1 ;  /* 0x000000119800780c */ /* 0x040fe40000fc4270 */
[----:B------:R-:W-:Y:S02]  /*5910*/  ISETP.GT.AND P2, PT, R152, 0x18, P1 ;  /* 0x000000189800780c */ /* 0x000fe40000f44270 */
[----:B------:R-:W-:-:S02]  /*5920*/  FSEL R185, R37, -INF , !P3 ;  /* 0xff80000025b97808 */ /* 0x000fc40005800000 */
[----:B------:R-:W-:Y:S02]  /*5930*/  ISETP.GT.AND P3, PT, R152, 0x30, P1 ;  /* 0x000000309800780c */ /* 0x000fe40000f64270 */
[C---:B------:R-:W-:Y:S02]  /*5940*/  ISETP.LT.OR P5, PT, R14.reuse, 0xa, P5 ;  /* 0x0000000a0e00780c */ /* 0x040fe40002fa1670 */
[C---:B------:R-:W-:Y:S02]  /*5950*/  ISETP.LT.OR P4, PT, R14.reuse, 0x11, P4 ;  /* 0x000000110e00780c */ /* 0x040fe40002781670 */
[C---:B------:R-:W-:Y:S02]  /*5960*/  ISETP.LT.OR P6, PT, R14.reuse, 0x12, P6 ;  /* 0x000000120e00780c */ /* 0x040fe400037c1670 */
[C---:B------:R-:W-:Y:S02]  /*5970*/  ISETP.LT.OR P2, PT, R14.reuse, 0x19, P2 ;  /* 0x000000190e00780c */ /* 0x040fe40001741670 */
[----:B------:R-:W-:-:S02]  /*5980*/  ISETP.LT.OR P3, PT, R14, 0x31, P3 ;  /* 0x000000310e00780c */ /* 0x000fc40001f61670 */
[----:B------:R-:W-:Y:S02]  /*5990*/  FSEL R20, R29, -INF , !P5 ;  /* 0xff8000001d147808 */ /* 0x000fe40006800000 */
[----:B------:R-:W-:Y:S02]  /*59a0*/  ISETP.GT.AND P5, PT, R152, 0x20, P1 ;  /* 0x000000209800780c */ /* 0x000fe40000fa4270 */
[----:B------:R-:W-:Y:S01]  /*59b0*/  FSEL R15, R32, -INF , !P4 ;  /* 0xff800000200f7808 */ /* 0x000fe20006000000 */
[----:B------:R-:W-:Y:S01]  /*59c0*/  IMAD.IADD R32, R158, 0x1, R159 ;  /* 0x000000019e207824 */ /* 0x000fe200078e029f */
[----:B------:R-:W-:Y:S02]  /*59d0*/  FSEL R21, R33, -INF , !P6 ;  /* 0xff80000021157808 */ /* 0x000fe40007000000 */
[----:B------:R-:W-:Y:S02]  /*59e0*/  FSEL R36, R36, -INF , !P2 ;  /* 0xff80000024247808 */ /* 0x000fe40005000000 */
[----:B------:R-:W-:-:S02]  /*59f0*/  ISETP.GT.AND P4, PT, R152, 0x21, P1 ;  /* 0x000000219800780c */ /* 0x000fc40000f84270 */
[C---:B------:R-:W-:Y:S02]  /*5a00*/  ISETP.GT.AND P6, PT, R152.reuse, 0x28, P1 ;  /* 0x000000289800780c */ /* 0x040fe40000fc4270 */
[----:B------:R-:W-:Y:S02]  /*5a10*/  ISETP.GT.AND P2, PT, R152, 0x29, P1 ;  /* 0x000000299800780c */ /* 0x000fe40000f44270 */
[----:B------:R-:W-:Y:S02]  /*5a20*/  FSEL R157, R48, -INF , !P3 ;  /* 0xff800000309d7808 */ /* 0x000fe40005800000 */
[----:B------:R-:W-:Y:S02]  /*5a30*/  ISETP.GT.AND P3, PT, R152, 0x41, P1 ;  /* 0x000000419800780c */ /* 0x000fe40000f64270 */
[C---:B------:R-:W-:Y:S02]  /*5a40*/  ISETP.LT.OR P5, PT, R14.reuse, 0x21, P5 ;  /* 0x000000210e00780c */ /* 0x040fe40002fa1670 */
[----:B------:R-:W-:-:S02]  /*5a50*/  ISETP.LT.OR P4, PT, R14, 0x22, P4 ;  /* 0x000000220e00780c */ /* 0x000fc40002781670 */
[C---:B------:R-:W-:Y:S02]  /*5a60*/  ISETP.LT.OR P6, PT, R14.reuse, 0x29, P6 ;  /* 0x000000290e00780c */ /* 0x040fe400037c1670 */
[C---:B------:R-:W-:Y:S02]  /*5a70*/  ISETP.LT.OR P2, PT, R14.reuse, 0x2a, P2 ;  /* 0x0000002a0e00780c */ /* 0x040fe40001741670 */
[----:B------:R-:W-:Y:S02]  /*5a80*/  ISETP.LT.OR P3, PT, R14, 0x42, P3 ;  /* 0x000000420e00780c */ /* 0x000fe40001f61670 */
[----:B------:R-:W-:Y:S02]  /*5a90*/  FSEL R181, R40, -INF , !P5 ;  /* 0xff80000028b57808 */ /* 0x000fe40006800000 */
[----:B------:R-:W-:Y:S02]  /*5aa0*/  ISETP.GT.AND P5, PT, R152, 0x31, P1 ;  /* 0x000000319800780c */ /* 0x000fe40000fa4270 */
[----:B------:R-:W-:-:S02]  /*5ab0*/  FSEL R167, R41, -INF , !P4 ;  /* 0xff80000029a77808 */ /* 0x000fc40006000000 */
[----:B------:R-:W-:Y:S02]  /*5ac0*/  FSEL R165, R44, -INF , !P6 ;  /* 0xff8000002ca57808 */ /* 0x000fe40007000000 */
        /* <DEDUP_REMOVED lines=12> */
[----:B------:R-:W-:Y:S02]  /*5b90*/  FSEL R153, R52, -INF , !P4 ;  /* 0xff80000034997808 */ /* 0x000fe40006000000 */
[----:B------:R-:W-:Y:S02]  /*5ba0*/  FSEL R53, R53, -INF , !P6 ;  /* 0xff80000035357808 */ /* 0x000fe40007000000 */
[----:B------:R-:W-:Y:S02]  /*5bb0*/  FSEL R49, R56, -INF , !P2 ;  /* 0xff80000038317808 */ /* 0x000fe40005000000 */
[C---:B------:R-:W-:Y:S02]  /*5bc0*/  ISETP.GT.AND P5, PT, R152.reuse, 0x48, P1 ;  /* 0x000000489800780c */ /* 0x040fe40000fa4270 */
        /* <DEDUP_REMOVED lines=11> */
[----:B------:R-:W-:Y:S02]  /*5c80*/  FSEL R61, R61, -INF , !P4 ;  /* 0xff8000003d3d7808 */ /* 0x000fe40006000000 */
[----:B------:R-:W-:-:S02]  /*5c90*/  FSEL R7, R64, -INF , !P6 ;  /* 0xff80000040077808 */ /* 0x000fc40007000000 */
[----:B------:R-:W-:Y:S02]  /*5ca0*/  FSEL R65, R65, -INF , !P2 ;  /* 0xff80000041417808 */ /* 0x000fe40005000000 */
[C---:B------:R-:W-:Y:S02]  /*5cb0*/  ISETP.GT.AND P5, PT, R152.reuse, 0x59, P1 ;  /* 0x000000599800780c */ /* 0x040fe40000fa4270 */
[C---:B------:R-:W-:Y:S02]  /*5cc0*/  ISETP.GT.AND P4, PT, R152.reuse, 0x60, P1 ;  /* 0x000000609800780c */ /* 0x040fe40000f84270 */
[C---:B------:R-:W-:Y:S02]  /*5cd0*/  ISETP.GT.AND P6, PT, R152.reuse, 0x61, P1 ;  /* 0x000000619800780c */ /* 0x040fe40000fc4270 */
[----:B------:R-:W-:Y:S02]  /*5ce0*/  ISETP.GT.AND P2, PT, R152, 0x68, P1 ;  /* 0x000000689800780c */ /* 0x000fe40000f44270 */
[----:B------:R-:W-:-:S02]  /*5cf0*/  FSEL R77, R77, -INF , !P3 ;  /* 0xff8000004d4d7808 */ /* 0x000fc40005800000 */
[----:B------:R-:W-:Y:S02]  /*5d00*/  PLOP3.LUT P3, PT, PT, PT, UP0, 0x40, 0x0 ;  /* 0x000000000000781c */ /* 0x000fe40003f6e808 */
[C---:B------:R-:W-:Y:S02]  /*5d10*/  ISETP.LT.OR P5, PT, R14.reuse, 0x5a, P5 ;  /* 0x0000005a0e00780c */ /* 0x040fe40002fa1670 */
[C---:B------:R-:W-:Y:S02]  /*5d20*/  ISETP.LT.OR P4, PT, R14.reuse, 0x61, P4 ;  /* 0x000000610e00780c */ /* 0x040fe40002781670 */
[C---:B------:R-:W-:Y:S02]  /*5d30*/  ISETP.LT.OR P6, PT, R14.reuse, 0x62, P6 ;  /* 0x000000620e00780c */ /* 0x040fe400037c1670 */
[----:B------:R-:W-:Y:S02]  /*5d40*/  ISETP.LT.OR P2, PT, R14, 0x69, P2 ;  /* 0x000000690e00780c */ /* 0x000fe40001741670 */
[----:B------:R-:W-:-:S02]  /*5d50*/  FSEL R69, R69, -INF , !P5 ;  /* 0xff80000045457808 */ /* 0x000fc40006800000 */
[----:B------:R-:W-:Y:S02]  /*5d60*/  FSEL R29, R72, -INF , !P4 ;  /* 0xff800000481d7808 */ /* 0x000fe40006000000 */
[----:B------:R-:W-:Y:S02]  /*5d70*/  FSEL R73, R73, -INF , !P6 ;  /* 0xff80000049497808 */ /* 0x000fe40007000000 */
[----:B------:R-:W-:Y:S02]  /*5d80*/  FSEL R33, R76, -INF , !P2 ;  /* 0xff8000004c217808 */ /* 0x000fe40005000000 */
[C---:B------:R-:W-:Y:S02]  /*5d90*/  ISETP.GT.AND P5, PT, R152.reuse, 0x70, P1 ;  /* 0x000000709800780c */ /* 0x040fe40000fa4270 */
[C---:B------:R-:W-:Y:S02]  /*5da0*/  ISETP.GT.AND P4, PT, R152.reuse, 0x71, P1 ;  /* 0x000000719800780c */ /* 0x040fe40000f84270 */
[----:B------:R-:W-:-:S02]  /*5db0*/  ISETP.GT.AND P6, PT, R152, 0x78, P1 ;  /* 0x000000789800780c */ /* 0x000fc40000fc4270 */
[----:B------:R-:W-:Y:S02]  /*5dc0*/  ISETP.GT.AND P2, PT, R152, 0x79, P1 ;  /* 0x000000799800780c */ /* 0x000fe40000f44270 */
[C---:B------:R-:W-:Y:S02]  /*5dd0*/  ISETP.LT.OR P5, PT, R14.reuse, 0x71, P5 ;  /* 0x000000710e00780c */ /* 0x040fe40002fa1670 */
[C---:B------:R-:W-:Y:S02]  /*5de0*/  ISETP.LT.OR P4, PT, R14.reuse, 0x72, P4 ;  /* 0x000000720e00780c */ /* 0x040fe40002781670 */
[C---:B------:R-:W-:Y:S02]  /*5df0*/  ISETP.LT.OR P6, PT, R14.reuse, 0x79, P6 ;  /* 0x000000790e00780c */ /* 0x040fe400037c1670 */
[----:B------:R-:W-:Y:S02]  /*5e00*/  ISETP.LT.OR P2, PT, R14, 0x7a, P2 ;  /* 0x0000007a0e00780c */ /* 0x000fe40001741670 */
[----:B------:R-:W-:-:S02]  /*5e10*/  FSEL R37, R80, -INF , !P5 ;  /* 0xff80000050257808 */ /* 0x000fc40006800000 */
[----:B------:R-:W-:Y:S02]  /*5e20*/  FSEL R81, R81, -INF , !P4 ;  /* 0xff80000051517808 */ /* 0x000fe40006000000 */
[----:B------:R-:W-:Y:S02]  /*5e30*/  FSEL R41, R84, -INF , !P6 ;  /* 0xff80000054297808 */ /* 0x000fe40007000000 */
[----:B------:R-:W-:Y:S01]  /*5e40*/  FSEL R85, R85, -INF , !P2 ;  /* 0xff80000055557808 */ /* 0x000fe20005000000 */
        /* <DEDUP_REMOVED lines=14> */
.L_x_1030:
[----:B------:R-:W-:-:S05]  /*5f30*/  IMAD.U32 R4, RZ, RZ, UR29 ;  /* 0x0000001dff047e24 */ /* 0x000fca000f8e00ff */
[----:B------:R-:W-:-:S13]  /*5f40*/  ISETP.NE.AND P2, PT, R4, 0x1, PT ;  /* 0x000000010400780c */ /* 0x000fda0003f45270 */
[----:B------:R-:W0:Y:S02]  /*5f50*/  @P2 LDC.64 R158, c[0x0][0x9e8] ;  /* 0x00027a00ff9e2b82 */ /* 0x000e240000000a00 */
[----:B0-----:R-:W-:-:S05]  /*5f60*/  @P2 IMAD.HI.U32 R158, R179, R158, RZ ;  /* 0x0000009eb39e2227 */ /* 0x001fca00078e00ff */
[----:B------:R-:W-:-:S07]  /*5f70*/  @P2 SHF.R.U32.HI R179, RZ, R159, R158 ;  /* 0x0000009fffb32219 */ /* 0x000fce000001169e */
.L_x_1031:
[----:B------:R-:W-:Y:S05]  /*5f80*/  BSYNC B0 ;  /* 0x0000000000007941 */ /* 0x000fea0003800000 */
.L_x_1029:
[----:B------:R-:W-:-:S04]  /*5f90*/  IMAD R179, R179, R4, -R154 ;  /* 0x00000004b3b37224 */ /* 0x000fc800078e0a9a */
[----:B------:R-:W-:-:S05]  /*5fa0*/  IMAD R179, R16, -0x2, R179 ;  /* 0xfffffffe10b37824 */ /* 0x000fca00078e02b3 */
[----:B------:R-:W-:Y:S02]  /*5fb0*/  VIADDMNMX R28, R179, R4, R28, PT ;  /* 0x00000004b31c7246 */ /* 0x000fe4000380011c */
[----:B------:R-:W-:-:S07]  /*5fc0*/  VIMNMX R32, R32, R179, !PT ;  /* 0x000000b320207248 */ /* 0x000fce0007fe0100 */
.L_x_1028:
[----:B------:R-:W-:Y:S02]  /*5fd0*/  FMNMX.FTZ R4, R163, R8, !PT ;  /* 0x00000008a3047209 */ /* 0x000fe40007810000 */
[----:B------:R-:W-:Y:S02]  /*5fe0*/  ISETP.GT.AND P5, PT, R32, 0x10, P1 ;  /* 0x000000102000780c */ /* 0x000fe40000fa4270 */
[----:B------:R-:W-:Y:S02]  /*5ff0*/  FMNMX.FTZ R4, R11, R4, !PT ;  /* 0x000000040b047209 */ /* 0x000fe40007810000 */
[----:B------:R-:W-:Y:S02]  /*6000*/  ISETP.LT.OR P5, PT, R28, 0x11, P5 ;  /* 0x000000111c00780c */ /* 0x000fe40002fa1670 */
[----:B------:R-:W-:Y:S02]  /*6010*/  FMNMX.FTZ R159, R13, R4, !PT ;  /* 0x000000040d9f7209 */ /* 0x000fe40007810000 */
[----:B------:R-:W-:-:S02]  /*6020*/  ISETP.GT.AND P2, PT, R32, 0x1, P1 ;  /* 0x000000012000780c */ /* 0x000fc40000f44270 */
[----:B------:R-:W-:Y:S02]  /*6030*/  FMNMX.FTZ R4, R20, R159, !PT ;  /* 0x0000009f14047209 */ /* 0x000fe40007810000 */
[----:B------:R-:W-:Y:S02]  /*6040*/  ISETP.GT.AND P3, PT, R32, 0x8, P1 ;  /* 0x000000082000780c */ /* 0x000fe40000f64270 */
[----:B------:R-:W-:Y:S02]  /*6050*/  FMNMX.FTZ R4, R15, R4, !PT ;  /* 0x000000040f047209 */ /* 0x000fe40007810000 */
[----:B------:R-:W-:Y:S02]  /*6060*/  ISETP.LT.OR P2, PT, R28, 0x2, P2 ;  /* 0x000000021c00780c */ /* 0x000fe40001741670 */
[----:B------:R-:W-:Y:S02]  /*6070*/  FMNMX.FTZ R159, R21, R4, !PT ;  /* 0x00000004159f7209 */ /* 0x000fe40007810000 */
[----:B------:R-:W-:-:S02]  /*6080*/  ISETP.GT.AND P4, PT, R32, 0x9, P1 ;  /* 0x000000092000780c */ /* 0x000fc40000f84270 */
[----:B------:R-:W-:Y:S02]  /*6090*/  FMNMX.FTZ R4, R36, R159, !PT ;  /* 0x0000009f24047209 */ /* 0x000fe40007810000 */
[C---:B------:R-:W-:Y:S02]  /*60a0*/  ISETP.LT.OR P3, PT, R28.reuse, 0x9, P3 ;  /* 0x000000091c00780c */ /* 0x040fe40001f61670 */
[----:B------:R-:W-:Y:S02]  /*60b0*/  FMNMX.FTZ R4, R185, R4, !PT ;  /* 0x00000004b9047209 */ /* 0x000fe40007810000 */
[----:B------:R-:W-:Y:S02]  /*60c0*/  FSEL R27, R27, -INF , !P2 ;  /* 0xff8000001b1b7808 */ /* 0x000fe40005000000 */
[----:B------:R-:W-:Y:S02]  /*60d0*/  FMNMX.FTZ R4, R181, R4, !PT ;  /* 0x00000004b5047209 */ /* 0x000fe40007810000 */
[----:B------:R-:W-:-:S02]  /*60e0*/  ISETP.LT.OR P4, PT, R28, 0xa, P4 ;  /* 0x0000000a1c00780c */ /* 0x000fc40002781670 */
[----:B------:R-:W-:Y:S02]  /*60f0*/  FMNMX.FTZ R4, R167, R4, !PT ;  /* 0x00000004a7047209 */ /* 0x000fe40007810000 */
[----:B------:R-:W-:Y:S02]  /*6100*/  ISETP.GT.AND P2, PT, R32, 0x11, P1 ;  /* 0x000000112000780c */ /* 0x000fe40000f44270 */
        /* <DEDUP_REMOVED lines=17> */
[C---:B------:R-:W-:Y:S02]  /*6220*/  ISETP.GT.AND P4, PT, R32.reuse, 0x29, P1 ;  /* 0x000000292000780c */ /* 0x040fe40000f84270 */
[----:B------:R-:W-:Y:S02]  /*6230*/  FMNMX.FTZ R4, R61, R4, !PT ;  /* 0x000000043d047209 */ /* 0x000fe40007810000 */
[----:B------:R-:W-:Y:S02]  /*6240*/  FSEL R43, R43, -INF , !P2 ;  /* 0xff8000002b2b7808 */ /* 0x000fe40005000000 */
[----:B------:R-:W-:Y:S02]  /*6250*/  FMNMX.FTZ R4, R7, R4, !PT ;  /* 0x0000000407047209 */ /* 0x000fe40007810000 */
[----:B------:R-:W-:-:S02]  /*6260*/  ISETP.GT.AND P2, PT, R32, 0x30, P1 ;  /* 0x000000302000780c */ /* 0x000fc40000f44270 */
[----:B------:R-:W-:Y:S02]  /*6270*/  FMNMX.FTZ R4, R65, R4, !PT ;  /* 0x0000000441047209 */ /* 0x000fe40007810000 */
[C---:B------:R-:W-:Y:S02]  /*6280*/  ISETP.LT.OR P4, PT, R28.reuse, 0x2a, P4 ;  /* 0x0000002a1c00780c */ /* 0x040fe40002781670 */
[----:B------:R-:W-:Y:S02]  /*6290*/  FMNMX.FTZ R4, R25, R4, !PT ;  /* 0x0000000419047209 */ /* 0x000fe40007810000 */
[----:B------:R-:W-:Y:S02]  /*62a0*/  ISETP.LT.OR P2, PT, R28, 0x31, P2 ;  /* 0x000000311c00780c */ /* 0x000fe40001741670 */
[----:B------:R-:W-:Y:S02]  /*62b0*/  FMNMX.FTZ R4, R69, R4, !PT ;  /* 0x0000000445047209 */ /* 0x000fe40007810000 */
[----:B------:R-:W-:-:S02]  /*62c0*/  FSEL R47, R47, -INF , !P4 ;  /* 0xff8000002f2f7808 */ /* 0x000fc40006000000 */
[----:B------:R-:W-:Y:S02]  /*62d0*/  FMNMX.FTZ R4, R29, R4, !PT ;  /* 0x000000041d047209 */ /* 0x000fe40007810000 */
[----:B------:R-:W-:Y:S02]  /*62e0*/  FSEL R191, R50, -INF , !P2 ;  /* 0xff80000032bf7808 */ /* 0x000fe40005000000 */
[----:B------:R-:W-:Y:S02]  /*62f0*/  FMNMX.FTZ R4, R73, R4, !PT ;  /* 0x0000000449047209 */ /* 0x000fe40007810000 */
[C---:B------:R-:W-:Y:S02]  /*6300*/  ISETP.GT.AND P4, PT, R32.reuse, 0x39, P1 ;  /* 0x000000392000780c */ /* 0x040fe40000f84270 */
        /* <DEDUP_REMOVED lines=9> */
[----:B------:R-:W-:Y:S02]  /*63a0*/  ISETP.GT.AND P4, PT, R32, 0x49, P1 ;  /* 0x000000492000780c */ /* 0x000fe40000f84270 */
[----:B------:R-:W-:Y:S02]  /*63b0*/  FMNMX.FTZ R14, R85, R4, !PT ;  /* 0x00000004550e7209 */ /* 0x000fe40007810000 */
[----:B------:R-:W-:-:S03]  /*63c0*/  ISETP.LT.OR P4, PT, R28, 0x4a, P4 ;  /* 0x0000004a1c00780c */ /* 0x000fc60002781670 */
[----:B------:R-:W0:Y:S01]  /*63d0*/  SHFL.BFLY PT, R159, R14, 0x2, 0x1f ;  /* 0x0c401f000e9f7f89 */ /* 0x000e2200000e0000 */
[----:B------:R-:W-:Y:S02]  /*63e0*/  FSEL R63, R63, -INF , !P4 ;  /* 0xff8000003f3f7808 */ /* 0x000fe40006000000 */
[----:B------:R-:W-:-:S04]  /*63f0*/  ISETP.GT.AND P4, PT, R32, 0x59, P1 ;  /* 0x000000592000780c */ /* 0x000fc80000f84270 */
[----:B------:R-:W-:-:S04]  /*6400*/  ISETP.LT.OR P4, PT, R28, 0x5a, P4 ;  /* 0x0000005a1c00780c */ /* 0x000fc80002781670 */
[----:B------:R-:W-:Y:S02]  /*6410*/  FSEL R71, R71, -INF , !P4 ;  /* 0xff80000047477808 */ /* 0x000fe40006000000 */
[----:B------:R-:W-:-:S04]  /*6420*/  ISETP.GT.AND P4, PT, R32, 0x69, P1 ;  /* 0x000000692000780c */ /* 0x000fc80000f84270 */
[----:B------:R-:W-:-:S04]  /*6430*/  ISETP.LT.OR P4, PT, R28, 0x6a, P4 ;  /* 0x0000006a1c00780c */ /* 0x000fc80002781670 */
[----:B------:R-:W-:Y:S02]  /*6440*/  FSEL R79, R79, -INF , !P4 ;  /* 0xff8000004f4f7808 */ /* 0x000fe40006000000 */
[----:B0-----:R-:W-:-:S05]  /*6450*/  FMNMX.FTZ R159, R14, R159, !PT ;  /* 0x0000009f0e9f7209 */ /* 0x001fca0007810000 */
[----:B------:R-:W0:Y:S02]  /*6460*/  SHFL.BFLY PT, R4, R159, 0x1, 0x1f ;  /* 0x0c201f009f047f89 */ /* 0x000e2400000e0000 */
[----:B0-----:R-:W-:Y:S02]  /*6470*/  FMNMX.FTZ R4, R159, R4, !PT ;  /* 0x000000049f047209 */ /* 0x001fe40007810000 */
[----:B------:R-:W-:Y:S02]  /*6480*/  FSEL R159, R30, -INF , !P3 ;  /* 0xff8000001e9f7808 */ /* 0x000fe40005800000 */
[----:B------:R-:W-:Y:S01]  /*6490*/  FSETP.NEU.FTZ.AND P6, PT, R4, -INF , PT ;  /* 0xff8000000400780b */ /* 0x000fe20003fdd000 */
[----:B------:R-:W-:-:S01]  /*64a0*/  FFMA.FTZ R189, R2, R4, -8 ;  /* 0xc100000002bd7423 */ /* 0x000fc20000010004 */
[----:B------:R-:W-:-:S04]  /*64b0*/  ISETP.GT.AND P3, PT, R32, 0x18, P1 ;  /* 0x000000182000780c */ /* 0x000fc80000f64270 */
[----:B------:R-:W-:Y:S02]  /*64c0*/  FSEL R189, R189, RZ, P6 ;  /* 0x000000ffbdbd7208 */ /* 0x000fe40003000000 */
[----:B------:R-:W-:-:S03]  /*64d0*/  ISETP.LT.OR P3, PT, R28, 0x19, P3 ;  /* 0x000000191c00780c */ /* 0x000fc60001f61670 */
[--C-:B------:R-:W-:Y:S01]  /*64e0*/  FFMA.FTZ R14, R2, R163, -R189.reuse ;  /* 0x000000a3020e7223 */ /* 0x100fe200000108bd */
[----:B------:R-:W-:Y:S01]  /*64f0*/  FSEL R163, R34, -INF , !P5 ;  /* 0xff80000022a37808 */ /* 0x000fe20006800000 */
[--C-:B------:R-:W-:Y:S01]  /*6500*/  FFMA.FTZ R30, R2, R21, -R189.reuse ;  /* 0x00000015021e7223 */ /* 0x100fe200000108bd */
[----:B------:R-:W-:Y:S01]  /*6510*/  ISETP.GT.AND P5, PT, R32, 0x20, P1 ;  /* 0x000000202000780c */ /* 0x000fe20000fa4270 */
[--C-:B------:R-:W-:Y:S01]  /*6520*/  FFMA.FTZ R21, R2, R36, -R189.reuse ;  /* 0x0000002402157223 */ /* 0x100fe200000108bd */
[----:B------:R-:W-:Y:S01]  /*6530*/  FSEL R179, R38, -INF , !P3 ;  /* 0xff80000026b37808 */ /* 0x000fe20005800000 */
[--C-:B------:R-:W-:Y:S01]  /*6540*/  FFMA.FTZ R36, R2, R185, -R189.reuse ;  /* 0x000000b902247223 */ /* 0x100fe200000108bd */
[----:B------:R-:W-:Y:S01]  /*6550*/  ISETP.LT.OR P5, PT, R28, 0x21, P5 ;  /* 0x000000211c00780c */ /* 0x000fe20002fa1670 */
[--C-:B------:R-:W-:Y:S01]  /*6560*/  FFMA.FTZ R38, R2, R181, -R189.reuse ;  /* 0x000000b502267223 */ /* 0x100fe200000108bd */
[----:B------:R-:W-:Y:S01]  /*6570*/  ISETP.GT.AND P3, PT, R32, 0x28, P1 ;  /* 0x000000282000780c */ /* 0x000fe20000f64270 */
[--C-:B------:R-:W-:Y:S01]  /*6580*/  FFMA.FTZ R40, R2, R157, -R189.reuse ;  /* 0x0000009d02287223 */ /* 0x100fe200000108bd */
[----:B------:R-:W-:Y:S01]  /*6590*/  FSEL R183, R42, -INF , !P5 ;  /* 0xff8000002ab77808 */ /* 0x000fe20006800000 */
[--C-:B------:R-:W-:Y:S01]  /*65a0*/  FFMA.FTZ R42, R2, R153, -R189.reuse ;  /* 0x00000099022a7223 */ /* 0x100fe200000108bd */
[----:B------:R-:W-:Y:S01]  /*65b0*/  ISETP.GT.AND P5, PT, R32, RZ, P1 ;  /* 0x000000ff2000720c */ /* 0x000fe20000fa4270 */
[--C-:B------:R-:W-:Y:S01]  /*65c0*/  FFMA.FTZ R44, R2, R49, -R189.reuse ;  /* 0x00000031022c7223 */ /* 0x100fe200000108bd */
[----:B------:R-:W-:Y:S01]  /*65d0*/  ISETP.LT.OR P3, PT, R28, 0x29, P3 ;  /* 0x000000291c00780c */ /* 0x000fe20001f61670 */
[--C-:B------:R-:W-:Y:S01]  /*65e0*/  FFMA.FTZ R11, R2, R11, -R189.reuse ;  /* 0x0000000b020b7223 */ /* 0x100fe200000108bd */
[----:B------:R-:W-:Y:S01]  /*65f0*/  ISETP.LT.OR P5, PT, R28, 0x1, P5 ;  /* 0x000000011c00780c */ /* 0x000fe20002fa1670 */
[----:B------:R-:W-:Y:S01]  /*6600*/  MUFU.EX2 R14, R14 ;  /* 0x0000000e000e7308 */ /* 0x000fe20000000800 */
[----:B------:R-:W-:Y:S01]  /*6610*/  FSEL R187, R46, -INF , !P3 ;  /* 0xff8000002ebb7808 */ /* 0x000fe20005800000 */
[--C-:B------:R-:W-:Y:S01]  /*6620*/  FFMA.FTZ R13, R2, R13, -R189.reuse ;  /* 0x0000000d020d7223 */ /* 0x100fe200000108bd */
[----:B------:R-:W-:Y:S01]  /*6630*/  FSEL R195, R26, -INF , !P5 ;  /* 0xff8000001ac37808 */ /* 0x000fe20006800000 */
[--C-:B------:R-:W-:Y:S01]  /*6640*/  FFMA.FTZ R20, R2, R20, -R189.reuse ;  /* 0x0000001402147223 */ /* 0x100fe200000108bd */
[----:B------:R-:W-:Y:S01]  /*6650*/  ISETP.GT.AND P3, PT, R32, 0x31, P1 ;  /* 0x000000312000780c */ /* 0x000fe20000f64270 */
[--C-:B------:R-:W-:Y:S01]  /*6660*/  FFMA.FTZ R15, R2, R15, -R189.reuse ;  /* 0x0000000f020f7223 */ /* 0x100fe200000108bd */
[----:B------:R-:W-:Y:S01]  /*6670*/  FMNMX.FTZ R24, R195, R10, !PT ;  /* 0x0000000ac3187209 */ /* 0x000fe20007810000 */
[----:B------:R-:W-:Y:S01]  /*6680*/  MUFU.EX2 R11, R11 ;  /* 0x0000000b000b7308 */ /* 0x000fe20000000800 */
[----:B------:R-:W-:Y:S01]  /*6690*/  ISETP.GT.AND P5, PT, R32, 0x38, P1 ;  /* 0x000000382000780c */ /* 0x000fe20000fa4270 */
[C-C-:B------:R-:W-:Y:S01]  /*66a0*/  FFMA.FTZ R48, R2.reuse, R81, -R189.reuse ;  /* 0x0000005102307223 */ /* 0x140fe200000108bd */
[----:B------:R-:W-:Y:S01]  /*66b0*/  FMNMX.FTZ R26, R27, R24, !PT ;  /* 0x000000181b1a7209 */ /* 0x000fe20007810000 */
[--C-:B------:R-:W-:Y:S01]  /*66c0*/  FFMA.FTZ R85, R2, R85, -R189.reuse ;  /* 0x0000005502557223 */ /* 0x100fe200000108bd */
[----:B------:R-:W-:Y:S01]  /*66d0*/  ISETP.LT.OR P3, PT, R28, 0x32, P3 ;  /* 0x000000321c00780c */ /* 0x000fe20001f61670 */
[--C-:B------:R-:W-:Y:S01]  /*66e0*/  FFMA.FTZ R53, R2, R53, -R189.reuse ;  /* 0x0000003502357223 */ /* 0x100fe200000108bd */
[----:B------:R-:W-:Y:S01]  /*66f0*/  FMNMX.FTZ R26, R159, R26, !PT ;  /* 0x0000001a9f1a7209 */ /* 0x000fe20007810000 */
[----:B------:R0:W-:Y:S01]  /*6700*/  MUFU.EX2 R24, R30 ;  /* 0x0000001e00187308 */ /* 0x0001e20000000800 */
[----:B------:R-:W-:Y:S01]  /*6710*/  ISETP.LT.OR P5, PT, R28, 0x39, P5 ;  /* 0x000000391c00780c */ /* 0x000fe20002fa1670 */
[C-C-:B------:R-:W-:Y:S01]  /*6720*/  FFMA.FTZ R57, R2.reuse, R57, -R189.reuse ;  /* 0x0000003902397223 */ /* 0x140fe200000108bd */
[----:B------:R-:W-:Y:S01]  /*6730*/  FMNMX.FTZ R26, R31, R26, !PT ;  /* 0x0000001a1f1a7209 */ /* 0x000fe20007810000 */
[C-C-:B------:R-:W-:Y:S01]  /*6740*/  FFMA.FTZ R61, R2.reuse, R61, -R189.reuse ;  /* 0x0000003d023d7223 */ /* 0x140fe200000108bd */
[----:B------:R-:W-:Y:S01]  /*6750*/  FSEL R193, R51, -INF , !P3 ;  /* 0xff80000033c17808 */ /* 0x000fe20005800000 */
[--C-:B------:R-:W-:Y:S01]  /*6760*/  FFMA.FTZ R51, R2, R167, -R189.reuse ;  /* 0x000000a702337223 */ /* 0x100fe200000108bd */
[----:B------:R-:W-:Y:S01]  /*6770*/  FMNMX.FTZ R26, R163, R26, !PT ;  /* 0x0000001aa31a7209 */ /* 0x000fe20007810000 */
[----:B------:R-:W-:Y:S01]  /*6780*/  MUFU.EX2 R13, R13 ;  /* 0x0000000d000d7308 */ /* 0x000fe20000000800 */
[----:B------:R-:W-:Y:S01]  /*6790*/  FSEL R185, R54, -INF , !P5 ;  /* 0xff80000036b97808 */ /* 0x000fe20006800000 */
[C-C-:B------:R-:W-:Y:S01]  /*67a0*/  FFMA.FTZ R65, R2.reuse, R65, -R189.reuse ;  /* 0x0000004102417223 */ /* 0x140fe200000108bd */
[----:B0-----:R-:W-:Y:S01]  /*67b0*/  FMNMX.FTZ R30, R35, R26, !PT ;  /* 0x0000001a231e7209 */ /* 0x001fe20007810000 */
        /* <DEDUP_REMOVED lines=9> */
[----:B------:R-:W-:Y:S01]  /*6850*/  FSEL R181, R58, -INF , !P2 ;  /* 0xff8000003ab57808 */ /* 0x000fe20005000000 */
[----:B------:R-:W-:Y:S01]  /*6860*/  FFMA.FTZ R41, R2, R41, -R189 ;  /* 0x0000002902297223 */ /* 0x000fe200000108bd */
[----:B------:R-:W-:Y:S01]  /*6870*/  FMNMX.FTZ R34, R183, R34, !PT ;  /* 0x00000022b7227209 */ /* 0x000fe20007810000 */
[----:B------:R0:W-:Y:S01]  /*6880*/  MUFU.EX2 R30, R38 ;  /* 0x00000026001e7308 */ /* 0x0001e20000000800 */
[----:B------:R-:W-:-:S02]  /*6890*/  ISETP.LT.OR P3, PT, R28, 0x42, P3 ;  /* 0x000000421c00780c */ /* 0x000fc40001f61670 */
[----:B------:R-:W-:Y:S02]  /*68a0*/  FMNMX.FTZ R34, R43, R34, !PT ;  /* 0x000000222b227209 */ /* 0x000fe40007810000 */
[----:B------:R-:W-:Y:S02]  /*68b0*/  ISETP.LT.OR P5, PT, R28, 0x49, P5 ;  /* 0x000000491c00780c */ /* 0x000fe40002fa1670 */
[----:B------:R-:W-:Y:S01]  /*68c0*/  FMNMX.FTZ R34, R187, R34, !PT ;  /* 0x00000022bb227209 */ /* 0x000fe20007810000 */
[----:B------:R-:W-:Y:S01]  /*68d0*/  MUFU.EX2 R20, R20 ;  /* 0x0000001400147308 */ /* 0x000fe20000000800 */
[----:B0-----:R-:W-:-:S01]  /*68e0*/  FFMA.FTZ R38, R2, R165, -R189 ;  /* 0x000000a502267223 */ /* 0x001fc200000108bd */
[----:B------:R-:W-:Y:S01]  /*68f0*/  FSEL R167, R59, -INF , !P3 ;  /* 0xff8000003ba77808 */ /* 0x000fe20005800000 */
[----:B------:R-:W-:-:S01]  /*6900*/  FFMA.FTZ R59, R2, R161, -R189 ;  /* 0x000000a1023b7223 */ /* 0x000fc200000108bd */
[----:B------:R-:W-:Y:S02]  /*6910*/  FMNMX.FTZ R36, R47, R34, !PT ;  /* 0x000000222f247209 */ /* 0x000fe40007810000 */
[----:B------:R-:W-:-:S02]  /*6920*/  ISETP.GT.AND P2, PT, R32, 0x50, P1 ;  /* 0x000000502000780c */ /* 0x000fc40000f44270 */
[----:B------:R-:W-:Y:S01]  /*6930*/  FMNMX.FTZ R36, R191, R36, !PT ;  /* 0x00000024bf247209 */ /* 0x000fe20007810000 */
[----:B------:R0:W-:Y:S01]  /*6940*/  MUFU.EX2 R34, R38 ;  /* 0x0000002600227308 */ /* 0x0001e20000000800 */
[----:B------:R-:W-:Y:S02]  /*6950*/  FSEL R165, R62, -INF , !P5 ;  /* 0xff8000003ea57808 */ /* 0x000fe40006800000 */
[----:B------:R-:W-:Y:S02]  /*6960*/  FMNMX.FTZ R36, R193, R36, !PT ;  /* 0x00000024c1247209 */ /* 0x000fe40007810000 */
[----:B------:R-:W-:Y:S02]  /*6970*/  ISETP.GT.AND P3, PT, R32, 0x51, P1 ;  /* 0x000000512000780c */ /* 0x000fe40000f64270 */
[----:B------:R-:W-:Y:S01]  /*6980*/  FMNMX.FTZ R36, R185, R36, !PT ;  /* 0x00000024b9247209 */ /* 0x000fe20007810000 */
[----:B------:R-:W-:Y:S01]  /*6990*/  MUFU.EX2 R15, R15 ;  /* 0x0000000f000f7308 */ /* 0x000fe20000000800 */
[----:B------:R-:W-:-:S02]  /*69a0*/  ISETP.LT.OR P2, PT, R28, 0x51, P2 ;  /* 0x000000511c00780c */ /* 0x000fc40001741670 */
[----:B0-----:R-:W-:Y:S02]  /*69b0*/  FMNMX.FTZ R38, R55, R36, !PT ;  /* 0x0000002437267209 */ /* 0x001fe40007810000 */
[----:B------:R-:W-:Y:S02]  /*69c0*/  ISETP.GT.AND P5, PT, R32, 0x58, P1 ;  /* 0x000000582000780c */ /* 0x000fe40000fa4270 */
[----:B------:R-:W-:Y:S01]  /*69d0*/  FMNMX.FTZ R38, R181, R38, !PT ;  /* 0x00000026b5267209 */ /* 0x000fe20007810000 */
[----:B------:R0:W-:Y:S01]  /*69e0*/  MUFU.EX2 R36, R40 ;  /* 0x0000002800247308 */ /* 0x0001e20000000800 */
[----:B------:R-:W-:Y:S02]  /*69f0*/  FSEL R161, R66, -INF , !P2 ;  /* 0xff80000042a17808 */ /* 0x000fe40005000000 */
[----:B------:R-:W-:Y:S02]  /*6a00*/  FMNMX.FTZ R38, R167, R38, !PT ;  /* 0x00000026a7267209 */ /* 0x000fe40007810000 */
[----:B------:R-:W-:-:S02]  /*6a10*/  ISETP.LT.OR P3, PT, R28, 0x52, P3 ;  /* 0x000000521c00780c */ /* 0x000fc40001f61670 */
[----:B------:R-:W-:Y:S01]  /*6a20*/  FMNMX.FTZ R38, R165, R38, !PT ;  /* 0x00000026a5267209 */ /* 0x000fe20007810000 */
[----:B------:R-:W-:Y:S01]  /*6a30*/  MUFU.EX2 R21, R21 ;  /* 0x0000001500157308 */ /* 0x000fe20000000800 */
[----:B------:R-:W-:Y:S02]  /*6a40*/  ISETP.LT.OR P5, PT, R28, 0x59, P5 ;  /* 0x000000591c00780c */ /* 0x000fe40002fa1670 */
[----:B0-----:R-:W-:Y:S02]  /*6a50*/  FMNMX.FTZ R40, R63, R38, !PT ;  /* 0x000000263f287209 */ /* 0x001fe40007810000 */
[----:B------:R-:W-:Y:S01]  /*6a60*/  FSEL R157, R67, -INF , !P3 ;  /* 0xff800000439d7808 */ /* 0x000fe20005800000 */
[----:B------:R-:W-:Y:S01]  /*6a70*/  FFMA.FTZ R67, R2, R155, -R189 ;  /* 0x0000009b02437223 */ /* 0x000fe200000108bd */
[----:B------:R-:W-:Y:S01]  /*6a80*/  FMNMX.FTZ R40, R161, R40, !PT ;  /* 0x00000028a1287209 */ /* 0x000fe20007810000 */
[----:B------:R0:W-:Y:S01]  /*6a90*/  MUFU.EX2 R38, R42 ;  /* 0x0000002a00267308 */ /* 0x0001e20000000800 */
[----:B------:R-:W-:-:S02]  /*6aa0*/  ISETP.GT.AND P2, PT, R32, 0x60, P1 ;  /* 0x000000602000780c */ /* 0x000fc40000f44270 */
[----:B------:R-:W-:Y:S02]  /*6ab0*/  FSEL R155, R70, -INF , !P5 ;  /* 0xff800000469b7808 */ /* 0x000fe40006800000 */
[----:B------:R-:W-:Y:S02]  /*6ac0*/  FMNMX.FTZ R40, R157, R40, !PT ;  /* 0x000000289d287209 */ /* 0x000fe40007810000 */
[----:B------:R-:W-:Y:S01]  /*6ad0*/  ISETP.GT.AND P3, PT, R32, 0x61, P1 ;  /* 0x000000612000780c */ /* 0x000fe20000f64270 */
[----:B------:R-:W-:Y:S01]  /*6ae0*/  MUFU.EX2 R51, R51 ;  /* 0x0000003300337308 */ /* 0x000fe20000000800 */
[----:B------:R-:W-:Y:S02]  /*6af0*/  ISETP.LT.OR P2, PT, R28, 0x61, P2 ;  /* 0x000000611c00780c */ /* 0x000fe40001741670 */
[----:B------:R-:W-:Y:S02]  /*6b00*/  FMNMX.FTZ R40, R155, R40, !PT ;  /* 0x000000289b287209 */ /* 0x000fe40007810000 */
[----:B------:R-:W-:-:S02]  /*6b10*/  ISETP.GT.AND P5, PT, R32, 0x68, P1 ;  /* 0x000000682000780c */ /* 0x000fc40000fa4270 */
[----:B------:R-:W-:Y:S01]  /*6b20*/  FSEL R153, R74, -INF , !P2 ;  /* 0xff8000004a997808 */ /* 0x000fe20005000000 */
[----:B------:R-:W-:Y:S01]  /*6b30*/  MUFU.EX2 R59, R59 ;  /* 0x0000003b003b7308 */ /* 0x000fe20000000800 */
[C---:B------:R-:W-:Y:S02]  /*6b40*/  ISETP.LT.OR P3, PT, R28.reuse, 0x62, P3 ;  /* 0x000000621c00780c */ /* 0x040fe40001f61670 */
[----:B0-----:R-:W-:Y:S02]  /*6b50*/  FMNMX.FTZ R42, R71, R40, !PT ;  /* 0x00000028472a7209 */ /* 0x001fe40007810000 */
[----:B------:R-:W-:Y:S02]  /*6b60*/  ISETP.LT.OR P5, PT, R28, 0x69, P5 ;  /* 0x000000691c00780c */ /* 0x000fe40002fa1670 */
[----:B------:R-:W-:Y:S01]  /*6b70*/  FSEL R75, R75, -INF , !P3 ;  /* 0xff8000004b4b7808 */ /* 0x000fe20005800000 */
[----:B------:R0:W-:Y:S01]  /*6b80*/  MUFU.EX2 R40, R44 ;  /* 0x0000002c00287308 */ /* 0x0001e20000000800 */
[----:B------:R-:W-:-:S02]  /*6b90*/  FMNMX.FTZ R42, R153, R42, !PT ;  /* 0x0000002a992a7209 */ /* 0x000fc40007810000 */
[----:B------:R-:W-:Y:S02]  /*6ba0*/  ISETP.GT.AND P2, PT, R32, 0x70, P1 ;  /* 0x000000702000780c */ /* 0x000fe40000f44270 */
[----:B------:R-:W-:Y:S02]  /*6bb0*/  FSEL R49, R78, -INF , !P5 ;  /* 0xff8000004e317808 */ /* 0x000fe40006800000 */
[----:B------:R-:W-:Y:S01]  /*6bc0*/  FMNMX.FTZ R42, R75, R42, !PT ;  /* 0x0000002a4b2a7209 */ /* 0x000fe20007810000 */
[----:B------:R-:W-:Y:S01]  /*6bd0*/  MUFU.EX2 R67, R67 ;  /* 0x0000004300437308 */ /* 0x000fe20000000800 */
[----:B------:R-:W-:Y:S01]  /*6be0*/  ISETP.GT.AND P3, PT, R32, 0x71, P1 ;  /* 0x000000712000780c */ /* 0x000fe20000f64270 */
[----:B0-----:R-:W-:Y:S01]  /*6bf0*/  FFMA.FTZ R44, R2, R73, -R189 ;  /* 0x00000049022c7223 */ /* 0x001fe200000108bd */
[----:B------:R-:W-:Y:S02]  /*6c00*/  ISETP.LT.OR P2, PT, R28, 0x71, P2 ;  /* 0x000000711c00780c */ /* 0x000fe40001741670 */
[----:B------:R-:W-:-:S02]  /*6c10*/  FMNMX.FTZ R42, R49, R42, !PT ;  /* 0x0000002a312a7209 */ /* 0x000fc40007810000 */
[----:B------:R-:W-:Y:S01]  /*6c20*/  ISETP.GT.AND P5, PT, R32, 0x78, P1 ;  /* 0x000000782000780c */ /* 0x000fe20000fa4270 */
[----:B------:R-:W-:Y:S01]  /*6c30*/  MUFU.EX2 R53, R53 ;  /* 0x0000003500357308 */ /* 0x000fe20000000800 */
[----:B------:R-:W-:Y:S02]  /*6c40*/  ISETP.LT.OR P3, PT, R28, 0x72, P3 ;  /* 0x000000721c00780c */ /* 0x000fe40001f61670 */
[----:B------:R-:W-:Y:S02]  /*6c50*/  FSEL R197, R82, -INF , !P2 ;  /* 0xff80000052c57808 */ /* 0x000fe40005000000 */
[----:B------:R-:W-:Y:S02]  /*6c60*/  FMNMX.FTZ R42, R79, R42, !PT ;  /* 0x0000002a4f2a7209 */ /* 0x000fe40007810000 */
[----:B------:R-:W-:Y:S01]  /*6c70*/  ISETP.GT.AND P1, PT, R32, 0x79, P1 ;  /* 0x000000792000780c */ /* 0x000fe20000f24270 */
[----:B------:R-:W-:-:S01]  /*6c80*/  FFMA.FTZ R32, R2, R45, -R189 ;  /* 0x0000002d02207223 */ /* 0x000fc200000108bd */
[----:B------:R-:W-:Y:S01]  /*6c90*/  ISETP.LT.OR P5, PT, R28, 0x79, P5 ;  /* 0x000000791c00780c */ /* 0x000fe20002fa1670 */
[----:B------:R-:W-:Y:S01]  /*6ca0*/  MUFU.EX2 R57, R57 ;  /* 0x0000003900397308 */ /* 0x000fe20000000800 */
[----:B------:R-:W-:-:S02]  /*6cb0*/  FSEL R83, R83, -INF , !P3 ;  /* 0xff80000053537808 */ /* 0x000fc40005800000 */
[----:B------:R-:W-:Y:S02]  /*6cc0*/  FMNMX.FTZ R42, R197, R42, !PT ;  /* 0x0000002ac52a7209 */ /* 0x000fe40007810000 */
[----:B------:R-:W-:Y:S01]  /*6cd0*/  ISETP.LT.OR P1, PT, R28, 0x7a, P1 ;  /* 0x0000007a1c00780c */ /* 0x000fe20000f21670 */
[----:B------:R-:W-:Y:S01]  /*6ce0*/  FFMA.FTZ R28, R2, R7, -R189 ;  /* 0x00000007021c7223 */ /* 0x000fe200000108bd */
[----:B------:R-:W-:Y:S01]  /*6cf0*/  FSEL R45, R86, -INF , !P5 ;  /* 0xff800000562d7808 */ /* 0x000fe20006800000 */
[----:B------:R-:W-:Y:S01]  /*6d00*/  MUFU.EX2 R32, R32 ;  /* 0x0000002000207308 */ /* 0x000fe20000000800 */
[----:B------:R-:W-:Y:S02]  /*6d10*/  FMNMX.FTZ R42, R83, R42, !PT ;  /* 0x0000002a532a7209 */ /* 0x000fe40007810000 */
[----:B------:R-:W-:Y:S02]  /*6d20*/  FSEL R87, R87, -INF , !P1 ;  /* 0xff80000057577808 */ /* 0x000fe40004800000 */
[----:B------:R-:W-:-:S03]  /*6d30*/  FMNMX.FTZ R42, R45, R42, !PT ;  /* 0x0000002a2d2a7209 */ /* 0x000fc60007810000 */
[----:B------:R-:W-:Y:S01]  /*6d40*/  MUFU.EX2 R61, R61 ;  /* 0x0000003d003d7308 */ /* 0x000fe20000000800 */
[----:B------:R-:W-:Y:S01]  /*6d50*/  FMNMX.FTZ R7, R87, R42, !PT ;  /* 0x0000002a57077209 */ /* 0x000fe20007810000 */
[----:B------:R-:W-:Y:S01]  /*6d60*/  FFMA.FTZ R42, R2, R69, -R189 ;  /* 0x00000045022a7223 */ /* 0x000fe200000108bd */
[----:B------:R-:W-:-:S03]  /*6d70*/  FSEL R69, R4, RZ, P6 ;  /* 0x000000ff04457208 */ /* 0x000fc60003000000 */
[----:B------:R-:W0:Y:S02]  /*6d80*/  SHFL.BFLY PT, R46, R7, 0x2, 0x1f ;  /* 0x0c401f00072e7f89 */ /* 0x000e2400000e0000 */
[----:B------:R-:W-:-:S01]  /*6d90*/  FADD.FTZ R69, -R69, R8 ;  /* 0x0000000845457221 */ /* 0x000fc20000010100 */
[----:B------:R-:W-:Y:S03]  /*6da0*/  MUFU.EX2 R28, R28 ;  /* 0x0000001c001c7308 */ /* 0x000fe60000000800 */
[----:B------:R-:W-:-:S05]  /*6db0*/  FMUL.FTZ R69, R2, R69 ;  /* 0x0000004502457220 */ /* 0x000fca0000410000 */
[----:B------:R-:W-:Y:S08]  /*6dc0*/  MUFU.EX2 R8, R85 ;  /* 0x0000005500087308 */ /* 0x000ff00000000800 */
[----:B------:R-:W1:Y:S01]  /*6dd0*/  MUFU.EX2 R69, R69 ;  /* 0x0000004500457308 */ /* 0x000e620000000800 */
[----:B0-----:R-:W-:Y:S01]  /*6de0*/  FMNMX.FTZ R50, R7, R46, !PT ;  /* 0x0000002e07327209 */ /* 0x001fe20007810000 */
[----:B------:R-:W-:-:S06]  /*6df0*/  FFMA.FTZ R46, R2, R77, -R189 ;  /* 0x0000004d022e7223 */ /* 0x000fcc00000108bd */
[----:B------:R-:W-:Y:S01]  /*6e00*/  MUFU.EX2 R65, R65 ;  /* 0x0000004100417308 */ /* 0x000fe20000000800 */
[----:B------:R-:W0:Y:S07]  /*6e10*/  SHFL.BFLY PT, R7, R50, 0x1, 0x1f ;  /* 0x0c201f0032077f89 */ /* 0x000e2e00000e0000 */
[----:B------:R-:W-:Y:S01]  /*6e20*/  MUFU.EX2 R25, R25 ;  /* 0x0000001900197308 */ /* 0x000fe20000000800 */
[----:B-1----:R-:W-:-:S04]  /*6e30*/  FFMA.FTZ R72, R69, R3, R14 ;  /* 0x0000000345487223 */ /* 0x002fc8000001000e */
[----:B------:R-:W-:-:S03]  /*6e40*/  FADD.FTZ R72, R11, R72 ;  /* 0x000000480b487221 */ /* 0x000fc60000010000 */
[----:B------:R-:W-:Y:S08]  /*6e50*/  MUFU.EX2 R42, R42 ;  /* 0x0000002a002a7308 */ /* 0x000ff00000000800 */
[----:B------:R-:W-:Y:S01]  /*6e60*/  MUFU.EX2 R29, R29 ;  /* 0x0000001d001d7308 */ /* 0x000fe20000000800 */
[----:B0-----:R-:W-:-:S04]  /*6e70*/  FMNMX.FTZ R7, R50, R7, !PT ;  /* 0x0000000732077209 */ /* 0x001fc80007810000 */
[----:B------:R-:W-:Y:S01]  /*6e80*/  FSETP.NEU.FTZ.AND P1, PT, R7, -INF , PT ;  /* 0xff8000000700780b */ /* 0x000fe20003f3d000 */
[----:B------:R-:W-:-:S02]  /*6e90*/  FFMA.FTZ R50, R2, R7, -8 ;  /* 0xc100000002327423 */ /* 0x000fc40000010007 */
[----:B------:R-:W-:Y:S01]  /*6ea0*/  MUFU.EX2 R44, R44 ;  /* 0x0000002c002c7308 */ /* 0x000fe20000000800 */
[----:B------:R-:W-:Y:S02]  /*6eb0*/  FSEL R77, R7, RZ, P1 ;  /* 0x000000ff074d7208 */ /* 0x000fe40000800000 */
[----:B------:R-:W-:-:S03]  /*6ec0*/  FSEL R50, R50, RZ, P1 ;  /* 0x000000ff32327208 */ /* 0x000fc60000800000 */
[----:B------:R-:W-:Y:S02]  /*6ed0*/  FADD.FTZ R77, -R77, R10 ;  /* 0x0000000a4d4d7221 */ /* 0x000fe40000010100 */
[----:B------:R-:W-:Y:S01]  /*6ee0*/  MUFU.EX2 R33, R33 ;  /* 0x0000002100217308 */ /* 0x000fe20000000800 */
[----:B------:R-:W-:-:S01]  /*6ef0*/  FFMA.FTZ R73, R2, R195, -R50 ;  /* 0x000000c302497223 */ /* 0x000fc20000010832 */
[C-C-:B------:R-:W-:Y:S01]  /*6f00*/  FFMA.FTZ R52, R2.reuse, R27, -R50.reuse ;  /* 0x0000001b02347223 */ /* 0x140fe20000010832 */
[C---:B------:R-:W-:Y:S01]  /*6f10*/  FMUL.FTZ R66, R2.reuse, R77 ;  /* 0x0000004d02427220 */ /* 0x040fe20000410000 */
        /* <DEDUP_REMOVED lines=12> */
[----:B------:R-:W0:Y:S01]  /*6fe0*/  MUFU.EX2 R66, R66 ;  /* 0x0000004200427308 */ /* 0x000e220000000800 */
        /* <DEDUP_REMOVED lines=13> */
[----:B------:R-:W-:-:S02]  /*70c0*/  FFMA.FTZ R45, R2, R45, -R50 ;  /* 0x0000002d022d7223 */ /* 0x000fc40000010832 */
[----:B------:R-:W2:Y:S01]  /*70d0*/  MUFU.EX2 R27, R27 ;  /* 0x0000001b001b7308 */ /* 0x000ea20000000800 */
[----:B0-----:R-:W-:-:S07]  /*70e0*/  FFMA.FTZ R3, R66, R0, R73 ;  /* 0x0000000042037223 */ /* 0x001fce0000010049 */
[----:B------:R-:W0:Y:S01]  /*70f0*/  MUFU.EX2 R54, R54 ;  /* 0x0000003600367308 */ /* 0x000e220000000800 */
[----:B-1----:R-:W-:-:S01]  /*7100*/  FADD.FTZ R0, R52, R3 ;  /* 0x0000000334007221 */ /* 0x002fc20000010000 */
[----:B------:R-:W-:Y:S01]  /*7110*/  FADD.FTZ R3, R13, R72 ;  /* 0x000000480d037221 */ /* 0x000fe20000010000 */
[----:B------:R-:W-:-:S05]  /*7120*/  FFMA.FTZ R72, R2, R161, -R50 ;  /* 0x000000a102487223 */ /* 0x000fca0000010832 */
[----:B------:R-:W1:Y:S01]  /*7130*/  MUFU.EX2 R31, R31 ;  /* 0x0000001f001f7308 */ /* 0x000e620000000800 */
[----:B--2---:R-:W-:-:S01]  /*7140*/  FADD.FTZ R81, R27, R0 ;  /* 0x000000001b517221 */ /* 0x004fc20000010000 */
[----:B------:R-:W-:-:S04]  /*7150*/  FADD.FTZ R0, R20, R3 ;  /* 0x0000000314007221 */ /* 0x000fc80000010000 */
[----:B------:R-:W-:Y:S02]  /*7160*/  FADD.FTZ R3, R15, R0 ;  /* 0x000000000f037221 */ /* 0x000fe40000010000 */
[----:B------:R-:W2:Y:S01]  /*7170*/  MUFU.EX2 R56, R56 ;  /* 0x0000003800387308 */ /* 0x000ea20000000800 */
[----:B0-----:R-:W-:-:S01]  /*7180*/  FADD.FTZ R74, R54, R81 ;  /* 0x00000051364a7221 */ /* 0x001fc20000010000 */
[----:B------:R-:W-:-:S04]  /*7190*/  FADD.FTZ R0, R24, R3 ;  /* 0x0000000318007221 */ /* 0x000fc80000010000 */
[----:B------:R-:W-:Y:S02]  /*71a0*/  FADD.FTZ R3, R21, R0 ;  /* 0x0000000015037221 */ /* 0x000fe40000010000 */
[----:B------:R-:W0:Y:S01]  /*71b0*/  MUFU.EX2 R35, R35 ;  /* 0x0000002300237308 */ /* 0x000e220000000800 */
[----:B-1----:R-:W-:-:S01]  /*71c0*/  FADD.FTZ R81, R31, R74 ;  /* 0x0000004a1f517221 */ /* 0x002fc20000010000 */
[----:B------:R-:W-:-:S06]  /*71d0*/  FADD.FTZ R3, R26, R3 ;  /* 0x000000031a037221 */ /* 0x000fcc0000010000 */
[----:B------:R-:W1:Y:S01]  /*71e0*/  MUFU.EX2 R58, R58 ;  /* 0x0000003a003a7308 */ /* 0x000e620000000800 */
[----:B--2---:R-:W-:-:S01]  /*71f0*/  FADD.FTZ R74, R56, R81 ;  /* 0x00000051384a7221 */ /* 0x004fc20000010000 */
[----:B------:R-:W-:-:S06]  /*7200*/  FFMA.FTZ R81, R2, R157, -R50 ;  /* 0x0000009d02517223 */ /* 0x000fcc0000010832 */
[----:B------:R-:W2:Y:S01]  /*7210*/  MUFU.EX2 R39, R39 ;  /* 0x0000002700277308 */ /* 0x000ea20000000800 */
[----:B0-----:R-:W-:-:S01]  /*7220*/  FADD.FTZ R85, R35, R74 ;  /* 0x0000004a23557221 */ /* 0x001fc20000010000 */
[----:B------:R-:W-:-:S06]  /*7230*/  FADD.FTZ R74, R30, R3 ;  /* 0x000000031e4a7221 */ /* 0x000fcc0000010000 */
[----:B------:R-:W0:Y:S01]  /*7240*/  MUFU.EX2 R60, R60 ;  /* 0x0000003c003c7308 */ /* 0x000e220000000800 */
[----:B-1----:R-:W-:-:S01]  /*7250*/  FADD.FTZ R0, R58, R85 ;  /* 0x000000553a007221 */ /* 0x002fc20000010000 */
[----:B------:R-:W-:-:S04]  /*7260*/  FADD.FTZ R85, R51, R74 ;  /* 0x0000004a33557221 */ /* 0x000fc80000010000 */
[----:B------:R-:W-:Y:S02]  /*7270*/  FADD.FTZ R78, R34, R85 ;  /* 0x00000055224e7221 */ /* 0x000fe40000010000 */
[----:B------:R-:W1:Y:S01]  /*7280*/  MUFU.EX2 R43, R43 ;  /* 0x0000002b002b7308 */ /* 0x000e620000000800 */
[----:B--2---:R-:W-:-:S01]  /*7290*/  FADD.FTZ R3, R39, R0 ;  /* 0x0000000027037221 */ /* 0x004fc20000010000 */
[----:B------:R-:W-:Y:S01]  /*72a0*/  FADD.FTZ R85, R59, R78 ;  /* 0x0000004e3b557221 */ /* 0x000fe20000010000 */
[----:B------:R-:W-:-:S01]  /*72b0*/  FFMA.FTZ R0, R2, R71, -R50 ;  /* 0x0000004702007223 */ /* 0x000fc20000010832 */
[----:B------:R-:W-:Y:S02]  /*72c0*/  FFMA.FTZ R71, R2, R153, -R50 ;  /* 0x0000009902477223 */ /* 0x000fe40000010832 */
[----:B------:R-:W-:-:S02]  /*72d0*/  FADD.FTZ R78, R36, R85 ;  /* 0x00000055244e7221 */ /* 0x000fc40000010000 */
[----:B------:R-:W2:Y:S01]  /*72e0*/  MUFU.EX2 R62, R62 ;  /* 0x0000003e003e7308 */ /* 0x000ea20000000800 */
[----:B0-----:R-:W-:-:S01]  /*72f0*/  FADD.FTZ R74, R60, R3 ;  /* 0x000000033c4a7221 */ /* 0x001fc20000010000 */
[----:B------:R-:W-:-:S04]  /*7300*/  FADD.FTZ R85, R67, R78 ;  /* 0x0000004e43557221 */ /* 0x000fc80000010000 */
[----:B------:R-:W-:Y:S02]  /*7310*/  FADD.FTZ R78, R38, R85 ;  /* 0x00000055264e7221 */ /* 0x000fe40000010000 */
[----:B------:R-:W0:Y:S01]  /*7320*/  MUFU.EX2 R47, R47 ;  /* 0x0000002f002f7308 */ /* 0x000e220000000800 */
[----:B-1----:R-:W-:-:S07]  /*7330*/  FADD.FTZ R3, R43, R74 ;  /* 0x0000004a2b037221 */ /* 0x002fce0000010000 */
[----:B------:R-:W1:Y:S01]  /*7340*/  MUFU.EX2 R64, R64 ;  /* 0x0000004000407308 */ /* 0x000e620000000800 */
[----:B--2---:R-:W-:-:S07]  /*7350*/  FADD.FTZ R74, R62, R3 ;  /* 0x000000033e4a7221 */ /* 0x004fce0000010000 */
[----:B------:R-:W2:Y:S01]  /*7360*/  MUFU.EX2 R10, R185 ;  /* 0x000000b9000a7308 */ /* 0x000ea20000000800 */
[----:B0-----:R-:W-:-:S01]  /*7370*/  FADD.FTZ R3, R47, R74 ;  /* 0x0000004a2f037221 */ /* 0x001fc20000010000 */
[C-C-:B------:R-:W-:Y:S01]  /*7380*/  FFMA.FTZ R74, R2.reuse, R75, -R50.reuse ;  /* 0x0000004b024a7223 */ /* 0x140fe20000010832 */
[----:B------:R-:W-:-:S05]  /*7390*/  FFMA.FTZ R50, R2, R87, -R50 ;  /* 0x0000005702327223 */ /* 0x000fca0000010832 */
[----:B------:R-:W0:Y:S01]  /*73a0*/  MUFU.EX2 R55, R55 ;  /* 0x0000003700377308 */ /* 0x000e220000000800 */
[----:B-1----:R-:W-:-:S07]  /*73b0*/  FADD.FTZ R3, R64, R3 ;  /* 0x0000000340037221 */ /* 0x002fce0000010000 */
[----:B------:R-:W1:Y:S08]  /*73c0*/  MUFU.EX2 R68, R68 ;  /* 0x0000004400447308 */ /* 0x000e700000000800 */
[----:B------:R-:W3:Y:S08]  /*73d0*/  MUFU.EX2 R77, R77 ;  /* 0x0000004d004d7308 */ /* 0x000ef00000000800 */
[----:B------:R-:W4:Y:S08]  /*73e0*/  MUFU.EX2 R70, R70 ;  /* 0x0000004600467308 */ /* 0x000f300000000800 */
[----:B------:R2:W-:Y:S08]  /*73f0*/  MUFU.EX2 R80, R0 ;  /* 0x0000000000507308 */ /* 0x0005f00000000800 */
[----:B------:R-:W5:Y:S01]  /*7400*/  MUFU.EX2 R63, R63 ;  /* 0x0000003f003f7308 */ /* 0x000f620000000800 */
[----:B--2---:R-:W-:-:S01]  /*7410*/  FADD.FTZ R0, R10, R3 ;  /* 0x000000030a007221 */ /* 0x004fc20000010000 */
[----:B------:R-:W-:-:S03]  /*7420*/  FADD.FTZ R3, R53, R78 ;  /* 0x0000004e35037221 */ /* 0x000fc60000010000 */
[----:B0-----:R-:W-:Y:S01]  /*7430*/  FADD.FTZ R75, R55, R0 ;  /* 0x00000000374b7221 */ /* 0x001fe20000010000 */
[----:B------:R-:W-:-:S02]  /*7440*/  FADD.FTZ R0, R40, R3 ;  /* 0x0000000328007221 */ /* 0x000fc40000010000 */
[----:B------:R-:W0:Y:S01]  /*7450*/  MUFU.EX2 R72, R72 ;  /* 0x0000004800487308 */ /* 0x000e220000000800 */
[----:B-1----:R-:W-:-:S01]  /*7460*/  FADD.FTZ R78, R68, R75 ;  /* 0x0000004b444e7221 */ /* 0x002fc20000010000 */
[----:B------:R-:W-:-:S03]  /*7470*/  FADD.FTZ R3, R57, R0 ;  /* 0x0000000039037221 */ /* 0x000fc60000010000 */
[----:B---3--:R-:W-:Y:S01]  /*7480*/  FADD.FTZ R75, R77, R78 ;  /* 0x0000004e4d4b7221 */ /* 0x008fe20000010000 */
[----:B------:R-:W-:-:S02]  /*7490*/  FADD.FTZ R0, R32, R3 ;  /* 0x0000000320007221 */ /* 0x000fc40000010000 */
[----:B------:R-:W1:Y:S01]  /*74a0*/  MUFU.EX2 R81, R81 ;  /* 0x0000005100517308 */ /* 0x000e620000000800 */
[----:B----4-:R-:W-:-:S01]  /*74b0*/  FADD.FTZ R78, R70, R75 ;  /* 0x0000004b464e7221 */ /* 0x010fc20000010000 */
[----:B------:R-:W-:-:S03]  /*74c0*/  FADD.FTZ R3, R61, R0 ;  /* 0x000000003d037221 */ /* 0x000fc60000010000 */
[----:B-----5:R-:W-:Y:S01]  /*74d0*/  FADD.FTZ R75, R63, R78 ;  /* 0x0000004e3f4b7221 */ /* 0x020fe20000010000 */
[----:B------:R-:W-:-:S02]  /*74e0*/  FADD.FTZ R0, R28, R3 ;  /* 0x000000031c007221 */ /* 0x000fc40000010000 */
[----:B------:R-:W2:Y:S01]  /*74f0*/  MUFU.EX2 R76, R76 ;  /* 0x0000004c004c7308 */ /* 0x000ea20000000800 */
[----:B0-----:R-:W-:-:S01]  /*7500*/  FADD.FTZ R78, R72, R75 ;  /* 0x0000004b484e7221 */ /* 0x001fc20000010000 */
[----:B------:R-:W-:-:S06]  /*7510*/  FADD.FTZ R0, R65, R0 ;  /* 0x0000000041007221 */ /* 0x000fcc0000010000 */
[----:B------:R-:W0:Y:S01]  /*7520*/  MUFU.EX2 R71, R71 ;  /* 0x0000004700477308 */ /* 0x000e220000000800 */
[----:B-1----:R-:W-:-:S07]  /*7530*/  FADD.FTZ R3, R81, R78 ;  /* 0x0000004e51037221 */ /* 0x002fce0000010000 */
[----:B------:R-:W1:Y:S01]  /*7540*/  MUFU.EX2 R74, R74 ;  /* 0x0000004a004a7308 */ /* 0x000e620000000800 */
[----:B--2---:R-:W-:-:S04]  /*7550*/  FADD.FTZ R3, R76, R3 ;  /* 0x000000034c037221 */ /* 0x004fc80000010000 */
[----:B------:R-:W-:-:S03]  /*7560*/  FADD.FTZ R78, R80, R3 ;  /* 0x00000003504e7221 */ /* 0x000fc60000010000 */
[----:B------:R2:W3:Y:S08]  /*7570*/  MUFU.EX2 R82, R49 ;  /* 0x0000003100527308 */ /* 0x0004f00000000800 */
[----:B------:R-:W4:Y:S01]  /*7580*/  MUFU.EX2 R46, R46 ;  /* 0x0000002e002e7308 */ /* 0x000f220000000800 */
[----:B--2---:R-:W-:-:S04]  /*7590*/  FADD.FTZ R49, R25, R0 ;  /* 0x0000000019317221 */ /* 0x004fc80000010000 */
[----:B------:R-:W-:Y:S01]  /*75a0*/  FADD.FTZ R0, R42, R49 ;  /* 0x000000312a007221 */ /* 0x000fe20000010000 */
[----:B0-----:R-:W-:-:S02]  /*75b0*/  FADD.FTZ R49, R71, R78 ;  /* 0x0000004e47317221 */ /* 0x001fc40000010000 */
[----:B------:R-:W0:Y:S01]  /*75c0*/  MUFU.EX2 R79, R79 ;  /* 0x0000004f004f7308 */ /* 0x000e220000000800 */
[----:B------:R-:W-:-:S01]  /*75d0*/  FADD.FTZ R3, R29, R0 ;  /* 0x000000001d037221 */ /* 0x000fc20000010000 */
[----:B-1----:R-:W-:-:S03]  /*75e0*/  FADD.FTZ R49, R74, R49 ;  /* 0x000000314a317221 */ /* 0x002fc60000010000 */
[----:B------:R-:W-:Y:S01]  /*75f0*/  FADD.FTZ R0, R44, R3 ;  /* 0x000000032c007221 */ /* 0x000fe20000010000 */
[----:B---3--:R-:W-:-:S02]  /*7600*/  FADD.FTZ R49, R82, R49 ;  /* 0x0000003152317221 */ /* 0x008fc40000010000 */
[----:B------:R-:W1:Y:S01]  /*7610*/  MUFU.EX2 R37, R37 ;  /* 0x0000002500257308 */ /* 0x000e620000000800 */
[----:B------:R-:W-:-:S04]  /*7620*/  FADD.FTZ R3, R33, R0 ;  /* 0x0000000021037221 */ /* 0x000fc80000010000 */
[----:B----4-:R-:W-:-:S03]  /*7630*/  FADD.FTZ R0, R46, R3 ;  /* 0x000000032e007221 */ /* 0x010fc60000010000 */
        /* <DEDUP_REMOVED lines=11> */
[----:B--2---:R-:W-:-:S04]  /*76f0*/  FADD.FTZ R3, R41, R0 ;  /* 0x0000000029037221 */ /* 0x004fc80000010000 */
[----:B------:R-:W-:Y:S01]  /*7700*/  FADD.FTZ R3, R8, R3 ;  /* 0x0000000308037221 */ /* 0x000fe20000010000 */
[----:B0-----:R-:W-:-:S04]  /*7710*/  FADD.FTZ R49, R78, R49 ;  /* 0x000000314e317221 */ /* 0x001fc80000010000 */
[----:B-1----:R-:W-:Y:S01]  /*7720*/  FADD.FTZ R0, R50, R49 ;  /* 0x0000003132007221 */ /* 0x002fe20000010000 */
[----:B------:R-:W-:Y:S06]  /*7730*/  @!P0 BRA `(.L_x_1032) ;  /* 0x0000000000048947 */ /* 0x000fec0003800000 */
[----:B------:R-:W-:Y:S01]  /*7740*/  BPT.TRAP 0x1 ;  /* 0x000000040000795c */ /* 0x000fe20000300000 */
.L_x_1032:
[----:B------:R-:W-:Y:S01]  /*7750*/  ULEA UR6, UR32, UR38, 0x3 ;  /* 0x0000002620067291 */ /* 0x000fe2000f8e183f */
[----:B------:R-:W-:Y:S01]  /*7760*/  ISETP.GT.AND P1, PT, R12, R9, PT ;  /* 0x000000090c00720c */ /* 0x000fe20003f24270 */
[----:B------:R-:W-:Y:S01]  /*7770*/  UMOV UR33, UR37 ;  /* 0x0000002500217c82 */ /* 0x000fe20008000000 */
[----:B------:R-:W-:Y:S01]  /*7780*/  F2FP.SATFINITE.E4M3.F32.PACK_AB_MERGE_C R13, R20, R13, RZ ;  /* 0x0000000d140d723e */ /* 0x000fe200048070ff */
[----:B------:R-:W-:Y:S01]  /*7790*/  UIADD3 UR6, UR6, 0x22860, URZ ;  /* 0x0002286006067890 */ /* 0x000fe2000fffe03f */
[----:B------:R-:W-:Y:S01]  /*77a0*/  F2FP.SATFINITE.E4M3.F32.PACK_AB_MERGE_C R21, R26, R21, RZ ;  /* 0x000000151a15723e */ /* 0x000fe200048070ff */
[----:B------:R-:W-:Y:S01]  /*77b0*/  UMOV UR32, UR36 ;  /* 0x0000002400207c82 */ /* 0x000fe20008000000 */
[----:B------:R-:W-:Y:S01]  /*77c0*/  F2FP.SATFINITE.E4M3.F32.PACK_AB_MERGE_C R10, R55, R10, RZ ;  /* 0x0000000a370a723e */ /* 0x000fe200048070ff */
[----:B------:R-:W-:Y:S01]  /*77d0*/  UPRMT UR6, UR40, 0x654, UR6 ;  /* 0x0000065428067896 */ /* 0x000fe20008000006 */
[----:B------:R-:W-:Y:S01]  /*77e0*/  F2FP.SATFINITE.E4M3.F32.PACK_AB_MERGE_C R8, R8, R41, RZ ;  /* 0x000000290808723e */ /* 0x000fe200048070ff */
[----:B------:R-:W-:Y:S01]  /*77f0*/  FMUL.FTZ R88, R88, R69 ;  /* 0x0000004558587220 */ /* 0x000fe20000410000 */
[----:B------:R-:W-:Y:S01]  /*7800*/  F2FP.SATFINITE.E4M3.F32.PACK_AB_MERGE_C R27, R54, R27, RZ ;  /* 0x0000001b361b723e */ /* 0x000fe200048070ff */
[----:B------:R-:W-:Y:S01]  /*7810*/  FMUL.FTZ R89, R89, R69 ;  /* 0x0000004559597220 */ /* 0x000fe20000410000 */
[----:B------:R-:W-:Y:S01]  /*7820*/  F2FP.SATFINITE.E4M3.F32.PACK_AB_MERGE_C R35, R58, R35, RZ ;  /* 0x000000233a23723e */ /* 0x000fe200048070ff */
[-C--:B------:R-:W-:Y:S01]  /*7830*/  FMUL.FTZ R92, R92, R69.reuse ;  /* 0x000000455c5c7220 */ /* 0x080fe20000410000 */
[----:B------:R-:W-:Y:S01]  /*7840*/  F2FP.SATFINITE.E4M3.F32.PACK_AB_MERGE_C R34, R59, R34, RZ ;  /* 0x000000223b22723e */ /* 0x000fe200048070ff */
[----:B------:R-:W-:Y:S01]  /*7850*/  FMUL.FTZ R93, R93, R69 ;  /* 0x000000455d5d7220 */ /* 0x000fe20000410000 */
[----:B------:R-:W-:Y:S01]  /*7860*/  F2FP.SATFINITE.E4M3.F32.PACK_AB_MERGE_C R43, R62, R43, RZ ;  /* 0x0000002b3e2b723e */ /* 0x000fe200048070ff */
[----:B------:R-:W-:Y:S01]  /*7870*/  SYNCS.ARRIVE.TRANS64.RED.A1T0 RZ, [UR6], RZ ;  /* 0x000000ffffff79a7 */ /* 0x000fe20008100406 */
        /* <DEDUP_REMOVED lines=15> */
[----:B------:R-:W-:Y:S01]  /*7970*/  FMUL.FTZ R109, R109, R69 ;  /* 0x000000456d6d7220 */ /* 0x000fe20000410000 */
[----:B------:R-:W-:Y:S01]  /*7980*/  F2FP.SATFINITE.E4M3.F32.PACK_AB_MERGE_C R163, R64, R47, R10 ;  /* 0x0000002f40a3723e */ /* 0x000fe2000480700a */
[----:B------:R-:W-:Y:S01]  /*7990*/  FMUL.FTZ R112, R112, R69 ;  /* 0x0000004570707220 */ /* 0x000fe20000410000 */
[----:B------:R-:W-:Y:S01]  /*79a0*/  F2FP.SATFINITE.E4M3.F32.PACK_AB_MERGE_C R154, R48, R37, R8 ;  /* 0x00000025309a723e */ /* 0x000fe20004807008 */
[-C--:B------:R-:W-:Y:S01]  /*79b0*/  FMUL.FTZ R113, R113, R69.reuse ;  /* 0x0000004571717220 */ /* 0x080fe20000410000 */
[----:B------:R-:W-:Y:S01]  /*79c0*/  F2FP.SATFINITE.E4M3.F32.PACK_AB_MERGE_C R164, R11, R14, R13 ;  /* 0x0000000e0ba4723e */ /* 0x000fe2000480700d */
[----:B------:R-:W-:Y:S01]  /*79d0*/  FMUL.FTZ R116, R116, R69 ;  /* 0x0000004574747220 */ /* 0x000fe20000410000 */
[----:B------:R-:W-:Y:S01]  /*79e0*/  F2FP.SATFINITE.E4M3.F32.PACK_AB_MERGE_C R165, R52, R73, R27 ;  /* 0x0000004934a5723e */ /* 0x000fe2000480701b */
        /* <DEDUP_REMOVED lines=8> */
[-C--:B------:R-:W-:Y:S01]  /*7a70*/  FMUL.FTZ R125, R125, R69.reuse ;  /* 0x000000457d7d7220 */ /* 0x080fe20000410000 */
        /* <DEDUP_REMOVED lines=52> */
[----:B------:R-:W-:-:S02]  /*7dc0*/  VIADD R12, R12, 0xffffffff ;  /* 0xffffffff0c0c7836 */ /* 0x000fc40000000000 */
[----:B------:R-:W-:Y:S02]  /*7dd0*/  IMAD.MOV.U32 R10, RZ, RZ, R7 ;  /* 0x000000ffff0a7224 */ /* 0x000fe400078e0007 */
[----:B------:R-:W-:Y:S01]  /*7de0*/  IMAD.MOV.U32 R8, RZ, RZ, R4 ;  /* 0x000000ffff087224 */ /* 0x000fe200078e0004 */
[----:B------:R-:W-:Y:S06]  /*7df0*/  @P1 BRA `(.L_x_1033) ;  /* 0xffffffd000241947 */ /* 0x000fec000383ffff */
.L_x_1014:
[----:B------:R-:W-:Y:S01]  /*7e00*/  UISETP.NE.AND UP1, UPT, UR46, URZ, UPT ;  /* 0x0000003f2e00728c */ /* 0x000fe2000bf25270 */
[----:B------:R-:W-:Y:S01]  /*7e10*/  IADD3 R6, -R6, 0x1, RZ ;  /* 0x0000000106067810 */ /* 0x000fe20007ffe1ff */
[----:B------:R-:W-:Y:S02]  /*7e20*/  UISETP.NE.AND UP0, UPT, UR45, URZ, UPT ;  /* 0x0000003f2d00728c */ /* 0x000fe4000bf05270 */
[----:B------:R-:W-:Y:S02]  /*7e30*/  UIADD3 UR10, UR42, 0x7f, URZ ;  /* 0x0000007f2a0a7890 */ /* 0x000fe4000fffe03f */
[----:B------:R-:W-:Y:S02]  /*7e40*/  IMAD R5, R5, UR41, R6 ;  /* 0x0000002905057c24 */ /* 0x000fe4000f8e0206 */
[----:B------:R-:W-:-:S03]  /*7e50*/  PLOP3.LUT P1, PT, PT, PT, UP0, 0x40, 0x0 ;  /* 0x000000000000781c */ /* 0x000fc60003f2e808 */
[----:B------:R-:W-:Y:S01]  /*7e60*/  @UP1 ULDC UR6, c[0x0][0x44c] ;  /* 0x0001130000061ab9 */ /* 0x000fe20000000800 */
[----:B------:R-:W-:Y:S01]  /*7e70*/  @UP1 ULDC UR11, c[0x0][0x450] ;  /* 0x00011400000b1ab9 */ /* 0x000fe20000000800 */
[----:B------:R-:W-:-:S04]  /*7e80*/  UIMAD.WIDE.U32 UR6, UR10, UR6, URZ ;  /* 0x000000060a0672a5 */ /* 0x000fc8000f8e003f */
[----:B------:R-:W-:-:S06]  /*7e90*/  @UP1 USHF.R.U32.HI UR10, URZ, UR11, UR7 ;  /* 0x0000000b3f0a1299 */ /* 0x000fcc0008011607 */
[----:B------:R-:W-:-:S04]  /*7ea0*/  VIADD R5, R5, UR10 ;  /* 0x0000000a05057c36 */ /* 0x000fc80008000000 */
[----:B------:R-:W-:Y:S01]  /*7eb0*/  VIADD R6, R5, -UR30 ;  /* 0x8000001e05067c36 */ /* 0x000fe20008000000 */
[----:B------:R-:W-:Y:S06]  /*7ec0*/  @P1 BRA `(.L_x_1034) ;  /* 0x0000000000441947 */ /* 0x000fec0003800000 */
[----:B------:R-:W-:-:S13]  /*7ed0*/  ISETP.GT.AND P1, PT, R5, -0x1, PT ;  /* 0xffffffff0500780c */ /* 0x000fda0003f24270 */
[----:B------:R-:W-:Y:S05]  /*7ee0*/  @P1 BRA `(.L_x_1035) ;  /* 0x0000000000201947 */ /* 0x000fea0003800000 */
[----:B------:R-:W0:Y:S01]  /*7ef0*/  LDC R10, c[0x0][0x9e4] ;  /* 0x00027900ff0a7b82 */ /* 0x000e220000000800 */
[----:B------:R-:W-:Y:S02]  /*7f00*/  LOP3.LUT R5, RZ, R5, RZ, 0x33, !PT ;  /* 0x00000005ff057212 */ /* 0x000fe400078e33ff */
[----:B0-----:R-:W-:-:S13]  /*7f10*/  ISETP.NE.AND P1, PT, R10, 0x1, PT ;  /* 0x000000010a00780c */ /* 0x001fda0003f25270 */
[----:B------:R-:W0:Y:S02]  /*7f20*/  @P1 LDC.64 R8, c[0x0][0x9e8] ;  /* 0x00027a00ff081b82 */ /* 0x000e240000000a00 */
[----:B0-----:R-:W-:-:S05]  /*7f30*/  @P1 IMAD.HI.U32 R8, R5, R8, RZ ;  /* 0x0000000805081227 */ /* 0x001fca00078e00ff */
[----:B------:R-:W-:-:S04]  /*7f40*/  @P1 SHF.R.U32.HI R5, RZ, R9, R8 ;  /* 0x00000009ff051219 */ /* 0x000fc80000011608 */
[----:B------:R-:W-:Y:S01]  /*7f50*/  LOP3.LUT R5, RZ, R5, RZ, 0x33, !PT ;  /* 0x00000005ff057212 */ /* 0x000fe200078e33ff */
[----:B------:R-:W-:Y:S06]  /*7f60*/  BRA `(.L_x_1036) ;  /* 0x0000000000147947 */ /* 0x000fec0003800000 */
.L_x_1035:
[----:B------:R-:W0:Y:S02]  /*7f70*/  LDC R10, c[0x0][0x9e4] ;  /* 0x00027900ff0a7b82 */ /* 0x000e240000000800 */
[----:B0-----:R-:W-:-:S13]  /*7f80*/  ISETP.NE.AND P1, PT, R10, 0x1, PT ;  /* 0x000000010a00780c */ /* 0x001fda0003f25270 */
[----:B------:R-:W0:Y:S02]  /*7f90*/  @P1 LDC.64 R8, c[0x0][0x9e8] ;  /* 0x00027a00ff081b82 */ /* 0x000e240000000a00 */
[----:B0-----:R-:W-:-:S05]  /*7fa0*/  @P1 IMAD.HI.U32 R8, R5, R8, RZ ;  /* 0x0000000805081227 */ /* 0x001fca00078e00ff */
[----:B------:R-:W-:-:S07]  /*7fb0*/  @P1 SHF.R.U32.HI R5, RZ, R9, R8 ;  /* 0x00000009ff051219 */ /* 0x000fce0000011608 */
.L_x_1036:
[----:B------:R-:W-:-:S05]  /*7fc0*/  IMAD R5, R5, R10, RZ ;  /* 0x0000000a05057224 */ /* 0x000fca00078e02ff */
[----:B------:R-:W-:-:S07]  /*7fd0*/  VIMNMX R6, R6, R5, !PT ;  /* 0x0000000506067248 */ /* 0x000fce0007fe0100 */
.L_x_1034:
[----:B------:R-:W-:-:S05]  /*7fe0*/  VIADD R6, R6, 0x7f ;  /* 0x0000007f06067836 */ /* 0x000fca0000000000 */
[----:B------:R-:W-:-:S04]  /*7ff0*/  SHF.R.S32.HI R5, RZ, 0x1f, R6 ;  /* 0x0000001fff057819 */ /* 0x000fc80000011406 */
[----:B------:R-:W-:-:S04]  /*8000*/  LEA.HI R5, R5, R6, RZ, 0x7 ;  /* 0x0000000605057211 */ /* 0x000fc800078f38ff */
[----:B------:R-:W-:-:S04]  /*8010*/  SHF.R.S32.HI R5, RZ, 0x7, R5 ;  /* 0x00000007ff057819 */ /* 0x000fc80000011405 */
[----:B------:R-:W-:-:S04]  /*8020*/  VIMNMX R5, R22, R5, !PT ;  /* 0x0000000516057248 */ /* 0x000fc80007fe0100 */
[----:B------:R-:W-:-:S13]  /*8030*/  ISETP.GE.AND P1, PT, R12, R5, PT ;  /* 0x000000050c00720c */ /* 0x000fda0003f26270 */
[----:B------:R-:W-:Y:S05]  /*8040*/  @!P1 BRA `(.L_x_1037) ;  /* 0x0000001c00a89947 */ /* 0x000fea0003800000 */
[----:B------:R-:W-:Y:S01]  /*8050*/  IMAD.MOV.U32 R8, RZ, RZ, R7 ;  /* 0x000000ffff087224 */ /* 0x000fe200078e0007 */
[----:B------:R-:W-:Y:S01]  /*8060*/  UMOV UR30, UR37 ;  /* 0x00000025001e7c82 */ /* 0x000fe20008000000 */
[----:B------:R-:W-:Y:S01]  /*8070*/  IMAD.MOV.U32 R9, RZ, RZ, R4 ;  /* 0x000000ffff097224 */ /* 0x000fe200078e0004 */
[----:B------:R-:W-:Y:S01]  /*8080*/  UMOV UR29, UR36 ;  /* 0x00000024001d7c82 */ /* 0x000fe20008000000 */
[----:B------:R-:W-:-:S07]  /*8090*/  IMAD.MOV.U32 R6, RZ, RZ, R12 ;  /* 0x000000ffff067224 */ /* 0x000fce00078e000c */
.L_x_1048:
[----:B------:R-:W-:Y:S01]  /*80a0*/  ISETP.NE.AND P2, PT, RZ, UR39, PT ;  /* 0x00000027ff007c0c */ /* 0x000fe2000bf45270 */
[----:B------:R-:W-:-:S04]  /*80b0*/  UISETP.NE.AND UP0, UPT, UR29, 0x1, UPT ;  /* 0x000000011d00788c */ /* 0x000fc8000bf05270 */
[----:B------:R-:W-:-:S04]  /*80c0*/  USEL UR37, URZ, 0x1, UP0 ;  /* 0x000000013f257887 */ /* 0x000fc80008000000 */
[----:B------:R-:W-:-:S04]  /*80d0*/  ULOP3.LUT UR37, UR30, UR37, URZ, 0x3c, !UPT ;  /* 0x000000251e257292 */ /* 0x000fc8000f8e3c3f */
[----:B------:R-:W-:Y:S08]  /*80e0*/  @P2 BRA `(.L_x_1038) ;  /* 0x0000000000382947 */ /* 0x000ff00003800000 */
[----:B------:R-:W-:Y:S05]  /*80f0*/  @!P0 BRA `(.L_x_1039) ;  /* 0x0000000000048947 */ /* 0x000fea0003800000 */
[----:B------:R-:W-:Y:S01]  /*8100*/  BPT.TRAP 0x1 ;  /* 0x000000040000795c */ /* 0x000fe20000300000 */
.L_x_1039:
        /* <DEDUP_REMOVED lines=9> */
.L_x_1040:
[----:B-1----:R-:W-:Y:S05]  /*81a0*/  @P1 BRA `(.L_x_1038) ;  /* 0x0000000000081947 */ /* 0x002fea0003800000 */
[----:B------:R-:W1:Y:S02]  /*81b0*/  SYNCS.PHASECHK.TRANS64.TRYWAIT P1, [UR6+0x22830], R4 ;  /* 0x02283004ff0075a7 */ /* 0x000e640008020146 */
[----:B-1----:R-:W-:Y:S05]  /*81c0*/  @!P1 BRA `(.L_x_1041) ;  /* 0x000000c400f09947 */ /* 0x002fea0003800000 */
.L_x_1038:
        /* <DEDUP_REMOVED lines=40> */
.L_x_1043:
[----:B------:R-:W-:Y:S01]  /*8450*/  ULEA UR6, UR29, UR38, 0x3 ;  /* 0x000000261d067291 */ /* 0x000fe2000f8e183f */
[----:B------:R-:W-:-:S05]  /*8460*/  IMAD.U32 R4, RZ, RZ, UR30 ;  /* 0x0000001eff047e24 */ /* 0x000fca000f8e00ff */
[----:B------:R-:W-:-:S04]  /*8470*/  SHF.L.U32 R4, R4, 0x1f, RZ ;  /* 0x0000001f04047819 */ /* 0x000fc800000006ff */
[----:B------:R0:W1:Y:S01]  /*8480*/  SYNCS.PHASECHK.TRANS64.TRYWAIT P1, [UR6+0x22850], R4 ;  /* 0x02285004ff0075a7 */ /* 0x0000620008020146 */
[----:B------:R-:W-:Y:S05]  /*8490*/  @!P0 BRA `(.L_x_1044) ;  /* 0x0000000000048947 */ /* 0x000fea0003800000 */
[----:B------:R-:W-:Y:S01]  /*84a0*/  BPT.TRAP 0x1 ;  /* 0x000000040000795c */ /* 0x000fe20000300000 */
.L_x_1044:
[----:B-1----:R-:W-:Y:S05]  /*84b0*/  @P1 BRA `(.L_x_1042) ;  /* 0x0000000000081947 */ /* 0x002fea0003800000 */
[----:B------:R-:W1:Y:S02]  /*84c0*/  SYNCS.PHASECHK.TRANS64.TRYWAIT P1, [UR6+0x22850], R4 ;  /* 0x02285004ff0075a7 */ /* 0x000e640008020146 */
[----:B-1----:R-:W-:Y:S05]  /*84d0*/  @!P1 BRA `(.L_x_1045) ;  /* 0x000000c400449947 */ /* 0x002fea0003800000 */
.L_x_1042:
        /* <DEDUP_REMOVED lines=31> */
.L_x_1046:
[----:B0-----:R-:W-:Y:S01]  /*86d0*/  FMNMX.FTZ R4, R24, R9, !PT ;  /* 0x0000000918047209 */ /* 0x001fe20007810000 */
        /* <DEDUP_REMOVED lines=75> */
[----:B------:R-:W-:Y:S01]  /*8b90*/  FFMA.FTZ R153, R2, R4, -8 ;  /* 0xc100000002997423 */ /* 0x000fe20000010004 */
[----:B------:R-:W-:-:S03]  /*8ba0*/  FADD.FTZ R9, -R4, R9 ;  /* 0x0000000904097221 */ /* 0x000fc60000010100 */
[C-C-:B------:R-:W-:Y:S01]  /*8bb0*/  FFMA.FTZ R21, R2.reuse, R37, -R153.reuse ;  /* 0x0000002502157223 */ /* 0x140fe20000010899 */
[----:B------:R-:W-:-:S01]  /*8bc0*/  FFMA.FTZ R37, R2, R53, -R153 ;  /* 0x0000003502257223 */ /* 0x000fc20000010899 */
[C---:B------:R-:W-:Y:S01]  /*8bd0*/  FMUL.FTZ R14, R2.reuse, R9 ;  /* 0x00000009020e7220 */ /* 0x040fe20000410000 */
[----:B------:R-:W-:-:S01]  /*8be0*/  FFMA.FTZ R53, R2, R69, -R153 ;  /* 0x0000004502357223 */ /* 0x000fc20000010899 */
[----:B------:R-:W-:Y:S01]  /*8bf0*/  FADD.FTZ R9, -R7, R8 ;  /* 0x0000000807097221 */ /* 0x000fe20000010100 */
[----:B------:R-:W-:-:S01]  /*8c00*/  FFMA.FTZ R69, R2, R7, -8 ;  /* 0xc100000002457423 */ /* 0x000fc20000010007 */
[C-C-:B------:R-:W-:Y:S01]  /*8c10*/  FFMA.FTZ R11, R2.reuse, R24, -R153.reuse ;  /* 0x00000018020b7223 */ /* 0x140fe20000010899 */
[----:B------:R-:W-:-:S01]  /*8c20*/  FFMA.FTZ R10, R2, R25, -R153 ;  /* 0x00000019020a7223 */ /* 0x000fc20000010899 */
[C---:B------:R-:W-:Y:S01]  /*8c30*/  FMUL.FTZ R9, R2.reuse, R9 ;  /* 0x0000000902097220 */ /* 0x040fe20000410000 */
[----:B------:R-:W-:-:S01]  /*8c40*/  FFMA.FTZ R26, R2, R26, -R69 ;  /* 0x0000001a021a7223 */ /* 0x000fc20000010845 */
[C---:B------:R-:W-:Y:S01]  /*8c50*/  FFMA.FTZ R27, R2.reuse, R27, -R69 ;  /* 0x0000001b021b7223 */ /* 0x040fe20000010845 */
[----:B------:R0:W-:Y:S01]  /*8c60*/  MUFU.EX2 R8, R14 ;  /* 0x0000000e00087308 */ /* 0x0001e20000000800 */
[----:B------:R-:W-:-:S01]  /*8c70*/  FFMA.FTZ R12, R2, R28, -R153 ;  /* 0x0000001c020c7223 */ /* 0x000fc20000010899 */
[C---:B------:R-:W-:Y:S01]  /*8c80*/  FFMA.FTZ R30, R2.reuse, R30, -R69 ;  /* 0x0000001e021e7223 */ /* 0x040fe20000010845 */
[----:B------:R-:W-:-:S01]  /*8c90*/  FFMA.FTZ R13, R2, R29, -R153 ;  /* 0x0000001d020d7223 */ /* 0x000fc20000010899 */
[C-C-:B------:R-:W-:Y:S01]  /*8ca0*/  FFMA.FTZ R31, R2.reuse, R31, -R69.reuse ;  /* 0x0000001f021f7223 */ /* 0x140fe20000010845 */
[----:B------:R-:W-:-:S01]  /*8cb0*/  FFMA.FTZ R34, R2, R34, -R69 ;  /* 0x0000002202227223 */ /* 0x000fc20000010845 */
[C---:B------:R-:W-:Y:S01]  /*8cc0*/  FFMA.FTZ R15, R2.reuse, R33, -R153 ;  /* 0x00000021020f7223 */ /* 0x040fe20000010899 */
[----:B------:R-:W-:-:S01]  /*8cd0*/  FFMA.FTZ R35, R2, R35, -R69 ;  /* 0x0000002302237223 */ /* 0x000fc20000010845 */
[----:B------:R-:W1:Y:S01]  /*8ce0*/  MUFU.EX2 R11, R11 ;  /* 0x0000000b000b7308 */ /* 0x000e620000000800 */
[----:B0-----:R-:W-:-:S01]  /*8cf0*/  FFMA.FTZ R14, R2, R32, -R153 ;  /* 0x00000020020e7223 */ /* 0x001fc20000010899 */
[C-C-:B------:R-:W-:Y:S01]  /*8d00*/  FFMA.FTZ R20, R2.reuse, R36, -R153.reuse ;  /* 0x0000002402147223 */ /* 0x140fe20000010899 */
[----:B------:R-:W-:-:S01]  /*8d10*/  FFMA.FTZ R29, R2, R45, -R153 ;  /* 0x0000002d021d7223 */ /* 0x000fc20000010899 */
[C---:B------:R-:W-:Y:S01]  /*8d20*/  FFMA.FTZ R38, R2.reuse, R38, -R69 ;  /* 0x0000002602267223 */ /* 0x040fe20000010845 */
[----:B------:R-:W-:-:S01]  /*8d30*/  FFMA.FTZ R45, R2, R61, -R153 ;  /* 0x0000003d022d7223 */ /* 0x000fc20000010899 */
[C-C-:B------:R-:W-:Y:S01]  /*8d40*/  FFMA.FTZ R61, R2.reuse, R77, -R153.reuse ;  /* 0x0000004d023d7223 */ /* 0x140fe20000010899 */
[----:B------:R-:W-:-:S01]  /*8d50*/  FFMA.FTZ R24, R2, R40, -R153 ;  /* 0x0000002802187223 */ /* 0x000fc20000010899 */
[----:B------:R-:W-:Y:S01]  /*8d60*/  MUFU.EX2 R9, R9 ;  /* 0x0000000900097308 */ /* 0x000fe20000000800 */
[----:B------:R-:W-:-:S01]  /*8d70*/  FFMA.FTZ R39, R2, R39, -R69 ;  /* 0x0000002702277223 */ /* 0x000fc20000010845 */
[C-C-:B------:R-:W-:Y:S01]  /*8d80*/  FFMA.FTZ R40, R2.reuse, R56, -R153.reuse ;  /* 0x0000003802287223 */ /* 0x140fe20000010899 */
[----:B------:R-:W-:-:S01]  /*8d90*/  FFMA.FTZ R56, R2, R72, -R153 ;  /* 0x0000004802387223 */ /* 0x000fc20000010899 */
[C---:B------:R-:W-:Y:S01]  /*8da0*/  FFMA.FTZ R42, R2.reuse, R42, -R69 ;  /* 0x0000002a022a7223 */ /* 0x040fe20000010845 */
[----:B------:R-:W-:-:S01]  /*8db0*/  FFMA.FTZ R25, R2, R41, -R153 ;  /* 0x0000002902197223 */ /* 0x000fc20000010899 */
[C---:B------:R-:W-:Y:S01]  /*8dc0*/  FFMA.FTZ R43, R2.reuse, R43, -R69 ;  /* 0x0000002b022b7223 */ /* 0x040fe20000010845 */
[----:B------:R-:W-:-:S01]  /*8dd0*/  FFMA.FTZ R28, R2, R44, -R153 ;  /* 0x0000002c021c7223 */ /* 0x000fc20000010899 */
[----:B------:R-:W0:Y:S01]  /*8de0*/  MUFU.EX2 R26, R26 ;  /* 0x0000001a001a7308 */ /* 0x000e220000000800 */
[----:B-1----:R-:W-:-:S01]  /*8df0*/  FFMA.FTZ R3, R8, R3, R11 ;  /* 0x0000000308037223 */ /* 0x002fc2000001000b */
[C-C-:B------:R-:W-:Y:S01]  /*8e00*/  FFMA.FTZ R46, R2.reuse, R46, -R69.reuse ;  /* 0x0000002e022e7223 */ /* 0x140fe20000010845 */
[----:B------:R-:W-:-:S01]  /*8e10*/  FFMA.FTZ R47, R2, R47, -R69 ;  /* 0x0000002f022f7223 */ /* 0x000fc20000010845 */
[C---:B------:R-:W-:Y:S01]  /*8e20*/  FFMA.FTZ R32, R2.reuse, R48, -R153 ;  /* 0x0000003002207223 */ /* 0x040fe20000010899 */
[----:B------:R-:W-:-:S01]  /*8e30*/  FFMA.FTZ R50, R2, R50, -R69 ;  /* 0x0000003202327223 */ /* 0x000fc20000010845 */
[C---:B------:R-:W-:Y:S01]  /*8e40*/  FFMA.FTZ R33, R2.reuse, R49, -R153 ;  /* 0x0000003102217223 */ /* 0x040fe20000010899 */
[----:B------:R-:W-:-:S01]  /*8e50*/  FFMA.FTZ R51, R2, R51, -R69 ;  /* 0x0000003302337223 */ /* 0x000fc20000010845 */
[----:B------:R-:W1:Y:S01]  /*8e60*/  MUFU.EX2 R10, R10 ;  /* 0x0000000a000a7308 */ /* 0x000e620000000800 */
[----:B------:R-:W-:-:S01]  /*8e70*/  FFMA.FTZ R36, R2, R52, -R153 ;  /* 0x0000003402247223 */ /* 0x000fc20000010899 */
[C-C-:B------:R-:W-:Y:S01]  /*8e80*/  FFMA.FTZ R54, R2.reuse, R54, -R69.reuse ;  /* 0x0000003602367223 */ /* 0x140fe20000010845 */
[----:B------:R-:W-:-:S01]  /*8e90*/  FFMA.FTZ R55, R2, R55, -R69 ;  /* 0x0000003702377223 */ /* 0x000fc20000010845 */
[C---:B------:R-:W-:Y:S01]  /*8ea0*/  FFMA.FTZ R58, R2.reuse, R58, -R69 ;  /* 0x0000003a023a7223 */ /* 0x040fe20000010845 */
[----:B------:R-:W-:-:S01]  /*8eb0*/  FFMA.FTZ R41, R2, R57, -R153 ;  /* 0x0000003902297223 */ /* 0x000fc20000010899 */
[C---:B------:R-:W-:Y:S01]  /*8ec0*/  FFMA.FTZ R59, R2.reuse, R59, -R69 ;  /* 0x0000003b023b7223 */ /* 0x040fe20000010845 */
[----:B------:R-:W-:-:S01]  /*8ed0*/  FFMA.FTZ R44, R2, R60, -R153 ;  /* 0x0000003c022c7223 */ /* 0x000fc20000010899 */
[----:B------:R-:W2:Y:S01]  /*8ee0*/  MUFU.EX2 R27, R27 ;  /* 0x0000001b001b7308 */ /* 0x000ea20000000800 */
[----:B0-----:R-:W-:-:S01]  /*8ef0*/  FFMA.FTZ R0, R9, R0, R26 ;  /* 0x0000000009007223 */ /* 0x001fc2000001001a */
[C-C-:B------:R-:W-:Y:S01]  /*8f00*/  FFMA.FTZ R62, R2.reuse, R62, -R69.reuse ;  /* 0x0000003e023e7223 */ /* 0x140fe20000010845 */
[----:B------:R-:W-:-:S01]  /*8f10*/  FFMA.FTZ R63, R2, R63, -R69 ;  /* 0x0000003f023f7223 */ /* 0x000fc20000010845 */
[C---:B------:R-:W-:Y:S01]  /*8f20*/  FFMA.FTZ R48, R2.reuse, R64, -R153 ;  /* 0x0000004002307223 */ /* 0x040fe20000010899 */
[----:B------:R-:W-:-:S01]  /*8f30*/  FFMA.FTZ R66, R2, R66, -R69 ;  /* 0x0000004202427223 */ /* 0x000fc20000010845 */
[C---:B------:R-:W-:Y:S01]  /*8f40*/  FFMA.FTZ R49, R2.reuse, R65, -R153 ;  /* 0x0000004102317223 */ /* 0x040fe20000010899 */
[----:B------:R-:W-:-:S01]  /*8f50*/  FFMA.FTZ R67, R2, R67, -R69 ;  /* 0x0000004302437223 */ /* 0x000fc20000010845 */
[----:B------:R-:W0:Y:S01]  /*8f60*/  MUFU.EX2 R12, R12 ;  /* 0x0000000c000c7308 */ /* 0x000e220000000800 */
[----:B-1----:R-:W-:-:S01]  /*8f70*/  FADD.FTZ R3, R10, R3 ;  /* 0x000000030a037221 */ /* 0x002fc20000010000 */
[C---:B------:R-:W-:Y:S01]  /*8f80*/  FFMA.FTZ R52, R2.reuse, R68, -R153 ;  /* 0x0000004402347223 */ /* 0x040fe20000010899 */
[----:B------:R-:W-:-:S01]  /*8f90*/  FFMA.FTZ R71, R2, R71, -R69 ;  /* 0x0000004702477223 */ /* 0x000fc20000010845 */
[C---:B------:R-:W-:Y:S01]  /*8fa0*/  FFMA.FTZ R75, R2.reuse, R75, -R69 ;  /* 0x0000004b024b7223 */ /* 0x040fe20000010845 */
[----:B------:R-:W-:-:S01]  /*8fb0*/  FFMA.FTZ R60, R2, R76, -R153 ;  /* 0x0000004c023c7223 */ /* 0x000fc20000010899 */
[C---:B------:R-:W-:Y:S01]  /*8fc0*/  FFMA.FTZ R57, R2.reuse, R73, -R153 ;  /* 0x0000004902397223 */ /* 0x040fe20000010899 */
[----:B------:R-:W-:-:S01]  /*8fd0*/  FFMA.FTZ R78, R2, R78, -R69 ;  /* 0x0000004e024e7223 */ /* 0x000fc20000010845 */
[----:B------:R-:W1:Y:S01]  /*8fe0*/  MUFU.EX2 R30, R30 ;  /* 0x0000001e001e7308 */ /* 0x000e620000000800 */
[----:B--2---:R-:W-:-:S01]  /*8ff0*/  FADD.FTZ R77, R27, R0 ;  /* 0x000000001b4d7221 */ /* 0x004fc20000010000 */
[C---:B------:R-:W-:Y:S01]  /*9000*/  FFMA.FTZ R79, R2.reuse, R79, -R69 ;  /* 0x0000004f024f7223 */ /* 0x040fe20000010845 */
[----:B------:R-:W-:-:S01]  /*9010*/  FFMA.FTZ R65, R2, R81, -R153 ;  /* 0x0000005102417223 */ /* 0x000fc20000010899 */
[C---:B------:R-:W-:Y:S01]  /*9020*/  FFMA.FTZ R64, R2.reuse, R80, -R153 ;  /* 0x0000005002407223 */ /* 0x040fe20000010899 */
[----:B------:R-:W-:-:S01]  /*9030*/  FFMA.FTZ R82, R2, R82, -R69 ;  /* 0x0000005202527223 */ /* 0x000fc20000010845 */
[C---:B------:R-:W-:Y:S01]  /*9040*/  FFMA.FTZ R83, R2.reuse, R83, -R69 ;  /* 0x0000005302537223 */ /* 0x040fe20000010845 */
[----:B------:R-:W-:-:S01]  /*9050*/  FFMA.FTZ R68, R2, R84, -R153 ;  /* 0x0000005402447223 */ /* 0x000fc20000010899 */
[----:B------:R-:W2:Y:S01]  /*9060*/  MUFU.EX2 R13, R13 ;  /* 0x0000000d000d7308 */ /* 0x000ea20000000800 */
[----:B0-----:R-:W-:-:S01]  /*9070*/  FADD.FTZ R0, R12, R3 ;  /* 0x000000030c007221 */ /* 0x001fc20000010000 */
[C---:B------:R-:W-:Y:S01]  /*9080*/  FFMA.FTZ R86, R2.reuse, R86, -R69 ;  /* 0x0000005602567223 */ /* 0x040fe20000010845 */
[----:B------:R-:W-:-:S05]  /*9090*/  FFMA.FTZ R73, R2, R85, -R153 ;  /* 0x0000005502497223 */ /* 0x000fca0000010899 */
        /* <DEDUP_REMOVED lines=21> */
[----:B--2---:R-:W-:-:S01]  /*91f0*/  FADD.FTZ R77, R39, R72 ;  /* 0x00000048274d7221 */ /* 0x004fc20000010000 */
[----:B------:R-:W-:-:S06]  /*9200*/  FFMA.FTZ R72, R2, R70, -R69 ;  /* 0x0000004602487223 */ /* 0x000fcc0000010845 */
        /* <DEDUP_REMOVED lines=15> */
[----:B-1----:R-:W-:-:S01]  /*9300*/  FADD.FTZ R77, R47, R70 ;  /* 0x000000462f4d7221 */ /* 0x002fc20000010000 */
[C-C-:B------:R-:W-:Y:S01]  /*9310*/  FFMA.FTZ R70, R2.reuse, R74, -R69.reuse ;  /* 0x0000004a02467223 */ /* 0x140fe20000010845 */
[----:B------:R-:W-:-:S05]  /*9320*/  FFMA.FTZ R69, R2, R87, -R69 ;  /* 0x0000005702457223 */ /* 0x000fca0000010845 */
        /* <DEDUP_REMOVED lines=26> */
[----:B------:R-:W-:Y:S01]  /*94d0*/  MUFU.EX2 R63, R63 ;  /* 0x0000003f003f7308 */ /* 0x000fe20000000800 */
[----:B0-----:R-:W-:-:S07]  /*94e0*/  FADD.FTZ R74, R62, R77 ;  /* 0x0000004d3e4a7221 */ /* 0x001fce0000010000 */
[----:B------:R-:W0:Y:S01]  /*94f0*/  MUFU.EX2 R48, R48 ;  /* 0x0000003000307308 */ /* 0x000e220000000800 */
[----:B-1----:R-:W-:-:S07]  /*9500*/  FADD.FTZ R3, R45, R0 ;  /* 0x000000002d037221 */ /* 0x002fce0000010000 */
        /* <DEDUP_REMOVED lines=9> */
[----:B------:R-:W0:Y:S08]  /*95a0*/  MUFU.EX2 R76, R71 ;  /* 0x00000047004c7308 */ /* 0x000e300000000800 */
[----:B------:R2:W-:Y:S01]  /*95b0*/  MUFU.EX2 R71, R75 ;  /* 0x0000004b00477308 */ /* 0x0005e20000000800 */
[----:B-1----:R-:W-:-:S07]  /*95c0*/  FADD.FTZ R3, R53, R0 ;  /* 0x0000000035037221 */ /* 0x002fce0000010000 */
[----:B------:R-:W1:Y:S01]  /*95d0*/  MUFU.EX2 R56, R56 ;  /* 0x0000003800387308 */ /* 0x000e620000000800 */
[----:B--2---:R-:W-:-:S04]  /*95e0*/  FADD.FTZ R75, R63, R74 ;  /* 0x0000004a3f4b7221 */ /* 0x004fc80000010000 */
[----:B------:R-:W-:-:S03]  /*95f0*/  FADD.FTZ R74, R66, R75 ;  /* 0x0000004b424a7221 */ /* 0x000fc60000010000 */
[----:B------:R-:W2:Y:S01]  /*9600*/  MUFU.EX2 R70, R70 ;  /* 0x0000004600467308 */ /* 0x000ea20000000800 */
[----:B------:R-:W-:-:S04]  /*9610*/  FADD.FTZ R75, R67, R74 ;  /* 0x0000004a434b7221 */ /* 0x000fc80000010000 */
[----:B------:R-:W-:-:S03]  /*9620*/  FADD.FTZ R75, R72, R75 ;  /* 0x0000004b484b7221 */ /* 0x000fc60000010000 */
[----:B------:R-:W3:Y:S01]  /*9630*/  MUFU.EX2 R57, R57 ;  /* 0x0000003900397308 */ /* 0x000ee20000000800 */
[----:B0-----:R-:W-:-:S01]  /*9640*/  FADD.FTZ R75, R76, R75 ;  /* 0x0000004b4c4b7221 */ /* 0x001fc20000010000 */
[----:B-1----:R-:W-:-:S06]  /*9650*/  FADD.FTZ R0, R56, R3 ;  /* 0x0000000338007221 */ /* 0x002fcc0000010000 */
[----:B------:R-:W0:Y:S01]  /*9660*/  MUFU.EX2 R60, R60 ;  /* 0x0000003c003c7308 */ /* 0x000e220000000800 */
[----:B--2---:R-:W-:-:S04]  /*9670*/  FADD.FTZ R74, R70, R75 ;  /* 0x0000004b464a7221 */ /* 0x004fc80000010000 */
[----:B------:R-:W-:-:S03]  /*9680*/  FADD.FTZ R74, R71, R74 ;  /* 0x0000004a474a7221 */ /* 0x000fc60000010000 */
[----:B------:R-:W1:Y:S01]  /*9690*/  MUFU.EX2 R81, R78 ;  /* 0x0000004e00517308 */ /* 0x000e620000000800 */
[----:B---3--:R-:W-:-:S07]  /*96a0*/  FADD.FTZ R3, R57, R0 ;  /* 0x0000000039037221 */ /* 0x008fce0000010000 */
        /* <DEDUP_REMOVED lines=24> */
.L_x_1047:
        /* <DEDUP_REMOVED lines=14> */
[----:B------:R-:W-:Y:S01]  /*9910*/  FMUL.FTZ R92, R92, R8 ;  /* 0x000000085c5c7220 */ /* 0x000fe20000410000 */
[----:B------:R-:W-:Y:S01]  /*9920*/  F2FP.SATFINITE.E4M3.F32.PACK_AB_MERGE_C R36, R37, R36, RZ ;  /* 0x000000242524723e */ /* 0x000fe200048070ff */
[----:B------:R-:W-:Y:S01]  /*9930*/  FMUL.FTZ R93, R93, R8 ;  /* 0x000000085d5d7220 */ /* 0x000fe20000410000 */
[----:B------:R-:W-:Y:S01]  /*9940*/  F2FP.SATFINITE.E4M3.F32.PACK_AB_MERGE_C R54, R55, R54, RZ ;  /* 0x000000363736723e */ /* 0x000fe200048070ff */
[----:B------:R-:W-:Y:S01]  /*9950*/  SYNCS.ARRIVE.TRANS64.RED.A1T0 RZ, [UR6], RZ ;  /* 0x000000ffffff79a7 */ /* 0x000fe20008100406 */
        /* <DEDUP_REMOVED lines=86> */
[----:B------:R-:W-:Y:S01]  /*9ec0*/  F2FP.SATFINITE.E4M3.F32.PACK_AB_MERGE_C R155, R83, R82, R21 ;  /* 0x00000052539b723e */ /* 0x000fe20004807015 */
[----:B------:R-:W-:Y:S06]  /*9ed0*/  @P1 BRA `(.L_x_1048) ;  /* 0xffffffe000701947 */ /* 0x000fec000383ffff */
[----:B------:R-:W-:-:S07]  /*9ee0*/  IMAD.MOV.U32 R12, RZ, RZ, R6 ;  /* 0x000000ffff0c7224 */ /* 0x000fce00078e0006 */
.L_x_1037:
[----:B------:R-:W-:-:S13]  /*9ef0*/  ISETP.GE.AND P1, PT, R12, R22, PT ;  /* 0x000000160c00720c */ /* 0x000fda0003f26270 */
[----:B------:R-:W-:Y:S05]  /*9f00*/  @!P1 BRA `(.L_x_1049) ;  /* 0x0000002c00e89947 */ /* 0x000fea0003800000 */
[----:B------:R-:W-:Y:S01]  /*9f10*/  IMAD.MOV.U32 R6, RZ, RZ, R7 ;  /* 0x000000ffff067224 */ /* 0x000fe200078e0007 */
[----:B------:R-:W-:Y:S01]  /*9f20*/  UMOV UR34, UR37 ;  /* 0x0000002500227c82 */ /* 0x000fe20008000000 */
[----:B------:R-:W-:Y:S01]  /*9f30*/  IMAD.MOV.U32 R5, RZ, RZ, R4 ;  /* 0x000000ffff057224 */ /* 0x000fe200078e0004 */
[----:B------:R-:W-:Y:S01]  /*9f40*/  UMOV UR33, UR36 ;  /* 0x0000002400217c82 */ /* 0x000fe20008000000 */
[----:B------:R-:W-:Y:S01]  /*9f50*/  ULDC UR29, c[0x0][0x9e4] ;  /* 0x00027900001d7ab9 */ /* 0x000fe20000000800 */
[----:B------:R-:W-:Y:S01]  /*9f60*/  ULDC UR32, c[0x0][0x9dc] ;  /* 0x0002770000207ab9 */ /* 0x000fe20000000800 */
[----:B------:R-:W-:Y:S01]  /*9f70*/  ULDC UR31, c[0x0][0x288] ;  /* 0x0000a200001f7ab9 */ /* 0x000fe20000000800 */
[----:B------:R-:W-:-:S05]  /*9f80*/  ULDC UR30, c[0x0][0x9e0] ;  /* 0x00027800001e7ab9 */ /* 0x000fca0000000800 */
.L_x_1068:
[----:B------:R-:W-:Y:S01]  /*9f90*/  UIADD3 UR36, UR33, 0x1, URZ ;  /* 0x0000000121247890 */ /* 0x000fe2000fffe03f */
[----:B------:R-:W-:-:S03]  /*9fa0*/  ISETP.NE.AND P2, PT, RZ, UR39, PT ;  /* 0x00000027ff007c0c */ /* 0x000fc6000bf45270 */
[----:B------:R-:W-:-:S04]  /*9fb0*/  UISETP.NE.AND UP0, UPT, UR36, 0x2, UPT ;  /* 0x000000022400788c */ /* 0x000fc8000bf05270 */
[----:B------:R-:W-:Y:S02]  /*9fc0*/  USEL UR37, URZ, 0x1, UP0 ;  /* 0x000000013f257887 */ /* 0x000fe40008000000 */
[----:B------:R-:W-:Y:S02]  /*9fd0*/  USEL UR36, UR36, URZ, UP0 ;  /* 0x0000003f24247287 */ /* 0x000fe40008000000 */
[----:B------:R-:W-:Y:S02]  /*9fe0*/  ULOP3.LUT UR37, UR34, UR37, URZ, 0x3c, !UPT ;  /* 0x0000002522257292 */ /* 0x000fe4000f8e3c3f */
[----:B------:R-:W-:Y:S10]  /*9ff0*/  @P2 BRA `(.L_x_1050) ;  /* 0x00000000002c2947 */ /* 0x000ff40003800000 */
[----:B------:R-:W-:Y:S05]  /*a000*/  @!P0 BRA `(.L_x_1051) ;  /* 0x0000000000048947 */ /* 0x000fea0003800000 */
[----:B------:R-:W-:Y:S01]  /*a010*/  BPT.TRAP 0x1 ;  /* 0x000000040000795c */ /* 0x000fe20000300000 */
.L_x_1051:
[----:B------:R-:W-:Y:S01]  /*a020*/  ULEA UR6, UR36, UR38, 0x3 ;  /* 0x0000002624067291 */ /* 0x000fe2000f8e183f */
[----:B------:R-:W-:-:S05]  /*a030*/  IMAD.U32 R4, RZ, RZ, UR37 ;  /* 0x00000025ff047e24 */ /* 0x000fca000f8e00ff */
[----:B------:R-:W-:-:S04]  /*a040*/  SHF.L.U32 R4, R4, 0x1f, RZ ;  /* 0x0000001f04047819 */ /* 0x000fc800000006ff */
[----:B------:R0:W1:Y:S01]  /*a050*/  SYNCS.PHASECHK.TRANS64.TRYWAIT P1, [UR6+0x22830], R4 ;  /* 0x02283004ff0075a7 */ /* 0x0000620008020146 */
[----:B------:R-:W-:Y:S05]  /*a060*/  @!P0 BRA `(.L_x_1052) ;  /* 0x0000000000048947 */ /* 0x000fea0003800000 */
[----:B------:R-:W-:Y:S01]  /*a070*/  BPT.TRAP 0x1 ;  /* 0x000000040000795c */ /* 0x000fe20000300000 */
.L_x_1052:
[----:B-1----:R-:W-:Y:S05]  /*a080*/  @P1 BRA `(.L_x_1050) ;  /* 0x0000000000081947 */ /* 0x002fea0003800000 */
[----:B------:R-:W1:Y:S02]  /*a090*/  SYNCS.PHASECHK.TRANS64.TRYWAIT P1, [UR6+0x22830], R4 ;  /* 0x02283004ff0075a7 */ /* 0x000e640008020146 */
[----:B-1----:R-:W-:Y:S05]  /*a0a0*/  @!P1 BRA `(.L_x_1053) ;  /* 0x000000a800689947 */ /* 0x002fea0003800000 */
.L_x_1050:
[----:B-1----:R-:W1:Y:S01]  /*a0b0*/  S2R R7, SR_TID.X ;  /* 0x0000000000077919 */ /* 0x002e620000002100 */
[----:B------:R-:W-:Y:S01]  /*a0c0*/  UIMAD UR26, UR36, 0x600, UR28 ;  /* 0x00000600241a78a4 */ /* 0x000fe2000f8e021c */
[----:B------:R-:W-:Y:S01]  /*a0d0*/  UMOV UR27, 0x80000020 ;  /* 0x80000020001b7882 */ /* 0x000fe20000000000 */
[----:B------:R-:W-:Y:S02]  /*a0e0*/  UMOV UR7, 0x80000020 ;  /* 0x8000002000077882 */ /* 0x000fe40000000000 */
[----:B------:R-:W-:Y:S02]  /*a0f0*/  UIADD3 UR6, UR26, 0x2, URZ ;  /* 0x000000021a067890 */ /* 0x000fe4000fffe03f */
[----:B------:R-:W-:Y:S01]  /*a100*/  UIADD3 UR10, UR26, 0x200, URZ ;  /* 0x000002001a0a7890 */ /* 0x000fe2000fffe03f */
[----:B------:R-:W-:Y:S01]  /*a110*/  UMOV UR11, 0x80000020 ;  /* 0x80000020000b7882 */ /* 0x000fe20000000000 */
[----:B------:R-:W-:Y:S01]  /*a120*/  UIADD3 UR14, UR26, 0x202, URZ ;  /* 0x000002021a0e7890 */ /* 0x000fe2000fffe03f */
[----:B------:R-:W-:Y:S01]  /*a130*/  UMOV UR15, 0x80000020 ;  /* 0x80000020000f7882 */ /* 0x000fe20000000000 */
[----:B------:R-:W-:Y:S01]  /*a140*/  UIADD3 UR18, UR26, 0x400, URZ ;  /* 0x000004001a127890 */ /* 0x000fe2000fffe03f */
[----:B------:R-:W-:Y:S01]  /*a150*/  UMOV UR19, 0x80000020 ;  /* 0x8000002000137882 */ /* 0x000fe20000000000 */
[----:B------:R-:W-:Y:S01]  /*a160*/  UIADD3 UR22, UR26, 0x402, URZ ;  /* 0x000004021a167890 */ /* 0x000fe2000fffe03f */
[----:B------:R-:W-:Y:S01]  /*a170*/  UMOV UR23, 0x80000020 ;  /* 0x8000002000177882 */ /* 0x000fe20000000000 */
        /* <DEDUP_REMOVED lines=24> */
.L_x_1055:
[----:B------:R-:W-:Y:S01]  /*a300*/  ULEA UR6, UR33, UR38, 0x3 ;  /* 0x0000002621067291 */ /* 0x000fe2000f8e183f */
[----:B------:R-:W-:-:S05]  /*a310*/  IMAD.U32 R4, RZ, RZ, UR34 ;  /* 0x00000022ff047e24 */ /* 0x000fca000f8e00ff */
[----:B------:R-:W-:-:S04]  /*a320*/  SHF.L.U32 R4, R4, 0x1f, RZ ;  /* 0x0000001f04047819 */ /* 0x000fc800000006ff */
[----:B------:R0:W1:Y:S01]  /*a330*/  SYNCS.PHASECHK.TRANS64.TRYWAIT P1, [UR6+0x22850], R4 ;  /* 0x02285004ff0075a7 */ /* 0x0000620008020146 */
[----:B------:R-:W-:Y:S05]  /*a340*/  @!P0 BRA `(.L_x_1056) ;  /* 0x0000000000048947 */ /* 0x000fea0003800000 */
[----:B------:R-:W-:Y:S01]  /*a350*/  BPT.TRAP 0x1 ;  /* 0x000000040000795c */ /* 0x000fe20000300000 */
.L_x_1056:
[----:B-1----:R-:W-:Y:S05]  /*a360*/  @P1 BRA `(.L_x_1054) ;  /* 0x0000000000081947 */ /* 0x002fea0003800000 */
[----:B------:R-:W1:Y:S02]  /*a370*/  SYNCS.PHASECHK.TRANS64.TRYWAIT P1, [UR6+0x22850], R4 ;  /* 0x02285004ff0075a7 */ /* 0x000e640008020146 */
[----:B-1----:R-:W-:Y:S05]  /*a380*/  @!P1 BRA `(.L_x_1057) ;  /* 0x000000a400c89947 */ /* 0x002fea0003800000 */
.L_x_1054:
        /* <DEDUP_REMOVED lines=31> */
.L_x_1058:
        /* <DEDUP_REMOVED lines=8> */
[----:B------:R-:W-:-:S03]  /*a600*/  PLOP3.LUT P2, PT, PT, PT, UP1, 0x80, 0x0 ;  /* 0x000000000000781c */ /* 0x000fc60003f4f018 */
        /* <DEDUP_REMOVED lines=9> */
[----:B------:R-:W1:Y:S02]  /*a6a0*/  SHFL.IDX PT, R9, R4, RZ, 0x1c1f ;  /* 0x001c1fff04097589 */ /* 0x000e6400000e0000 */
[----:B------:R-:W-:-:S04]  /*a6b0*/  IMAD R7, R16, -0x2, R7 ;  /* 0xfffffffe10077824 */ /* 0x000fc800078e0207 */
[----:B0-----:R-:W-:-:S04]  /*a6c0*/  IMAD R7, R156, UR41, R7 ;  /* 0x000000299c077c24 */ /* 0x001fc8000f8e0207 */
[----:B------:R-:W-:-:S04]  /*a6d0*/  VIADD R7, R7, -UR31 ;  /* 0x8000001f07077c36 */ /* 0x000fc80008000000 */
[C---:B------:R-:W-:Y:S02]  /*a6e0*/  VIADD R20, R7.reuse, UR30 ;  /* 0x0000001e07147c36 */ /* 0x040fe40008000000 */
[----:B------:R-:W-:Y:S02]  /*a6f0*/  VIADD R154, R7, UR6 ;  /* 0x00000006079a7c36 */ /* 0x000fe40008000000 */
[--C-:B-1----:R-:W-:Y:S02]  /*a700*/  IMAD.IADD R13, R20, 0x1, R9.reuse ;  /* 0x00000001140d7824 */ /* 0x102fe400078e0209 */
[----:B------:R-:W-:Y:S01]  /*a710*/  IMAD.IADD R15, R154, 0x1, R9 ;  /* 0x000000019a0f7824 */ /* 0x000fe200078e0209 */
[----:B------:R-:W-:Y:S06]  /*a720*/  @P1 BRA `(.L_x_1059) ;  /* 0x00000000005c1947 */ /* 0x000fec0003800000 */
[----:B------:R-:W-:Y:S01]  /*a730*/  IMAD R7, R156, UR41, R9 ;  /* 0x000000299c077c24 */ /* 0x000fe2000f8e0209 */
[----:B------:R-:W-:Y:S03]  /*a740*/  BSSY B0, `(.L_x_1060) ;  /* 0x0000011000007945 */ /* 0x000fe60003800000 */
[----:B------:R-:W-:-:S05]  /*a750*/  VIADD R7, R7, -UR31 ;  /* 0x8000001f07077c36 */ /* 0x000fca0008000000 */
        /* <DEDUP_REMOVED lines=10> */
.L_x_1061:
[----:B------:R-:W-:-:S05]  /*a800*/  IMAD.U32 R9, RZ, RZ, UR29 ;  /* 0x0000001dff097e24 */ /* 0x000fca000f8e00ff */
[----:B------:R-:W-:-:S13]  /*a810*/  ISETP.NE.AND P1, PT, R9, 0x1, PT ;  /* 0x000000010900780c */ /* 0x000fda0003f25270 */
[----:B------:R-:W0:Y:S02]  /*a820*/  @P1 LDC.64 R10, c[0x0][0x9e8] ;  /* 0x00027a00ff0a1b82 */ /* 0x000e240000000a00 */
[----:B0-----:R-:W-:-:S05]  /*a830*/  @P1 IMAD.HI.U32 R8, R7, R10, RZ ;  /* 0x0000000a07081227 */ /* 0x001fca00078e00ff */
[----:B------:R-:W-:-:S07]  /*a840*/  @P1 SHF.R.U32.HI R7, RZ, R11, R8 ;  /* 0x0000000bff071219 */ /* 0x000fce0000011608 */
.L_x_1062:
[----:B------:R-:W-:Y:S05]  /*a850*/  BSYNC B0 ;  /* 0x0000000000007941 */ /* 0x000fea0003800000 */
.L_x_1060:
[----:B------:R-:W-:-:S04]  /*a860*/  IMAD R7, R7, R9, -R152 ;  /* 0x0000000907077224 */ /* 0x000fc800078e0a98 */
[----:B------:R-:W-:-:S05]  /*a870*/  IMAD R8, R16, -0x2, R7 ;  /* 0xfffffffe10087824 */ /* 0x000fca00078e0207 */
[----:B------:R-:W-:Y:S02]  /*a880*/  VIADDMNMX R13, R8, R9, R13, PT ;  /* 0x00000009080d7246 */ /* 0x000fe4000380010d */
[----:B------:R-:W-:-:S07]  /*a890*/  VIMNMX R15, R15, R8, !PT ;  /* 0x000000080f0f7248 */ /* 0x000fce0007fe0100 */
.L_x_1059:
        /* <DEDUP_REMOVED lines=14> */
[--C-:B0-----:R-:W-:Y:S01]  /*a980*/  IMAD.IADD R20, R20, 0x1, R155.reuse ;  /* 0x0000000114147824 */ /* 0x101fe200078e029b */
[----:B------:R-:W-:Y:S01]  /*a990*/  FSEL R9, R25, -INF , !P2 ;  /* 0xff80000019097808 */ /* 0x000fe20005000000 */
[----:B------:R-:W-:Y:S01]  /*a9a0*/  IMAD.IADD R28, R154, 0x1, R155 ;  /* 0x000000019a1c7824 */ /* 0x000fe200078e029b */
        /* <DEDUP_REMOVED lines=12> */
[----:B------:R-:W-:Y:S02]  /*aa70*/  FSEL R32, R32, -INF , !P4 ;  /* 0xff80000020207808 */ /* 0x000fe40006000000 */
[----:B------:R-:W-:Y:S02]  /*aa80*/  FSEL R14, R33, -INF , !P6 ;  /* 0xff800000210e7808 */ /* 0x000fe40007000000 */
[----:B------:R-:W-:Y:S02]  /*aa90*/  FSEL R36, R36, -INF , !P2 ;  /* 0xff80000024247808 */ /* 0x000fe40005000000 */
[----:B------:R-:W-:-:S02]  /*aaa0*/  ISETP.GT.AND P4, PT, R15, 0x21, P1 ;  /* 0x000000210f00780c */ /* 0x000fc40000f84270 */
[C---:B------:R-:W-:Y:S02]  /*aab0*/  ISETP.GT.AND P6, PT, R15.reuse, 0x28, P1 ;  /* 0x000000280f00780c */ /* 0x040fe40000fc4270 */
[C---:B------:R-:W-:Y:S02]  /*aac0*/  ISETP.GT.AND P2, PT, R15.reuse, 0x29, P1 ;  /* 0x000000290f00780c */ /* 0x040fe40000f44270 */
        /* <DEDUP_REMOVED lines=81> */
.L_x_1065:
[----:B------:R-:W-:-:S05]  /*afe0*/  IMAD.U32 R15, RZ, RZ, UR29 ;  /* 0x0000001dff0f7e24 */ /* 0x000fca000f8e00ff */
[----:B------:R-:W-:-:S13]  /*aff0*/  ISETP.NE.AND P2, PT, R15, 0x1, PT ;  /* 0x000000010f00780c */ /* 0x000fda0003f45270 */
[----:B------:R-:W0:Y:S02]  /*b000*/  @P2 LDC.64 R154, c[0x0][0x9e8] ;  /* 0x00027a00ff9a2b82 */ /* 0x000e240000000a00 */
[----:B0-----:R-:W-:-:S05]  /*b010*/  @P2 IMAD.HI.U32 R4, R13, R154, RZ ;  /* 0x0000009a0d042227 */ /* 0x001fca00078e00ff */
[----:B------:R-:W-:-:S07]  /*b020*/  @P2 SHF.R.U32.HI R13, RZ, R155, R4 ;  /* 0x0000009bff0d2219 */ /* 0x000fce0000011604 */
.L_x_1066:
[----:B------:R-:W-:Y:S05]  /*b030*/  BSYNC B0 ;  /* 0x0000000000007941 */ /* 0x000fea0003800000 */
.L_x_1064:
[----:B------:R-:W-:-:S04]  /*b040*/  IMAD R13, R13, R15, -R152 ;  /* 0x0000000f0d0d7224 */ /* 0x000fc800078e0a98 */
[----:B------:R-:W-:-:S05]  /*b050*/  IMAD R13, R16, -0x2, R13 ;  /* 0xfffffffe100d7824 */ /* 0x000fca00078e020d */
[----:B------:R-:W-:Y:S02]  /*b060*/  VIADDMNMX R20, R13, R15, R20, PT ;  /* 0x0000000f0d147246 */ /* 0x000fe40003800114 */
[----:B------:R-:W-:-:S07]  /*b070*/  VIMNMX R28, R28, R13, !PT ;  /* 0x0000000d1c1c7248 */ /* 0x000fce0007fe0100 */
.L_x_1063:
[----:B------:R-:W-:Y:S02]  /*b080*/  FMNMX.FTZ R4, R8, R5, !PT ;  /* 0x0000000508047209 */ /* 0x000fe40007810000 */
[----:B------:R-:W-:Y:S02]  /*b090*/  ISETP.GT.AND P5, PT, R28, 0x10, P1 ;  /* 0x000000101c00780c */ /* 0x000fe40000fa4270 */
[----:B------:R-:W-:Y:S02]  /*b0a0*/  FMNMX.FTZ R13, R9, R4, !PT ;  /* 0x00000004090d7209 */ /* 0x000fe40007810000 */
[----:B------:R-:W-:Y:S02]  /*b0b0*/  ISETP.LT.OR P5, PT, R20, 0x11, P5 ;  /* 0x000000111400780c */ /* 0x000fe40002fa1670 */
[----:B------:R-:W-:Y:S02]  /*b0c0*/  FMNMX.FTZ R4, R10, R13, !PT ;  /* 0x0000000d0a047209 */ /* 0x000fe40007810000 */
[----:B------:R-:W-:-:S02]  /*b0d0*/  FSEL R159, R34, -INF , !P5 ;  /* 0xff800000229f7808 */ /* 0x000fc40006800000 */
[----:B------:R-:W-:Y:S02]  /*b0e0*/  FMNMX.FTZ R13, R11, R4, !PT ;  /* 0x000000040b0d7209 */ /* 0x000fe40007810000 */
[----:B------:R-:W-:Y:S02]  /*b0f0*/  ISETP.GT.AND P5, PT, R28, 0x20, P1 ;  /* 0x000000201c00780c */ /* 0x000fe40000fa4270 */
[----:B------:R-:W-:Y:S02]  /*b100*/  FMNMX.FTZ R13, R32, R13, !PT ;  /* 0x0000000d200d7209 */ /* 0x000fe40007810000 */
[----:B------:R-:W-:Y:S02]  /*b110*/  ISETP.LT.OR P5, PT, R20, 0x21, P5 ;  /* 0x000000211400780c */ /* 0x000fe40002fa1670 */
[----:B------:R-:W-:Y:S02]  /*b120*/  FMNMX.FTZ R13, R14, R13, !PT ;  /* 0x0000000d0e0d7209 */ /* 0x000fe40007810000 */
[----:B------:R-:W-:-:S02]  /*b130*/  FSEL R179, R42, -INF , !P5 ;  /* 0xff8000002ab37808 */ /* 0x000fc40006800000 */
[----:B------:R-:W-:Y:S02]  /*b140*/  FMNMX.FTZ R13, R36, R13, !PT ;  /* 0x0000000d240d7209 */ /* 0x000fe40007810000 */
[----:B------:R-:W-:Y:S02]  /*b150*/  ISETP.GT.AND P5, PT, R28, RZ, P1 ;  /* 0x000000ff1c00720c */ /* 0x000fe40000fa4270 */
[----:B------:R-:W-:Y:S02]  /*b160*/  FMNMX.FTZ R13, R24, R13, !PT ;  /* 0x0000000d180d7209 */ /* 0x000fe40007810000 */
[----:B------:R-:W-:Y:S02]  /*b170*/  ISETP.GT.AND P2, PT, R28, 0x1, P1 ;  /* 0x000000011c00780c */ /* 0x000fe40000f44270 */
[----:B------:R-:W-:Y:S02]  /*b180*/  FMNMX.FTZ R4, R40, R13, !PT ;  /* 0x0000000d28047209 */ /* 0x000fe40007810000 */
[----:B------:R-:W-:-:S02]  /*b190*/  ISETP.LT.OR P5, PT, R20, 0x1, P5 ;  /* 0x000000011400780c */ /* 0x000fc40002fa1670 */
        /* <DEDUP_REMOVED lines=13> */
[----:B------:R-:W-:Y:S02]  /*b270*/  FMNMX.FTZ R26, R191, R6, !PT ;  /* 0x00000006bf1a7209 */ /* 0x000fe40007810000 */
[----:B------:R-:W-:Y:S02]  /*b280*/  FMNMX.FTZ R4, R45, R4, !PT ;  /* 0x000000042d047209 */ /* 0x000fe40007810000 */
[----:B------:R-:W-:Y:S02]  /*b290*/  ISETP.LT.OR P4, PT, R20, 0xa, P4 ;  /* 0x0000000a1400780c */ /* 0x000fe40002781670 */
[----:B------:R-:W-:Y:S02]  /*b2a0*/  FMNMX.FTZ R4, R57, R4, !PT ;  /* 0x0000000439047209 */ /* 0x000fe40007810000 */
[----:B------:R-:W-:-:S02]  /*b2b0*/  FSEL R155, R30, -INF , !P3 ;  /* 0xff8000001e9b7808 */ /* 0x000fc40005800000 */
[----:B------:R-:W-:Y:S02]  /*b2c0*/  FMNMX.FTZ R4, R41, R4, !PT ;  /* 0x0000000429047209 */ /* 0x000fe40007810000 */
[----:B------:R-:W-:Y:S02]  /*b2d0*/  FMNMX.FTZ R26, R27, R26, !PT ;  /* 0x0000001a1b1a7209 */ /* 0x000fe40007810000 */
[----:B------:R-:W-:Y:S02]  /*b2e0*/  FMNMX.FTZ R4, R61, R4, !PT ;  /* 0x000000043d047209 */ /* 0x000fe40007810000 */
[----:B------:R-:W-:Y:S02]  /*b2f0*/  ISETP.GT.AND P2, PT, R28, 0x11, P1 ;  /* 0x000000111c00780c */ /* 0x000fe40000f44270 */
[----:B------:R-:W-:Y:S02]  /*b300*/  FMNMX.FTZ R4, R25, R4, !PT ;  /* 0x0000000419047209 */ /* 0x000fe40007810000 */
[----:B------:R-:W-:-:S02]  /*b310*/  FSEL R31, R31, -INF , !P4 ;  /* 0xff8000001f1f7808 */ /* 0x000fc40006000000 */
[----:B------:R-:W-:Y:S02]  /*b320*/  FMNMX.FTZ R4, R65, R4, !PT ;  /* 0x0000000441047209 */ /* 0x000fe40007810000 */
[----:B------:R-:W-:Y:S02]  /*b330*/  FMNMX.FTZ R26, R155, R26, !PT ;  /* 0x0000001a9b1a7209 */ /* 0x000fe40007810000 */
[----:B------:R-:W-:Y:S02]  /*b340*/  FMNMX.FTZ R4, R7, R4, !PT ;  /* 0x0000000407047209 */ /* 0x000fe40007810000 */
[----:B------:R-:W-:Y:S02]  /*b350*/  ISETP.GT.AND P3, PT, R28, 0x18, P1 ;  /* 0x000000181c00780c */ /* 0x000fe40000f64270 */
[----:B------:R-:W-:Y:S02]  /*b360*/  FMNMX.FTZ R4, R69, R4, !PT ;  /* 0x0000000445047209 */ /* 0x000fe40007810000 */
[----:B------:R-:W-:-:S02]  /*b370*/  ISETP.LT.OR P2, PT, R20, 0x12, P2 ;  /* 0x000000121400780c */ /* 0x000fc40001741670 */
[----:B------:R-:W-:Y:S02]  /*b380*/  FMNMX.FTZ R4, R21, R4, !PT ;  /* 0x0000000415047209 */ /* 0x000fe40007810000 */
[----:B------:R-:W-:Y:S02]  /*b390*/  FMNMX.FTZ R26, R31, R26, !PT ;  /* 0x0000001a1f1a7209 */ /* 0x000fe40007810000 */
[----:B------:R-:W-:Y:S02]  /*b3a0*/  FMNMX.FTZ R4, R73, R4, !PT ;  /* 0x0000000449047209 */ /* 0x000fe40007810000 */
[----:B------:R-:W-:Y:S02]  /*b3b0*/  ISETP.GT.AND P4, PT, R28, 0x19, P1 ;  /* 0x000000191c00780c */ /* 0x000fe40000f84270 */
[----:B------:R-:W-:Y:S02]  /*b3c0*/  FMNMX.FTZ R4, R29, R4, !PT ;  /* 0x000000041d047209 */ /* 0x000fe40007810000 */
[----:B------:R-:W-:-:S02]  /*b3d0*/  ISETP.LT.OR P3, PT, R20, 0x19, P3 ;  /* 0x000000191400780c */ /* 0x000fc40001f61670 */
[----:B------:R-:W-:Y:S02]  /*b3e0*/  FMNMX.FTZ R4, R77, R4, !PT ;  /* 0x000000044d047209 */ /* 0x000fe40007810000 */
[----:B------:R-:W-:Y:S02]  /*b3f0*/  FSEL R35, R35, -INF , !P2 ;  /* 0xff80000023237808 */ /* 0x000fe40005000000 */
[----:B------:R-:W-:Y:S02]  /*b400*/  FMNMX.FTZ R4, R33, R4, !PT ;  /* 0x0000000421047209 */ /* 0x000fe40007810000 */
[----:B------:R-:W-:Y:S02]  /*b410*/  FMNMX.FTZ R26, R159, R26, !PT ;  /* 0x0000001a9f1a7209 */ /* 0x000fe40007810000 */
[----:B------:R-:W-:Y:S02]  /*b420*/  FMNMX.FTZ R4, R81, R4, !PT ;  /* 0x0000000451047209 */ /* 0x000fe40007810000 */
[----:B------:R-:W-:-:S02]  /*b430*/  ISETP.LT.OR P4, PT, R20, 0x1a, P4 ;  /* 0x0000001a1400780c */ /* 0x000fc40002781670 */
[----:B------:R-:W-:Y:S02]  /*b440*/  FMNMX.FTZ R4, R37, R4, !PT ;  /* 0x0000000425047209 */ /* 0x000fe40007810000 */
[----:B------:R-:W-:Y:S02]  /*b450*/  FSEL R165, R38, -INF , !P3 ;  /* 0xff80000026a57808 */ /* 0x000fe40005800000 */
[----:B------:R-:W-:Y:S02]  /*b460*/  FMNMX.FTZ R13, R85, R4, !PT ;  /* 0x00000004550d7209 */ /* 0x000fe40007810000 */
[----:B------:R-:W-:Y:S02]  /*b470*/  FMNMX.FTZ R26, R35, R26, !PT ;  /* 0x0000001a231a7209 */ /* 0x000fe40007810000 */
[----:B------:R-:W-:Y:S01]  /*b480*/  ISETP.GT.AND P2, PT, R28, 0x21, P1 ;  /* 0x000000211c00780c */ /* 0x000fe20000f44270 */
[----:B------:R-:W0:Y:S01]  /*b490*/  SHFL.BFLY PT, R4, R13, 0x2, 0x1f ;  /* 0x0c401f000d047f89 */ /* 0x000e2200000e0000 */
[----:B------:R-:W-:-:S02]  /*b4a0*/  FSEL R39, R39, -INF , !P4 ;  /* 0xff80000027277808 */ /* 0x000fc40006000000 */
[----:B------:R-:W-:Y:S02]  /*b4b0*/  FMNMX.FTZ R26, R165, R26, !PT ;  /* 0x0000001aa51a7209 */ /* 0x000fe40007810000 */
[----:B------:R-:W-:Y:S02]  /*b4c0*/  ISETP.GT.AND P3, PT, R28, 0x28, P1 ;  /* 0x000000281c00780c */ /* 0x000fe40000f64270 */
[----:B------:R-:W-:Y:S02]  /*b4d0*/  ISETP.LT.OR P2, PT, R20, 0x22, P2 ;  /* 0x000000221400780c */ /* 0x000fe40001741670 */
[----:B------:R-:W-:Y:S02]  /*b4e0*/  FMNMX.FTZ R30, R39, R26, !PT ;  /* 0x0000001a271e7209 */ /* 0x000fe40007810000 */
[----:B------:R-:W-:Y:S02]  /*b4f0*/  ISETP.GT.AND P4, PT, R28, 0x29, P1 ;  /* 0x000000291c00780c */ /* 0x000fe40000f84270 */
[----:B------:R-:W-:-:S02]  /*b500*/  ISETP.LT.OR P3, PT, R20, 0x29, P3 ;  /* 0x000000291400780c */ /* 0x000fc40001f61670 */
[----:B------:R-:W-:Y:S02]  /*b510*/  FSEL R43, R43, -INF , !P2 ;  /* 0xff8000002b2b7808 */ /* 0x000fe40005000000 */
[----:B------:R-:W-:Y:S02]  /*b520*/  FMNMX.FTZ R30, R179, R30, !PT ;  /* 0x0000001eb31e7209 */ /* 0x000fe40007810000 */
[----:B------:R-:W-:Y:S02]  /*b530*/  ISETP.GT.AND P2, PT, R28, 0x30, P1 ;  /* 0x000000301c00780c */ /* 0x000fe40000f44270 */
[----:B------:R-:W-:Y:S02]  /*b540*/  FSEL R181, R46, -INF , !P3 ;  /* 0xff8000002eb57808 */ /* 0x000fe40005800000 */
[----:B------:R-:W-:Y:S02]  /*b550*/  ISETP.LT.OR P4, PT, R20, 0x2a, P4 ;  /* 0x0000002a1400780c */ /* 0x000fe40002781670 */
[----:B0-----:R-:W-:-:S02]  /*b560*/  FMNMX.FTZ R15, R13, R4, !PT ;  /* 0x000000040d0f7209 */ /* 0x001fc40007810000 */
[----:B------:R-:W-:Y:S02]  /*b570*/  FMNMX.FTZ R30, R43, R30, !PT ;  /* 0x0000001e2b1e7209 */ /* 0x000fe40007810000 */
[----:B------:R-:W-:Y:S01]  /*b580*/  ISETP.GT.AND P3, PT, R28, 0x31, P1 ;  /* 0x000000311c00780c */ /* 0x000fe20000f64270 */
[----:B------:R-:W0:Y:S01]  /*b590*/  SHFL.BFLY PT, R4, R15, 0x1, 0x1f ;  /* 0x0c201f000f047f89 */ /* 0x000e2200000e0000 */
[----:B------:R-:W-:Y:S02]  /*b5a0*/  ISETP.LT.OR P2, PT, R20, 0x31, P2 ;  /* 0x000000311400780c */ /* 0x000fe40001741670 */
[----:B------:R-:W-:Y:S02]  /*b5b0*/  FSEL R47, R47, -INF , !P4 ;  /* 0xff8000002f2f7808 */ /* 0x000fe40006000000 */
[----:B------:R-:W-:Y:S02]  /*b5c0*/  FMNMX.FTZ R30, R181, R30, !PT ;  /* 0x0000001eb51e7209 */ /* 0x000fe40007810000 */
[----:B------:R-:W-:-:S02]  /*b5d0*/  ISETP.GT.AND P5, PT, R28, 0x38, P1 ;  /* 0x000000381c00780c */ /* 0x000fc40000fa4270 */
[----:B------:R-:W-:Y:S02]  /*b5e0*/  FSEL R185, R50, -INF , !P2 ;  /* 0xff80000032b97808 */ /* 0x000fe40005000000 */
[----:B------:R-:W-:Y:S02]  /*b5f0*/  ISETP.LT.OR P3, PT, R20, 0x32, P3 ;  /* 0x000000321400780c */ /* 0x000fe40001f61670 */
[----:B------:R-:W-:Y:S02]  /*b600*/  ISETP.GT.AND P4, PT, R28, 0x39, P1 ;  /* 0x000000391c00780c */ /* 0x000fe40000f84270 */
[----:B------:R-:W-:Y:S02]  /*b610*/  ISETP.LT.OR P5, PT, R20, 0x39, P5 ;  /* 0x000000391400780c */ /* 0x000fe40002fa1670 */
[----:B------:R-:W-:Y:S02]  /*b620*/  FSEL R187, R51, -INF , !P3 ;  /* 0xff80000033bb7808 */ /* 0x000fe40005800000 */
[----:B------:R-:W-:-:S02]  /*b630*/  ISETP.GT.AND P2, PT, R28, 0x40, P1 ;  /* 0x000000401c00780c */ /* 0x000fc40000f44270 */
[----:B------:R-:W-:Y:S02]  /*b640*/  FSEL R189, R54, -INF , !P5 ;  /* 0xff80000036bd7808 */ /* 0x000fe40006800000 */
[----:B------:R-:W-:Y:S02]  /*b650*/  ISETP.LT.OR P4, PT, R20, 0x3a, P4 ;  /* 0x0000003a1400780c */ /* 0x000fe40002781670 */
[----:B0-----:R-:W-:Y:S02]  /*b660*/  FMNMX.FTZ R4, R15, R4, !PT ;  /* 0x000000040f047209 */ /* 0x001fe40007810000 */
[----:B------:R-:W-:Y:S02]  /*b670*/  ISETP.GT.AND P3, PT, R28, 0x41, P1 ;  /* 0x000000411c00780c */ /* 0x000fe40000f64270 */
[----:B------:R-:W-:Y:S01]  /*b680*/  FSETP.NEU.FTZ.AND P6, PT, R4, -INF , PT ;  /* 0xff8000000400780b */ /* 0x000fe20003fdd000 */
[----:B------:R-:W-:-:S01]  /*b690*/  FFMA.FTZ R183, R2, R4, -8 ;  /* 0xc100000002b77423 */ /* 0x000fc20000010004 */
[----:B------:R-:W-:-:S02]  /*b6a0*/  ISETP.LT.OR P2, PT, R20, 0x41, P2 ;  /* 0x000000411400780c */ /* 0x000fc40001741670 */
[----:B------:R-:W-:Y:S02]  /*b6b0*/  FSEL R55, R55, -INF , !P4 ;  /* 0xff80000037377808 */ /* 0x000fe40006000000 */
[----:B------:R-:W-:Y:S02]  /*b6c0*/  FSEL R183, R183, RZ, P6 ;  /* 0x000000ffb7b77208 */ /* 0x000fe40003000000 */
[----:B------:R-:W-:Y:S02]  /*b6d0*/  ISETP.GT.AND P5, PT, R28, 0x48, P1 ;  /* 0x000000481c00780c */ /* 0x000fe40000fa4270 */
[----:B------:R-:W-:Y:S01]  /*b6e0*/  FSEL R193, R58, -INF , !P2 ;  /* 0xff8000003ac17808 */ /* 0x000fe20005000000 */
[----:B------:R-:W-:-:S01]  /*b6f0*/  FFMA.FTZ R13, R2, R32, -R183 ;  /* 0x00000020020d7223 */ /* 0x000fc200000108b7 */
[----:B------:R-:W-:Y:S01]  /*b700*/  FMNMX.FTZ R32, R47, R30, !PT ;  /* 0x0000001e2f207209 */ /* 0x000fe20007810000 */
[----:B------:R-:W-:-:S01]  /*b710*/  FFMA.FTZ R34, R2, R163, -R183 ;  /* 0x000000a302227223 */ /* 0x000fc200000108b7 */
[----:B------:R-:W-:Y:S01]  /*b720*/  ISETP.LT.OR P3, PT, R20, 0x42, P3 ;  /* 0x000000421400780c */ /* 0x000fe20001f61670 */
[----:B------:R-:W-:-:S01]  /*b730*/  FFMA.FTZ R51, R2, R167, -R183 ;  /* 0x000000a702337223 */ /* 0x000fc200000108b7 */
[----:B------:R-:W-:Y:S01]  /*b740*/  FMNMX.FTZ R32, R185, R32, !PT ;  /* 0x00000020b9207209 */ /* 0x000fe20007810000 */
[----:B------:R0:W-:Y:S01]  /*b750*/  MUFU.EX2 R30, R34 ;  /* 0x00000022001e7308 */ /* 0x0001e20000000800 */
[----:B------:R-:W-:Y:S01]  /*b760*/  ISETP.GT.AND P4, PT, R28, 0x49, P1 ;  /* 0x000000491c00780c */ /* 0x000fe20000f84270 */
[C-C-:B------:R-:W-:Y:S01]  /*b770*/  FFMA.FTZ R15, R2.reuse, R36, -R183.reuse ;  /* 0x00000024020f7223 */ /* 0x140fe200000108b7 */
[----:B------:R-:W-:Y:S01]  /*b780*/  FMNMX.FTZ R32, R187, R32, !PT ;  /* 0x00000020bb207209 */ /* 0x000fe20007810000 */
[--C-:B------:R-:W-:Y:S01]  /*b790*/  FFMA.FTZ R36, R2, R157, -R183.reuse ;  /* 0x0000009d02247223 */ /* 0x100fe200000108b7 */
[----:B------:R-:W-:Y:S01]  /*b7a0*/  ISETP.LT.OR P5, PT, R20, 0x49, P5 ;  /* 0x000000491400780c */ /* 0x000fe20002fa1670 */
[C-C-:B------:R-:W-:Y:S01]  /*b7b0*/  FFMA.FTZ R38, R2.reuse, R49, -R183.reuse ;  /* 0x0000003102267223 */ /* 0x140fe200000108b7 */
[----:B------:R-:W-:Y:S01]  /*b7c0*/  FMNMX.FTZ R32, R189, R32, !PT ;  /* 0x00000020bd207209 */ /* 0x000fe20007810000 */
[C-C-:B------:R-:W-:Y:S01]  /*b7d0*/  FFMA.FTZ R40, R2.reuse, R40, -R183.reuse ;  /* 0x0000002802287223 */ /* 0x140fe200000108b7 */
[----:B------:R-:W-:Y:S01]  /*b7e0*/  FSEL R167, R59, -INF , !P3 ;  /* 0xff8000003ba77808 */ /* 0x000fe20005800000 */
[--C-:B------:R-:W-:Y:S01]  /*b7f0*/  FFMA.FTZ R59, R2, R161, -R183.reuse ;  /* 0x000000a1023b7223 */ /* 0x100fe200000108b7 */
[----:B0-----:R-:W-:Y:S01]  /*b800*/  FMNMX.FTZ R34, R55, R32, !PT ;  /* 0x0000002037227209 */ /* 0x001fe20007810000 */
[----:B------:R0:W-:Y:S01]  /*b810*/  MUFU.EX2 R26, R40 ;  /* 0x00000028001a7308 */ /* 0x0001e20000000800 */
[----:B------:R-:W-:Y:S01]  /*b820*/  ISETP.GT.AND P2, PT, R28, 0x50, P1 ;  /* 0x000000501c00780c */ /* 0x000fe20000f44270 */
[C-C-:B------:R-:W-:Y:S01]  /*b830*/  FFMA.FTZ R8, R2.reuse, R8, -R183.reuse ;  /* 0x0000000802087223 */ /* 0x140fe200000108b7 */
[----:B------:R-:W-:Y:S01]  /*b840*/  FMNMX.FTZ R34, R193, R34, !PT ;  /* 0x00000022c1227209 */ /* 0x000fe20007810000 */
[--C-:B------:R-:W-:Y:S01]  /*b850*/  FFMA.FTZ R9, R2, R9, -R183.reuse ;  /* 0x0000000902097223 */ /* 0x100fe200000108b7 */
[----:B------:R-:W-:Y:S01]  /*b860*/  FSEL R163, R62, -INF , !P5 ;  /* 0xff8000003ea37808 */ /* 0x000fe20006800000 */
[--C-:B------:R-:W-:Y:S01]  /*b870*/  FFMA.FTZ R10, R2, R10, -R183.reuse ;  /* 0x0000000a020a7223 */ /* 0x100fe200000108b7 */
[----:B------:R-:W-:Y:S01]  /*b880*/  ISETP.LT.OR P4, PT, R20, 0x4a, P4 ;  /* 0x0000004a1400780c */ /* 0x000fe20002781670 */
[----:B------:R1:W-:Y:S01]  /*b890*/  MUFU.EX2 R32, R36 ;  /* 0x0000002400207308 */ /* 0x0003e20000000800 */
[----:B------:R-:W-:Y:S01]  /*b8a0*/  FMNMX.FTZ R34, R167, R34, !PT ;  /* 0x00000022a7227209 */ /* 0x000fe20007810000 */
[--C-:B0-----:R-:W-:Y:S01]  /*b8b0*/  FFMA.FTZ R40, R2, R45, -R183.reuse ;  /* 0x0000002d02287223 */ /* 0x101fe200000108b7 */
[----:B------:R-:W-:Y:S01]  /*b8c0*/  ISETP.GT.AND P3, PT, R28, 0x51, P1 ;  /* 0x000000511c00780c */ /* 0x000fe20000f64270 */
[--C-:B------:R-:W-:Y:S01]  /*b8d0*/  FFMA.FTZ R11, R2, R11, -R183.reuse ;  /* 0x0000000b020b7223 */ /* 0x100fe200000108b7 */
[----:B------:R-:W-:Y:S01]  /*b8e0*/  ISETP.LT.OR P2, PT, R20, 0x51, P2 ;  /* 0x000000511400780c */ /* 0x000fe20001741670 */
[C-C-:B------:R-:W-:Y:S01]  /*b8f0*/  FFMA.FTZ R14, R2.reuse, R14, -R183.reuse ;  /* 0x0000000e020e7223 */ /* 0x140fe200000108b7 */
[----:B------:R-:W-:Y:S01]  /*b900*/  FSEL R63, R63, -INF , !P4 ;  /* 0xff8000003f3f7808 */ /* 0x000fe20006000000 */
[----:B------:R-:W-:Y:S01]  /*b910*/  MUFU.EX2 R8, R8 ;  /* 0x0000000800087308 */ /* 0x000fe20000000800 */
[----:B------:R-:W-:Y:S01]  /*b920*/  FMNMX.FTZ R34, R163, R34, !PT ;  /* 0x00000022a3227209 */ /* 0x000fe20007810000 */
[--C-:B------:R-:W-:Y:S01]  /*b930*/  FFMA.FTZ R24, R2, R24, -R183.reuse ;  /* 0x0000001802187223 */ /* 0x100fe200000108b7 */
[----:B------:R-:W-:Y:S01]  /*b940*/  ISETP.GT.AND P5, PT, R28, 0x58, P1 ;  /* 0x000000581c00780c */ /* 0x000fe20000fa4270 */
[--C-:B------:R-:W-:Y:S01]  /*b950*/  FFMA.FTZ R44, R2, R81, -R183.reuse ;  /* 0x00000051022c7223 */ /* 0x100fe200000108b7 */
[----:B------:R-:W-:Y:S01]  /*b960*/  FSEL R161, R66, -INF , !P2 ;  /* 0xff80000042a17808 */ /* 0x000fe20005000000 */
[--C-:B------:R-:W-:Y:S01]  /*b970*/  FFMA.FTZ R53, R2, R53, -R183.reuse ;  /* 0x0000003502357223 */ /* 0x100fe200000108b7 */
[----:B------:R-:W-:Y:S01]  /*b980*/  ISETP.LT.OR P3, PT, R20, 0x52, P3 ;  /* 0x000000521400780c */ /* 0x000fe20001f61670 */
[----:B------:R-:W-:Y:S01]  /*b990*/  MUFU.EX2 R9, R9 ;  /* 0x0000000900097308 */ /* 0x000fe20000000800 */
[----:B-1----:R-:W-:Y:S01]  /*b9a0*/  FMNMX.FTZ R36, R63, R34, !PT ;  /* 0x000000223f247209 */ /* 0x002fe20007810000 */
[--C-:B------:R-:W-:Y:S01]  /*b9b0*/  FFMA.FTZ R57, R2, R57, -R183.reuse ;  /* 0x0000003902397223 */ /* 0x100fe200000108b7 */
[----:B------:R-:W-:Y:S01]  /*b9c0*/  ISETP.GT.AND P4, PT, R28, 0x59, P1 ;  /* 0x000000591c00780c */ /* 0x000fe20000f84270 */
[--C-:B------:R-:W-:Y:S01]  /*b9d0*/  FFMA.FTZ R61, R2, R61, -R183.reuse ;  /* 0x0000003d023d7223 */ /* 0x100fe200000108b7 */
[----:B------:R-:W-:Y:S01]  /*b9e0*/  ISETP.LT.OR P5, PT, R20, 0x59, P5 ;  /* 0x000000591400780c */ /* 0x000fe20002fa1670 */
[C-C-:B------:R-:W-:Y:S01]  /*b9f0*/  FFMA.FTZ R21, R2.reuse, R21, -R183.reuse ;  /* 0x0000001502157223 */ /* 0x140fe200000108b7 */
[----:B------:R-:W-:Y:S01]  /*ba00*/  FSEL R157, R67, -INF , !P3 ;  /* 0xff800000439d7808 */ /* 0x000fe20005800000 */
[--C-:B------:R-:W-:Y:S01]  /*ba10*/  FFMA.FTZ R67, R2, R153, -R183.reuse ;  /* 0x0000009902437223 */ /* 0x100fe200000108b7 */
[----:B------:R-:W-:Y:S01]  /*ba20*/  FMNMX.FTZ R36, R161, R36, !PT ;  /* 0x00000024a1247209 */ /* 0x000fe20007810000 */
[----:B------:R0:W-:Y:S01]  /*ba30*/  MUFU.EX2 R34, R38 ;  /* 0x0000002600227308 */ /* 0x0001e20000000800 */
[----:B------:R-:W-:Y:S01]  /*ba40*/  ISETP.GT.AND P2, PT, R28, 0x60, P1 ;  /* 0x000000601c00780c */ /* 0x000fe20000f44270 */
[--C-:B------:R-:W-:Y:S01]  /*ba50*/  FFMA.FTZ R29, R2, R29, -R183.reuse ;  /* 0x0000001d021d7223 */ /* 0x100fe200000108b7 */
[----:B------:R-:W-:Y:S01]  /*ba60*/  FSEL R153, R70, -INF , !P5 ;  /* 0xff80000046997808 */ /* 0x000fe20006800000 */
[--C-:B------:R-:W-:Y:S01]  /*ba70*/  FFMA.FTZ R33, R2, R33, -R183.reuse ;  /* 0x0000002102217223 */ /* 0x100fe200000108b7 */
[----:B------:R-:W-:Y:S01]  /*ba80*/  ISETP.LT.OR P4, PT, R20, 0x5a, P4 ;  /* 0x0000005a1400780c */ /* 0x000fe20002781670 */
[--C-:B------:R-:W-:Y:S01]  /*ba90*/  FFMA.FTZ R37, R2, R37, -R183.reuse ;  /* 0x0000002502257223 */ /* 0x100fe200000108b7 */
[----:B------:R-:W-:Y:S01]  /*baa0*/  FMNMX.FTZ R36, R157, R36, !PT ;  /* 0x000000249d247209 */ /* 0x000fe20007810000 */
[----:B------:R-:W-:Y:S01]  /*bab0*/  MUFU.EX2 R10, R10 ;  /* 0x0000000a000a7308 */ /* 0x000fe20000000800 */
[----:B------:R-:W-:Y:S01]  /*bac0*/  ISETP.GT.AND P3, PT, R28, 0x61, P1 ;  /* 0x000000611c00780c */ /* 0x000fe20000f64270 */
[----:B------:R-:W-:Y:S01]  /*bad0*/  FFMA.FTZ R85, R2, R85, -R183 ;  /* 0x0000005502557223 */ /* 0x000fe200000108b7 */
[----:B------:R-:W-:-:S02]  /*bae0*/  ISETP.LT.OR P2, PT, R20, 0x61, P2 ;  /* 0x000000611400780c */ /* 0x000fc40001741670 */
[----:B------:R-:W-:Y:S02]  /*baf0*/  FSEL R71, R71, -INF , !P4 ;  /* 0xff80000047477808 */ /* 0x000fe40006000000 */
[----:B------:R-:W-:Y:S01]  /*bb00*/  FMNMX.FTZ R36, R153, R36, !PT ;  /* 0x0000002499247209 */ /* 0x000fe20007810000 */
[----:B------:R-:W-:Y:S01]  /*bb10*/  MUFU.EX2 R11, R11 ;  /* 0x0000000b000b7308 */ /* 0x000fe20000000800 */
[----:B------:R-:W-:Y:S02]  /*bb20*/  ISETP.GT.AND P5, PT, R28, 0x68, P1 ;  /* 0x000000681c00780c */ /* 0x000fe40000fa4270 */
[----:B------:R-:W-:Y:S02]  /*bb30*/  FSEL R49, R74, -INF , !P2 ;  /* 0xff8000004a317808 */ /* 0x000fe40005000000 */
[----:B------:R-:W-:Y:S02]  /*bb40*/  ISETP.LT.OR P3, PT, R20, 0x62, P3 ;  /* 0x000000621400780c */ /* 0x000fe40001f61670 */
[----:B0-----:R-:W-:Y:S01]  /*bb50*/  FMNMX.FTZ R38, R71, R36, !PT ;  /* 0x0000002447267209 */ /* 0x001fe20007810000 */
[----:B------:R-:W-:Y:S01]  /*bb60*/  MUFU.EX2 R13, R13 ;  /* 0x0000000d000d7308 */ /* 0x000fe20000000800 */
[----:B------:R-:W-:-:S02]  /*bb70*/  ISETP.GT.AND P4, PT, R28, 0x69, P1 ;  /* 0x000000691c00780c */ /* 0x000fc40000f84270 */
[----:B------:R-:W-:Y:S02]  /*bb80*/  ISETP.LT.OR P5, PT, R20, 0x69, P5 ;  /* 0x000000691400780c */ /* 0x000fe40002fa1670 */
[----:B------:R-:W-:Y:S02]  /*bb90*/  FSEL R75, R75, -INF , !P3 ;  /* 0xff8000004b4b7808 */ /* 0x000fe40005800000 */
[----:B------:R-:W-:Y:S01]  /*bba0*/  FMNMX.FTZ R38, R49, R38, !PT ;  /* 0x0000002631267209 */ /* 0x000fe20007810000 */
[----:B------:R0:W-:Y:S01]  /*bbb0*/  MUFU.EX2 R36, R40 ;  /* 0x0000002800247308 */ /* 0x0001e20000000800 */
[----:B------:R-:W-:Y:S02]  /*bbc0*/  ISETP.GT.AND P2, PT, R28, 0x70, P1 ;  /* 0x000000701c00780c */ /* 0x000fe40000f44270 */
[----:B------:R-:W-:Y:S02]  /*bbd0*/  FSEL R45, R78, -INF , !P5 ;  /* 0xff8000004e2d7808 */ /* 0x000fe40006800000 */
[----:B------:R-:W-:-:S02]  /*bbe0*/  ISETP.LT.OR P4, PT, R20, 0x6a, P4 ;  /* 0x0000006a1400780c */ /* 0x000fc40002781670 */
[----:B------:R-:W-:Y:S01]  /*bbf0*/  FMNMX.FTZ R38, R75, R38, !PT ;  /* 0x000000264b267209 */ /* 0x000fe20007810000 */
[----:B------:R-:W-:Y:S01]  /*bc00*/  MUFU.EX2 R14, R14 ;  /* 0x0000000e000e7308 */ /* 0x000fe20000000800 */
[----:B------:R-:W-:Y:S01]  /*bc10*/  ISETP.GT.AND P3, PT, R28, 0x71, P1 ;  /* 0x000000711c00780c */ /* 0x000fe20000f64270 */
[----:B0-----:R-:W-:Y:S01]  /*bc20*/  FFMA.FTZ R40, R2, R73, -R183 ;  /* 0x0000004902287223 */ /* 0x001fe200000108b7 */
[----:B------:R-:W-:Y:S02]  /*bc30*/  ISETP.LT.OR P2, PT, R20, 0x71, P2 ;  /* 0x000000711400780c */ /* 0x000fe40001741670 */
[----:B------:R-:W-:Y:S02]  /*bc40*/  FSEL R79, R79, -INF , !P4 ;  /* 0xff8000004f4f7808 */ /* 0x000fe40006000000 */
[----:B------:R-:W-:Y:S01]  /*bc50*/  FMNMX.FTZ R38, R45, R38, !PT ;  /* 0x000000262d267209 */ /* 0x000fe20007810000 */
[----:B------:R-:W-:Y:S01]  /*bc60*/  MUFU.EX2 R15, R15 ;  /* 0x0000000f000f7308 */ /* 0x000fe20000000800 */
[----:B------:R-:W-:-:S02]  /*bc70*/  ISETP.GT.AND P5, PT, R28, 0x78, P1 ;  /* 0x000000781c00780c */ /* 0x000fc40000fa4270 */
[----:B------:R-:W-:Y:S02]  /*bc80*/  ISETP.LT.OR P3, PT, R20, 0x72, P3 ;  /* 0x000000721400780c */ /* 0x000fe40001f61670 */
[----:B------:R-:W-:Y:S02]  /*bc90*/  FSEL R195, R82, -INF , !P2 ;  /* 0xff80000052c37808 */ /* 0x000fe40005000000 */
[----:B------:R-:W-:Y:S01]  /*bca0*/  FMNMX.FTZ R38, R79, R38, !PT ;  /* 0x000000264f267209 */ /* 0x000fe20007810000 */
[----:B------:R-:W-:Y:S01]  /*bcb0*/  MUFU.EX2 R24, R24 ;  /* 0x0000001800187308 */ /* 0x000fe20000000800 */
[----:B------:R-:W-:Y:S01]  /*bcc0*/  ISETP.GT.AND P1, PT, R28, 0x79, P1 ;  /* 0x000000791c00780c */ /* 0x000fe20000f24270 */
[----:B------:R-:W-:Y:S01]  /*bcd0*/  FFMA.FTZ R28, R2, R41, -R183 ;  /* 0x00000029021c7223 */ /* 0x000fe200000108b7 */
[----:B------:R-:W-:Y:S02]  /*bce0*/  ISETP.LT.OR P5, PT, R20, 0x79, P5 ;  /* 0x000000791400780c */ /* 0x000fe40002fa1670 */
[----:B------:R-:W-:-:S02]  /*bcf0*/  FSEL R83, R83, -INF , !P3 ;  /* 0xff80000053537808 */ /* 0x000fc40005800000 */
[----:B------:R-:W-:Y:S01]  /*bd00*/  FMNMX.FTZ R38, R195, R38, !PT ;  /* 0x00000026c3267209 */ /* 0x000fe20007810000 */
[----:B------:R-:W-:Y:S01]  /*bd10*/  MUFU.EX2 R51, R51 ;  /* 0x0000003300337308 */ /* 0x000fe20000000800 */
[----:B------:R-:W-:Y:S01]  /*bd20*/  ISETP.LT.OR P1, PT, R20, 0x7a, P1 ;  /* 0x0000007a1400780c */ /* 0x000fe20000f21670 */
[--C-:B------:R-:W-:Y:S01]  /*bd30*/  FFMA.FTZ R20, R2, R25, -R183.reuse ;  /* 0x0000001902147223 */ /* 0x100fe200000108b7 */
[----:B------:R-:W-:Y:S01]  /*bd40*/  FSEL R41, R86, -INF , !P5 ;  /* 0xff80000056297808 */ /* 0x000fe20006800000 */
[C-C-:B------:R-:W-:Y:S01]  /*bd50*/  FFMA.FTZ R25, R2.reuse, R65, -R183.reuse ;  /* 0x0000004102197223 */ /* 0x140fe200000108b7 */
[----:B------:R-:W-:Y:S01]  /*bd60*/  FMNMX.FTZ R38, R83, R38, !PT ;  /* 0x0000002653267209 */ /* 0x000fe20007810000 */
[----:B------:R-:W-:Y:S01]  /*bd70*/  FFMA.FTZ R65, R2, R69, -R183 ;  /* 0x0000004502417223 */ /* 0x000fe200000108b7 */
[----:B------:R-:W-:Y:S01]  /*bd80*/  FSEL R87, R87, -INF , !P1 ;  /* 0xff80000057577808 */ /* 0x000fe20004800000 */
[----:B------:R-:W-:Y:S01]  /*bd90*/  MUFU.EX2 R59, R59 ;  /* 0x0000003b003b7308 */ /* 0x000fe20000000800 */
[----:B------:R-:W-:-:S02]  /*bda0*/  FMNMX.FTZ R38, R41, R38, !PT ;  /* 0x0000002629267209 */ /* 0x000fc40007810000 */
[----:B------:R-:W-:Y:S02]  /*bdb0*/  FSEL R48, R4, RZ, P6 ;  /* 0x000000ff04307208 */ /* 0x000fe40003000000 */
[----:B------:R-:W-:Y:S01]  /*bdc0*/  FMNMX.FTZ R42, R87, R38, !PT ;  /* 0x00000026572a7209 */ /* 0x000fe20007810000 */
[----:B------:R-:W-:Y:S02]  /*bdd0*/  FFMA.FTZ R38, R2, R7, -R183 ;  /* 0x0000000702267223 */ /* 0x000fe400000108b7 */
[----:B------:R-:W-:-:S01]  /*bde0*/  FADD.FTZ R5, -R48, R5 ;  /* 0x0000000530057221 */ /* 0x000fc20000010100 */
[----:B------:R-:W-:Y:S01]  /*bdf0*/  MUFU.EX2 R67, R67 ;  /* 0x0000004300437308 */ /* 0x000fe20000000800 */
[----:B------:R-:W0:Y:S02]  /*be00*/  SHFL.BFLY PT, R197, R42, 0x2, 0x1f ;  /* 0x0c401f002ac57f89 */ /* 0x000e2400000e0000 */
[----:B------:R-:W-:-:S05]  /*be10*/  FMUL.FTZ R5, R2, R5 ;  /* 0x0000000502057220 */ /* 0x000fca0000410000 */
[----:B------:R-:W-:Y:S08]  /*be20*/  MUFU.EX2 R53, R53 ;  /* 0x0000003500357308 */ /* 0x000ff00000000800 */
[----:B------:R-:W1:Y:S08]  /*be30*/  MUFU.EX2 R5, R5 ;  /* 0x0000000500057308 */ /* 0x000e700000000800 */
[----:B------:R-:W-:Y:S01]  /*be40*/  MUFU.EX2 R57, R57 ;  /* 0x0000003900397308 */ /* 0x000fe20000000800 */
[----:B0-----:R-:W-:Y:S01]  /*be50*/  FMNMX.FTZ R197, R42, R197, !PT ;  /* 0x000000c52ac57209 */ /* 0x001fe20007810000 */
[----:B------:R-:W-:-:S04]  /*be60*/  FFMA.FTZ R42, R2, R77, -R183 ;  /* 0x0000004d022a7223 */ /* 0x000fc800000108b7 */
[----:B------:R-:W0:Y:S02]  /*be70*/  SHFL.BFLY PT, R46, R197, 0x1, 0x1f ;  /* 0x0c201f00c52e7f89 */ /* 0x000e2400000e0000 */
[----:B------:R-:W-:Y:S01]  /*be80*/  MUFU.EX2 R28, R28 ;  /* 0x0000001c001c7308 */ /* 0x000fe20000000800 */
[----:B-1----:R-:W-:-:S04]  /*be90*/  FFMA.FTZ R70, R5, R3, R8 ;  /* 0x0000000305467223 */ /* 0x002fc80000010008 */
[----:B------:R-:W-:-:S03]  /*bea0*/  FADD.FTZ R77, R9, R70 ;  /* 0x00000046094d7221 */ /* 0x000fc60000010000 */
[----:B------:R-:W-:Y:S01]  /*beb0*/  MUFU.EX2 R61, R61 ;  /* 0x0000003d003d7308 */ /* 0x000fe20000000800 */
[----:B------:R-:W-:-:S07]  /*bec0*/  FADD.FTZ R70, R10, R77 ;  /* 0x0000004d0a467221 */ /* 0x000fce0000010000 */
[----:B------:R-:W-:Y:S01]  /*bed0*/  MUFU.EX2 R20, R20 ;  /* 0x0000001400147308 */ /* 0x000fe20000000800 */
[----:B0-----:R-:W-:-:S07]  /*bee0*/  FMNMX.FTZ R7, R197, R46, !PT ;  /* 0x0000002ec5077209 */ /* 0x001fce0007810000 */
[----:B------:R-:W-:Y:S01]  /*bef0*/  MUFU.EX2 R25, R25 ;  /* 0x0000001900197308 */ /* 0x000fe20000000800 */
[----:B------:R-:W-:Y:S01]  /*bf00*/  FSETP.NEU.FTZ.AND P1, PT, R7, -INF , PT ;  /* 0xff8000000700780b */ /* 0x000fe20003f3d000 */
[----:B------:R-:W-:-:S03]  /*bf10*/  FFMA.FTZ R48, R2, R7, -8 ;  /* 0xc100000002307423 */ /* 0x000fc60000010007 */
[----:B------:R-:W-:Y:S02]  /*bf20*/  FSEL R73, R7, RZ, P1 ;  /* 0x000000ff07497208 */ /* 0x000fe40000800000 */
[----:B------:R-:W-:Y:S01]  /*bf30*/  FSEL R48, R48, RZ, P1 ;  /* 0x000000ff30307208 */ /* 0x000fe20000800000 */
[----:B------:R-:W-:Y:S02]  /*bf40*/  MUFU.EX2 R38, R38 ;  /* 0x0000002600267308 */ /* 0x000fe40000000800 */
[----:B------:R-:W-:-:S02]  /*bf50*/  FADD.FTZ R73, -R73, R6 ;  /* 0x0000000649497221 */ /* 0x000fc40000010100 */
[C-C-:B------:R-:W-:Y:S01]  /*bf60*/  FFMA.FTZ R69, R2.reuse, R191, -R48.reuse ;  /* 0x000000bf02457223 */ /* 0x140fe20000010830 */
[----:B------:R-:W-:-:S01]  /*bf70*/  FFMA.FTZ R50, R2, R27, -R48 ;  /* 0x0000001b02327223 */ /* 0x000fc20000010830 */
[C---:B------:R-:W-:Y:S01]  /*bf80*/  FMUL.FTZ R64, R2.reuse, R73 ;  /* 0x0000004902407220 */ /* 0x040fe20000410000 */
        /* <DEDUP_REMOVED lines=30> */
[----:B------:R-:W-:-:S05]  /*c170*/  FFMA.FTZ R41, R2, R41, -R48 ;  /* 0x0000002902297223 */ /* 0x000fca0000010830 */
[----:B------:R-:W0:Y:S01]  /*c180*/  MUFU.EX2 R52, R52 ;  /* 0x0000003400347308 */ /* 0x000e220000000800 */
[----:B-1----:R-:W-:-:S07]  /*c190*/  FADD.FTZ R0, R50, R3 ;  /* 0x0000000332007221 */ /* 0x002fce0000010000 */
[----:B------:R-:W1:Y:S01]  /*c1a0*/  MUFU.EX2 R31, R31 ;  /* 0x0000001f001f7308 */ /* 0x000e620000000800 */
[----:B--2---:R-:W-:-:S01]  /*c1b0*/  FADD.FTZ R3, R27, R0 ;  /* 0x000000001b037221 */ /* 0x004fc20000010000 */
[----:B------:R-:W-:Y:S01]  /*c1c0*/  FADD.FTZ R0, R11, R70 ;  /* 0x000000460b007221 */ /* 0x000fe20000010000 */
[----:B------:R-:W-:-:S05]  /*c1d0*/  FFMA.FTZ R70, R2, R161, -R48 ;  /* 0x000000a102467223 */ /* 0x000fca0000010830 */
[----:B------:R-:W2:Y:S01]  /*c1e0*/  MUFU.EX2 R54, R54 ;  /* 0x0000003600367308 */ /* 0x000ea20000000800 */
[----:B0-----:R-:W-:-:S01]  /*c1f0*/  FADD.FTZ R72, R52, R3 ;  /* 0x0000000334487221 */ /* 0x001fc20000010000 */
[----:B------:R-:W-:-:S04]  /*c200*/  FADD.FTZ R3, R13, R0 ;  /* 0x000000000d037221 */ /* 0x000fc80000010000 */
[----:B------:R-:W-:Y:S02]  /*c210*/  FADD.FTZ R0, R14, R3 ;  /* 0x000000030e007221 */ /* 0x000fe40000010000 */
[----:B------:R-:W0:Y:S01]  /*c220*/  MUFU.EX2 R35, R35 ;  /* 0x0000002300237308 */ /* 0x000e220000000800 */
[----:B-1----:R-:W-:-:S01]  /*c230*/  FADD.FTZ R77, R31, R72 ;  /* 0x000000481f4d7221 */ /* 0x002fc20000010000 */
[----:B------:R-:W-:-:S04]  /*c240*/  FADD.FTZ R3, R15, R0 ;  /* 0x000000000f037221 */ /* 0x000fc80000010000 */
[----:B------:R-:W-:Y:S02]  /*c250*/  FADD.FTZ R3, R24, R3 ;  /* 0x0000000318037221 */ /* 0x000fe40000010000 */
        /* <DEDUP_REMOVED lines=12> */
[----:B------:R-:W-:-:S04]  /*c320*/  FADD.FTZ R81, R59, R72 ;  /* 0x000000483b517221 */ /* 0x000fc80000010000 */
[----:B------:R-:W-:Y:S02]  /*c330*/  FADD.FTZ R72, R32, R81 ;  /* 0x0000005120487221 */ /* 0x000fe40000010000 */
[----:B------:R-:W2:Y:S01]  /*c340*/  MUFU.EX2 R60, R60 ;  /* 0x0000003c003c7308 */ /* 0x000ea20000000800 */
[----:B0-----:R-:W-:-:S01]  /*c350*/  FADD.FTZ R0, R58, R3 ;  /* 0x000000033a007221 */ /* 0x001fc20000010000 */
[----:B------:R-:W-:Y:S01]  /*c360*/  FADD.FTZ R81, R67, R72 ;  /* 0x0000004843517221 */ /* 0x000fe20000010000 */
[----:B------:R-:W-:-:S01]  /*c370*/  FFMA.FTZ R72, R2, R75, -R48 ;  /* 0x0000004b02487223 */ /* 0x000fc20000010830 */
[----:B------:R-:W-:-:S04]  /*c380*/  FFMA.FTZ R48, R2, R87, -R48 ;  /* 0x0000005702307223 */ /* 0x000fc80000010830 */
[----:B------:R-:W0:Y:S01]  /*c390*/  MUFU.EX2 R47, R47 ;  /* 0x0000002f002f7308 */ /* 0x000e220000000800 */
[----:B-1----:R-:W-:-:S07]  /*c3a0*/  FADD.FTZ R3, R43, R0 ;  /* 0x000000002b037221 */ /* 0x002fce0000010000 */
[----:B------:R-:W1:Y:S01]  /*c3b0*/  MUFU.EX2 R62, R62 ;  /* 0x0000003e003e7308 */ /* 0x000e620000000800 */
[----:B--2---:R-:W-:-:S07]  /*c3c0*/  FADD.FTZ R0, R60, R3 ;  /* 0x000000033c007221 */ /* 0x004fce0000010000 */
[----:B------:R-:W2:Y:S01]  /*c3d0*/  MUFU.EX2 R6, R189 ;  /* 0x000000bd00067308 */ /* 0x000ea20000000800 */
[----:B0-----:R-:W-:-:S01]  /*c3e0*/  FADD.FTZ R3, R47, R0 ;  /* 0x000000002f037221 */ /* 0x001fc20000010000 */
[----:B------:R-:W-:-:S06]  /*c3f0*/  FADD.FTZ R0, R34, R81 ;  /* 0x0000005122007221 */ /* 0x000fcc0000010000 */
[----:B------:R-:W0:Y:S01]  /*c400*/  MUFU.EX2 R55, R55 ;  /* 0x0000003700377308 */ /* 0x000e220000000800 */
[----:B-1----:R-:W-:-:S07]  /*c410*/  FADD.FTZ R3, R62, R3 ;  /* 0x000000033e037221 */ /* 0x002fce0000010000 */
[----:B------:R-:W1:Y:S01]  /*c420*/  MUFU.EX2 R66, R66 ;  /* 0x0000004200427308 */ /* 0x000e620000000800 */
[----:B--2---:R-:W-:-:S01]  /*c430*/  FADD.FTZ R76, R6, R3 ;  /* 0x00000003064c7221 */ /* 0x004fc20000010000 */
[----:B------:R-:W-:-:S04]  /*c440*/  FADD.FTZ R3, R53, R0 ;  /* 0x0000000035037221 */ /* 0x000fc80000010000 */
[----:B------:R-:W-:Y:S02]  /*c450*/  FADD.FTZ R0, R36, R3 ;  /* 0x0000000324007221 */ /* 0x000fe40000010000 */
[----:B------:R-:W2:Y:S02]  /*c460*/  MUFU.EX2 R73, R73 ;  /* 0x0000004900497308 */ /* 0x000ea40000000800 */
[----:B------:R-:W-:-:S04]  /*c470*/  FADD.FTZ R3, R57, R0 ;  /* 0x0000000039037221 */ /* 0x000fc80000010000 */
[----:B------:R-:W-:Y:S02]  /*c480*/  FADD.FTZ R0, R28, R3 ;  /* 0x000000031c007221 */ /* 0x000fe40000010000 */
[----:B------:R-:W3:Y:S02]  /*c490*/  MUFU.EX2 R68, R68 ;  /* 0x0000004400447308 */ /* 0x000ee40000000800 */
[----:B------:R-:W-:-:S04]  /*c4a0*/  FADD.FTZ R3, R61, R0 ;  /* 0x000000003d037221 */ /* 0x000fc80000010000 */
[----:B------:R-:W-:Y:S02]  /*c4b0*/  FADD.FTZ R0, R20, R3 ;  /* 0x0000000314007221 */ /* 0x000fe40000010000 */
[----:B------:R-:W4:Y:S02]  /*c4c0*/  MUFU.EX2 R63, R63 ;  /* 0x0000003f003f7308 */ /* 0x000f240000000800 */
[----:B------:R-:W-:-:S04]  /*c4d0*/  FADD.FTZ R3, R25, R0 ;  /* 0x0000000019037221 */ /* 0x000fc80000010000 */
[----:B------:R-:W-:Y:S02]  /*c4e0*/  FADD.FTZ R0, R38, R3 ;  /* 0x0000000326007221 */ /* 0x000fe40000010000 */
[----:B------:R0:W-:Y:S08]  /*c4f0*/  MUFU.EX2 R78, R71 ;  /* 0x00000047004e7308 */ /* 0x0001f00000000800 */
[----:B------:R-:W5:Y:S01]  /*c500*/  MUFU.EX2 R70, R70 ;  /* 0x0000004600467308 */ /* 0x000f620000000800 */
[----:B0-----:R-:W-:-:S04]  /*c510*/  FADD.FTZ R71, R55, R76 ;  /* 0x0000004c37477221 */ /* 0x001fc80000010000 */
[----:B-1----:R-:W-:-:S03]  /*c520*/  FADD.FTZ R76, R66, R71 ;  /* 0x00000047424c7221 */ /* 0x002fc60000010000 */
[----:B------:R-:W-:Y:S01]  /*c530*/  MUFU.EX2 R77, R77 ;  /* 0x0000004d004d7308 */ /* 0x000fe20000000800 */
[----:B--2---:R-:W-:-:S04]  /*c540*/  FADD.FTZ R71, R73, R76 ;  /* 0x0000004c49477221 */ /* 0x004fc80000010000 */
[----:B---3--:R-:W-:-:S03]  /*c550*/  FADD.FTZ R76, R68, R71 ;  /* 0x00000047444c7221 */ /* 0x008fc60000010000 */
[----:B------:R-:W-:Y:S01]  /*c560*/  MUFU.EX2 R74, R74 ;  /* 0x0000004a004a7308 */ /* 0x000fe20000000800 */
[----:B----4-:R-:W-:-:S04]  /*c570*/  FADD.FTZ R71, R63, R76 ;  /* 0x0000004c3f477221 */ /* 0x010fc80000010000 */
[----:B-----5:R-:W-:-:S03]  /*c580*/  FADD.FTZ R76, R70, R71 ;  /* 0x00000047464c7221 */ /* 0x020fc60000010000 */
[----:B------:R-:W0:Y:S08]  /*c590*/  MUFU.EX2 R65, R65 ;  /* 0x0000004100417308 */ /* 0x000e300000000800 */
[----:B------:R-:W1:Y:S08]  /*c5a0*/  MUFU.EX2 R21, R21 ;  /* 0x0000001500157308 */ /* 0x000e700000000800 */
[----:B------:R-:W-:Y:S01]  /*c5b0*/  MUFU.EX2 R49, R49 ;  /* 0x0000003100317308 */ /* 0x000fe20000000800 */
[----:B0-----:R-:W-:-:S07]  /*c5c0*/  FADD.FTZ R0, R65, R0 ;  /* 0x0000000041007221 */ /* 0x001fce0000010000 */
[----:B------:R-:W0:Y:S01]  /*c5d0*/  MUFU.EX2 R40, R40 ;  /* 0x0000002800287308 */ /* 0x000e220000000800 */
[----:B-1----:R-:W-:-:S07]  /*c5e0*/  FADD.FTZ R3, R21, R0 ;  /* 0x0000000015037221 */ /* 0x002fce0000010000 */
[----:B------:R-:W1:Y:S08]  /*c5f0*/  MUFU.EX2 R72, R72 ;  /* 0x0000004800487308 */ /* 0x000e700000000800 */
[----:B------:R2:W-:Y:S01]  /*c600*/  MUFU.EX2 R80, R45 ;  /* 0x0000002d00507308 */ /* 0x0005e20000000800 */
[----:B0-----:R-:W-:-:S07]  /*c610*/  FADD.FTZ R0, R40, R3 ;  /* 0x0000000328007221 */ /* 0x001fce0000010000 */
[----:B------:R-:W0:Y:S01]  /*c620*/  MUFU.EX2 R29, R29 ;  /* 0x0000001d001d7308 */ /* 0x000e220000000800 */
[----:B--2---:R-:W-:-:S04]  /*c630*/  FADD.FTZ R45, R77, R76 ;  /* 0x0000004c4d2d7221 */ /* 0x004fc80000010000 */
[----:B------:R-:W-:-:S03]  /*c640*/  FADD.FTZ R45, R74, R45 ;  /* 0x0000002d4a2d7221 */ /* 0x000fc60000010000 */
[----:B------:R-:W2:Y:S01]  /*c650*/  MUFU.EX2 R42, R42 ;  /* 0x0000002a002a7308 */ /* 0x000ea20000000800 */
[----:B------:R-:W-:-:S04]  /*c660*/  FADD.FTZ R76, R78, R45 ;  /* 0x0000002d4e4c7221 */ /* 0x000fc80000010000 */
[----:B------:R-:W-:-:S03]  /*c670*/  FADD.FTZ R45, R49, R76 ;  /* 0x0000004c312d7221 */ /* 0x000fc60000010000 */
[----:B------:R-:W3:Y:S01]  /*c680*/  MUFU.EX2 R79, R79 ;  /* 0x0000004f004f7308 */ /* 0x000ee20000000800 */
[----:B-1----:R-:W-:-:S01]  /*c690*/  FADD.FTZ R45, R72, R45 ;  /* 0x0000002d482d7221 */ /* 0x002fc20000010000 */
[----:B0-----:R-:W-:-:S03]  /*c6a0*/  FADD.FTZ R3, R29, R0 ;  /* 0x000000001d037221 */ /* 0x001fc60000010000 */
[----:B------:R-:W-:-:S03]  /*c6b0*/  FADD.FTZ R45, R80, R45 ;  /* 0x0000002d502d7221 */ /* 0x000fc60000010000 */
[----:B------:R-:W0:Y:S01]  /*c6c0*/  MUFU.EX2 R33, R33 ;  /* 0x0000002100217308 */ /* 0x000e220000000800 */
[----:B--2---:R-:W-:-:S07]  /*c6d0*/  FADD.FTZ R0, R42, R3 ;  /* 0x000000032a007221 */ /* 0x004fce0000010000 */
        /* <DEDUP_REMOVED lines=14> */
[----:B0-----:R-:W-:-:S03]  /*c7c0*/  FADD.FTZ R3, R46, R3 ;  /* 0x000000032e037221 */ /* 0x001fc60000010000 */
[----:B-1----:R-:W-:Y:S01]  /*c7d0*/  FADD.FTZ R0, R48, R45 ;  /* 0x0000002d30007221 */ /* 0x002fe20000010000 */
[----:B------:R-:W-:Y:S06]  /*c7e0*/  @!P0 BRA `(.L_x_1067) ;  /* 0x0000000000048947 */ /* 0x000fec0003800000 */
[----:B------:R-:W-:Y:S01]  /*c7f0*/  BPT.TRAP 0x1 ;  /* 0x000000040000795c */ /* 0x000fe20000300000 */
.L_x_1067:
        /* <DEDUP_REMOVED lines=35> */
[----:B------:R-:W-:Y:S01]  /*ca30*/  F2FP.SATFINITE.E4M3.F32.PACK_AB_MERGE_C R163, R62, R47, R6 ;  /* 0x0000002f3ea3723e */ /* 0x000fe20004807006 */
        /* <DEDUP_REMOVED lines=71> */
.L_x_1049:
[----:B------:R-:W-:Y:S06]  /*ceb0*/  BAR.ARV 0x8, 0x180 ;  /* 0x0206000000007b1d */ /* 0x000fec0000002000 */
[----:B------:R-:W-:Y:S05]  /*cec0*/  @!P0 BRA `(.L_x_1069) ;  /* 0x0000000000048947 */ /* 0x000fea0003800000 */
[----:B------:R-:W-:Y:S01]  /*ced0*/  BPT.TRAP 0x1 ;  /* 0x000000040000795c */ /* 0x000fe20000300000 */
.L_x_1069:
[----:B------:R-:W-:Y:S01]  /*cee0*/  ULEA UR5, UR36, UR38, 0x3 ;  /* 0x0000002624057291 */ /* 0x000fe2000f8e183f */
[----:B------:R-:W-:-:S05]  /*cef0*/  IMAD.U32 R5, RZ, RZ, UR37 ;  /* 0x00000025ff057e24 */ /* 0x000fca000f8e00ff */
[----:B------:R-:W-:-:S04]  /*cf00*/  SHF.L.U32 R5, R5, 0x1f, RZ ;  /* 0x0000001f05057819 */ /* 0x000fc800000006ff */
[----:B------:R0:W1:Y:S01]  /*cf10*/  SYNCS.PHASECHK.TRANS64.TRYWAIT P1, [UR5+0x22850], R5 ;  /* 0x02285005ff0075a7 */ /* 0x0000620008020145 */
[----:B------:R-:W-:Y:S05]  /*cf20*/  @!P0 BRA `(.L_x_1070) ;  /* 0x0000000000048947 */ /* 0x000fea0003800000 */
[----:B------:R-:W-:Y:S01]  /*cf30*/  BPT.TRAP 0x1 ;  /* 0x000000040000795c */ /* 0x000fe20000300000 */
.L_x_1070:
[----:B-1----:R-:W-:Y:S05]  /*cf40*/  @P1 BRA `(.L_x_1071) ;  /* 0x0000000000081947 */ /* 0x002fea0003800000 */
[----:B------:R-:W1:Y:S02]  /*cf50*/  SYNCS.PHASECHK.TRANS64.TRYWAIT P1, [UR5+0x22850], R5 ;  /* 0x02285005ff0075a7 */ /* 0x000e640008020145 */
[----:B-1----:R-:W-:Y:S05]  /*cf60*/  @!P1 BRA `(.L_x_1072) ;  /* 0x0000007800e89947 */ /* 0x002fea0003800000 */
.L_x_1071:
[----:B------:R-:W-:Y:S01]  /*cf70*/  UIADD3 UR38, UR38, 0x400, URZ ;  /* 0x0000040026267890 */ /* 0x000fe2000fffe03f */
[----:B------:R-:W-:Y:S01]  /*cf80*/  WARPGROUP.ARRIVE ;  /* 0x00000000000079c5 */ /* 0x000fe20000000000 */
[----:B------:R-:W-:Y:S01]  /*cf90*/  UMOV UR7, 0x40000040 ;  /* 0x4000004000077882 */ /* 0x000fe20000000000 */
[----:B------:R-:W2:Y:S01]  /*cfa0*/  LDC.64 R10, c[0x0][0x9a0] ;  /* 0x00026800ff0a7b82 */ /* 0x000ea20000000a00 */
[----:B------:R-:W-:-:S04]  /*cfb0*/  USHF.R.U32.HI UR38, URZ, 0x4, UR38 ;  /* 0x000000043f267899 */ /* 0x000fc80008011626 */
[----:B------:R-:W-:-:S04]  /*cfc0*/  ULOP3.LUT UR38, UR38, 0x3fff, URZ, 0xc0, !UPT ;  /* 0x00003fff26267892 */ /* 0x000fc8000f8ec03f */
[----:B------:R-:W-:-:S04]  /*cfd0*/  ULOP3.LUT UR4, UR38, 0x10000, URZ, 0xfc, !UPT ;  /* 0x0001000026047892 */ /* 0x000fc8000f8efc3f */
[----:B------:R-:W-:-:S07]  /*cfe0*/  ULEA UR4, UR36, UR4, 0xa ;  /* 0x0000000424047291 */ /* 0x000fce000f8e503f */
[----:B------:R-:W-:Y:S02]  /*cff0*/  UMOV UR6, UR4 ;  /* 0x0000000400067c82 */ /* 0x000fe40008000000 */
[----:B------:R-:W-:Y:S01]  /*d000*/  QGMMA.64x128x32.F32.E4M3.E4M3 R88, R164, gdesc[UR4], R88, gsb0 ;  /* 0x01e00004a4587df3 */ /* 0x000fe20008000858 */
[----:B--2---:R-:W-:-:S04]  /*d010*/  ISETP.NE.U32.AND P1, PT, R10, RZ, PT ;  /* 0x000000ff0a00720c */ /* 0x004fc80003f25070 */
[----:B------:R-:W-:-:S13]  /*d020*/  ISETP.NE.AND.EX P1, PT, R11, RZ, PT, P1 ;  /* 0x000000ff0b00720c */ /* 0x000fda0003f25310 */
[----:B------:R-:W2:Y:S01]  /*d030*/  @P1 LDC.64 R8, c[0x0][0x9c8] ;  /* 0x00027200ff081b82 */ /* 0x000ea20000000a00 */
[----:B01----:R-:W-:Y:S02]  /*d040*/  @P1 SHF.R.S32.HI R5, RZ, 0x1f, R19 ;  /* 0x0000001fff051819 */ /* 0x003fe40000011413 */
[----:B------:R-:W-:-:S05]  /*d050*/  @P1 SHF.R.S32.HI R15, RZ, 0x1f, R23 ;  /* 0x0000001fff0f1819 */ /* 0x000fca0000011417 */
[----:B------:R-:W0:Y:S01]  /*d060*/  @P1 LDC.64 R12, c[0x0][0x9d0] ;  /* 0x00027400ff0c1b82 */ /* 0x000e220000000a00 */
[----:B------:R-:W-:Y:S01]  /*d070*/  UIADD3 UR6, UR4, 0x2, URZ ;  /* 0x0000000204067890 */ /* 0x000fe2000fffe03f */
[----:B--2---:R-:W-:-:S04]  /*d080*/  @P1 IMAD R6, R5, R8, RZ ;  /* 0x0000000805061224 */ /* 0x004fc800078e02ff */
[C---:B------:R-:W-:Y:S02]  /*d090*/  @P1 IMAD R5, R19.reuse, R9, R6 ;  /* 0x0000000913051224 */ /* 0x040fe400078e0206 */
[----:B------:R-:W-:-:S04]  /*d0a0*/  @P1 IMAD.WIDE.U32 R8, R19, R8, RZ ;  /* 0x0000000813081225 */ /* 0x000fc800078e00ff */
[-C--:B0-----:R-:W-:Y:S02]  /*d0b0*/  @P1 IMAD R6, R15, R12.reuse, RZ ;  /* 0x0000000c0f061224 */ /* 0x081fe400078e02ff */
[----:B------:R-:W-:Y:S02]  /*d0c0*/  @P1 IMAD.IADD R9, R9, 0x1, R5 ;  /* 0x0000000109091824 */ /* 0x000fe400078e0205 */
[C---:B------:R-:W-:Y:S02]  /*d0d0*/  @P1 IMAD R5, R23.reuse, R13, R6 ;  /* 0x0000000d17051224 */ /* 0x040fe400078e0206 */
[----:B------:R-:W-:Y:S01]  /*d0e0*/  @P1 IMAD.WIDE.U32 R8, R23, R12, R8 ;  /* 0x0000000c17081225 */ /* 0x000fe200078e0008 */
[----:B------:R-:W-:-:S03]  /*d0f0*/  UMOV UR7, 0x40000040 ;  /* 0x4000004000077882 */ /* 0x000fc60000000000 */
[----:B------:R-:W-:Y:S01]  /*d100*/  @P1 IMAD.IADD R5, R9, 0x1, R5 ;  /* 0x0000000109051824 */ /* 0x000fe200078e0205 */
[----:B------:R-:W-:-:S04]  /*d110*/  @P1 LEA R10, P2, R8, R10, 0x2 ;  /* 0x0000000a080a1211 */ /* 0x000fc800078410ff */
[----:B------:R-:W-:Y:S01]  /*d120*/  @P1 LEA.HI.X R11, R8, R11, R5, 0x2, P2 ;  /* 0x0000000b080b1211 */ /* 0x000fe200010f1405 */
[----:B------:R-:W-:-:S06]  /*d130*/  IMAD.MOV.U32 R5, RZ, RZ, 0x3f800000 ;  /* 0x3f800000ff057424 */ /* 0x000fcc00078e00ff */
[----:B------:R0:W2:Y:S01]  /*d140*/  @P1 LDG.E R5, desc[UR48][R10.64] ;  /* 0x000000300a051981 */ /* 0x0000a2000c1e1900 */
[----:B------:R-:W-:Y:S02]  /*d150*/  WARPGROUP.DEPBAR.LE gsb0, 0x0 ;  /* 0x00008000000079c5 */ /* 0x000fe40000010000 */
[----:B------:R-:W-:-:S06]  /*d160*/  WARPGROUP.ARRIVE ;  /* 0x00000000000079c5 */ /* 0x000fcc0000000000 */
[----:B------:R-:W-:Y:S01]  /*d170*/  QGMMA.64x128x32.F32.E4M3.E4M3 R88, R160, gdesc[UR4], R88, gsb0 ;  /* 0x01e00004a0587df3 */ /* 0x000fe20008000858 */
[----:B------:R-:W-:Y:S01]  /*d180*/  UIADD3 UR6, UR4, 0x4, URZ ;  /* 0x0000000404067890 */ /* 0x000fe2000fffe03f */
        /* <DEDUP_REMOVED lines=11> */
[----:B------:R-:W1:Y:S04]  /*d240*/  SHFL.BFLY PT, R9, R6, 0x1, 0x1f ;  /* 0x0c201f0006097f89 */ /* 0x000e6800000e0000 */
[----:B------:R-:W3:Y:S01]  /*d250*/  SHFL.BFLY PT, R8, R13, 0x1, 0x1f ;  /* 0x0c201f000d087f89 */ /* 0x000ee200000e0000 */
[----:B-1----:R-:W-:-:S01]  /*d260*/  FADD.FTZ R12, R6, R9 ;  /* 0x00000009060c7221 */ /* 0x002fc20000010000 */
[----:B---3--:R-:W-:-:S04]  /*d270*/  FADD.FTZ R14, R13, R8 ;  /* 0x000000080d0e7221 */ /* 0x008fc80000010000 */
[C---:B------:R-:W-:Y:S01]  /*d280*/  FSETP.NE.FTZ.AND P1, PT, R12.reuse, RZ, PT ;  /* 0x000000ff0c00720b */ /* 0x040fe20003f35000 */
[----:B------:R-:W-:Y:S01]  /*d290*/  FMUL.FTZ R15, R12, 0.00390625 ;  /* 0x3b8000000c0f7820 */ /* 0x000fe20000410000 */
[----:B0-----:R-:W-:Y:S01]  /*d2a0*/  FMUL.FTZ R11, R14, 0.00390625 ;  /* 0x3b8000000e0b7820 */ /* 0x001fe20000410000 */
        /* <DEDUP_REMOVED lines=15> */
[----:B------:R-:W-:-:S02]  /*d3a0*/  IMAD.MOV.U32 R0, RZ, RZ, -0x800000 ;  /* 0xff800000ff007424 */ /* 0x000fc400078e00ff */
[----:B------:R-:W-:Y:S02]  /*d3b0*/  IMAD.MOV.U32 R3, RZ, RZ, -0x800000 ;  /* 0xff800000ff037424 */ /* 0x000fe400078e00ff */
        /* <DEDUP_REMOVED lines=8> */
.L_x_1073:
        /* <DEDUP_REMOVED lines=13> */
[----:B------:R-:W-:Y:S01]  /*d510*/  SYNCS.ARRIVE.TRANS64.RED.A1T0 RZ, [UR4], RZ ;  /* 0x000000ffffff79a7 */ /* 0x000fe20008100404 */
[----:B------:R-:W-:Y:S01]  /*d520*/  USEL UR4, URZ, 0x1, UP0 ;  /* 0x000000013f047887 */ /* 0x000fe20008000000 */
        /* <DEDUP_REMOVED lines=55> */
[----:B------:R-:W-:Y:S01]  /*d8a0*/  FMUL.FTZ R151, R151, R22 ;  /* 0x0000001697977220 */ /* 0x000fe20000410000 */
[----:B------:R-:W-:Y:S01]  /*d8b0*/  VIADD R171, R171, 0x1 ;  /* 0x00000001abab7836 */ /* 0x000fe20000000000 */
[----:B------:R-:W-:-:S02]  /*d8c0*/  USEL UR36, UR36, URZ, UP0 ;  /* 0x0000003f24247287 */ /* 0x000fc40008000000 */
[----:B------:R-:W-:-:S12]  /*d8d0*/  ULOP3.LUT UR37, UR37, UR4, URZ, 0x3c, !UPT ;  /* 0x0000000425257292 */ /* 0x000fd8000f8e3c3f */
.L_x_995:
[----:B------:R-:W0:Y:S01]  /*d8e0*/  S2R R27, SR_CgaCtaId ;  /* 0x00000000001b7919 */ /* 0x000e220000008800 */
[----:B------:R-:W-:Y:S01]  /*d8f0*/  MOV R2, 0x400 ;  /* 0x0000040000027802 */ /* 0x000fe20000000f00 */
[----:B------:R-:W-:Y:S01]  /*d900*/  BSSY B0, `(.L_x_1074) ;  /* 0x0000228000007945 */ /* 0x000fe20003800000 */
[----:B------:R-:W-:Y:S02]  /*d910*/  BAR.SYNC.DEFER_BLOCKING 0x5, 0x180 ;  /* 0x0146000000007b1d */ /* 0x000fe40000010000 */
[----:B0-----:R-:W-:-:S05]  /*d920*/  LEA R2, R27, R2, 0x18 ;  /* 0x000000021b027211 */ /* 0x001fca00078ec0ff */
[----:B------:R-:W0:Y:S02]  /*d930*/  LDS R22, [R2+0x228d0] ;  /* 0x0228d00002167984 */ /* 0x000e240000000800 */
[----:B0-----:R-:W-:Y:S01]  /*d940*/  R2UR UR4, R22 ;  /* 0x00000000160472ca */ /* 0x001fe200000e0000 */
[----:B------:R-:W-:Y:S06]  /*d950*/  BAR.ARV 0x4, 0x180 ;  /* 0x0106000000007b1d */ /* 0x000fec0000002000 */
[----:B------:R-:W-:Y:S08]  /*d960*/  @P0 BRA `(.L_x_1075) ;  /* 0x0000001800400947 */ /* 0x000ff00003800000 */
[----:B------:R-:W0:Y:S01]  /*d970*/  S2R R44, SR_TID.X ;  /* 0x00000000002c7919 */ /* 0x000e220000002100 */
[----:B------:R-:W-:Y:S01]  /*d980*/  ULDC.64 UR6, c[0x4][0x40] ;  /* 0x0100100000067ab9 */ /* 0x000fe20000000a00 */
[----:B------:R-:W1:Y:S01]  /*d990*/  S2R R45, SR_SWINHI ;  /* 0x00000000002d7919 */ /* 0x000e620000002f00 */
[----:B------:R-:W-:Y:S01]  /*d9a0*/  F2FP.BF16.F32.PACK_AB R33, R110, R33 ;  /* 0x000000216e21723e */ /* 0x000fe200000010ff */
[----:B------:R-:W2:Y:S01]  /*d9b0*/  LDC R52, c[0x0][0xbe8] ;  /* 0x0002fa00ff347b82 */ /* 0x000ea20000000800 */
[----:B------:R-:W-:Y:S01]  /*d9c0*/  F2FP.BF16.F32.PACK_AB R34, R111, R34 ;  /* 0x000000226f22723e */ /* 0x000fe200000010ff */
[----:B------:R-:W-:Y:S01]  /*d9d0*/  ULDC UR5, c[0x0][0xa88] ;  /* 0x0002a20000057ab9 */ /* 0x000fe20000000800 */
[----:B0-----:R-:W-:-:S05]  /*d9e0*/  IMAD.SHL.U32 R22, R44, 0x4, RZ ;  /* 0x000000042c167824 */ /* 0x001fca00078e00ff */
[----:B------:R-:W-:-:S04]  /*d9f0*/  LOP3.LUT R22, R22, 0xc, RZ, 0xc0, !PT ;  /* 0x0000000c16167812 */ /* 0x000fc800078ec0ff */
[----:B------:R-:W-:-:S05]  /*da00*/  IADD3 R26, P0, R22, UR6, RZ ;  /* 0x00000006161a7c10 */ /* 0x000fca000ff1e0ff */
[----:B------:R-:W-:Y:S01]  /*da10*/  IMAD.X R27, RZ, RZ, UR7, P0 ;  /* 0x00000007ff1b7e24 */ /* 0x000fe200080e06ff */
[----:B------:R-:W-:Y:S01]  /*da20*/  F2FP.BF16.F32.PACK_AB R31, R116, R31 ;  /* 0x0000001f741f723e */ /* 0x000fe200000010ff */
[----:B------:R-:W-:-:S03]  /*da30*/  ULDC.64 UR6, c[0x0][0xb90] ;  /* 0x0002e40000067ab9 */ /* 0x000fc60000000a00 */
[----:B------:R0:W3:Y:S01]  /*da40*/  LDG.E.CONSTANT R26, desc[UR48][R26.64] ;  /* 0x000000301a1a7981 */ /* 0x0000e2000c1e9900 */
[----:B------:R-:W-:Y:S02]  /*da50*/  LOP3.LUT P0, R22, R44, 0x3, RZ, 0xc0, !PT ;  /* 0x000000032c167812 */ /* 0x000fe4000780c0ff */
[----:B------:R-:W-:Y:S02]  /*da60*/  F2FP.BF16.F32.PACK_AB R32, R117, R32 ;  /* 0x000000207520723e */ /* 0x000fe400000010ff */
[----:B------:R-:W-:Y:S02]  /*da70*/  ISETP.EQ.OR P0, PT, R22, 0x3, !P0 ;  /* 0x000000031600780c */ /* 0x000fe40004702670 */
[----:B------:R-:W-:Y:S02]  /*da80*/  F2FP.BF16.F32.PACK_AB R41, R94, R41 ;  /* 0x000000295e29723e */ /* 0x000fe400000010ff */
[----:B------:R-:W-:Y:S02]  /*da90*/  SEL R51, R31, R32, P0 ;  /* 0x000000201f337207 */ /* 0x000fe40000000000 */
[----:B------:R-:W-:-:S02]  /*daa0*/  SEL R54, R32, R31, P0 ;  /* 0x0000001f20367207 */ /* 0x000fc40000000000 */
[----:B------:R-:W-:Y:S02]  /*dab0*/  SEL R65, R33, R34, P0 ;  /* 0x0000002221417207 */ /* 0x000fe40000000000 */
[----:B------:R-:W-:Y:S02]  /*dac0*/  SEL R68, R34, R33, P0 ;  /* 0x0000002122447207 */ /* 0x000fe40000000000 */
[----:B------:R-:W-:Y:S02]  /*dad0*/  MOV R32, R2 ;  /* 0x0000000200207202 */ /* 0x000fe40000000f00 */
[----:B-1----:R-:W-:Y:S02]  /*dae0*/  MOV R33, R45 ;  /* 0x0000002d00217202 */ /* 0x002fe40000000f00 */
[----:B------:R-:W-:Y:S02]  /*daf0*/  F2FP.BF16.F32.PACK_AB R4, R95, R4 ;  /* 0x000000045f04723e */ /* 0x000fe400000010ff */
[----:B------:R-:W-:Y:S01]  /*db00*/  F2FP.BF16.F32.PACK_AB R7, R148, R7 ;  /* 0x000000079407723e */ /* 0x000fe200000010ff */
[----:B------:R-:W-:Y:S01]  /*db10*/  IMAD.WIDE R44, R175, 0x2, R32 ;  /* 0x00000002af2c7825 */ /* 0x000fe200078e0220 */
[----:B------:R-:W-:-:S02]  /*db20*/  F2FP.BF16.F32.PACK_AB R8, R149, R8 ;  /* 0x000000089508723e */ /* 0x000fc400000010ff */
[----:B------:R-:W-:Y:S02]  /*db30*/  F2FP.BF16.F32.PACK_AB R5, R150, R5 ;  /* 0x000000059605723e */ /* 0x000fe400000010ff */
[----:B------:R-:W-:Y:S02]  /*db40*/  F2FP.BF16.F32.PACK_AB R6, R151, R6 ;  /* 0x000000069706723e */ /* 0x000fe400000010ff */
[----:B------:R-:W-:Y:S02]  /*db50*/  F2FP.BF16.F32.PACK_AB R39, R100, R39 ;  /* 0x000000276427723e */ /* 0x000fe400000010ff */
[----:B------:R-:W-:Y:S02]  /*db60*/  F2FP.BF16.F32.PACK_AB R40, R101, R40 ;  /* 0x000000286528723e */ /* 0x000fe400000010ff */
[----:B------:R-:W-:Y:S02]  /*db70*/  SEL R59, R7, R8, P0 ;  /* 0x00000008073b7207 */ /* 0x000fe40000000000 */
[----:B------:R-:W-:Y:S01]  /*db80*/  SEL R62, R8, R7, P0 ;  /* 0x00000007083e7207 */ /* 0x000fe20000000000 */
[----:B------:R-:W-:Y:S01]  /*db90*/  IMAD R7, R170, 0x40, R18 ;  /* 0x00000040aa077824 */ /* 0x000fe200078e0212 */
[----:B------:R-:W-:-:S02]  /*dba0*/  SEL R61, R41, R4, P0 ;  /* 0x00000004293d7207 */ /* 0x000fc40000000000 */
[----:B------:R-:W-:Y:S01]  /*dbb0*/  SEL R64, R4, R41, P0 ;  /* 0x0000002904407207 */ /* 0x000fe20000000000 */
[----:B------:R-:W-:Y:S01]  /*dbc0*/  IMAD.WIDE R32, R7, 0x2, R32 ;  /* 0x0000000207207825 */ /* 0x000fe200078e0220 */
[----:B------:R-:W-:Y:S02]  /*dbd0*/  SHF.R.S32.HI R22, RZ, 0x1f, R23 ;  /* 0x0000001fff167819 */ /* 0x000fe40000011417 */
[----:B------:R-:W-:Y:S02]  /*dbe0*/  IADD3 R41, P6, R44, 0x4060, RZ ;  /* 0x000040602c297810 */ /* 0x000fe40007fde0ff */
[----:B------:R-:W-:Y:S01]  /*dbf0*/  SEL R75, R5, R6, P0 ;  /* 0x00000006054b7207 */ /* 0x000fe20000000000 */
[----:B------:R-:W-:Y:S01]  /*dc00*/  IMAD R4, R22, UR6, RZ ;  /* 0x0000000616047c24 */ /* 0x000fe2000f8e02ff */
[----:B------:R-:W-:Y:S02]  /*dc10*/  SEL R78, R6, R5, P0 ;  /* 0x00000005064e7207 */ /* 0x000fe40000000000 */
[----:B------:R-:W-:-:S02]  /*dc20*/  F2FP.BF16.F32.PACK_AB R11, R140, R11 ;  /* 0x0000000b8c0b723e */ /* 0x000fc400000010ff */
[----:B------:R-:W-:Y:S02]  /*dc30*/  F2FP.BF16.F32.PACK_AB R12, R141, R12 ;  /* 0x0000000c8d0c723e */ /* 0x000fe400000010ff */
[----:B------:R-:W-:Y:S02]  /*dc40*/  SEL R47, R39, R40, P0 ;  /* 0x00000028272f7207 */ /* 0x000fe40000000000 */
[----:B------:R-:W-:Y:S02]  /*dc50*/  SEL R48, R40, R39, P0 ;  /* 0x0000002728307207 */ /* 0x000fe40000000000 */
[----:B------:R-:W-:Y:S02]  /*dc60*/  IADD3 R6, P1, R44, 0x60, RZ ;  /* 0x000000602c067810 */ /* 0x000fe40007f3e0ff */
[----:B------:R-:W-:Y:S02]  /*dc70*/  F2FP.BF16.F32.PACK_AB R15, R132, R15 ;  /* 0x0000000f840f723e */ /* 0x000fe400000010ff */
[----:B------:R-:W-:Y:S01]  /*dc80*/  F2FP.BF16.F32.PACK_AB R20, R133, R20 ;  /* 0x000000148514723e */ /* 0x000fe200000010ff */
[----:B------:R-:W-:Y:S01]  /*dc90*/  IMAD.X R31, RZ, RZ, R45, P1 ;  /* 0x000000ffff1f7224 */ /* 0x000fe200008e062d */
[----:B------:R-:W-:-:S02]  /*dca0*/  LOP3.LUT R40, R41, 0x380, RZ, 0xc0, !PT ;  /* 0x0000038029287812 */ /* 0x000fc400078ec0ff */
[----:B------:R-:W-:Y:S02]  /*dcb0*/  IADD3 R7, P2, R44, 0x20, RZ ;  /* 0x000000202c077810 */ /* 0x000fe40007f5e0ff */
[----:B------:R-:W-:Y:S02]  /*dcc0*/  SEL R57, R11, R12, P0 ;  /* 0x0000000c0b397207 */ /* 0x000fe40000000000 */
[----:B------:R-:W-:Y:S01]  /*dcd0*/  SEL R60, R12, R11, P0 ;  /* 0x0000000b0c3c7207 */ /* 0x000fe20000000000 */
[----:B------:R-:W-:Y:S01]  /*dce0*/  IMAD R11, R23, UR7, R4 ;  /* 0x00000007170b7c24 */ /* 0x000fe2000f8e0204 */
[----:B------:R-:W-:Y:S02]  /*dcf0*/  F2FP.BF16.F32.PACK_AB R13, R134, R13 ;  /* 0x0000000d860d723e */ /* 0x000fe400000010ff */
[----:B------:R-:W-:Y:S02]  /*dd00*/  F2FP.BF16.F32.PACK_AB R14, R135, R14 ;  /* 0x0000000e870e723e */ /* 0x000fe400000010ff */
[----:B------:R-:W-:-:S02]  /*dd10*/  SEL R55, R15, R20, P0 ;  /* 0x000000140f377207 */ /* 0x000fc40000000000 */
[----:B------:R-:W-:Y:S02]  /*dd20*/  SEL R58, R20, R15, P0 ;  /* 0x0000000f143a7207 */ /* 0x000fe40000000000 */
[----:B------:R-:W-:Y:S02]  /*dd30*/  SHF.R.U64 R40, R40, 0x3, RZ ;  /* 0x0000000328287819 */ /* 0x000fe400000012ff */
[----:B------:R-:W-:Y:S02]  /*dd40*/  F2FP.BF16.F32.PACK_AB R9, R142, R9 ;  /* 0x000000098e09723e */ /* 0x000fe400000010ff */
[----:B------:R-:W-:Y:S02]  /*dd50*/  F2FP.BF16.F32.PACK_AB R10, R143, R10 ;  /* 0x0000000a8f0a723e */ /* 0x000fe400000010ff */
[----:B------:R-:W-:Y:S02]  /*dd60*/  LOP3.LUT R4, R7, 0x380, RZ, 0xc0, !PT ;  /* 0x0000038007047812 */ /* 0x000fe400078ec0ff */
[----:B------:R-:W-:-:S02]  /*dd70*/  IADD3 R15, P1, R32, 0x2000, RZ ;  /* 0x00002000200f7810 */ /* 0x000fc40007f3e0ff */
[----:B------:R-:W-:Y:S02]  /*dd80*/  SEL R71, R13, R14, P0 ;  /* 0x0000000e0d477207 */ /* 0x000fe40000000000 */
[----:B------:R-:W-:Y:S02]  /*dd90*/  SEL R74, R14, R13, P0 ;  /* 0x0000000d0e4a7207 */ /* 0x000fe40000000000 */
[----:B------:R-:W-:Y:S01]  /*dda0*/  LOP3.LUT R40, R40, R41, RZ, 0x3c, !PT ;  /* 0x0000002928287212 */ /* 0x000fe200078e3cff */
[----:B------:R-:W-:Y:S01]  /*ddb0*/  IMAD.X R41, RZ, RZ, R45, P6 ;  /* 0x000000ffff297224 */ /* 0x000fe200030e062d */
[----:B------:R-:W-:Y:S02]  /*ddc0*/  SEL R73, R9, R10, P0 ;  /* 0x0000000a09497207 */ /* 0x000fe40000000000 */
[----:B------:R-:W-:Y:S02]  /*ddd0*/  SEL R76, R10, R9, P0 ;  /* 0x000000090a4c7207 */ /* 0x000fe40000000000 */
[----:B------:R-:W-:-:S02]  /*dde0*/  SHF.R.U64 R4, R4, 0x3, RZ ;  /* 0x0000000304047819 */ /* 0x000fc400000012ff */
[----:B------:R-:W-:Y:S02]  /*ddf0*/  LOP3.LUT R14, R15, 0x380, RZ, 0xc0, !PT ;  /* 0x000003800f0e7812 */ /* 0x000fe400078ec0ff */
[----:B------:R-:W-:Y:S02]  /*de00*/  F2FP.BF16.F32.PACK_AB R35, R108, R35 ;  /* 0x000000236c23723e */ /* 0x000fe400000010ff */
[----:B------:R-:W-:Y:S02]  /*de10*/  F2FP.BF16.F32.PACK_AB R36, R109, R36 ;  /* 0x000000246d24723e */ /* 0x000fe400000010ff */
[----:B------:R-:W-:Y:S02]  /*de20*/  IADD3 R9, P6, R44, 0x40, RZ ;  /* 0x000000402c097810 */ /* 0x000fe40007fde0ff */
[----:B------:R-:W-:Y:S02]  /*de30*/  LOP3.LUT R34, R4, R7, RZ, 0x3c, !PT ;  /* 0x0000000704227212 */ /* 0x000fe400078e3cff */
[----:B------:R-:W-:-:S02]  /*de40*/  SHF.R.U64 R14, R14, 0x3, RZ ;  /* 0x000000030e0e7819 */ /* 0x000fc400000012ff */
[----:B------:R-:W-:Y:S02]  /*de50*/  SEL R49, R35, R36, P0 ;  /* 0x0000002423317207 */ /* 0x000fe40000000000 */
[----:B------:R-:W-:Y:S01]  /*de60*/  SEL R50, R36, R35, P0 ;  /* 0x0000002324327207 */ /* 0x000fe20000000000 */
[----:B------:R-:W-:Y:S01]  /*de70*/  IMAD.X R35, RZ, RZ, R45, P2 ;  /* 0x000000ffff237224 */ /* 0x000fe200010e062d */
[----:B------:R-:W-:Y:S02]  /*de80*/  LOP3.LUT R4, R9, 0x380, RZ, 0xc0, !PT ;  /* 0x0000038009047812 */ /* 0x000fe400078ec0ff */
[----:B------:R-:W-:Y:S02]  /*de90*/  F2FP.BF16.F32.PACK_AB R25, R124, R25 ;  /* 0x000000197c19723e */ /* 0x000fe400000010ff */
[----:B------:R-:W-:Y:S02]  /*dea0*/  F2FP.BF16.F32.PACK_AB R21, R126, R21 ;  /* 0x000000157e15723e */ /* 0x000fe400000010ff */
[----:B------:R-:W-:-:S02]  /*deb0*/  F2FP.BF16.F32.PACK_AB R28, R125, R28 ;  /* 0x0000001c7d1c723e */ /* 0x000fc400000010ff */
[----:B------:R-:W-:Y:S02]  /*dec0*/  F2FP.BF16.F32.PACK_AB R24, R127, R24 ;  /* 0x000000187f18723e */ /* 0x000fe400000010ff */
[----:B--2---:R-:W-:Y:S02]  /*ded0*/  ISETP.NE.AND P2, PT, R52, 0x1, PT ;  /* 0x000000013400780c */ /* 0x004fe40003f45270 */
[----:B------:R-:W-:Y:S01]  /*dee0*/  LOP3.LUT R14, R14, R15, RZ, 0x3c, !PT ;  /* 0x0000000f0e0e7212 */ /* 0x000fe200078e3cff */
[----:B------:R-:W-:Y:S01]  /*def0*/  IMAD.X R15, RZ, RZ, R33, P1 ;  /* 0x000000ffff0f7224 */ /* 0x000fe200008e0621 */
[----:B------:R-:W-:Y:S02]  /*df00*/  LOP3.LUT R5, R44, 0x380, RZ, 0xc0, !PT ;  /* 0x000003802c057812 */ /* 0x000fe400078ec0ff */
[----:B------:R-:W-:Y:S02]  /*df10*/  SHF.R.U64 R4, R4, 0x3, RZ ;  /* 0x0000000304047819 */ /* 0x000fe400000012ff */
[----:B------:R-:W-:-:S02]  /*df20*/  SEL R53, R25, R28, P0 ;  /* 0x0000001c19357207 */ /* 0x000fc40000000000 */
[----:B------:R-:W-:Y:S02]  /*df30*/  SEL R56, R28, R25, P0 ;  /* 0x000000191c387207 */ /* 0x000fe40000000000 */
[----:B------:R-:W-:Y:S01]  /*df40*/  SEL R69, R21, R24, P0 ;  /* 0x0000001815457207 */ /* 0x000fe20000000000 */
[----:B------:R-:W1:Y:S01]  /*df50*/  @P2 LDC R83, c[0x0][0xbec] ;  /* 0x0002fb00ff532b82 */ /* 0x000e620000000800 */
[----:B------:R-:W-:Y:S01]  /*df60*/  SEL R72, R24, R21, P0 ;  /* 0x0000001518487207 */ /* 0x000fe20000000000 */
[----:B------:R-:W-:Y:S01]  /*df70*/  IMAD.WIDE.U32 R24, R23, UR6, RZ ;  /* 0x0000000617187c25 */ /* 0x000fe2000f8e00ff */
[----:B------:R-:W-:Y:S01]  /*df80*/  IADD3 R77, P1, R32, 0x7000, RZ ;  /* 0x00007000204d7810 */ /* 0x000fe20007f3e0ff */
[----:B------:R-:W-:Y:S01]  /*df90*/  ULDC.64 UR6, c[0x0][0xb98] ;  /* 0x0002e60000067ab9 */ /* 0x000fe20000000a00 */
[----:B------:R-:W-:Y:S01]  /*dfa0*/  SHF.R.U64 R5, R5, 0x3, RZ ;  /* 0x0000000305057819 */ /* 0x000fe200000012ff */
[----:B------:R-:W-:Y:S01]  /*dfb0*/  IMAD.IADD R25, R25, 0x1, R11 ;  /* 0x0000000119197824 */ /* 0x000fe200078e020b */
[----:B------:R-:W-:-:S02]  /*dfc0*/  LOP3.LUT R28, R4, R9, RZ, 0x3c, !PT ;  /* 0x00000009041c7212 */ /* 0x000fc400078e3cff */
[C---:B------:R-:W-:Y:S01]  /*dfd0*/  IADD3 R8, P3, R44.reuse, 0x4000, RZ ;  /* 0x000040002c087810 */ /* 0x040fe20007f7e0ff */
[----:B------:R-:W-:Y:S01]  /*dfe0*/  IMAD.WIDE.U32 R24, R19, UR6, R24 ;  /* 0x0000000613187c25 */ /* 0x000fe2000f8e0018 */
[----:B------:R-:W-:Y:S02]  /*dff0*/  LOP3.LUT R4, R77, 0x380, RZ, 0xc0, !PT ;  /* 0x000003804d047812 */ /* 0x000fe400078ec0ff */
[C---:B------:R-:W-:Y:S01]  /*e000*/  IADD3 R13, P5, R44.reuse, 0x4040, RZ ;  /* 0x000040402c0d7810 */ /* 0x040fe20007fbe0ff */
[----:B------:R-:W-:Y:S01]  /*e010*/  IMAD.X R39, RZ, RZ, R45, P3 ;  /* 0x000000ffff277224 */ /* 0x000fe200018e062d */
[----:B------:R-:W-:Y:S02]  /*e020*/  IADD3 R11, P4, R44, 0x4020, RZ ;  /* 0x000040202c0b7810 */ /* 0x000fe40007f9e0ff */
[----:B------:R-:W-:Y:S02]  /*e030*/  LOP3.LUT R44, R5, R44, RZ, 0x3c, !PT ;  /* 0x0000002c052c7212 */ /* 0x000fe400078e3cff */
[----:B------:R-:W-:-:S02]  /*e040*/  LOP3.LUT R5, R8, 0x380, RZ, 0xc0, !PT ;  /* 0x0000038008057812 */ /* 0x000fc400078ec0ff */
[----:B------:R-:W-:Y:S02]  /*e050*/  SHF.R.U64 R4, R4, 0x3, RZ ;  /* 0x0000000304047819 */ /* 0x000fe400000012ff */
[----:B------:R-:W-:Y:S02]  /*e060*/  F2FP.BF16.F32.PACK_AB R37, R102, R37 ;  /* 0x000000256625723e */ /* 0x000fe400000010ff */
[----:B------:R-:W-:Y:S02]  /*e070*/  F2FP.BF16.F32.PACK_AB R38, R103, R38 ;  /* 0x000000266726723e */ /* 0x000fe400000010ff */
[----:B------:R-:W-:Y:S02]  /*e080*/  SHF.R.U64 R5, R5, 0x3, RZ ;  /* 0x0000000305057819 */ /* 0x000fe400000012ff */
[----:B------:R-:W-:Y:S02]  /*e090*/  LOP3.LUT R4, R4, R77, RZ, 0x3c, !PT ;  /* 0x0000004d04047212 */ /* 0x000fe400078e3cff */
[----:B------:R-:W-:-:S02]  /*e0a0*/  MOV R77, R40 ;  /* 0x00000028004d7202 */ /* 0x000fc40000000f00 */
[----:B------:R-:W-:Y:S02]  /*e0b0*/  MOV R40, R34 ;  /* 0x0000002200287202 */ /* 0x000fe40000000f00 */
[----:B------:R-:W-:Y:S01]  /*e0c0*/  SEL R63, R37, R38, P0 ;  /* 0x00000026253f7207 */ /* 0x000fe20000000000 */
[----:B------:R-:W2:Y:S01]  /*e0d0*/  @P2 LDC R35, c[0x0][0xbf0] ;  /* 0x0002fc00ff232b82 */ /* 0x000ea20000000800 */
[----:B------:R-:W-:Y:S01]  /*e0e0*/  SEL R66, R38, R37, P0 ;  /* 0x0000002526427207 */ /* 0x000fe20000000000 */
[----:B------:R-:W-:Y:S01]  /*e0f0*/  IMAD.X R37, RZ, RZ, R45, P4 ;  /* 0x000000ffff257224 */ /* 0x000fe200020e062d */
[----:B------:R-:W-:Y:S02]  /*e100*/  LOP3.LUT R38, R5, R8, RZ, 0x3c, !PT ;  /* 0x0000000805267212 */ /* 0x000fe400078e3cff */
[----:B------:R-:W-:Y:S02]  /*e110*/  LOP3.LUT R5, R6, 0x380, RZ, 0xc0, !PT ;  /* 0x0000038006057812 */ /* 0x000fe400078ec0ff */
[----:B------:R-:W-:-:S02]  /*e120*/  F2FP.BF16.F32.PACK_AB R29, R118, R29 ;  /* 0x0000001d761d723e */ /* 0x000fc400000010ff */
[----:B------:R-:W-:Y:S02]  /*e130*/  F2FP.BF16.F32.PACK_AB R30, R119, R30 ;  /* 0x0000001e771e723e */ /* 0x000fe400000010ff */
[----:B------:R-:W-:Y:S02]  /*e140*/  LOP3.LUT R12, R13, 0x380, RZ, 0xc0, !PT ;  /* 0x000003800d0c7812 */ /* 0x000fe400078ec0ff */
[----:B------:R-:W-:Y:S02]  /*e150*/  SHF.R.U64 R5, R5, 0x3, RZ ;  /* 0x0000000305057819 */ /* 0x000fe400000012ff */
[----:B------:R-:W-:Y:S02]  /*e160*/  F2FP.BF16.F32.PACK_AB R43, R92, R43 ;  /* 0x0000002b5c2b723e */ /* 0x000fe400000010ff */
[----:B------:R-:W-:Y:S02]  /*e170*/  F2FP.BF16.F32.PACK_AB R42, R93, R42 ;  /* 0x0000002a5d2a723e */ /* 0x000fe400000010ff */
[----:B------:R-:W-:-:S02]  /*e180*/  SEL R67, R29, R30, P0 ;  /* 0x0000001e1d437207 */ /* 0x000fc40000000000 */
[----:B------:R-:W-:Y:S01]  /*e190*/  SEL R70, R30, R29, P0 ;  /* 0x0000001d1e467207 */ /* 0x000fe20000000000 */
[--C-:B------:R-:W-:Y:S01]  /*e1a0*/  IMAD.X R29, RZ, RZ, R45.reuse, P6 ;  /* 0x000000ffff1d7224 */ /* 0x100fe200030e062d */
[----:B------:R-:W-:Y:S02]  /*e1b0*/  SHF.R.U64 R12, R12, 0x3, RZ ;  /* 0x000000030c0c7819 */ /* 0x000fe400000012ff */
[----:B------:R-:W-:Y:S02]  /*e1c0*/  LOP3.LUT R30, R5, R6, RZ, 0x3c, !PT ;  /* 0x00000006051e7212 */ /* 0x000fe400078e3cff */
[----:B0-----:R-:W-:Y:S02]  /*e1d0*/  SEL R27, R43, R42, P0 ;  /* 0x0000002a2b1b7207 */ /* 0x001fe40000000000 */
[----:B------:R-:W-:Y:S01]  /*e1e0*/  SEL R46, R42, R43, P0 ;  /* 0x0000002b2a2e7207 */ /* 0x000fe20000000000 */
[----:B------:R-:W-:Y:S01]  /*e1f0*/  IMAD.X R43, RZ, RZ, R45, P5 ;  /* 0x000000ffff2b7224 */ /* 0x000fe200028e062d */
[----:B------:R-:W-:-:S02]  /*e200*/  LOP3.LUT R42, R12, R13, RZ, 0x3c, !PT ;  /* 0x0000000d0c2a7212 */ /* 0x000fc400078e3cff */
[----:B------:R-:W-:Y:S01]  /*e210*/  MOV R82, R30 ;  /* 0x0000001e00527202 */ /* 0x000fe20000000f00 */
[----:B------:R-:W-:Y:S01]  /*e220*/  VIADD R30, R17, UR42 ;  /* 0x0000002a111e7c36 */ /* 0x000fe20008000000 */
[----:B------:R-:W-:Y:S02]  /*e230*/  LOP3.LUT R10, R11, 0x380, RZ, 0xc0, !PT ;  /* 0x000003800b0a7812 */ /* 0x000fe400078ec0ff */
[----:B------:R-:W-:Y:S02]  /*e240*/  MOV R79, R42 ;  /* 0x0000002a004f7202 */ /* 0x000fe40000000f00 */
[----:B------:R-:W-:Y:S01]  /*e250*/  MOV R43, R28 ;  /* 0x0000001c002b7202 */ /* 0x000fe20000000f00 */
[----:B-1----:R-:W-:Y:S01]  /*e260*/  @P2 IMAD.HI.U32 R28, R30, R83, RZ ;  /* 0x000000531e1c2227 */ /* 0x002fe200078e00ff */
[----:B------:R-:W-:Y:S02]  /*e270*/  SHF.R.U64 R10, R10, 0x3, RZ ;  /* 0x000000030a0a7819 */ /* 0x000fe400000012ff */
[----:B------:R-:W-:Y:S01]  /*e280*/  IADD3 R21, P6, R32, 0x1000, RZ ;  /* 0x0000100020157810 */ /* 0x000fe20007fde0ff */
[----:B------:R-:W-:Y:S01]  /*e290*/  IMAD.MOV.U32 R29, RZ, RZ, R30 ;  /* 0x000000ffff1d7224 */ /* 0x000fe200078e001e */
[----:B------:R-:W-:-:S02]  /*e2a0*/  LOP3.LUT R36, R10, R11, RZ, 0x3c, !PT ;  /* 0x0000000b0a247212 */ /* 0x000fc400078e3cff */
[----:B--2---:R-:W-:Y:S02]  /*e2b0*/  @P2 SHF.R.U32.HI R29, RZ, R35, R28 ;  /* 0x00000023ff1d2219 */ /* 0x004fe4000001161c */
[----:B------:R-:W-:Y:S02]  /*e2c0*/  LOP3.LUT R20, R21, 0x380, RZ, 0xc0, !PT ;  /* 0x0000038015147812 */ /* 0x000fe400078ec0ff */
[----:B------:R-:W-:Y:S02]  /*e2d0*/  LOP3.LUT R5, R32, 0x380, RZ, 0xc0, !PT ;  /* 0x0000038020057812 */ /* 0x000fe400078ec0ff */
[----:B------:R-:W-:Y:S01]  /*e2e0*/  MOV R80, R36 ;  /* 0x0000002400507202 */ /* 0x000fe20000000f00 */
[----:B------:R-:W-:Y:S01]  /*e2f0*/  IMAD.MOV R37, RZ, RZ, -R29 ;  /* 0x000000ffff257224 */ /* 0x000fe200078e0a1d */
[----:B------:R-:W-:Y:S02]  /*e300*/  SHF.R.S32.HI R84, RZ, 0x1f, R19 ;  /* 0x0000001fff547819 */ /* 0x000fe40000011413 */
[----:B------:R-:W-:Y:S01]  /*e310*/  SHF.R.U64 R20, R20, 0x3, RZ ;  /* 0x0000000314147819 */ /* 0x000fe200000012ff */
[----:B------:R-:W-:Y:S01]  /*e320*/  IMAD R37, R52, R37, R30 ;  /* 0x0000002534257224 */ /* 0x000fe200078e021e */
[----:B------:R-:W-:Y:S01]  /*e330*/  SHF.R.U64 R5, R5, 0x3, RZ ;  /* 0x0000000305057819 */ /* 0x000fe200000012ff */
[----:B------:R-:W-:Y:S01]  /*e340*/  IMAD R28, R84, UR6, RZ ;  /* 0x00000006541c7c24 */ /* 0x000fe2000f8e02ff */
[----:B------:R-:W-:Y:S01]  /*e350*/  LOP3.LUT R20, R20, R21, RZ, 0x3c, !PT ;  /* 0x0000001514147212 */ /* 0x000fe200078e3cff */
[----:B------:R-:W-:Y:S01]  /*e360*/  IMAD.X R21, RZ, RZ, R33, P6 ;  /* 0x000000ffff157224 */ /* 0x000fe200030e0621 */
[C---:B------:R-:W-:Y:S01]  /*e370*/  IADD3 R13, P3, R32.reuse, 0x3000, RZ ;  /* 0x00003000200d7810 */ /* 0x040fe20007f7e0ff */
[----:B------:R-:W-:Y:S01]  /*e380*/  IMAD R28, R19, UR7, R28 ;  /* 0x00000007131c7c24 */ /* 0x000fe2000f8e021c */
[C---:B------:R-:W-:Y:S01]  /*e390*/  IADD3 R11, P4, R32.reuse, 0x4000, RZ ;  /* 0x00004000200b7810 */ /* 0x040fe20007f9e0ff */
[----:B------:R-:W-:Y:S01]  /*e3a0*/  ULDC.64 UR6, c[0x0][0xb88] ;  /* 0x0002e20000067ab9 */ /* 0x000fe20000000a00 */
[----:B------:R-:W-:-:S02]  /*e3b0*/  IADD3 R9, P5, R32, 0x5000, RZ ;  /* 0x0000500020097810 */ /* 0x000fc40007fbe0ff */
[----:B------:R-:W-:Y:S02]  /*e3c0*/  IADD3 R7, P6, R32, 0x6000, RZ ;  /* 0x0000600020077810 */ /* 0x000fe40007fde0ff */
[----:B------:R-:W-:Y:S01]  /*e3d0*/  LOP3.LUT R32, R5, R32, RZ, 0x3c, !PT ;  /* 0x0000002005207212 */ /* 0x000fe200078e3cff */
[----:B------:R-:W-:Y:S01]  /*e3e0*/  IMAD.X R5, RZ, RZ, R33, P1 ;  /* 0x000000ffff057224 */ /* 0x000fe200008e0621 */
[----:B------:R-:W-:Y:S02]  /*e3f0*/  SHF.R.S32.HI R35, RZ, 0x1f, R29 ;  /* 0x0000001fff237819 */ /* 0x000fe4000001141d */
[----:B------:R-:W-:Y:S02]  /*e400*/  IADD3 R34, P1, R29, R24, RZ ;  /* 0x000000181d227210 */ /* 0x000fe40007f3e0ff */
[----:B------:R-:W-:Y:S02]  /*e410*/  SHF.R.S32.HI R36, RZ, 0x1f, R37 ;  /* 0x0000001fff247819 */ /* 0x000fe40000011425 */
[----:B------:R-:W-:-:S02]  /*e420*/  LOP3.LUT R10, R11, 0x380, RZ, 0xc0, !PT ;  /* 0x000003800b0a7812 */ /* 0x000fc400078ec0ff */
[----:B------:R-:W-:Y:S01]  /*e430*/  IADD3.X R35, R35, R25, R28, P1, !PT ;  /* 0x0000001923237210 */ /* 0x000fe20000ffe41c */
[----:B------:R-:W-:Y:S01]  /*e440*/  IMAD R36, R36, UR6, RZ ;  /* 0x0000000624247c24 */ /* 0x000fe2000f8e02ff */
[----:B------:R-:W-:Y:S02]  /*e450*/  LOP3.LUT R12, R13, 0x380, RZ, 0xc0, !PT ;  /* 0x000003800d0c7812 */ /* 0x000fe400078ec0ff */
[----:B------:R-:W-:Y:S01]  /*e460*/  MOV R44, R44 ;  /* 0x0000002c002c7202 */ /* 0x000fe20000000f00 */
[C---:B------:R-:W-:Y:S01]  /*e470*/  IMAD.WIDE.U32 R34, R37.reuse, UR6, R34 ;  /* 0x0000000625227c25 */ /* 0x040fe2000f8e0022 */
[----:B------:R-:W-:Y:S02]  /*e480*/  SHF.R.U64 R10, R10, 0x3, RZ ;  /* 0x000000030a0a7819 */ /* 0x000fe400000012ff */
[----:B------:R-:W-:Y:S01]  /*e490*/  SHF.R.U64 R12, R12, 0x3, RZ ;  /* 0x000000030c0c7819 */ /* 0x000fe200000012ff */
[----:B------:R-:W-:Y:S01]  /*e4a0*/  IMAD R45, R37, UR7, R36 ;  /* 0x00000007252d7c24 */ /* 0x000fe2000f8e0224 */
[----:B------:R-:W-:Y:S01]  /*e4b0*/  LOP3.LUT R10, R10, R11, RZ, 0x3c, !PT ;  /* 0x0000000b0a0a7212 */ /* 0x000fe200078e3cff */
[----:B------:R-:W-:Y:S01]  /*e4c0*/  ULDC.64 UR6, c[0x0][0xb50] ;  /* 0x0002d40000067ab9 */ /* 0x000fe20000000a00 */
[----:B------:R-:W-:Y:S01]  /*e4d0*/  IMAD.X R11, RZ, RZ, R33, P4 ;  /* 0x000000ffff0b7224 */ /* 0x000fe200020e0621 */
[----:B------:R-:W-:-:S02]  /*e4e0*/  LOP3.LUT P1, RZ, R172, 0x3, RZ, 0xc0, !PT ;  /* 0x00000003acff7812 */ /* 0x000fc4000782c0ff */
[----:B------:R-:W-:Y:S02]  /*e4f0*/  MOV R81, R38 ;  /* 0x0000002600517202 */ /* 0x000fe40000000f00 */
[----:B------:R-:W-:Y:S01]  /*e500*/  LOP3.LUT R12, R12, R13, RZ, 0x3c, !PT ;  /* 0x0000000d0c0c7212 */ /* 0x000fe200078e3cff */
[----:B------:R-:W-:Y:S01]  /*e510*/  IMAD.X R13, RZ, RZ, R33, P3 ;  /* 0x000000ffff0d7224 */ /* 0x000fe200018e0621 */
[----:B------:R-:W-:Y:S02]  /*e520*/  LOP3.LUT R6, R7, 0x380, RZ, 0xc0, !PT ;  /* 0x0000038007067812 */ /* 0x000fe400078ec0ff */
[----:B------:R-:W-:Y:S02]  /*e530*/  LOP3.LUT R8, R9, 0x380, RZ, 0xc0, !PT ;  /* 0x0000038009087812 */ /* 0x000fe400078ec0ff */
[----:B------:R-:W-:Y:S02]  /*e540*/  SHF.R.U64 R6, R6, 0x3, RZ ;  /* 0x0000000306067819 */ /* 0x000fe400000012ff */
[----:B------:R-:W-:-:S02]  /*e550*/  SHF.R.U64 R8, R8, 0x3, RZ ;  /* 0x0000000308087819 */ /* 0x000fc400000012ff */
[----:B------:R-:W-:Y:S01]  /*e560*/  LOP3.LUT R6, R6, R7, RZ, 0x3c, !PT ;  /* 0x0000000706067212 */ /* 0x000fe200078e3cff */
[--C-:B------:R-:W-:Y:S01]  /*e570*/  IMAD.X R7, RZ, RZ, R33.reuse, P6 ;  /* 0x000000ffff077224 */ /* 0x100fe200030e0621 */
[----:B------:R-:W-:Y:S01]  /*e580*/  LOP3.LUT R8, R8, R9, RZ, 0x3c, !PT ;  /* 0x0000000908087212 */ /* 0x000fe200078e3cff */
[----:B------:R-:W-:Y:S01]  /*e590*/  IMAD.X R9, RZ, RZ, R33, P5 ;  /* 0x000000ffff097224 */ /* 0x000fe200028e0621 */
[----:B---3--:R-:W-:Y:S01]  /*e5a0*/  LOP3.LUT R31, R26, 0x2, RZ, 0x3c, !PT ;  /* 0x000000021a1f7812 */ /* 0x008fe200078e3cff */
[----:B------:R-:W-:Y:S04]  /*e5b0*/  SHFL.IDX PT, R27, R27, R26, 0x1c1f ;  /* 0x001c1f1a1b1b7589 */ /* 0x000fe800000e0000 */
[----:B------:R-:W0:Y:S04]  /*e5c0*/  SHFL.IDX PT, R46, R46, R31, 0x1c1f ;  /* 0x001c1f1f2e2e7589 */ /* 0x000e2800000e0000 */
[----:B------:R-:W-:Y:S04]  /*e5d0*/  SHFL.IDX PT, R61, R61, R26, 0x1c1f ;  /* 0x001c1f1a3d3d7589 */ /* 0x000fe800000e0000 */
[----:B------:R-:W1:Y:S04]  /*e5e0*/  SHFL.IDX PT, R64, R64, R31, 0x1c1f ;  /* 0x001c1f1f40407589 */ /* 0x000e6800000e0000 */
[----:B------:R-:W-:Y:S04]  /*e5f0*/  SHFL.IDX PT, R47, R47, R26, 0x1c1f ;  /* 0x001c1f1a2f2f7589 */ /* 0x000fe800000e0000 */
[----:B------:R-:W2:Y:S04]  /*e600*/  SHFL.IDX PT, R48, R48, R31, 0x1c1f ;  /* 0x001c1f1f30307589 */ /* 0x000ea800000e0000 */
[----:B------:R-:W-:Y:S04]  /*e610*/  SHFL.IDX PT, R63, R63, R26, 0x1c1f ;  /* 0x001c1f1a3f3f7589 */ /* 0x000fe800000e0000 */
[----:B------:R-:W3:Y:S01]  /*e620*/  SHFL.IDX PT, R66, R66, R31, 0x1c1f ;  /* 0x001c1f1f42427589 */ /* 0x000ee200000e0000 */
[----:B0-----:R-:W-:-:S03]  /*e630*/  SEL R24, R27, R46, P0 ;  /* 0x0000002e1b187207 */ /* 0x001fc60000000000 */
[----:B------:R-:W-:Y:S04]  /*e640*/  SHFL.IDX PT, R49, R49, R26, 0x1c1f ;  /* 0x001c1f1a31317589 */ /* 0x000fe800000e0000 */
[----:B------:R-:W-:Y:S01]  /*e650*/  SHFL.IDX PT, R65, R65, R26, 0x1c1f ;  /* 0x001c1f1a41417589 */ /* 0x000fe200000e0000 */
[----:B-1----:R-:W-:-:S03]  /*e660*/  SEL R25, R61, R64, P0 ;  /* 0x000000403d197207 */ /* 0x002fc60000000000 */
[----:B------:R-:W0:Y:S04]  /*e670*/  SHFL.IDX PT, R50, R50, R31, 0x1c1f ;  /* 0x001c1f1f32327589 */ /* 0x000e2800000e0000 */
[----:B------:R-:W1:Y:S01]  /*e680*/  SHFL.IDX PT, R68, R68, R31, 0x1c1f ;  /* 0x001c1f1f44447589 */ /* 0x000e6200000e0000 */
[----:B--2---:R-:W-:Y:S02]  /*e690*/  SEL R28, R47, R48, P0 ;  /* 0x000000302f1c7207 */ /* 0x004fe40000000000 */
[----:B------:R-:W-:Y:S01]  /*e6a0*/  SEL R30, R48, R47, P0 ;  /* 0x0000002f301e7207 */ /* 0x000fe20000000000 */
[----:B------:R-:W-:Y:S01]  /*e6b0*/  SHFL.IDX PT, R51, R51, R26, 0x1c1f ;  /* 0x001c1f1a33337589 */ /* 0x000fe200000e0000 */
[----:B------:R-:W-:-:S03]  /*e6c0*/  VIADD R47, R174, UR42 ;  /* 0x0000002aae2f7c36 */ /* 0x000fc60008000000 */
[----:B------:R-:W-:Y:S01]  /*e6d0*/  SHFL.IDX PT, R42, R55, R26, 0x1c1f ;  /* 0x001c1f1a372a7589 */ /* 0x000fe200000e0000 */
[----:B---3--:R-:W-:-:S03]  /*e6e0*/  SEL R29, R63, R66, P0 ;  /* 0x000000423f1d7207 */ /* 0x008fc60000000000 */
[----:B------:R-:W-:Y:S04]  /*e6f0*/  SHFL.IDX PT, R67, R67, R26, 0x1c1f ;  /* 0x001c1f1a43437589 */ /* 0x000fe800000e0000 */
[----:B------:R-:W-:Y:S04]  /*e700*/  SHFL.IDX PT, R54, R54, R31, 0x1c1f ;  /* 0x001c1f1f36367589 */ /* 0x000fe800000e0000 */
[----:B------:R-:W-:Y:S01]  /*e710*/  SHFL.IDX PT, R41, R58, R31, 0x1c1f ;  /* 0x001c1f1f3a297589 */ /* 0x000fe200000e0000 */
[----:B0-----:R-:W-:Y:S02]  /*e720*/  SEL R36, R49, R50, P0 ;  /* 0x0000003231247207 */ /* 0x001fe40000000000 */
[----:B------:R-:W-:Y:S01]  /*e730*/  SEL R38, R50, R49, P0 ;  /* 0x0000003132267207 */ /* 0x000fe20000000000 */
[----:B------:R-:W-:Y:S01]  /*e740*/  SHFL.IDX PT, R70, R70, R31, 0x1c1f ;  /* 0x001c1f1f46467589 */ /* 0x000fe200000e0000 */
[----:B-1----:R-:W-:-:S02]  /*e750*/  SEL R37, R65, R68, P0 ;  /* 0x0000004441257207 */ /* 0x002fc40000000000 */
[----:B------:R-:W-:Y:S01]  /*e760*/  SEL R39, R68, R65, P0 ;  /* 0x0000004144277207 */ /* 0x000fe20000000000 */
[----:B------:R-:W-:Y:S04]  /*e770*/  SHFL.IDX PT, R53, R53, R26, 0x1c1f ;  /* 0x001c1f1a35357589 */ /* 0x000fe800000e0000 */
        /* <DEDUP_REMOVED lines=11> */
[----:B------:R0:W-:Y:S04]  /*e830*/  SHFL.IDX PT, R75, R75, R26, 0x1c1f ;  /* 0x001c1f1a4b4b7589 */ /* 0x0001e800000e0000 */
[----:B------:R1:W2:Y:S01]  /*e840*/  SHFL.IDX PT, R78, R78, R31, 0x1c1f ;  /* 0x001c1f1f4e4e7589 */ /* 0x0002a200000e0000 */
[----:B0-----:R-:W-:-:S02]  /*e850*/  SEL R26, R46, R27, P0 ;  /* 0x0000001b2e1a7207 */ /* 0x001fc40000000000 */
[----:B------:R-:W-:Y:S01]  /*e860*/  SEL R27, R64, R61, P0 ;  /* 0x0000003d401b7207 */ /* 0x000fe20000000000 */
[----:B------:R-:W-:Y:S01]  /*e870*/  BAR.SYNC.DEFER_BLOCKING 0x1, 0x100 ;  /* 0x0044000000007b1d */ /* 0x000fe20000010000 */
[----:B-1----:R-:W-:Y:S01]  /*e880*/  SEL R31, R66, R63, P0 ;  /* 0x0000003f421f7207 */ /* 0x002fe20000000000 */
[----:B------:R-:W-:-:S05]  /*e890*/  IMAD R66, R52, UR5, RZ ;  /* 0x0000000534427c24 */ /* 0x000fca000f8e02ff */
[----:B------:R-:W-:Y:S02]  /*e8a0*/  ISETP.GE.OR P3, PT, R47, R66, P1 ;  /* 0x000000422f00720c */ /* 0x000fe40000f66670 */
[----:B--2---:R-:W-:Y:S02]  /*e8b0*/  SEL R61, R75, R78, P0 ;  /* 0x0000004e4b3d7207 */ /* 0x004fe40000000000 */
[----:B------:R-:W-:Y:S01]  /*e8c0*/  SEL R63, R78, R75, P0 ;  /* 0x0000004b4e3f7207 */ /* 0x000fe20000000000 */
[----:B------:R0:W-:Y:S04]  /*e8d0*/  STSM.16.M88.4 [R44], R24 ;  /* 0x000000182c007844 */ /* 0x0001e80000000200 */
[----:B------:R1:W-:Y:S04]  /*e8e0*/  STSM.16.M88.4 [R40], R28 ;  /* 0x0000001c28007844 */ /* 0x0003e80000000200 */
[----:B------:R2:W-:Y:S01]  /*e8f0*/  STSM.16.M88.4 [R43], R36 ;  /* 0x000000242b007844 */ /* 0x0005e20000000200 */
[----:B0-----:R-:W-:Y:S01]  /*e900*/  VIADD R25, R47, 0x8 ;  /* 0x000000082f197836 */ /* 0x001fe20000000000 */
[----:B------:R-:W-:Y:S01]  /*e910*/  SEL R24, R51, R54, P0 ;  /* 0x0000003633187207 */ /* 0x000fe20000000000 */
[----:B------:R-:W-:Y:S01]  /*e920*/  IMAD.IADD R27, R35, 0x1, R45 ;  /* 0x00000001231b7824 */ /* 0x000fe200078e022d */
[----:B------:R-:W-:-:S02]  /*e930*/  LEA R35, P4, R34, UR6, 0x2 ;  /* 0x0000000622237c11 */ /* 0x000fc4000f8810ff */
[----:B------:R-:W-:Y:S02]  /*e940*/  ISETP.GE.OR P1, PT, R25, R66, P1 ;  /* 0x000000421900720c */ /* 0x000fe40000f26670 */
[----:B------:R-:W-:Y:S01]  /*e950*/  LEA.HI.X R34, R34, UR7, R27, 0x2, P4 ;  /* 0x0000000722227c11 */ /* 0x000fe2000a0f141b */
[----:B------:R-:W-:Y:S01]  /*e960*/  SHFL.IDX PT, R64, R35, 0x1, 0x1c1f ;  /* 0x003c1f0023407f89 */ /* 0x000fe200000e0000 */
[----:B------:R-:W-:Y:S01]  /*e970*/  SEL R26, R54, R51, P0 ;  /* 0x00000033361a7207 */ /* 0x000fe20000000000 */
[----:B------:R-:W-:Y:S01]  /*e980*/  ULDC.64 UR6, c[0x0][0xae8] ;  /* 0x0002ba0000067ab9 */ /* 0x000fe20000000a00 */
[----:B-1----:R-:W-:Y:S01]  /*e990*/  SEL R40, R42, R41, P0 ;  /* 0x000000292a287207 */ /* 0x002fe20000000000 */
[----:B------:R-:W-:Y:S01]  /*e9a0*/  SHFL.IDX PT, R54, R35, RZ, 0x1c1f ;  /* 0x001c1fff23367589 */ /* 0x000fe200000e0000 */
[----:B------:R-:W-:Y:S02]  /*e9b0*/  SEL R25, R67, R70, P0 ;  /* 0x0000004643197207 */ /* 0x000fe40000000000 */
[----:B------:R-:W-:Y:S01]  /*e9c0*/  SEL R27, R70, R67, P0 ;  /* 0x00000043461b7207 */ /* 0x000fe20000000000 */
[----:B------:R-:W0:Y:S01]  /*e9d0*/  SHFL.IDX PT, R55, R34, RZ, 0x1c1f ;  /* 0x001c1fff22377589 */ /* 0x000e2200000e0000 */
[----:B------:R-:W-:-:S02]  /*e9e0*/  SEL R28, R53, R56, P0 ;  /* 0x00000038351c7207 */ /* 0x000fc40000000000 */
[----:B------:R-:W-:Y:S01]  /*e9f0*/  SEL R30, R56, R53, P0 ;  /* 0x00000035381e7207 */ /* 0x000fe20000000000 */
[----:B------:R-:W-:Y:S01]  /*ea00*/  STSM.16.M88.4 [R82], R24 ;  /* 0x0000001852007844 */ /* 0x000fe20000000200 */
[----:B------:R-:W-:Y:S01]  /*ea10*/  SEL R42, R41, R42, P0 ;  /* 0x0000002a292a7207 */ /* 0x000fe20000000000 */
[----:B------:R-:W1:Y:S01]  /*ea20*/  @P2 LDC R53, c[0x0][0xbec] ;  /* 0x0002fb00ff352b82 */ /* 0x000e620000000800 */
[----:B------:R-:W-:Y:S01]  /*ea30*/  SEL R29, R69, R72, P0 ;  /* 0x00000048451d7207 */ /* 0x000fe20000000000 */
[----:B------:R-:W3:Y:S01]  /*ea40*/  SHFL.IDX PT, R65, R34, 0x1, 0x1c1f ;  /* 0x003c1f0022417f89 */ /* 0x000ee200000e0000 */
[----:B------:R-:W-:Y:S02]  /*ea50*/  SEL R31, R72, R69, P0 ;  /* 0x00000045481f7207 */ /* 0x000fe40000000000 */
[----:B--2---:R-:W-:Y:S02]  /*ea60*/  SEL R36, R57, R60, P0 ;  /* 0x0000003c39247207 */ /* 0x004fe40000000000 */
[----:B------:R-:W-:Y:S01]  /*ea70*/  SEL R38, R60, R57, P0 ;  /* 0x000000393c267207 */ /* 0x000fe20000000000 */
[----:B------:R-:W-:Y:S01]  /*ea80*/  STSM.16.M88.4 [R81], R28 ;  /* 0x0000001c51007844 */ /* 0x000fe20000000200 */
[----:B------:R-:W-:-:S02]  /*ea90*/  SEL R41, R71, R74, P0 ;  /* 0x0000004a47297207 */ /* 0x000fc40000000000 */
[----:B------:R-:W-:Y:S02]  /*eaa0*/  SEL R43, R74, R71, P0 ;  /* 0x000000474a2b7207 */ /* 0x000fe40000000000 */
[----:B------:R-:W-:Y:S02]  /*eab0*/  SEL R60, R59, R62, P0 ;  /* 0x0000003e3b3c7207 */ /* 0x000fe40000000000 */
[----:B------:R-:W-:Y:S01]  /*eac0*/  SEL R37, R73, R76, P0 ;  /* 0x0000004c49257207 */ /* 0x000fe20000000000 */
[----:B------:R-:W-:Y:S01]  /*ead0*/  STSM.16.M88.4 [R80], R40 ;  /* 0x0000002850007844 */ /* 0x000fe20000000200 */
[----:B------:R-:W-:Y:S02]  /*eae0*/  SEL R39, R76, R73, P0 ;  /* 0x000000494c277207 */ /* 0x000fe40000000000 */
[----:B------:R-:W-:-:S03]  /*eaf0*/  SEL R62, R62, R59, P0 ;  /* 0x0000003b3e3e7207 */ /* 0x000fc60000000000 */
[----:B------:R-:W-:Y:S04]  /*eb00*/  STSM.16.M88.4 [R79], R36 ;  /* 0x000000244f007844 */ /* 0x000fe80000000200 */
[----:B------:R-:W-:Y:S01]  /*eb10*/  STSM.16.M88.4 [R77], R60 ;  /* 0x0000003c4d007844 */ /* 0x000fe20000000200 */
[----:B------:R-:W-:Y:S01]  /*eb20*/  BAR.SYNC.DEFER_BLOCKING 0x1, 0x100 ;  /* 0x0044000000007b1d */ /* 0x000fe20000010000 */
[----:B------:R-:W-:-:S05]  /*eb30*/  IMAD R22, R22, UR6, RZ ;  /* 0x0000000616167c24 */ /* 0x000fca000f8e02ff */
[----:B0-----:R0:W-:Y:S04]  /*eb40*/  @!P3 ST.E desc[UR48][R54.64], R3 ;  /* 0x000000033600b985 */ /* 0x0011e8000c101930 */
[----:B---3--:R2:W-:Y:S04]  /*eb50*/  @!P1 ST.E desc[UR48][R64.64], R0 ;  /* 0x0000000040009985 */ /* 0x0085e8000c101930 */
[----:B------:R3:W5:Y:S01]  /*eb60*/  LD.E.128 R56, desc[UR48][R10.64] ;  /* 0x000000300a387980 */ /* 0x000762000c101d00 */
[----:B0-----:R-:W0:Y:S03]  /*eb70*/  @P2 LDC R55, c[0x0][0xbf0] ;  /* 0x0002fc00ff372b82 */ /* 0x001e260000000800 */
[----:B------:R4:W5:Y:S01]  /*eb80*/  LD.E.128 R24, desc[UR48][R12.64] ;  /* 0x000000300c187980 */ /* 0x000962000c101d00 */
[----:B--2---:R-:W-:-:S03]  /*eb90*/  IMAD R0, R169, 0x20, R170 ;  /* 0x00000020a9007824 */ /* 0x004fc600078e02aa */
[----:B------:R2:W5:Y:S01]  /*eba0*/  LD.E.128 R36, desc[UR48][R6.64] ;  /* 0x0000003006247980 */ /* 0x000562000c101d00 */
[----:B---3--:R-:W-:-:S03]  /*ebb0*/  VIADD R10, R0, UR42 ;  /* 0x0000002a000a7c36 */ /* 0x008fc60008000000 */
[----:B------:R3:W5:Y:S01]  /*ebc0*/  LD.E.128 R28, desc[UR48][R4.64] ;  /* 0x00000030041c7980 */ /* 0x000762000c101d00 */
[C---:B------:R-:W-:Y:S02]  /*ebd0*/  IMAD R3, R23.reuse, UR7, R22 ;  /* 0x0000000717037c24 */ /* 0x040fe4000f8e0216 */
[----:B----4-:R-:W-:Y:S01]  /*ebe0*/  IMAD.WIDE.U32 R12, R23, UR6, RZ ;  /* 0x00000006170c7c25 */ /* 0x010fe2000f8e00ff */
[----:B------:R-:W-:Y:S01]  /*ebf0*/  ULDC.64 UR6, c[0x0][0xaf0] ;  /* 0x0002bc0000067ab9 */ /* 0x000fe20000000a00 */
[----:B------:R4:W5:Y:S02]  /*ec00*/  LD.E.128 R40, desc[UR48][R8.64] ;  /* 0x0000003008287980 */ /* 0x000964000c101d00 */
[----:B-1----:R-:W-:Y:S02]  /*ec10*/  @P2 IMAD.HI.U32 R0, R10, R53, RZ ;  /* 0x000000350a002227 */ /* 0x002fe400078e00ff */
[----:B------:R-:W5:Y:S02]  /*ec20*/  LD.E.128 R32, desc[UR48][R32.64] ;  /* 0x0000003020207980 */ /* 0x000f64000c101d00 */
[----:B--2---:R-:W-:-:S02]  /*ec30*/  IMAD.IADD R7, R13, 0x1, R3 ;  /* 0x000000010d077824 */ /* 0x004fc400078e0203 */
[----:B------:R-:W-:Y:S01]  /*ec40*/  IMAD.MOV.U32 R3, RZ, RZ, R10 ;  /* 0x000000ffff037224 */ /* 0x000fe200078e000a */
[----:B------:R1:W5:Y:S01]  /*ec50*/  LD.E.128 R48, desc[UR48][R20.64] ;  /* 0x0000003014307980 */ /* 0x000362000c101d00 */
[----:B---3--:R-:W-:Y:S01]  /*ec60*/  IMAD R4, R84, UR6, RZ ;  /* 0x0000000654047c24 */ /* 0x008fe2000f8e02ff */
[----:B0-----:R-:W-:Y:S01]  /*ec70*/  @P2 SHF.R.U32.HI R3, RZ, R55, R0 ;  /* 0x00000037ff032219 */ /* 0x001fe20000011600 */
[----:B------:R-:W-:Y:S01]  /*ec80*/  IMAD.MOV.U32 R6, RZ, RZ, R12 ;  /* 0x000000ffff067224 */ /* 0x000fe200078e000c */
[----:B------:R1:W5:Y:S01]  /*ec90*/  LD.E.128 R44, desc[UR48][R14.64] ;  /* 0x000000300e2c7980 */ /* 0x000362000c101d00 */
[C---:B----4-:R-:W-:Y:S01]  /*eca0*/  IMAD R9, R19.reuse, UR7, R4 ;  /* 0x0000000713097c24 */ /* 0x050fe2000f8e0204 */
[----:B------:R-:W-:Y:S01]  /*ecb0*/  SHF.R.S32.HI R0, RZ, 0x1f, R3 ;  /* 0x0000001fff007819 */ /* 0x000fe20000011403 */
[----:B------:R-:W-:Y:S01]  /*ecc0*/  IMAD.WIDE.U32 R4, R19, UR6, R6 ;  /* 0x0000000613047c25 */ /* 0x000fe2000f8e0006 */
[----:B------:R-:W-:Y:S01]  /*ecd0*/  ULDC.64 UR6, c[0x0][0xae0] ;  /* 0x0002b80000067ab9 */ /* 0x000fe20000000a00 */
[----:B------:R-:W-:Y:S01]  /*ece0*/  @!PT LDS RZ, [RZ] ;  /* 0x00000000fffff984 */ /* 0x000fe20000000800 */
[----:B------:R-:W-:Y:S01]  /*ecf0*/  @!PT LDS RZ, [RZ] ;  /* 0x00000000fffff984 */ /* 0x000fe20000000800 */
[----:B------:R-:W-:Y:S01]  /*ed00*/  @!PT LDS RZ, [RZ] ;  /* 0x00000000fffff984 */ /* 0x000fe20000000800 */
[----:B------:R-:W-:Y:S01]  /*ed10*/  @!PT LDS RZ, [RZ] ;  /* 0x00000000fffff984 */ /* 0x000fe20000000800 */
[----:B------:R0:W-:Y:S06]  /*ed20*/  MEMBAR.ALL.CTA ;  /* 0x0000000000007992 */ /* 0x0001ec0000008000 */
[----:B0-----:R-:W0:Y:S01]  /*ed30*/  FENCE.VIEW.ASYNC.S ;  /* 0x00000000000073c6 */ /* 0x001e220000000000 */
[----:B------:R-:W-:-:S02]  /*ed40*/  IMAD.MOV R7, RZ, RZ, -R3 ;  /* 0x000000ffff077224 */ /* 0x000fc400078e0a03 */
[----:B------:R-:W-:Y:S02]  /*ed50*/  IMAD R0, R0, UR6, RZ ;  /* 0x0000000600007c24 */ /* 0x000fe4000f8e02ff */
[----:B------:R-:W-:Y:S02]  /*ed60*/  IMAD R7, R52, R7, R10 ;  /* 0x0000000734077224 */ /* 0x000fe400078e020a */
[----:B------:R-:W-:Y:S02]  /*ed70*/  IMAD.IADD R5, R5, 0x1, R9 ;  /* 0x0000000105057824 */ /* 0x000fe400078e0209 */
[C---:B------:R-:W-:Y:S01]  /*ed80*/  IMAD R9, R3.reuse, UR7, R0 ;  /* 0x0000000703097c24 */ /* 0x040fe2000f8e0200 */
[----:B------:R-:W-:Y:S01]  /*ed90*/  SHF.R.S32.HI R0, RZ, 0x1f, R7 ;  /* 0x0000001fff007819 */ /* 0x000fe20000011407 */
[----:B------:R-:W-:Y:S01]  /*eda0*/  IMAD.WIDE.U32 R4, R3, UR6, R4 ;  /* 0x0000000603047c25 */ /* 0x000fe2000f8e0004 */
[----:B------:R-:W-:-:S03]  /*edb0*/  ULDC.64 UR6, c[0x0][0xad8] ;  /* 0x0002b60000067ab9 */ /* 0x000fc60000000a00 */
[----:B------:R-:W-:Y:S02]  /*edc0*/  IMAD.IADD R5, R5, 0x1, R9 ;  /* 0x0000000105057824 */ /* 0x000fe400078e0209 */
[----:B------:R-:W-:Y:S02]  /*edd0*/  IMAD R0, R0, UR6, RZ ;  /* 0x0000000600007c24 */ /* 0x000fe4000f8e02ff */
[----:B------:R-:W-:Y:S02]  /*ede0*/  VIADD R11, R170, UR42 ;  /* 0x0000002aaa0b7c36 */ /* 0x000fe40008000000 */
[C---:B------:R-:W-:Y:S02]  /*edf0*/  IMAD R9, R7.reuse, UR7, R0 ;  /* 0x0000000707097c24 */ /* 0x040fe4000f8e0200 */
[----:B------:R-:W-:Y:S01]  /*ee00*/  IMAD.WIDE.U32 R4, R7, UR6, R4 ;  /* 0x0000000607047c25 */ /* 0x000fe2000f8e0004 */
[----:B------:R-:W-:Y:S01]  /*ee10*/  ISETP.GE.AND P2, PT, R11, R66, PT ;  /* 0x000000420b00720c */ /* 0x000fe20003f46270 */
[----:B------:R-:W-:-:S02]  /*ee20*/  ULDC.64 UR6, c[0x0][0xa80] ;  /* 0x0002a00000067ab9 */ /* 0x000fc40000000a00 */
[----:B------:R-:W-:Y:S01]  /*ee30*/  VIADD R3, R11, 0x20 ;  /* 0x000000200b037836 */ /* 0x000fe20000000000 */
[----:B------:R-:W-:Y:S01]  /*ee40*/  LEA R0, P3, R4, UR6, 0x1 ;  /* 0x0000000604007c11 */ /* 0x000fe2000f8608ff */
[----:B------:R-:W-:Y:S02]  /*ee50*/  IMAD.IADD R5, R5, 0x1, R9 ;  /* 0x0000000105057824 */ /* 0x000fe400078e0209 */
[----:B------:R-:W-:Y:S01]  /*ee60*/  VIADD R2, R2, 0x22820 ;  /* 0x0002282002027836 */ /* 0x000fe20000000000 */
[-C--:B------:R-:W-:Y:S01]  /*ee70*/  ISETP.GE.AND P0, PT, R3, R66.reuse, PT ;  /* 0x000000420300720c */ /* 0x080fe20003f06270 */
[----:B------:R-:W-:Y:S01]  /*ee80*/  VIADD R3, R11, 0x40 ;  /* 0x000000400b037836 */ /* 0x000fe20000000000 */
[----:B------:R-:W-:Y:S02]  /*ee90*/  LEA.HI.X R6, R4, UR7, R5, 0x1, P3 ;  /* 0x0000000704067c11 */ /* 0x000fe400098f0c05 */
[----:B------:R-:W-:Y:S01]  /*eea0*/  PRMT R2, RZ, 0x654, R2 ;  /* 0x00000654ff027816 */ /* 0x000fe20000000002 */
[----:B------:R-:W-:Y:S01]  /*eeb0*/  BSSY B1, `(.L_x_1076) ;  /* 0x000000f000017945 */ /* 0x000fe20003800000 */
[----:B------:R-:W-:Y:S01]  /*eec0*/  ISETP.GE.AND P1, PT, R3, R66, PT ;  /* 0x000000420300720c */ /* 0x000fe20003f26270 */
[----:B0-----:R1:W0:Y:S01]  /*eed0*/  SHFL.IDX PT, R5, R6, RZ, 0x181f ;  /* 0x00181fff06057589 */ /* 0x00122200000e0000 */
[----:B------:R1:W-:Y:S03]  /*eee0*/  SYNCS.ARRIVE.TRANS64.RED.A1T0 RZ, [R2+URZ], RZ ;  /* 0x000000ff02ff79a7 */ /* 0x0003e6000810043f */
[----:B------:R1:W2:Y:S01]  /*eef0*/  SHFL.IDX PT, R3, R0, RZ, 0x181f ;  /* 0x00181fff00037589 */ /* 0x0002a200000e0000 */
[----:B------:R-:W-:Y:S07]  /*ef00*/  @P2 BRA `(.L_x_1077) ;  /* 0x0000000000242947 */ /* 0x000fee0003800000 */
[----:B------:R-:W-:Y:S02]  /*ef10*/  ULDC UR5, c[0x0][0xac8] ;  /* 0x0002b20000057ab9 */ /* 0x000fe40000000800 */
[----:B------:R-:W-:Y:S02]  /*ef20*/  ISETP.GE.AND P2, PT, R18, UR5, PT ;  /* 0x0000000512007c0c */ /* 0x000fe4000bf46270 */
[----:B------:R-:W-:-:S11]  /*ef30*/  ISETP.GE.AND P3, PT, R168, UR5, PT ;  /* 0x00000005a8007c0c */ /* 0x000fd6000bf66270 */
[-C--:B-12---:R-:W-:Y:S02]  /*ef40*/  @!P2 LEA R2, P4, R18, R3.reuse, 0x1 ;  /* 0x000000031202a211 */ /* 0x086fe400078808ff */
[----:B------:R-:W-:Y:S02]  /*ef50*/  @!P3 LEA R4, P5, R168, R3, 0x1 ;  /* 0x00000003a804b211 */ /* 0x000fe400078a08ff */
[-C--:B0-----:R-:W-:Y:S02]  /*ef60*/  @!P2 LEA.HI.X R3, R18, R5.reuse, R177, 0x1, P4 ;  /* 0x000000051203a211 */ /* 0x081fe400020f0cb1 */
[----:B------:R-:W-:-:S03]  /*ef70*/  @!P3 LEA.HI.X R5, R168, R5, R176, 0x1, P5 ;  /* 0x00000005a805b211 */ /* 0x000fc600028f0cb0 */
[----:B-----5:R3:W-:Y:S04]  /*ef80*/  @!P2 ST.E.128 desc[UR48][R2.64], R32 ;  /* 0x000000200200a985 */ /* 0x0207e8000c101d30 */
[----:B------:R3:W-:Y:S02]  /*ef90*/  @!P3 ST.E.128 desc[UR48][R4.64], R56 ;  /* 0x000000380400b985 */ /* 0x0007e4000c101d30 */
.L_x_1077:
[----:B------:R-:W-:Y:S05]  /*efa0*/  BSYNC B1 ;  /* 0x0000000000017941 */ /* 0x000fea0003800000 */
.L_x_1076:
[----:B0--3--:R0:W3:Y:S01]  /*efb0*/  SHFL.IDX PT, R5, R6, 0x1, 0x181f ;  /* 0x00381f0006057f89 */ /* 0x0090e200000e0000 */
[----:B------:R-:W-:Y:S03]  /*efc0*/  BSSY B1, `(.L_x_1078) ;  /* 0x000000c000017945 */ /* 0x000fe60003800000 */
[----:B--2---:R0:W2:Y:S01]  /*efd0*/  SHFL.IDX PT, R3, R0, 0x1, 0x181f ;  /* 0x00381f0000037f89 */ /* 0x0040a200000e0000 */
[----:B------:R-:W-:Y:S05]  /*efe0*/  @P0 BRA `(.L_x_1079) ;  /* 0x0000000000240947 */ /* 0x000fea0003800000 */
[----:B------:R-:W-:Y:S02]  /*eff0*/  ULDC UR5, c[0x0][0xac8] ;  /* 0x0002b20000057ab9 */ /* 0x000fe40000000800 */
[----:B------:R-:W-:Y:S02]  /*f000*/  ISETP.GE.AND P3, PT, R18, UR5, PT ;  /* 0x0000000512007c0c */ /* 0x000fe4000bf66270 */
[----:B------:R-:W-:-:S11]  /*f010*/  ISETP.GE.AND P4, PT, R168, UR5, PT ;  /* 0x00000005a8007c0c */ /* 0x000fd6000bf86270 */
[-C--:B-12---:R-:W-:Y:S02]  /*f020*/  @!P3 LEA R2, P0, R18, R3.reuse, 0x1 ;  /* 0x000000031202b211 */ /* 0x086fe400078008ff */
[----:B------:R-:W-:Y:S02]  /*f030*/  @!P4 LEA R4, P2, R168, R3, 0x1 ;  /* 0x00000003a804c211 */ /* 0x000fe400078408ff */
[-C--:B---3--:R-:W-:Y:S02]  /*f040*/  @!P3 LEA.HI.X R3, R18, R5.reuse, R177, 0x1, P0 ;  /* 0x000000051203b211 */ /* 0x088fe400000f0cb1 */
[----:B------:R-:W-:-:S03]  /*f050*/  @!P4 LEA.HI.X R5, R168, R5, R176, 0x1, P2 ;  /* 0x00000005a805c211 */ /* 0x000fc600010f0cb0 */
[----:B-----5:R4:W-:Y:S04]  /*f060*/  @!P3 ST.E.128 desc[UR48][R2.64], R48 ;  /* 0x000000300200b985 */ /* 0x0209e8000c101d30 */
[----:B------:R4:W-:Y:S02]  /*f070*/  @!P4 ST.E.128 desc[UR48][R4.64], R40 ;  /* 0x000000280400c985 */ /* 0x0009e4000c101d30 */
.L_x_1079:
[----:B------:R-:W-:Y:S05]  /*f080*/  BSYNC B1 ;  /* 0x0000000000017941 */ /* 0x000fea0003800000 */
.L_x_1078:
[----:B---34-:R3:W4:Y:S01]  /*f090*/  SHFL.IDX PT, R5, R6, 0x2, 0x181f ;  /* 0x00581f0006057f89 */ /* 0x01872200000e0000 */
        /* <DEDUP_REMOVED lines=8> */
[-C--:B----4-:R-:W-:Y:S02]  /*f120*/  @!P2 LEA.HI.X R3, R18, R5.reuse, R177, 0x1, P0 ;  /* 0x000000051203a211 */ /* 0x090fe400000f0cb1 */
[----:B------:R-:W-:-:S03]  /*f130*/  @!P3 LEA.HI.X R5, R168, R5, R176, 0x1, P1 ;  /* 0x00000005a805b211 */ /* 0x000fc600008f0cb0 */
[----:B-----5:R1:W-:Y:S04]  /*f140*/  @!P2 ST.E.128 desc[UR48][R2.64], R44 ;  /* 0x0000002c0200a985 */ /* 0x0203e8000c101d30 */
[----:B------:R1:W-:Y:S02]  /*f150*/  @!P3 ST.E.128 desc[UR48][R4.64], R36 ;  /* 0x000000240400b985 */ /* 0x0003e4000c101d30 */
.L_x_1081:
[----:B------:R-:W-:Y:S05]  /*f160*/  BSYNC B1 ;  /* 0x0000000000017941 */ /* 0x000fea0003800000 */
.L_x_1080:
[----:B-12---:R-:W-:Y:S01]  /*f170*/  VIADD R3, R11, 0x60 ;  /* 0x000000600b037836 */ /* 0x006fe20000000000 */
[----:B----4-:R1:W2:Y:S04]  /*f180*/  SHFL.IDX PT, R5, R6, 0x3, 0x181f ;  /* 0x00781f0006057f89 */ /* 0x0102a800000e0000 */
[----:B------:R-:W-:Y:S01]  /*f190*/  ISETP.GE.AND P0, PT, R3, R66, PT ;  /* 0x000000420300720c */ /* 0x000fe20003f06270 */
[----:B------:R1:W4:-:S12]  /*f1a0*/  SHFL.IDX PT, R7, R0, 0x3, 0x181f ;  /* 0x00781f0000077f89 */ /* 0x00031800000e0000 */
[----:B-1----:R-:W-:Y:S05]  /*f1b0*/  @P0 BRA `(.L_x_1082) ;  /* 0x0000000800700947 */ /* 0x002fea0003800000 */
[----:B------:R-:W-:Y:S02]  /*f1c0*/  ULDC UR5, c[0x0][0xac8] ;  /* 0x0002b20000057ab9 */ /* 0x000fe40000000800 */
[----:B------:R-:W-:-:S13]  /*f1d0*/  ISETP.GE.AND P1, PT, R18, UR5, PT ;  /* 0x0000000512007c0c */ /* 0x000fda000bf26270 */
[----:B----4-:R-:W-:-:S04]  /*f1e0*/  @!P1 LEA R2, P0, R18, R7, 0x1 ;  /* 0x0000000712029211 */ /* 0x010fc800078008ff */
[----:B--2---:R-:W-:Y:S02]  /*f1f0*/  @!P1 LEA.HI.X R3, R18, R5, R177, 0x1, P0 ;  /* 0x0000000512039211 */ /* 0x004fe400000f0cb1 */
[----:B------:R-:W-:-:S03]  /*f200*/  ISETP.GE.AND P0, PT, R168, UR5, PT ;  /* 0x00000005a8007c0c */ /* 0x000fc6000bf06270 */
[----:B-----5:R1:W-:Y:S10]  /*f210*/  @!P1 ST.E.128 desc[UR48][R2.64], R24 ;  /* 0x0000001802009985 */ /* 0x0203f4000c101d30 */
[----:B------:R-:W-:Y:S05]  /*f220*/  @P0 BRA `(.L_x_1082) ;  /* 0x0000000800540947 */ /* 0x000fea0003800000 */
[----:B-1----:R-:W-:-:S04]  /*f230*/  LEA R2, P0, R168, R7, 0x1 ;  /* 0x00000007a8027211 */ /* 0x002fc800078008ff */
[----:B------:R-:W-:-:S05]  /*f240*/  LEA.HI.X R3, R168, R5, R176, 0x1, P0 ;  /* 0x00000005a8037211 */ /* 0x000fca00000f0cb0 */
[----:B------:R1:W-:Y:S01]  /*f250*/  ST.E.128 desc[UR48][R2.64], R28 ;  /* 0x0000001c02007985 */ /* 0x0003e2000c101d30 */
[----:B------:R-:W-:Y:S05]  /*f260*/  BRA `(.L_x_1082) ;  /* 0x0000000800447947 */ /* 0x000fea0003800000 */
.L_x_1075:
[----:B------:R-:W0:Y:S01]  /*f270*/  LDC R12, c[0x0][0xbe8] ;  /* 0x0002fa00ff0c7b82 */ /* 0x000e220000000800 */
[----:B------:R-:W-:Y:S01]  /*f280*/  ISETP.GE.AND P0, PT, R178, 0x80, PT ;  /* 0x00000080b200780c */ /* 0x000fe20003f06270 */
[----:B------:R-:W-:Y:S01]  /*f290*/  IMAD R0, R169, 0x20, R170 ;  /* 0x00000020a9007824 */ /* 0x000fe200078e02aa */
[----:B------:R-:W-:Y:S01]  /*f2a0*/  BSSY B1, `(.L_x_1083) ;  /* 0x000002f000017945 */ /* 0x000fe20003800000 */
[----:B------:R-:W-:Y:S02]  /*f2b0*/  SHF.R.S32.HI R8, RZ, 0x1f, R23 ;  /* 0x0000001fff087819 */ /* 0x000fe40000011417 */
[----:B------:R-:W-:Y:S01]  /*f2c0*/  VIADD R13, R0, UR42 ;  /* 0x0000002a000d7c36 */ /* 0x000fe20008000000 */
[----:B------:R-:W-:Y:S02]  /*f2d0*/  SHF.R.S32.HI R10, RZ, 0x1f, R19 ;  /* 0x0000001fff0a7819 */ /* 0x000fe40000011413 */
[----:B0-----:R-:W-:-:S13]  /*f2e0*/  ISETP.NE.AND P1, PT, R12, 0x1, PT ;  /* 0x000000010c00780c */ /* 0x001fda0003f25270 */
[----:B------:R-:W0:Y:S08]  /*f2f0*/  @P1 LDC R14, c[0x0][0xbec] ;  /* 0x0002fb00ff0e1b82 */ /* 0x000e300000000800 */
[----:B------:R-:W1:Y:S01]  /*f300*/  @P1 LDC R15, c[0x0][0xbf0] ;  /* 0x0002fc00ff0f1b82 */ /* 0x000e620000000800 */
[----:B------:R-:W-:Y:S05]  /*f310*/  @P0 BRA `(.L_x_1084) ;  /* 0x00000000009c0947 */ /* 0x000fea0003800000 */
[----:B------:R-:W2:Y:S01]  /*f320*/  S2R R2, SR_TID.X ;  /* 0x0000000000027919 */ /* 0x000ea20000002100 */
[----:B------:R-:W3:Y:S01]  /*f330*/  LDC R9, c[0x0][0xbe8] ;  /* 0x0002fa00ff097b82 */ /* 0x000ee20000000800 */
[----:B------:R-:W-:Y:S01]  /*f340*/  IMAD.U32 R6, RZ, RZ, UR42 ;  /* 0x0000002aff067e24 */ /* 0x000fe2000f8e00ff */
[----:B------:R-:W-:Y:S02]  /*f350*/  ULDC UR5, c[0x0][0xa88] ;  /* 0x0002a20000057ab9 */ /* 0x000fe40000000800 */
[----:B---3--:R-:W-:Y:S02]  /*f360*/  IMAD R3, R9, UR5, RZ ;  /* 0x0000000509037c24 */ /* 0x008fe4000f8e02ff */
[----:B--2---:R-:W-:-:S04]  /*f370*/  IADD3 R6, R6, -0x80, R2 ;  /* 0xffffff8006067810 */ /* 0x004fc80007ffe002 */
[----:B------:R-:W-:-:S13]  /*f380*/  ISETP.GE.AND P0, PT, R6, R3, PT ;  /* 0x000000030600720c */ /* 0x000fda0003f06270 */
[----:B------:R-:W-:Y:S05]  /*f390*/  @P0 BRA `(.L_x_1084) ;  /* 0x00000000007c0947 */ /* 0x000fea0003800000 */
[----:B------:R-:W-:Y:S01]  /*f3a0*/  ISETP.NE.AND P0, PT, R9, 0x1, PT ;  /* 0x000000010900780c */ /* 0x000fe20003f05270 */
[----:B------:R-:W-:Y:S01]  /*f3b0*/  ULDC.64 UR6, c[0x0][0xb90] ;  /* 0x0002e40000067ab9 */ /* 0x000fe20000000a00 */
[----:B------:R-:W-:Y:S02]  /*f3c0*/  IMAD.MOV.U32 R5, RZ, RZ, R6 ;  /* 0x000000ffff057224 */ /* 0x000fe400078e0006 */
[----:B------:R-:W-:-:S04]  /*f3d0*/  IMAD R4, R8, UR6, RZ ;  /* 0x0000000608047c24 */ /* 0x000fc8000f8e02ff */
[----:B------:R-:W-:-:S05]  /*f3e0*/  IMAD R7, R23, UR7, R4 ;  /* 0x0000000717077c24 */ /* 0x000fca000f8e0204 */
[----:B------:R-:W2:Y:S08]  /*f3f0*/  @P0 LDC R3, c[0x0][0xbec] ;  /* 0x0002fb00ff030b82 */ /* 0x000eb00000000800 */
[----:B------:R-:W3:Y:S01]  /*f400*/  @P0 LDC R11, c[0x0][0xbf0] ;  /* 0x0002fc00ff0b0b82 */ /* 0x000ee20000000800 */
[----:B--2---:R-:W-:-:S04]  /*f410*/  @P0 IMAD.HI.U32 R0, R6, R3, RZ ;  /* 0x0000000306000227 */ /* 0x004fc800078e00ff */
[----:B------:R-:W-:Y:S01]  /*f420*/  IMAD.WIDE.U32 R2, R23, UR6, RZ ;  /* 0x0000000617027c25 */ /* 0x000fe2000f8e00ff */
[----:B------:R-:W-:Y:S01]  /*f430*/  ULDC.64 UR6, c[0x0][0xb98] ;  /* 0x0002e60000067ab9 */ /* 0x000fe20000000a00 */
[----:B---3--:R-:W-:Y:S02]  /*f440*/  @P0 SHF.R.U32.HI R5, RZ, R11, R0 ;  /* 0x0000000bff050219 */ /* 0x008fe40000011600 */
[----:B------:R-:W-:Y:S02]  /*f450*/  IMAD.IADD R3, R3, 0x1, R7 ;  /* 0x0000000103037824 */ /* 0x000fe400078e0207 */
[----:B------:R-:W-:Y:S02]  /*f460*/  IMAD R0, R10, UR6, RZ ;  /* 0x000000060a007c24 */ /* 0x000fe4000f8e02ff */
        /* <DEDUP_REMOVED lines=18> */
.L_x_1084:
[----:B------:R-:W-:Y:S05]  /*f590*/  BSYNC B1 ;  /* 0x0000000000017941 */ /* 0x000fea0003800000 */
.L_x_1083:
[----:B------:R-:W-:Y:S01]  /*f5a0*/  ULDC.64 UR6, c[0x0][0xae8] ;  /* 0x0002ba0000067ab9 */ /* 0x000fe20000000a00 */
[----:B0-----:R-:W-:Y:S01]  /*f5b0*/  @P1 IMAD.HI.U32 R0, R13, R14, RZ ;  /* 0x0000000e0d001227 */ /* 0x001fe200078e00ff */
[----:B------:R-:W-:Y:S01]  /*f5c0*/  ULDC UR5, c[0x0][0xa88] ;  /* 0x0002a20000057ab9 */ /* 0x000fe20000000800 */
[----:B------:R-:W-:Y:S02]  /*f5d0*/  BSSY B1, `(.L_x_1085) ;  /* 0x0000030000017945 */ /* 0x000fe40003800000 */
[----:B------:R-:W-:Y:S02]  /*f5e0*/  IMAD R2, R8, UR6, RZ ;  /* 0x0000000608027c24 */ /* 0x000fe4000f8e02ff */
[----:B--2---:R-:W-:Y:S01]  /*f5f0*/  IMAD.MOV.U32 R5, RZ, RZ, R13 ;  /* 0x000000ffff057224 */ /* 0x004fe200078e000d */
[----:B-1----:R-:W-:Y:S01]  /*f600*/  @P1 SHF.R.U32.HI R5, RZ, R15, R0 ;  /* 0x0000000fff051219 */ /* 0x002fe20000011600 */
[C---:B------:R-:W-:Y:S02]  /*f610*/  IMAD R7, R23.reuse, UR7, R2 ;  /* 0x0000000717077c24 */ /* 0x040fe4000f8e0202 */
[----:B------:R-:W-:Y:S01]  /*f620*/  IMAD.WIDE.U32 R2, R23, UR6, RZ ;  /* 0x0000000617027c25 */ /* 0x000fe2000f8e00ff */
[----:B------:R-:W-:Y:S01]  /*f630*/  ULDC.64 UR6, c[0x0][0xaf0] ;  /* 0x0002bc0000067ab9 */ /* 0x000fe20000000a00 */
[----:B------:R-:W-:-:S02]  /*f640*/  SHF.R.S32.HI R0, RZ, 0x1f, R5 ;  /* 0x0000001fff007819 */ /* 0x000fc40000011405 */
[----:B------:R-:W-:Y:S02]  /*f650*/  IMAD R4, R10, UR6, RZ ;  /* 0x000000060a047c24 */ /* 0x000fe4000f8e02ff */
[----:B------:R-:W-:Y:S02]  /*f660*/  IMAD.IADD R3, R3, 0x1, R7 ;  /* 0x0000000103037824 */ /* 0x000fe400078e0207 */
[C---:B------:R-:W-:Y:S02]  /*f670*/  IMAD R7, R19.reuse, UR7, R4 ;  /* 0x0000000713077c24 */ /* 0x040fe4000f8e0204 */
[----:B------:R-:W-:Y:S01]  /*f680*/  IMAD.WIDE.U32 R2, R19, UR6, R2 ;  /* 0x0000000613027c25 */ /* 0x000fe2000f8e0002 */
[----:B------:R-:W-:-:S03]  /*f690*/  ULDC.64 UR6, c[0x0][0xae0] ;  /* 0x0002b80000067ab9 */ /* 0x000fc60000000a00 */
[----:B------:R-:W-:Y:S02]  /*f6a0*/  IMAD.MOV R4, RZ, RZ, -R5 ;  /* 0x000000ffff047224 */ /* 0x000fe400078e0a05 */
[----:B------:R-:W-:Y:S02]  /*f6b0*/  IMAD.IADD R3, R3, 0x1, R7 ;  /* 0x0000000103037824 */ /* 0x000fe400078e0207 */
[----:B------:R-:W-:Y:S02]  /*f6c0*/  IMAD R0, R0, UR6, RZ ;  /* 0x0000000600007c24 */ /* 0x000fe4000f8e02ff */
[----:B------:R-:W-:Y:S02]  /*f6d0*/  IMAD R7, R12, R4, R13 ;  /* 0x000000040c077224 */ /* 0x000fe400078e020d */
[C---:B------:R-:W-:Y:S02]  /*f6e0*/  IMAD R9, R5.reuse, UR7, R0 ;  /* 0x0000000705097c24 */ /* 0x040fe4000f8e0200 */
[----:B------:R-:W-:Y:S01]  /*f6f0*/  IMAD.WIDE.U32 R2, R5, UR6, R2 ;  /* 0x0000000605027c25 */ /* 0x000fe2000f8e0002 */
[----:B------:R-:W-:Y:S01]  /*f700*/  SHF.R.S32.HI R0, RZ, 0x1f, R7 ;  /* 0x0000001fff007819 */ /* 0x000fe20000011407 */
[----:B------:R-:W-:-:S02]  /*f710*/  ULDC.64 UR6, c[0x0][0xad8] ;  /* 0x0002b60000067ab9 */ /* 0x000fc40000000a00 */
[----:B------:R-:W-:Y:S02]  /*f720*/  IMAD.IADD R3, R3, 0x1, R9 ;  /* 0x0000000103037824 */ /* 0x000fe400078e0209 */
[----:B------:R-:W-:Y:S02]  /*f730*/  IMAD R4, R0, UR6, RZ ;  /* 0x0000000600047c24 */ /* 0x000fe4000f8e02ff */
[----:B------:R-:W-:Y:S02]  /*f740*/  VIADD R8, R170, UR42 ;  /* 0x0000002aaa087c36 */ /* 0x000fe40008000000 */
[----:B------:R-:W-:Y:S02]  /*f750*/  IMAD R9, R12, UR5, RZ ;  /* 0x000000050c097c24 */ /* 0x000fe4000f8e02ff */
        /* <DEDUP_REMOVED lines=23> */
.L_x_1086:
[----:B------:R-:W-:Y:S05]  /*f8d0*/  BSYNC B1 ;  /* 0x0000000000017941 */ /* 0x000fea0003800000 */
.L_x_1085:
        /* <DEDUP_REMOVED lines=13> */
.L_x_1088:
[----:B------:R-:W-:Y:S05]  /*f9b0*/  BSYNC B1 ;  /* 0x0000000000017941 */ /* 0x000fea0003800000 */
.L_x_1087:
        /* <DEDUP_REMOVED lines=13> */
.L_x_1090:
[----:B------:R-:W-:Y:S05]  /*fa90*/  BSYNC B1 ;  /* 0x0000000000017941 */ /* 0x000fea0003800000 */
.L_x_1089:
[----:B------:R-:W-:Y:S01]  /*faa0*/  VIADD R0, R8, 0x60 ;  /* 0x0000006008007836 */ /* 0x000fe20000000000 */
[----:B-1--4-:R1:W4:Y:S04]  /*fab0*/  SHFL.IDX PT, R3, R6, 0x3, 0x181f ;  /* 0x00781f0006037f89 */ /* 0x01232800000e0000 */
[----:B------:R-:W-:Y:S01]  /*fac0*/  ISETP.GE.AND P0, PT, R0, R9, PT ;  /* 0x000000090000720c */ /* 0x000fe20003f06270 */
[----:B------:R1:W0:-:S12]  /*fad0*/  SHFL.IDX PT, R5, R4, 0x3, 0x181f ;  /* 0x00781f0004057f89 */ /* 0x00021800000e0000 */
[----:B-1----:R-:W-:Y:S05]  /*fae0*/  @P0 BRA `(.L_x_1082) ;  /* 0x0000000000240947 */ /* 0x002fea0003800000 */
[----:B------:R-:W-:Y:S02]  /*faf0*/  ULDC UR5, c[0x0][0xac8] ;  /* 0x0002b20000057ab9 */ /* 0x000fe40000000800 */
[----:B------:R-:W-:Y:S02]  /*fb00*/  ISETP.GE.AND P2, PT, R18, UR5, PT ;  /* 0x0000000512007c0c */ /* 0x000fe4000bf46270 */
[----:B------:R-:W-:-:S11]  /*fb10*/  ISETP.GE.AND P3, PT, R168, UR5, PT ;  /* 0x00000005a8007c0c */ /* 0x000fd6000bf66270 */
[-C--:B0-23--:R-:W-:Y:S02]  /*fb20*/  @!P2 LEA R4, P0, R18, R5.reuse, 0x1 ;  /* 0x000000051204a211 */ /* 0x08dfe400078008ff */
[----:B------:R-:W-:Y:S02]  /*fb30*/  @!P3 LEA R2, P1, R168, R5, 0x1 ;  /* 0x00000005a802b211 */ /* 0x000fe400078208ff */
[-C--:B----4-:R-:W-:Y:S02]  /*fb40*/  @!P2 LEA.HI.X R5, R18, R3.reuse, R177, 0x1, P0 ;  /* 0x000000031205a211 */ /* 0x090fe400000f0cb1 */
[----:B------:R-:W-:-:S03]  /*fb50*/  @!P3 LEA.HI.X R3, R168, R3, R176, 0x1, P1 ;  /* 0x00000003a803b211 */ /* 0x000fc600008f0cb0 */
[----:B------:R0:W-:Y:S04]  /*fb60*/  @!P2 ST.E.128 desc[UR48][R4.64], RZ ;  /* 0x000000ff0400a985 */ /* 0x0001e8000c101d30 */
[----:B------:R0:W-:Y:S02]  /*fb70*/  @!P3 ST.E.128 desc[UR48][R2.64], RZ ;  /* 0x000000ff0200b985 */ /* 0x0001e4000c101d30 */
.L_x_1082:
[----:B------:R-:W-:Y:S05]  /*fb80*/  BSYNC B0 ;  /* 0x0000000000007941 */ /* 0x000fea0003800000 */
.L_x_1074:
[----:B------:R-:W-:Y:S02]  /*fb90*/  ULDC UR5, c[0x0][0xc38] ;  /* 0x00030e0000057ab9 */ /* 0x000fe40000000800 */
[----:B------:R-:W-:-:S06]  /*fba0*/  UISETP.GE.AND UP0, UPT, UR4, UR5, UPT ;  /* 0x000000050400728c */ /* 0x000fcc000bf06270 */
[----:B------:R-:W-:-:S13]  /*fbb0*/  PLOP3.LUT P0, PT, PT, PT, UP0, 0x80, 0x0 ;  /* 0x000000000000781c */ /* 0x000fda0003f0f008 */
[----:B------:R-:W-:Y:S05]  /*fbc0*/  @!P0 BRA `(.L_x_1091) ;  /* 0xffffff1000488947 */ /* 0x000fea000383ffff */
[----:B------:R-:W-:Y:S05]  /*fbd0*/  EXIT ;  /* 0x000000000000794d */ /* 0x000fea0003800000 */
.L_x_985:
[----:B------:R-:W-:-:S08]  /*fbe0*/  NOP ;  /* 0x0000000000007918 */ /* 0x000fd00000000000 */
[----:B------:R-:W0:-:S00]  /*fbf0*/  USETMAXREG.DEALLOC.CTAPOOL 0x28 ;  /* 0x00000028000079c8 */ /* 0x000e0000080e0500 */
[----:B0-----:R-:W-:-:S06]  /*fc00*/  LOP3.LUT R0, R0, 0x3, RZ, 0xc0, !PT ;  /* 0x0000000300007812 */ /* 0x001fcc00078ec0ff */
[----:B------:R-:W0:Y:S01]  /*fc10*/  S2UR UR5, SR_CTAID.X ;  /* 0x00000000000579c3 */ /* 0x000e220000002500 */
[----:B------:R-:W-:Y:S01]  /*fc20*/  LOP3.LUT R16, R16, 0xfffffbff, RZ, 0xc0, !PT ;  /* 0xfffffbff10107812 */ /* 0x000fe200078ec0ff */
[----:B------:R-:W-:Y:S01]  /*fc30*/  STL [R1+0x10], RZ ;  /* 0x000010ff01007387 */ /* 0x000fe20000100800 */
[----:B------:R-:W-:Y:S02]  /*fc40*/  IMAD.MOV.U32 R19, RZ, RZ, RZ ;  /* 0x000000ffff137224 */ /* 0x000fe400078e00ff */
[----:B------:R-:W-:Y:S01]  /*fc50*/  IMAD.MOV.U32 R23, RZ, RZ, 0x1 ;  /* 0x00000001ff177424 */ /* 0x000fe200078e00ff */
[----:B------:R1:W2:Y:S02]  /*fc60*/  SHFL.IDX PT, R2, R0, RZ, 0x1f ;  /* 0x00001fff00027589 */ /* 0x0002a400000e0000 */
[----:B-1----:R-:W0:Y:S01]  /*fc70*/  LDC R0, c[0x0][0xc38] ;  /* 0x00030e00ff007b82 */ /* 0x002e220000000800 */
[----:B--2---:R-:W-:-:S13]  /*fc80*/  ISETP.NE.AND P0, PT, R2, RZ, PT ;  /* 0x000000ff0200720c */ /* 0x004fda0003f05270 */
[----:B------:R-:W-:Y:S01]  /*fc90*/  @P0 LOP3.LUT R16, R16, 0x400, RZ, 0xfc, !PT ;  /* 0x0000040010100812 */ /* 0x000fe200078efcff */
[----:B------:R-:W-:Y:S06]  /*fca0*/  @P0 BAR.ARV 0x4, 0x180 ;  /* 0x0106000000000b1d */ /* 0x000fec0000002000 */
[----:B0-----:R-:W-:-:S13]  /*fcb0*/  ISETP.LE.AND P0, PT, R0, UR5, PT ;  /* 0x0000000500007c0c */ /* 0x001fda000bf03270 */
[----:B------:R-:W-:Y:S05]  /*fcc0*/  @P0 BRA `(.L_x_1092) ;  /* 0x0000004400cc0947 */ /* 0x000fea0003800000 */
[----:B------:R-:W0:Y:S01]  /*fcd0*/  S2R R6, SR_TID.X ;  /* 0x0000000000067919 */ /* 0x000e220000002100 */
[----:B------:R-:W-:Y:S01]  /*fce0*/  ULDC.64 UR6, c[0x0][0x2f0] ;  /* 0x0000bc0000067ab9 */ /* 0x000fe20000000a00 */
[----:B------:R-:W-:Y:S01]  /*fcf0*/  ULDC UR8, c[0x0][0x320] ;  /* 0x0000c80000087ab9 */ /* 0x000fe20000000800 */
[----:B------:R-:W-:Y:S01]  /*fd00*/  LOP3.LUT R16, R16, 0xfffffff7, RZ, 0xc0, !PT ;  /* 0xfffffff710107812 */ /* 0x000fe200078ec0ff */
[----:B------:R-:W-:Y:S01]  /*fd10*/  ULDC UR9, c[0x0][0x2b8] ;  /* 0x0000ae0000097ab9 */ /* 0x000fe20000000800 */
[----:B------:R-:W-:Y:S01]  /*fd20*/  IMAD.MOV.U32 R30, RZ, RZ, 0x40 ;  /* 0x00000040ff1e7424 */ /* 0x000fe200078e00ff */
[----:B------:R-:W-:Y:S01]  /*fd30*/  ULDC.64 UR10, c[0x0][0x418] ;  /* 0x00010600000a7ab9 */ /* 0x000fe20000000a00 */
[----:B------:R-:W-:Y:S01]  /*fd40*/  IMAD.MOV.U32 R28, RZ, RZ, 0x20 ;  /* 0x00000020ff1c7424 */ /* 0x000fe200078e00ff */
[----:B------:R-:W-:Y:S01]  /*fd50*/  UISETP.NE.U32.AND UP0, UPT, UR10, URZ, UPT ;  /* 0x0000003f0a00728c */ /* 0x000fe2000bf05070 */
[----:B------:R-:W-:Y:S01]  /*fd60*/  IMAD.MOV.U32 R23, RZ, RZ, 0x1 ;  /* 0x00000001ff177424 */ /* 0x000fe200078e00ff */
[----:B------:R-:W-:Y:S01]  /*fd70*/  ULDC UR4, c[0x0][0x424] ;  /* 0x0001090000047ab9 */ /* 0x000fe20000000800 */
[----:B------:R-:W-:Y:S01]  /*fd80*/  ULDC UR39, c[0x0][0x288] ;  /* 0x0000a20000277ab9 */ /* 0x000fe20000000800 */
[----:B------:R-:W-:Y:S01]  /*fd90*/  UISETP.NE.AND.EX UP0, UPT, UR11, URZ, UPT, UP0 ;  /* 0x0000003f0b00728c */ /* 0x000fe2000bf05300 */
[----:B------:R-:W-:Y:S01]  /*fda0*/  IMAD.MOV.U32 R19, RZ, RZ, RZ ;  /* 0x000000ffff137224 */ /* 0x000fe200078e00ff */
[----:B------:R-:W-:Y:S01]  /*fdb0*/  ULDC UR40, c[0x0][0x448] ;  /* 0x0001120000287ab9 */ /* 0x000fe20000000800 */
[----:B------:R-:W-:Y:S01]  /*fdc0*/  ULDC UR51, c[0x0][0xc] ;  /* 0x0000030000337ab9 */ /* 0x000fe20000000800 */
[----:B------:R-:W-:-:S02]  /*fdd0*/  USEL UR4, UR4, 0x1, UP0 ;  /* 0x0000000104047887 */ /* 0x000fc40008000000 */
[----:B------:R-:W-:Y:S02]  /*fde0*/  UIMAD UR40, UR40, UR39, URZ ;  /* 0x00000027282872a4 */ /* 0x000fe4000f8e023f */
[----:B------:R-:W-:Y:S02]  /*fdf0*/  UIMAD UR41, UR4, UR6, URZ ;  /* 0x00000006042972a4 */ /* 0x000fe4000f8e023f */
[----:B------:R-:W-:Y:S02]  /*fe00*/  ULOP3.LUT UR50, UR43, 0x2, URZ, 0xfc, !UPT ;  /* 0x000000022b327892 */ /* 0x000fe4000f8efc3f */
[----:B------:R-:W-:Y:S02]  /*fe10*/  UIADD3 UR4, UR41, 0x7f, URZ ;  /* 0x0000007f29047890 */ /* 0x000fe4000fffe03f */
[----:B------:R-:W-:Y:S02]  /*fe20*/  UIADD3 UR46, UR41, 0x1, -UR39 ;  /* 0x00000001292e7890 */ /* 0x000fe4000fffe827 */
[----:B------:R-:W-:-:S02]  /*fe30*/  ULOP3.LUT UR47, UR43, 0x1, URZ, 0xfc, !UPT ;  /* 0x000000012b2f7892 */ /* 0x000fc4000f8efc3f */
[----:B------:R-:W-:Y:S01]  /*fe40*/  UIADD3 UR39, UR41, -UR39, URZ ;  /* 0x8000002729277290 */ /* 0x000fe2000fffe03f */
[C---:B0-----:R-:W-:Y:S01]  /*fe50*/  IMAD.SHL.U32 R3, R6.reuse, 0x10, RZ ;  /* 0x0000001006037824 */ /* 0x041fe200078e00ff */
[C---:B------:R-:W-:Y:S01]  /*fe60*/  LOP3.LUT R9, R6.reuse, 0x7f, RZ, 0xc0, !PT ;  /* 0x0000007f06097812 */ /* 0x040fe200078ec0ff */
[C---:B------:R-:W-:Y:S01]  /*fe70*/  IMAD.SHL.U32 R2, R6.reuse, 0x80, RZ ;  /* 0x0000008006027824 */ /* 0x040fe200078e00ff */
[C---:B------:R-:W-:Y:S01]  /*fe80*/  LOP3.LUT P0, RZ, R6.reuse, 0x10, RZ, 0xc0, !PT ;  /* 0x0000001006ff7812 */ /* 0x040fe2000780c0ff */
[C---:B------:R-:W-:Y:S01]  /*fe90*/  IMAD.SHL.U32 R5, R6.reuse, 0x2, RZ ;  /* 0x0000000206057824 */ /* 0x040fe200078e00ff */
[----:B------:R-:W-:Y:S01]  /*fea0*/  LOP3.LUT R0, R3, 0x1b0, RZ, 0xc0, !PT ;  /* 0x000001b003007812 */ /* 0x000fe200078ec0ff */
[----:B------:R-:W-:Y:S01]  /*feb0*/  IMAD.SHL.U32 R29, R6, 0x4, RZ ;  /* 0x00000004061d7824 */ /* 0x000fe200078e00ff */
[----:B------:R-:W-:Y:S02]  /*fec0*/  LOP3.LUT R4, R2, 0x380, RZ, 0xc0, !PT ;  /* 0x0000038002047812 */ /* 0x000fe400078ec0ff */
[----:B------:R-:W-:-:S02]  /*fed0*/  SHF.R.U32.HI R37, RZ, 0x5, R9 ;  /* 0x00000005ff257819 */ /* 0x000fc40000011609 */
[----:B------:R-:W-:Y:S01]  /*fee0*/  LOP3.LUT R36, R0, 0x30, R5, 0x78, !PT ;  /* 0x0000003000247812 */ /* 0x000fe200078e7805 */
[C---:B------:R-:W-:Y:S01]  /*fef0*/  IMAD.SHL.U32 R0, R6.reuse, 0x20, RZ ;  /* 0x0000002006007824 */ /* 0x040fe200078e00ff */
[----:B------:R-:W-:Y:S02]  /*ff00*/  R2P PR, R6, 0x6 ;  /* 0x0000000606007804 */ /* 0x000fe40000000000 */
[----:B------:R-:W-:Y:S01]  /*ff10*/  LOP3.LUT R6, R4, 0x10, R6, 0xf8, !PT ;  /* 0x0000001004067812 */ /* 0x000fe200078ef806 */
[----:B------:R-:W-:Y:S01]  /*ff20*/  IMAD R4, R37, 0x10, R4 ;  /* 0x0000001025047824 */ /* 0x000fe200078e0204 */
[----:B------:R-:W-:Y:S02]  /*ff30*/  LOP3.LUT R32, R3, 0x30, RZ, 0xc0, !PT ;  /* 0x0000003003207812 */ /* 0x000fe400078ec0ff */
[----:B------:R-:W-:Y:S02]  /*ff40*/  SEL R31, R30, 0xffffffc0, !P2 ;  /* 0xffffffc01e1f7807 */ /* 0x000fe40005000000 */
[----:B------:R-:W-:-:S02]  /*ff50*/  LOP3.LUT R5, R4, 0x70, R3, 0x78, !PT ;  /* 0x0000007004057812 */ /* 0x000fc400078e7803 */
[----:B------:R-:W-:Y:S02]  /*ff60*/  LOP3.LUT R4, R32, 0x40, RZ, 0xfc, !PT ;  /* 0x0000004020047812 */ /* 0x000fe400078efcff */
[----:B------:R-:W-:Y:S02]  /*ff70*/  SEL R30, R30, 0xffffffc0, !P0 ;  /* 0xffffffc01e1e7807 */ /* 0x000fe40004000000 */
[C---:B------:R-:W-:Y:S02]  /*ff80*/  ISETP.GE.AND P5, PT, R4.reuse, UR7, PT ;  /* 0x0000000704007c0c */ /* 0x040fe4000bfa6270 */
[C---:B------:R-:W-:Y:S02]  /*ff90*/  ISETP.GE.AND P4, PT, R4.reuse, UR8, PT ;  /* 0x0000000804007c0c */ /* 0x040fe4000bf86270 */
[----:B------:R-:W-:Y:S02]  /*ffa0*/  ISETP.GE.AND P3, PT, R4, UR9, PT ;  /* 0x0000000904007c0c */ /* 0x000fe4000bf66270 */
[----:B------:R-:W-:-:S02]  /*ffb0*/  LOP3.LUT R4, R32, 0x80, RZ, 0xfc, !PT ;  /* 0x0000008020047812 */ /* 0x000fc400078efcff */
[----:B------:R-:W-:Y:S02]  /*ffc0*/  LOP3.LUT R10, R0, 0x380, RZ, 0xc0, !PT ;  /* 0x00000380000a7812 */ /* 0x000fe400078ec0ff */
[C---:B------:R-:W-:Y:S02]  /*ffd0*/  ISETP.GE.AND P2, PT, R4.reuse, UR7, PT ;  /* 0x0000000704007c0c */ /* 0x040fe4000bf46270 */
[----:B------:R-:W-:Y:S02]  /*ffe0*/  ISETP.GE.AND P0, PT, R4, UR9, PT ;  /* 0x0000000904007c0c */ /* 0x000fe4000bf06270 */
[----:B------:R-:W-:Y:S02]  /*fff0*/  @P5 LOP3.LUT R16, R16, 0x8, RZ, 0xfc, !PT ;  /* 0x0000000810105812 */ /* 0x000fe400078efcff */
[----:B------:R-:W-:Y:S02]  /*10000*/  LOP3.LUT R4, R2, 0x400, RZ, 0xc0, !PT ;  /* 0x0000040002047812 */ /* 0x000fe400078ec0ff */
[----:B------:R-:W-:-:S02]  /*10010*/  LOP3.LUT R16, R16, 0xfffffffe, RZ, 0xc0, !PT ;  /* 0xfffffffe10107812 */ /* 0x000fc400078ec0ff */
[----:B------:R-:W-:Y:S01]  /*10020*/  LOP3.LUT R8, R3, 0x40, RZ, 0xc0, !PT ;  /* 0x0000004003087812 */ /* 0x000fe200078ec0ff */
[C---:B------:R-:W-:Y:S01]  /*10030*/  IMAD R4, R37.reuse, 0x800, R4 ;  /* 0x0000080025047824 */ /* 0x040fe200078e0204 */
[----:B------:R-:W-:Y:S02]  /*10040*/  @P4 LOP3.LUT R16, R16, 0x1, RZ, 0xfc, !PT ;  /* 0x0000000110104812 */ /* 0x000fe400078efcff */
[----:B------:R-:W-:Y:S01]  /*10050*/  LOP3.LUT R10, R10, 0x30, R3, 0xf8, !PT ;  /* 0x000000300a0a7812 */ /* 0x000fe200078ef803 */
[C---:B------:R-:W-:Y:S01]  /*10060*/  IMAD R7, R37.reuse, 0x200, R8 ;  /* 0x0000020025077824 */ /* 0x040fe200078e0208 */
[----:B------:R-:W-:Y:S01]  /*10070*/  LOP3.LUT R16, R16, 0xfffffeff, RZ, 0xc0, !PT ;  /* 0xfffffeff10107812 */ /* 0x000fe200078ec0ff */
[----:B------:R-:W-:Y:S01]  /*10080*/  IMAD.SHL.U32 R37, R37, 0x400, RZ ;  /* 0x0000040025257824 */ /* 0x000fe200078e00ff */
[----:B------:R-:W-:Y:S01]  /*10090*/  LOP3.LUT R2, R5, 0xc00, R2, 0xf8, !PT ;  /* 0x00000c0005027812 */ /* 0x000fe200078ef802 */
[----:B------:R-:W-:Y:S01]  /*100a0*/  IMAD.IADD R36, R36, 0x1, R7 ;  /* 0x0000000124247824 */ /* 0x000fe200078e0207 */
[----:B------:R-:W-:-:S02]  /*100b0*/  @P3 LOP3.LUT R16, R16, 0x100, RZ, 0xfc, !PT ;  /* 0x0000010010103812 */ /* 0x000fc400078efcff */
[----:B------:R-:W-:Y:S01]  /*100c0*/  LOP3.LUT R3, R6, 0x70, R3, 0x78, !PT ;  /* 0x0000007006037812 */ /* 0x000fe200078e7803 */
[----:B------:R0:W-:Y:S01]  /*100d0*/  STL [R1+0x4], R2 ;  /* 0x0000040201007387 */ /* 0x0001e20000100800 */
[----:B------:R-:W-:Y:S02]  /*100e0*/  LOP3.LUT R16, R16, 0xfffffffb, RZ, 0xc0, !PT ;  /* 0xfffffffb10107812 */ /* 0x000fe400078ec0ff */
[----:B------:R-:W-:Y:S02]  /*100f0*/  SEL R28, R28, 0xffffffe0, !P1 ;  /* 0xffffffe01c1c7807 */ /* 0x000fe40004800000 */
[----:B------:R-:W-:Y:S02]  /*10100*/  @P2 LOP3.LUT R16, R16, 0x4, RZ, 0xfc, !PT ;  /* 0x0000000410102812 */ /* 0x000fe400078efcff */
[----:B------:R-:W-:Y:S02]  /*10110*/  ISETP.GE.AND P1, PT, R32, UR8, PT ;  /* 0x0000000820007c0c */ /* 0x000fe4000bf26270 */
[----:B------:R-:W-:Y:S01]  /*10120*/  LOP3.LUT R16, R16, 0xffffff7f, RZ, 0xc0, !PT ;  /* 0xffffff7f10107812 */ /* 0x000fe200078ec0ff */
[----:B0-----:R-:W-:Y:S01]  /*10130*/  IMAD.IADD R2, R4, 0x1, R3 ;  /* 0x0000000104027824 */ /* 0x001fe200078e0203 */
[----:B------:R-:W-:Y:S01]  /*10140*/  LOP3.LUT R29, R10, 0x70, R29, 0x78, !PT ;  /* 0x000000700a1d7812 */ /* 0x000fe200078e781d */
[----:B------:R-:W-:Y:S01]  /*10150*/  IMAD.U32 R3, RZ, RZ, UR5 ;  /* 0x00000005ff037e24 */ /* 0x000fe2000f8e00ff */
[----:B------:R-:W-:Y:S01]  /*10160*/  @P0 LOP3.LUT R16, R16, 0x80, RZ, 0xfc, !PT ;  /* 0x0000008010100812 */ /* 0x000fe200078efcff */
[----:B------:R-:W-:Y:S01]  /*10170*/  USHF.R.S32.HI UR5, URZ, 0x1f, UR4 ;  /* 0x0000001f3f057899 */ /* 0x000fe20008011404 */
[----:B------:R0:W-:Y:S01]  /*10180*/  STL [R1], R2 ;  /* 0x0000000201007387 */ /* 0x0001e20000100800 */
[----:B------:R-:W-:-:S02]  /*10190*/  ISETP.GE.AND P0, PT, R32, UR7, PT ;  /* 0x0000000720007c0c */ /* 0x000fc4000bf06270 */
[----:B------:R-:W-:Y:S01]  /*101a0*/  LOP3.LUT R16, R16, 0xffffffef, RZ, 0xc0, !PT ;  /* 0xffffffef10107812 */ /* 0x000fe200078ec0ff */
[----:B------:R1:W-:Y:S01]  /*101b0*/  STL [R1+0xc], R3 ;  /* 0x00000c0301007387 */ /* 0x0003e20000100800 */
[----:B------:R-:W-:-:S03]  /*101c0*/  ULEA.HI UR5, UR5, UR4, URZ, 0x7 ;  /* 0x0000000405057291 */ /* 0x000fc6000f8f383f */
[----:B------:R2:W-:Y:S01]  /*101d0*/  STL [R1+0x10], RZ ;  /* 0x000010ff01007387 */ /* 0x0005e20000100800 */
[----:B------:R-:W-:Y:S01]  /*101e0*/  USHF.R.S32.HI UR38, URZ, 0x7, UR5 ;  /* 0x000000073f267899 */ /* 0x000fe20008011405 */
[----:B0-----:R-:W-:-:S04]  /*101f0*/  MOV R2, 0x400 ;  /* 0x0000040000027802 */ /* 0x001fc80000000f00 */
[----:B------:R-:W-:Y:S02]  /*10200*/  LEA R17, R35, R2, 0x18 ;  /* 0x0000000223117211 */ /* 0x000fe400078ec0ff */
[----:B-1----:R-:W-:Y:S02]  /*10210*/  SHF.R.U32.HI R3, RZ, 0x2, R9 ;  /* 0x00000002ff037819 */ /* 0x002fe40000011609 */
[----:B------:R-:W-:Y:S02]  /*10220*/  @P0 LOP3.LUT R16, R16, 0x10, RZ, 0xfc, !PT ;  /* 0x0000001010100812 */ /* 0x000fe400078efcff */
[----:B------:R-:W-:Y:S01]  /*10230*/  LOP3.LUT R0, R3, 0x60, R0, 0xf8, !PT ;  /* 0x0000006003007812 */ /* 0x000fe200078ef800 */
[----:B------:R-:W-:Y:S01]  /*10240*/  IMAD.IADD R0, R17, 0x1, R36 ;  /* 0x0000000111007824 */ /* 0x000fe200078e0224 */
[----:B------:R-:W-:Y:S02]  /*10250*/  ISETP.GE.AND P0, PT, R32, UR9, PT ;  /* 0x0000000920007c0c */ /* 0x000fe4000bf06270 */
[----:B------:R-:W-:-:S02]  /*10260*/  LOP3.LUT R16, R16, 0xfffffffd, RZ, 0xc0, !PT ;  /* 0xfffffffd10107812 */ /* 0x000fc400078ec0ff */
[----:B------:R2:W-:Y:S02]  /*10270*/  STL [R1+0x8], R0 ;  /* 0x0000080001007387 */ /* 0x0005e40000100800 */
[----:B------:R-:W-:-:S04]  /*10280*/  @P1 LOP3.LUT R16, R16, 0x2, RZ, 0xfc, !PT ;  /* 0x0000000210101812 */ /* 0x000fc800078efcff */
[----:B------:R-:W-:-:S04]  /*10290*/  LOP3.LUT R16, R16, 0xfffffdff, RZ, 0xc0, !PT ;  /* 0xfffffdff10107812 */ /* 0x000fc800078ec0ff */
[----:B--2---:R-:W-:-:S07]  /*102a0*/  @P0 LOP3.LUT R16, R16, 0x200, RZ, 0xfc, !PT ;  /* 0x0000020010100812 */ /* 0x004fce00078efcff */
.L_x_1163:
[----:B--2---:R-:W2:Y:S01]  /*102b0*/  LDL R0, [R1+0xc] ;  /* 0x00000c0001007983 */ /* 0x004ea20000100800 */
[----:B------:R-:W-:Y:S02]  /*102c0*/  ULDC UR7, c[0x0][0xc60] ;  /* 0x0003180000077ab9 */ /* 0x000fe40000000800 */
[----:B------:R-:W-:-:S11]  /*102d0*/  UISETP.NE.AND UP0, UPT, UR7, 0x1, UPT ;  /* 0x000000010700788c */ /* 0x000fd6000bf05270 */
[----:B------:R-:W-:Y:S01]  /*102e0*/  @UP0 ULDC UR4, c[0x0][0xc64] ;  /* 0x0003190000040ab9 */ /* 0x000fe20000000800 */
[----:B------:R-:W-:Y:S01]  /*102f0*/  @UP0 ULDC UR8, c[0x0][0xc68] ;  /* 0x00031a0000080ab9 */ /* 0x000fe20000000800 */
[C---:B--2---:R-:W-:Y:S02]  /*10300*/  R2UR UR37, R0.reuse ;  /* 0x00000000002572ca */ /* 0x044fe400000e0000 */
[----:B------:R-:W-:-:S11]  /*10310*/  R2UR UR6, R0 ;  /* 0x00000000000672ca */ /* 0x000fd600000e0000 */
[----:B------:R-:W-:-:S04]  /*10320*/  UIMAD.WIDE.U32 UR4, UR37, UR4, URZ ;  /* 0x00000004250472a5 */ /* 0x000fc8000f8e003f */
[----:B------:R-:W-:-:S03]  /*10330*/  @UP0 USHF.R.U32.HI UR37, URZ, UR8, UR5 ;  /* 0x000000083f250299 */ /* 0x000fc60008011605 */
[----:B------:R-:W-:Y:S02]  /*10340*/  ULDC UR4, c[0x0][0xc78] ;  /* 0x00031e0000047ab9 */ /* 0x000fe40000000800 */
[----:B------:R-:W-:Y:S02]  /*10350*/  UISETP.GE.AND UP0, UPT, UR37, UR4, UPT ;  /* 0x000000042500728c */ /* 0x000fe4000bf06270 */
[----:B------:R-:W-:-:S04]  /*10360*/  UIADD3 UR4, -UR37, URZ, URZ ;  /* 0x0000003f25047290 */ /* 0x000fc8000fffe13f */
[----:B------:R-:W-:Y:S01]  /*10370*/  PLOP3.LUT P0, PT, PT, PT, UP0, 0x40, 0x0 ;  /* 0x000000000000781c */ /* 0x000fe20003f0e808 */
[----:B------:R-:W-:-:S12]  /*10380*/  UIMAD UR7, UR7, UR4, UR6 ;  /* 0x00000004070772a4 */ /* 0x000fd8000f8e0206 */
[----:B01----:R-:W-:Y:S05]  /*10390*/  @P0 BRA `(.L_x_1093) ;  /* 0x0000000000200947 */ /* 0x003fea0003800000 */
        /* <DEDUP_REMOVED lines=8> */
.L_x_1093:
[----:B------:R-:W-:Y:S01]  /*10420*/  ULDC UR8, c[0x0][0xc54] ;  /* 0x0003150000087ab9 */ /* 0x000fe20000000800 */
[----:B------:R-:W-:Y:S01]  /*10430*/  UMOV UR6, UR7 ;  /* 0x0000000700067c82 */ /* 0x000fe20008000000 */
[----:B------:R-:W-:-:S11]  /*10440*/  UISETP.NE.AND UP0, UPT, UR8, 0x1, UPT ;  /* 0x000000010800788c */ /* 0x000fd6000bf05270 */
[----:B------:R-:W-:Y:S02]  /*10450*/  @UP0 ULDC.64 UR10, c[0x0][0xc58] ;  /* 0x00031600000a0ab9 */ /* 0x000fe40000000a00 */
[----:B------:R-:W-:-:S04]  /*10460*/  UIMAD.WIDE.U32 UR4, UR7, UR10, URZ ;  /* 0x0000000a070472a5 */ /* 0x000fc8000f8e003f */
[----:B------:R-:W-:-:S04]  /*10470*/  @UP0 USHF.R.U32.HI UR6, URZ, UR11, UR5 ;  /* 0x0000000b3f060299 */ /* 0x000fc80008011605 */
[----:B------:R-:W-:-:S12]  /*10480*/  UIMAD UR4, UR6, UR8, URZ ;  /* 0x00000008060472a4 */ /* 0x000fd8000f8e023f */
.L_x_1094:
[----:B------:R-:W-:Y:S01]  /*10490*/  ULDC UR5, c[0x0][0xc48] ;  /* 0x0003120000057ab9 */ /* 0x000fe20000000800 */
[----:B------:R-:W-:Y:S01]  /*104a0*/  ULDC.64 UR8, c[0x0][0xa28] ;  /* 0x00028a0000087ab9 */ /* 0x000fe20000000a00 */
[----:B------:R-:W-:Y:S01]  /*104b0*/  UISETP.NE.AND UP1, UPT, UR5, 0x1, UPT ;  /* 0x000000010500788c */ /* 0x000fe2000bf25270 */
[----:B------:R-:W-:Y:S01]  /*104c0*/  IMAD.MOV.U32 R34, RZ, RZ, RZ ;  /* 0x000000ffff227224 */ /* 0x000fe200078e00ff */
[----:B------:R-:W-:Y:S02]  /*104d0*/  UIADD3 UR4, UR7, -UR4, URZ ;  /* 0x8000000407047290 */ /* 0x000fe4000fffe03f */
[----:B------:R-:W-:Y:S01]  /*104e0*/  UISETP.NE.U32.AND UP0, UPT, UR8, URZ, UPT ;  /* 0x0000003f0800728c */ /* 0x000fe2000bf05070 */
[----:B------:R-:W-:Y:S02]  /*104f0*/  ULDC UR5, c[0x0][0xc54] ;  /* 0x0003150000057ab9 */ /* 0x000fe40000000800 */
[----:B------:R-:W-:Y:S02]  /*10500*/  UIMAD UR37, UR37, UR5, UR4 ;  /* 0x00000005252572a4 */ /* 0x000fe4000f8e0204 */
[----:B------:R-:W-:-:S02]  /*10510*/  UISETP.NE.AND.EX UP0, UPT, UR9, URZ, UPT, UP0 ;  /* 0x0000003f0900728c */ /* 0x000fc4000bf05300 */
[----:B------:R-:W-:Y:S01]  /*10520*/  @UP1 ULDC UR4, c[0x0][0xc4c] ;  /* 0x0003130000041ab9 */ /* 0x000fe20000000800 */
[----:B------:R-:W-:Y:S01]  /*10530*/  @UP1 ULDC UR7, c[0x0][0xc50] ;  /* 0x0003140000071ab9 */ /* 0x000fe20000000800 */
[----:B------:R-:W-:Y:S02]  /*10540*/  UIMAD.WIDE.U32 UR4, UR37, UR4, URZ ;  /* 0x00000004250472a5 */ /* 0x000fe4000f8e003f */
[----:B------:R-:W-:Y:S01]  /*10550*/  UMOV UR36, UR37 ;  /* 0x0000002500247c82 */ /* 0x000fe20008000000 */
[----:B------:R-:W-:Y:S01]  /*10560*/  ULOP3.LUT UR6, UR6, 0x1ffffff, URZ, 0x3c, !UPT ;  /* 0x01ffffff06067892 */ /* 0x000fe2000f8e3c3f */
[----:B------:R-:W-:Y:S01]  /*10570*/  PLOP3.LUT P0, PT, PT, PT, UP0, 0x80, 0x0 ;  /* 0x000000000000781c */ /* 0x000fe20003f0f008 */
[----:B------:R-:W-:-:S03]  /*10580*/  @UP1 USHF.R.U32.HI UR36, URZ, UR7, UR5 ;  /* 0x000000073f241299 */ /* 0x000fc60008011605 */
[----:B------:R-:W-:Y:S02]  /*10590*/  @UP0 ULDC.64 UR4, c[0x0][0xa28] ;  /* 0x00028a0000040ab9 */ /* 0x000fe40000000a00 */
[----:B------:R-:W-:-:S06]  /*105a0*/  @UP0 UIMAD.WIDE UR4, UR36, 0x4, UR4 ;  /* 0x00000004240408a5 */ /* 0x000fcc000f8e0204 */
[----:B------:R-:W-:Y:S01]  /*105b0*/  IMAD.U32 R3, RZ, RZ, UR5 ;  /* 0x00000005ff037e24 */ /* 0x000fe2000f8e00ff */
[----:B------:R-:W-:Y:S01]  /*105c0*/  ULDC UR5, c[0x0][0x448] ;  /* 0x0001120000057ab9 */ /* 0x000fe20000000800 */
[----:B------:R-:W-:Y:S01]  /*105d0*/  IMAD.U32 R2, RZ, RZ, UR4 ;  /* 0x00000004ff027e24 */ /* 0x000fe2000f8e00ff */
[----:B------:R-:W-:Y:S01]  /*105e0*/  ULDC UR4, c[0x0][0xc3c] ;  /* 0x00030f0000047ab9 */ /* 0x000fe20000000800 */
[----:B------:R-:W-:Y:S02]  /*105f0*/  UISETP.NE.AND UP2, UPT, UR5, 0x1, UPT ;  /* 0x000000010500788c */ /* 0x000fe4000bf45270 */
[----:B------:R-:W-:Y:S01]  /*10600*/  UIADD3 UR6, UR6, UR4, URZ ;  /* 0x0000000406067290 */ /* 0x000fe2000fffe03f */
[----:B------:R0:W5:Y:S01]  /*10610*/  @P0 LDG.E R34, desc[UR48][R2.64] ;  /* 0x0000003002220981 */ /* 0x000162000c1e1900 */
[----:B------:R-:W-:Y:S02]  /*10620*/  UP2UR UR52, UPR, URZ, 0x4 ;  /* 0x000000043f347883 */ /* 0x000fe40008000000 */
[----:B------:R-:W-:-:S04]  /*10630*/  USHF.L.U32 UR42, UR6, 0x7, URZ ;  /* 0x00000007062a7899 */ /* 0x000fc8000800063f */
[----:B------:R-:W-:Y:S01]  /*10640*/  UIADD3 UR6, UR42, 0x7f, URZ ;  /* 0x0000007f2a067890 */ /* 0x000fe2000fffe03f */
[----:B------:R-:W-:Y:S01]  /*10650*/  @UP2 ULDC UR4, c[0x0][0x44c] ;  /* 0x0001130000042ab9 */ /* 0x000fe20000000800 */
[----:B------:R-:W-:Y:S02]  /*10660*/  @UP2 ULDC UR7, c[0x0][0x450] ;  /* 0x0001140000072ab9 */ /* 0x000fe40000000800 */
[----:B------:R-:W-:-:S04]  /*10670*/  UIMAD.WIDE.U32 UR4, UR6, UR4, URZ ;  /* 0x00000004060472a5 */ /* 0x000fc8000f8e003f */
[----:B------:R-:W-:-:S03]  /*10680*/  @UP2 USHF.R.U32.HI UR6, URZ, UR7, UR5 ;  /* 0x000000073f062299 */ /* 0x000fc60008011605 */
[----:B------:R-:W-:Y:S01]  /*10690*/  ULDC.64 UR4, c[0x0][0x9e0] ;  /* 0x0002780000047ab9 */ /* 0x000fe20000000a00 */
[----:B------:R-:W-:Y:S02]  /*106a0*/  UIADD3 UR6, UR46, UR6, URZ ;  /* 0x000000062e067290 */ /* 0x000fe4000fffe03f */
[----:B------:R-:W-:Y:S02]  /*106b0*/  UISETP.GE.AND UP0, UPT, UR5, 0x1, UPT ;  /* 0x000000010500788c */ /* 0x000fe4000bf06270 */
[----:B------:R-:W-:-:S04]  /*106c0*/  UIADD3 UR4, UR6, UR4, URZ ;  /* 0x0000000406047290 */ /* 0x000fc8000fffe03f */
[----:B------:R-:W-:-:S13]  /*106d0*/  PLOP3.LUT P0, PT, PT, PT, UP0, 0x40, 0x0 ;  /* 0x000000000000781c */ /* 0x000fda0003f0e808 */
[----:B0-----:R-:W-:Y:S05]  /*106e0*/  @P0 BRA `(.L_x_1095) ;  /* 0x0000000000440947 */ /* 0x001fea0003800000 */
        /* <DEDUP_REMOVED lines=10> */
.L_x_1096:
[----:B------:R-:W-:-:S11]  /*10790*/  UISETP.NE.AND UP1, UPT, UR5, 0x1, UPT ;  /* 0x000000010500788c */ /* 0x000fd6000bf25270 */
[----:B------:R-:W-:Y:S02]  /*107a0*/  @UP1 ULDC.64 UR10, c[0x0][0x9e8] ;  /* 0x00027a00000a1ab9 */ /* 0x000fe40000000a00 */
[----:B------:R-:W-:-:S04]  /*107b0*/  UIMAD.WIDE.U32 UR6, UR8, UR10, URZ ;  /* 0x0000000a080672a5 */ /* 0x000fc8000f8e003f */
[----:B------:R-:W-:-:S12]  /*107c0*/  @UP1 USHF.R.U32.HI UR8, URZ, UR11, UR7 ;  /* 0x0000000b3f081299 */ /* 0x000fd80008011607 */
.L_x_1097:
[----:B------:R-:W-:-:S04]  /*107d0*/  UIMAD UR8, UR8, UR5, UR5 ;  /* 0x00000005080872a4 */ /* 0x000fc8000f8e0205 */
[----:B------:R-:W-:-:S04]  /*107e0*/  UISETP.LT.AND UP1, UPT, UR4, UR8, UPT ;  /* 0x000000080400728c */ /* 0x000fc8000bf21270 */
[----:B------:R-:W-:-:S12]  /*107f0*/  USEL UR4, UR4, UR8, UP1 ;  /* 0x0000000804047287 */ /* 0x000fd80008800000 */
.L_x_1095:
[----:B------:R-:W-:Y:S01]  /*10800*/  UISETP.NE.AND UP1, UPT, UR52, URZ, UPT ;  /* 0x0000003f3400728c */ /* 0x000fe2000bf25270 */
[----:B------:R-:W-:Y:S01]  /*10810*/  PLOP3.LUT P0, PT, PT, PT, UP0, 0x40, 0x0 ;  /* 0x000000000000781c */ /* 0x000fe20003f0e808 */
[----:B------:R-:W-:-:S04]  /*10820*/  UIADD3 UR4, UR4, 0x7f, URZ ;  /* 0x0000007f04047890 */ /* 0x000fc8000fffe03f */
[----:B------:R-:W-:-:S04]  /*10830*/  USHF.R.S32.HI UR8, URZ, 0x1f, UR4 ;  /* 0x0000001f3f087899 */ /* 0x000fc80008011404 */
[----:B------:R-:W-:Y:S01]  /*10840*/  ULEA.HI UR8, UR8, UR4, URZ, 0x7 ;  /* 0x0000000408087291 */ /* 0x000fe2000f8f383f */
[----:B------:R-:W-:Y:S01]  /*10850*/  @UP1 ULDC UR6, c[0x0][0x44c] ;  /* 0x0001130000061ab9 */ /* 0x000fe20000000800 */
[----:B------:R-:W-:Y:S01]  /*10860*/  @UP1 ULDC UR9, c[0x0][0x450] ;  /* 0x0001140000091ab9 */ /* 0x000fe20000000800 */
[----:B------:R-:W-:Y:S02]  /*10870*/  UIMAD.WIDE.U32 UR6, UR42, UR6, URZ ;  /* 0x000000062a0672a5 */ /* 0x000fe4000f8e003f */
[----:B------:R-:W-:Y:S01]  /*10880*/  UMOV UR4, UR42 ;  /* 0x0000002a00047c82 */ /* 0x000fe20008000000 */
[----:B------:R-:W-:Y:S02]  /*10890*/  USHF.R.S32.HI UR8, URZ, 0x7, UR8 ;  /* 0x000000073f087899 */ /* 0x000fe40008011408 */
[----:B------:R-:W-:Y:S02]  /*108a0*/  @UP1 USHF.R.U32.HI UR4, URZ, UR9, UR7 ;  /* 0x000000093f041299 */ /* 0x000fe40008011607 */
[----:B------:R-:W-:-:S02]  /*108b0*/  UISETP.LT.AND UP1, UPT, UR38, UR8, UPT ;  /* 0x000000082600728c */ /* 0x000fc4000bf21270 */
[----:B------:R-:W-:Y:S01]  /*108c0*/  UIADD3 UR4, UR39, UR4, URZ ;  /* 0x0000000427047290 */ /* 0x000fe2000fffe03f */
[----:B------:R-:W-:Y:S01]  /*108d0*/  ULDC UR6, c[0x0][0x9dc] ;  /* 0x0002770000067ab9 */ /* 0x000fe20000000800 */
[----:B------:R-:W-:Y:S02]  /*108e0*/  USEL UR44, UR38, UR8, UP1 ;  /* 0x00000008262c7287 */ /* 0x000fe40008800000 */
[----:B------:R-:W-:Y:S01]  /*108f0*/  UIADD3 UR8, UR4, -UR6, URZ ;  /* 0x8000000604087290 */ /* 0x000fe2000fffe03f */
[----:B------:R-:W-:Y:S11]  /*10900*/  @P0 BRA `(.L_x_1098) ;  /* 0x0000000000440947 */ /* 0x000ff60003800000 */
        /* <DEDUP_REMOVED lines=10> */
.L_x_1099:
[----:B------:R-:W-:-:S11]  /*109b0*/  UISETP.NE.AND UP0, UPT, UR5, 0x1, UPT ;  /* 0x000000010500788c */ /* 0x000fd6000bf05270 */
[----:B------:R-:W-:Y:S02]  /*109c0*/  @UP0 ULDC.64 UR10, c[0x0][0x9e8] ;  /* 0x00027a00000a0ab9 */ /* 0x000fe40000000a00 */
[----:B------:R-:W-:-:S04]  /*109d0*/  UIMAD.WIDE.U32 UR6, UR4, UR10, URZ ;  /* 0x0000000a040672a5 */ /* 0x000fc8000f8e003f */
[----:B------:R-:W-:-:S12]  /*109e0*/  @UP0 USHF.R.U32.HI UR4, URZ, UR11, UR7 ;  /* 0x0000000b3f040299 */ /* 0x000fd80008011607 */
.L_x_1100:
[----:B------:R-:W-:-:S04]  /*109f0*/  UIMAD UR4, UR4, UR5, URZ ;  /* 0x00000005040472a4 */ /* 0x000fc8000f8e023f */
[----:B------:R-:W-:-:S04]  /*10a00*/  UISETP.LT.AND UP0, UPT, UR8, UR4, UPT ;  /* 0x000000040800728c */ /* 0x000fc8000bf01270 */
[----:B------:R-:W-:-:S12]  /*10a10*/  USEL UR8, UR8, UR4, !UP0 ;  /* 0x0000000408087287 */ /* 0x000fd8000c000000 */
.L_x_1098:
[----:B------:R-:W-:Y:S01]  /*10a20*/  USHF.R.S32.HI UR4, URZ, 0x1f, UR8 ;  /* 0x0000001f3f047899 */ /* 0x000fe20008011408 */
[----:B------:R-:W-:Y:S03]  /*10a30*/  BSSY B7, `(.L_x_1101) ;  /* 0x0000384000077945 */ /* 0x000fe60003800000 */
[----:B------:R-:W-:-:S04]  /*10a40*/  ULEA.HI UR4, UR4, UR8, URZ, 0x7 ;  /* 0x0000000804047291 */ /* 0x000fc8000f8f383f */
[----:B------:R-:W-:-:S04]  /*10a50*/  USHF.R.S32.HI UR4, URZ, 0x7, UR4 ;  /* 0x000000073f047899 */ /* 0x000fc80008011404 */
[----:B------:R-:W-:-:S04]  /*10a60*/  UISETP.LT.AND UP0, UPT, URZ, UR4, UPT ;  /* 0x000000043f00728c */ /* 0x000fc8000bf01270 */
[----:B------:R-:W-:-:S04]  /*10a70*/  USEL UR45, URZ, UR4, !UP0 ;  /* 0x000000043f2d7287 */ /* 0x000fc8000c000000 */
[----:B------:R-:W-:-:S06]  /*10a80*/  UISETP.GT.AND UP0, UPT, UR44, UR45, UPT ;  /* 0x0000002d2c00728c */ /* 0x000fcc000bf04270 */
[----:B------:R-:W-:-:S13]  /*10a90*/  PLOP3.LUT P0, PT, PT, PT, UP0, 0x80, 0x0 ;  /* 0x000000000000781c */ /* 0x000fda0003f0f008 */
[----:B------:R-:W-:Y:S05]  /*10aa0*/  @P0 BRA `(.L_x_1102) ;  /* 0x0000000000480947 */ /* 0x000fea0003800000 */
[----:B------:R-:W0:Y:S02]  /*10ab0*/  S2R R0, SR_TID.X ;  /* 0x0000000000007919 */ /* 0x000e240000002100 */
[----:B0-----:R-:W-:-:S04]  /*10ac0*/  LOP3.LUT R0, R0, 0x7f, RZ, 0xc0, !PT ;  /* 0x0000007f00007812 */ /* 0x001fc800078ec0ff */
[----:B------:R-:W-:-:S13]  /*10ad0*/  ISETP.NE.AND P1, PT, R0, RZ, PT ;  /* 0x000000ff0000720c */ /* 0x000fda0003f25270 */
[----:B------:R-:W-:Y:S05]  /*10ae0*/  @P1 BRA `(.L_x_1103) ;  /* 0x0000003400e01947 */ /* 0x000fea0003800000 */
[----:B------:R-:W0:Y:S01]  /*10af0*/  S2R R7, SR_LANEID ;  /* 0x0000000000077919 */ /* 0x000e220000000000 */
[----:B------:R-:W-:Y:S01]  /*10b00*/  VOTEU.ANY UR4, UPT, PT ;  /* 0x0000000000047886 */ /* 0x000fe200038e0100 */
[----:B------:R-:W1:Y:S01]  /*10b10*/  LDC.64 R2, c[0x0][0xc80] ;  /* 0x00032000ff027b82 */ /* 0x000e620000000a00 */
[----:B------:R-:W0:Y:S08]  /*10b20*/  FLO.U32 R0, UR4 ;  /* 0x0000000400007d00 */ /* 0x000e3000080e0000 */
[----:B------:R-:W1:Y:S01]  /*10b30*/  POPC R5, UR4 ;  /* 0x0000000400057d09 */ /* 0x000e620008000000 */
[----:B0-----:R-:W-:-:S13]  /*10b40*/  ISETP.EQ.U32.AND P0, PT, R0, R7, PT ;  /* 0x000000070000720c */ /* 0x001fda0003f02070 */
[----:B-1----:R-:W2:Y:S01]  /*10b50*/  @P0 ATOMG.E.ADD.STRONG.GPU PT, R3, desc[UR48][R2.64], R5 ;  /* 0x00000005020309a8 */ /* 0x002ea200081ee1f0 */
[----:B------:R-:W0:Y:S02]  /*10b60*/  S2R R4, SR_LTMASK ;  /* 0x0000000000047919 */ /* 0x000e240000003900 */
[----:B0-----:R-:W-:-:S04]  /*10b70*/  LOP3.LUT R4, R4, UR4, RZ, 0xc0, !PT ;  /* 0x0000000404047c12 */ /* 0x001fc8000f8ec0ff */
[----:B------:R-:W0:Y:S01]  /*10b80*/  POPC R7, R4 ;  /* 0x0000000400077309 */ /* 0x000e220000000000 */
[----:B--2---:R-:W0:Y:S02]  /*10b90*/  SHFL.IDX PT, R0, R3, R0, 0x1f ;  /* 0x00001f0003007589 */ /* 0x004e2400000e0000 */
[----:B0-----:R-:W-:-:S05]  /*10ba0*/  IADD3 R0, R0, UR51, R7 ;  /* 0x0000003300007c10 */ /* 0x001fca000fffe007 */
[----:B------:R2:W-:Y:S01]  /*10bb0*/  STL [R1+0xc], R0 ;  /* 0x00000c0001007387 */ /* 0x0005e20000100800 */
[----:B------:R-:W-:Y:S05]  /*10bc0*/  BRA `(.L_x_1103) ;  /* 0x0000003400a87947 */ /* 0x000fea0003800000 */
.L_x_1102:
        /* <DEDUP_REMOVED lines=19> */
[----:B0----5:R-:W-:Y:S05]  /*10d00*/  CALL.ABS.NOINC R2 ;  /* 0x0000000002007343 */ /* 0x021fea0003c00000 */
.L_x_1105:
[----:B------:R-:W-:Y:S05]  /*10d10*/  BSYNC B6 ;  /* 0x0000000000067941 */ /* 0x000fea0003800000 */
.L_x_1104:
        /* <DEDUP_REMOVED lines=22> */
.L_x_1107:
[----:B------:R-:W-:Y:S05]  /*10e80*/  BSYNC B6 ;  /* 0x0000000000067941 */ /* 0x000fea0003800000 */
.L_x_1106:
        /* <DEDUP_REMOVED lines=20> */
.L_x_1109:
[----:B------:R-:W-:Y:S05]  /*10fd0*/  BSYNC B6 ;  /* 0x0000000000067941 */ /* 0x000fea0003800000 */
.L_x_1108:
        /* <DEDUP_REMOVED lines=19> */
.L_x_1111:
[----:B------:R-:W-:Y:S05]  /*11110*/  BSYNC B6 ;  /* 0x0000000000067941 */ /* 0x000fea0003800000 */
.L_x_1110:
[----:B------:R-:W-:Y:S01]  /*11120*/  ULDC.64 UR4, c[0x0][0x9f8] ;  /* 0x00027e0000047ab9 */ /* 0x000fe20000000a00 */
[----:B------:R-:W-:Y:S01]  /*11130*/  IMAD.U32 R24, RZ, RZ, UR36 ;  /* 0x00000024ff187e24 */ /* 0x000fe2000f8e00ff */
[----:B------:R-:W-:Y:S01]  /*11140*/  UISETP.NE.U32.AND UP0, UPT, UR4, URZ, UPT ;  /* 0x0000003f0400728c */ /* 0x000fe2000bf05070 */
[----:B------:R-:W0:Y:S03]  /*11150*/  LDC R10, c[0x0][0x430] ;  /* 0x00010c00ff0a7b82 */ /* 0x000e260000000800 */
[----:B------:R-:W-:-:S06]  /*11160*/  UISETP.NE.AND.EX UP0, UPT, UR5, URZ, UPT, UP0 ;  /* 0x0000003f0500728c */ /* 0x000fcc000bf05300 */
[----:B------:R-:W-:-:S05]  /*11170*/  PLOP3.LUT P0, PT, PT, PT, UP0, 0x80, 0x0 ;  /* 0x000000000000781c */ /* 0x000fca0003f0f008 */
[----:B------:R-:W-:Y:S02]  /*11180*/  @UP0 ULDC.64 UR4, c[0x0][0x9f8] ;  /* 0x00027e0000040ab9 */ /* 0x000fe40000000a00 */
[----:B------:R-:W-:-:S06]  /*11190*/  @UP0 UIMAD.WIDE UR4, UR36, 0x4, UR4 ;  /* 0x00000004240408a5 */ /* 0x000fcc000f8e0204 */
[----:B------:R-:W-:Y:S01]  /*111a0*/  IMAD.U32 R2, RZ, RZ, UR4 ;  /* 0x00000004ff027e24 */ /* 0x000fe2000f8e00ff */
[----:B------:R-:W-:Y:S01]  /*111b0*/  ULDC UR4, c[0x0][0xc48] ;  /* 0x0003120000047ab9 */ /* 0x000fe20000000800 */
[----:B------:R-:W-:-:S05]  /*111c0*/  IMAD.U32 R3, RZ, RZ, UR5 ;  /* 0x00000005ff037e24 */ /* 0x000fca000f8e00ff */
[----:B------:R1:W5:Y:S01]  /*111d0*/  @P0 LDG.E R24, desc[UR48][R2.64] ;  /* 0x0000003002180981 */ /* 0x000362000c1e1900 */
[----:B------:R-:W-:Y:S01]  /*111e0*/  IMAD.U32 R8, RZ, RZ, UR44 ;  /* 0x0000002cff087e24 */ /* 0x000fe2000f8e00ff */
[----:B------:R-:W-:Y:S01]  /*111f0*/  UMOV UR5, 0xffffffff ;  /* 0xffffffff00057882 */ /* 0x000fe20000000000 */
[----:B------:R-:W-:-:S03]  /*11200*/  IMAD.U32 R22, RZ, RZ, UR4 ;  /* 0x00000004ff167e24 */ /* 0x000fc6000f8e00ff */
[----:B------:R-:W-:Y:S01]  /*11210*/  LEA R8, R8, 0xffffff80, 0x7 ;  /* 0xffffff8008087811 */ /* 0x000fe200078e38ff */
[----:B------:R-:W-:Y:S06]  /*11220*/  BRA.DIV UR5, `(.L_x_1112) ;  /* 0x0000003a05507947 */ /* 0x000fec000b800000 */
.L_x_1183:
[----:B------:R-:W1:Y:S01]  /*11230*/  S2R R0, SR_TID.X ;  /* 0x0000000000007919 */ /* 0x000e620000002100 */
[----:B0-----:R-:W-:Y:S02]  /*11240*/  ISETP.NE.AND P1, PT, R10, 0x1, PT ;  /* 0x000000010a00780c */ /* 0x001fe40003f25270 */
[----:B-----5:R-:W-:Y:S02]  /*11250*/  SHF.R.S32.HI R33, RZ, 0x1f, R24 ;  /* 0x0000001fff217819 */ /* 0x020fe40000011418 */
[----:B------:R-:W-:-:S09]  /*11260*/  LOP3.LUT R16, R16, 0xffffffbf, RZ, 0xc0, !PT ;  /* 0xffffffbf10107812 */ /* 0x000fd200078ec0ff */
[----:B------:R-:W0:Y:S01]  /*11270*/  @P1 LDC R5, c[0x0][0x434] ;  /* 0x00010d00ff051b82 */ /* 0x000e220000000800 */
[----:B------:R-:W-:-:S07]  /*11280*/  @P1 LOP3.LUT R16, R16, 0x40, RZ, 0xfc, !PT ;  /* 0x0000004010101812 */ /* 0x000fce00078efcff */
[----:B------:R-:W2:Y:S01]  /*11290*/  @P1 LDC R7, c[0x0][0x438] ;  /* 0x00010e00ff071b82 */ /* 0x000ea20000000800 */
[C---:B-1----:R-:W-:Y:S01]  /*112a0*/  LOP3.LUT R2, R0.reuse, 0x7f, RZ, 0xc0, !PT ;  /* 0x0000007f00027812 */ /* 0x042fe200078ec0ff */
[----:B------:R-:W-:-:S03]  /*112b0*/  IMAD.SHL.U32 R0, R0, 0x20, RZ ;  /* 0x0000002000007824 */ /* 0x000fc600078e00ff */
[----:B------:R-:W-:-:S04]  /*112c0*/  SHF.R.U32.HI R2, RZ, 0x2, R2 ;  /* 0x00000002ff027819 */ /* 0x000fc80000011602 */
[----:B------:R-:W-:-:S04]  /*112d0*/  LOP3.LUT R0, R2, 0x60, R0, 0xf8, !PT ;  /* 0x0000006002007812 */ /* 0x000fc800078ef800 */
[----:B------:R-:W-:-:S04]  /*112e0*/  LOP3.LUT R9, R0, R8, RZ, 0xfc, !PT ;  /* 0x0000000800097212 */ /* 0x000fc800078efcff */
[C---:B------:R-:W-:Y:S01]  /*112f0*/  ISETP.GE.AND P0, PT, R9.reuse, UR41, PT ;  /* 0x0000002909007c0c */ /* 0x040fe2000bf06270 */
[----:B------:R-:W-:-:S04]  /*11300*/  IMAD.IADD R0, R9, 0x1, R34 ;  /* 0x0000000109007824 */ /* 0x000fc800078e0222 */
[----:B0-----:R-:W-:-:S04]  /*11310*/  @P1 IMAD.HI.U32 R4, R0, R5, RZ ;  /* 0x0000000500041227 */ /* 0x001fc800078e00ff */
[----:B------:R-:W-:Y:S01]  /*11320*/  IMAD.MOV.U32 R6, RZ, RZ, R0 ;  /* 0x000000ffff067224 */ /* 0x000fe200078e0000 */
[----:B--2---:R-:W-:-:S03]  /*11330*/  @P1 SHF.R.U32.HI R6, RZ, R7, R4 ;  /* 0x00000007ff061219 */ /* 0x004fc60000011604 */
[----:B------:R-:W0:Y:S01]  /*11340*/  @!P0 LDC.64 R2, c[0x0][0x428] ;  /* 0x00010a00ff028b82 */ /* 0x000e220000000a00 */
[--C-:B------:R-:W-:Y:S01]  /*11350*/  @!P0 SHF.R.S32.HI R5, RZ, 0x1f, R6.reuse ;  /* 0x0000001fff058819 */ /* 0x100fe20000011406 */
[----:B------:R-:W-:Y:S02]  /*11360*/  @!P0 IMAD.MOV.U32 R4, RZ, RZ, R6 ;  /* 0x000000ffff048224 */ /* 0x000fe400078e0006 */
[-C--:B0-----:R-:W-:Y:S02]  /*11370*/  @!P0 IMAD R7, R33, R2.reuse, RZ ;  /* 0x0000000221078224 */ /* 0x081fe400078e02ff */
        /* <DEDUP_REMOVED lines=8> */
[----:B------:R-:W-:Y:S01]  /*11400*/  IMAD R5, RZ, RZ, -UR36 ;  /* 0x80000024ff057e24 */ /* 0x000fe2000f8e02ff */
[----:B------:R-:W-:-:S03]  /*11410*/  LOP3.LUT R16, R16, 0xffffffdf, RZ, 0xc0, !PT ;  /* 0xffffffdf10107812 */ /* 0x000fc600078ec0ff */
[----:B------:R-:W-:Y:S02]  /*11420*/  IMAD R22, R22, R5, UR37 ;  /* 0x0000002516167e24 */ /* 0x000fe4000f8e0205 */
[----:B------:R-:W-:Y:S02]  /*11430*/  IMAD.MOV R5, RZ, RZ, -R6 ;  /* 0x000000ffff057224 */ /* 0x000fe400078e0a06 */
[----:B0-----:R-:W-:Y:S01]  /*11440*/  IMAD.U32 R2, RZ, RZ, UR50 ;  /* 0x00000032ff027e24 */ /* 0x001fe2000f8e00ff */
[----:B------:R-:W-:Y:S01]  /*11450*/  SHF.R.S32.HI R26, RZ, 0x1f, R22 ;  /* 0x0000001fff1a7819 */ /* 0x000fe20000011416 */
[----:B------:R-:W-:-:S03]  /*11460*/  IMAD R5, R10, R5, R0 ;  /* 0x000000050a057224 */ /* 0x000fc600078e0200 */
[----:B------:R-:W-:-:S13]  /*11470*/  ISETP.NE.AND P2, PT, R2, 0x3, PT ;  /* 0x000000030200780c */ /* 0x000fda0003f45270 */
[----:B------:R-:W-:Y:S01]  /*11480*/  @P2 LOP3.LUT R16, R16, 0x20, RZ, 0xfc, !PT ;  /* 0x0000002010102812 */ /* 0x000fe200078efcff */
[----:B------:R-:W-:Y:S06]  /*11490*/  @!P2 BRA `(.L_x_1113) ;  /* 0x000000000004a947 */ /* 0x000fec0003800000 */
[----:B------:R-:W-:Y:S01]  /*114a0*/  BPT.TRAP 0x1 ;  /* 0x000000040000795c */ /* 0x000fe20000300000 */
.L_x_1113:
[----:B------:R-:W-:Y:S01]  /*114b0*/  IMAD R0, R19, 0x8, R17 ;  /* 0x0000000813007824 */ /* 0x000fe200078e0211 */
[----:B------:R-:W-:Y:S01]  /*114c0*/  SHF.L.U32 R21, R23, 0x1f, RZ ;  /* 0x0000001f17157819 */ /* 0x000fe200000006ff */
[----:B------:R-:W-:Y:S01]  /*114d0*/  BSSY B0, `(.L_x_1114) ;  /* 0x0000004000007945 */ /* 0x000fe20003800000 */
[----:B------:R-:W-:Y:S02]  /*114e0*/  SHF.R.S32.HI R18, RZ, 0x1f, R5 ;  /* 0x0000001fff127819 */ /* 0x000fe40000011405 */
[----:B------:R-:W0:Y:S02]  /*114f0*/  SYNCS.PHASECHK.TRANS64.TRYWAIT P0, [R0+URZ+0x22880], R21 ;  /* 0x02288015000075a7 */ /* 0x000e24000800017f */
[----:B0-----:R-:W-:Y:S05]  /*11500*/  @!P0 BRA `(.L_x_1115) ;  /* 0x0000003400c48947 */ /* 0x001fea0003800000 */
.L_x_1184:
[----:B------:R-:W-:Y:S05]  /*11510*/  BSYNC B0 ;  /* 0x0000000000007941 */ /* 0x000fea0003800000 */
.L_x_1114:
[----:B------:R-:W1:Y:S01]  /*11520*/  S2R R7, SR_TID.X ;  /* 0x0000000000077919 */ /* 0x000e620000002100 */
[----:B------:R-:W-:Y:S01]  /*11530*/  ULDC.64 UR4, c[0x0][0x328] ;  /* 0x0000ca0000047ab9 */ /* 0x000fe20000000a00 */
[----:B-----5:R-:W-:Y:S01]  /*11540*/  SHF.R.S32.HI R20, RZ, 0x1f, R4 ;  /* 0x0000001fff147819 */ /* 0x020fe20000011404 */
[----:B------:R-:W-:Y:S01]  /*11550*/  IMAD R6, R18, UR4, RZ ;  /* 0x0000000412067c24 */ /* 0x000fe2000f8e02ff */
[----:B------:R-:W-:Y:S01]  /*11560*/  ULDC.64 UR6, c[0x0][0x318] ;  /* 0x0000c60000067ab9 */ /* 0x000fe20000000a00 */
[----:B------:R-:W-:Y:S01]  /*11570*/  IMAD.WIDE.U32 R2, R5, UR4, RZ ;  /* 0x0000000405027c25 */ /* 0x000fe2000f8e00ff */
[----:B------:R-:W-:-:S03]  /*11580*/  LOP3.LUT P1, RZ, R16, 0x1, RZ, 0xc0, !PT ;  /* 0x0000000110ff7812 */ /* 0x000fc6000782c0ff */
[----:B------:R-:W-:Y:S01]  /*11590*/  IMAD R6, R5, UR5, R6 ;  /* 0x0000000505067c24 */ /* 0x000fe2000f8e0206 */
[----:B------:R-:W-:-:S03]  /*115a0*/  ULDC.64 UR4, c[0x0][0x338] ;  /* 0x0000ce0000047ab9 */ /* 0x000fc60000000a00 */
[----:B------:R-:W-:Y:S02]  /*115b0*/  IMAD.IADD R3, R3, 0x1, R6 ;  /* 0x0000000103037824 */ /* 0x000fe400078e0206 */
[----:B------:R-:W-:Y:S02]  /*115c0*/  IMAD R6, R20, UR4, RZ ;  /* 0x0000000414067c24 */ /* 0x000fe4000f8e02ff */
[----:B------:R-:W-:-:S04]  /*115d0*/  IMAD.WIDE.U32 R2, R4, UR4, R2 ;  /* 0x0000000404027c25 */ /* 0x000fc8000f8e0002 */
[----:B------:R-:W-:Y:S01]  /*115e0*/  IMAD R6, R4, UR5, R6 ;  /* 0x0000000504067c24 */ /* 0x000fe2000f8e0206 */
[----:B------:R-:W-:Y:S02]  /*115f0*/  ULDC.64 UR4, c[0x0][0x330] ;  /* 0x0000cc0000047ab9 */ /* 0x000fe40000000a00 */
[----:B------:R-:W-:Y:S02]  /*11600*/  IMAD R9, R26, UR4, RZ ;  /* 0x000000041a097c24 */ /* 0x000fe4000f8e02ff */
[----:B------:R-:W-:Y:S02]  /*11610*/  IMAD.IADD R3, R3, 0x1, R6 ;  /* 0x0000000103037824 */ /* 0x000fe400078e0206 */
[C---:B------:R-:W-:Y:S02]  /*11620*/  IMAD R9, R22.reuse, UR5, R9 ;  /* 0x0000000516097c24 */ /* 0x040fe4000f8e0209 */
[----:B------:R-:W-:Y:S01]  /*11630*/  IMAD.WIDE.U32 R2, R22, UR4, R2 ;  /* 0x0000000416027c25 */ /* 0x000fe2000f8e0002 */
[----:B------:R-:W-:Y:S01]  /*11640*/  UMOV UR4, 0xffffffff ;  /* 0xffffffff00047882 */ /* 0x000fe20000000000 */
[----:B-1----:R-:W-:-:S02]  /*11650*/  LOP3.LUT R7, R7, 0x7f, RZ, 0xc0, !PT ;  /* 0x0000007f07077812 */ /* 0x002fc400078ec0ff */
[----:B------:R-:W-:Y:S01]  /*11660*/  IMAD R6, R19, 0x4000, R37 ;  /* 0x0000400013067824 */ /* 0x000fe200078e0225 */
[----:B------:R-:W-:Y:S02]  /*11670*/  IADD3 R10, P0, R2, UR6, RZ ;  /* 0x00000006020a7c10 */ /* 0x000fe4000ff1e0ff */
[----:B------:R-:W-:Y:S02]  /*11680*/  SHF.R.U32.HI R7, RZ, 0x2, R7 ;  /* 0x00000002ff077819 */ /* 0x000fe40000011607 */
[----:B------:R-:W-:Y:S02]  /*11690*/  IADD3.X R9, R3, UR7, R9, P0, !PT ;  /* 0x0000000703097c10 */ /* 0x000fe400087fe409 */
[----:B------:R-:W-:-:S04]  /*116a0*/  IADD3 R8, -R7, UR41, -R8 ;  /* 0x0000002907087c10 */ /* 0x000fc8000fffe908 */
[----:B------:R-:W-:Y:S01]  /*116b0*/  ISETP.GE.AND P4, PT, R8, 0x1, PT ;  /* 0x000000010800780c */ /* 0x000fe20003f86270 */
[----:B------:R-:W-:-:S12]  /*116c0*/  BRA.DIV UR4, `(.L_x_1116) ;  /* 0x0000003604687947 */ /* 0x000fd8000b800000 */
[----:B------:R-:W1:Y:S01]  /*116d0*/  SHFL.IDX PT, R2, R10, RZ, 0x1c1f ;  /* 0x001c1fff0a027589 */ /* 0x000e6200000e0000 */
[----:B------:R-:W-:Y:S02]  /*116e0*/  LOP3.LUT P6, RZ, R16, 0x2, RZ, 0xc0, !PT ;  /* 0x0000000210ff7812 */ /* 0x000fe400078cc0ff */
[----:B------:R-:W-:Y:S01]  /*116f0*/  IADD3 R6, R17, R6, R29 ;  /* 0x0000000611067210 */ /* 0x000fe20007ffe01d */
[----:B------:R-:W2:Y:S01]  /*11700*/  SHFL.IDX PT, R3, R9, RZ, 0x1c1f ;  /* 0x001c1fff09037589 */ /* 0x000ea200000e0000 */
[C---:B------:R-:W-:Y:S02]  /*11710*/  ISETP.GE.AND P3, PT, R8.reuse, 0x21, PT ;  /* 0x000000210800780c */ /* 0x040fe40003f66270 */
[----:B------:R-:W-:Y:S01]  /*11720*/  ISETP.GE.AND P2, PT, R8, 0x41, PT ;  /* 0x000000410800780c */ /* 0x000fe20003f46270 */
[----:B------:R-:W-:Y:S01]  /*11730*/  IMAD.IADD R7, R30, 0x1, R6 ;  /* 0x000000011e077824 */ /* 0x000fe200078e0206 */
[----:B------:R-:W-:Y:S02]  /*11740*/  ISETP.GE.AND P5, PT, R8, 0x61, PT ;  /* 0x000000610800780c */ /* 0x000fe40003fa6270 */
[----:B-1----:R-:W-:-:S05]  /*11750*/  IADD3 R2, P0, R32, R2, RZ ;  /* 0x0000000220027210 */ /* 0x002fca0007f1e0ff */
[----:B--2---:R-:W-:Y:S01]  /*11760*/  IMAD.X R3, RZ, RZ, R3, P0 ;  /* 0x000000ffff037224 */ /* 0x004fe200000e0603 */
[----:B------:R-:W-:-:S13]  /*11770*/  ISETP.LT.OR P0, PT, R8, 0x1, P6 ;  /* 0x000000010800780c */ /* 0x000fda0003701670 */
[----:B------:R-:W-:Y:S01]  /*11780*/  @!PT LDS RZ, [RZ] ;  /* 0x00000000fffff984 */ /* 0x000fe20000000800 */
        /* <DEDUP_REMOVED lines=13> */
[----:B------:R-:W3:Y:S01]  /*11860*/  SHFL.IDX PT, R9, R9, 0x3, 0x1c1f ;  /* 0x007c1f0009097f89 */ /* 0x000ee200000e0000 */
[----:B-1----:R-:W-:-:S05]  /*11870*/  IADD3 R2, P0, R32, R2, RZ ;  /* 0x0000000220027210 */ /* 0x002fca0007f1e0ff */
[----:B--2---:R-:W-:Y:S01]  /*11880*/  IMAD.X R3, RZ, RZ, R3, P0 ;  /* 0x000000ffff037224 */ /* 0x004fe200000e0603 */
[----:B------:R-:W-:-:S13]  /*11890*/  ISETP.LT.OR P0, PT, R8, 0x41, P6 ;  /* 0x000000410800780c */ /* 0x000fda0003701670 */
[----:B------:R-:W-:Y:S01]  /*118a0*/  LDGSTS.E.BYPASS.LTC128B.128 [R6+0xa400], desc[UR48][R2.64], !P0 ;  /* 0x0a40000002067fae */ /* 0x000fe2000c101d70 */
[----:B------:R-:W-:-:S13]  /*118b0*/  ISETP.LT.OR P0, PT, R8, 0x41, P1 ;  /* 0x000000410800780c */ /* 0x000fda0000f01670 */
[----:B------:R1:W-:Y:S04]  /*118c0*/  LDGSTS.E.BYPASS.LTC128B.128 [R7+0xa400], desc[UR48][R2.64+0x40], !P0 ;  /* 0x0a40004002077fae */ /* 0x0003e8000c101d70 */
[----:B-1-3--:R1:W2:Y:S02]  /*118d0*/  SHFL.IDX PT, R2, R10, 0x3, 0x1c1f ;  /* 0x007c1f000a027f89 */ /* 0x00a2a400000e0000 */
.L_x_1194:
        /* <DEDUP_REMOVED lines=12> */
.L_x_1117:
        /* <DEDUP_REMOVED lines=11> */
.L_x_1118:
[----:B------:R2:W-:Y:S01]  /*11a50*/  SYNCS.ARRIVE.TRANS64.A1T0 RZ, [R0+URZ+0x22870], RZ ;  /* 0x022870ff00ff79a7 */ /* 0x0005e2000810003f */
[----:B------:R-:W-:Y:S05]  /*11a60*/  @!P6 BRA `(.L_x_1119) ;  /* 0x000000000004e947 */ /* 0x000fea0003800000 */
[----:B------:R-:W-:Y:S01]  /*11a70*/  BPT.TRAP 0x1 ;  /* 0x000000040000795c */ /* 0x000fe20000300000 */
.L_x_1119:
[----:B------:R-:W3:Y:S01]  /*11a80*/  SYNCS.PHASECHK.TRANS64.TRYWAIT P0, [R0+URZ+0x22840], R21 ;  /* 0x02284015000075a7 */ /* 0x000ee2000800017f */
[----:B------:R-:W-:Y:S04]  /*11a90*/  BSSY B0, `(.L_x_1120) ;  /* 0x0000002000007945 */ /* 0x000fe80003800000 */
[----:B---3--:R-:W-:Y:S05]  /*11aa0*/  @!P0 BRA `(.L_x_1121) ;  /* 0x0000003400d08947 */ /* 0x008fea0003800000 */
.L_x_1195:
[----:B------:R-:W-:Y:S05]  /*11ab0*/  BSYNC B0 ;  /* 0x0000000000007941 */ /* 0x000fea0003800000 */
.L_x_1120:
[----:B------:R-:W-:Y:S01]  /*11ac0*/  ULDC.64 UR4, c[0x0][0x300] ;  /* 0x0000c00000047ab9 */ /* 0x000fe20000000a00 */
[----:B------:R-:W-:Y:S01]  /*11ad0*/  ULDC.64 UR6, c[0x0][0x2e8] ;  /* 0x0000ba0000067ab9 */ /* 0x000fe20000000a00 */
[----:B------:R-:W-:Y:S01]  /*11ae0*/  IMAD R18, R18, UR4, RZ ;  /* 0x0000000412127c24 */ /* 0x000fe2000f8e02ff */
[----:B------:R-:W-:Y:S01]  /*11af0*/  LOP3.LUT P1, RZ, R16, 0x4, RZ, 0xc0, !PT ;  /* 0x0000000410ff7812 */ /* 0x000fe2000782c0ff */
[----:B------:R-:W-:-:S04]  /*11b00*/  IMAD.WIDE.U32 R2, R5, UR4, RZ ;  /* 0x0000000405027c25 */ /* 0x000fc8000f8e00ff */
[----:B------:R-:W-:Y:S01]  /*11b10*/  IMAD R7, R5, UR5, R18 ;  /* 0x0000000505077c24 */ /* 0x000fe2000f8e0212 */
[----:B------:R-:W-:Y:S01]  /*11b20*/  ULDC.64 UR4, c[0x0][0x310] ;  /* 0x0000c40000047ab9 */ /* 0x000fe20000000a00 */
[----:B------:R-:W-:Y:S02]  /*11b30*/  IMAD R6, R19, 0x6000, R36 ;  /* 0x0000600013067824 */ /* 0x000fe400078e0224 */
[----:B------:R-:W-:Y:S02]  /*11b40*/  IMAD.IADD R3, R3, 0x1, R7 ;  /* 0x0000000103037824 */ /* 0x000fe400078e0207 */
[----:B------:R-:W-:Y:S02]  /*11b50*/  IMAD R5, R20, UR4, RZ ;  /* 0x0000000414057c24 */ /* 0x000fe4000f8e02ff */
[----:B------:R-:W-:-:S04]  /*11b60*/  IMAD.WIDE.U32 R2, R4, UR4, R2 ;  /* 0x0000000404027c25 */ /* 0x000fc8000f8e0002 */
[----:B------:R-:W-:Y:S01]  /*11b70*/  IMAD R5, R4, UR5, R5 ;  /* 0x0000000504057c24 */ /* 0x000fe2000f8e0205 */
[----:B------:R-:W-:-:S03]  /*11b80*/  ULDC.64 UR4, c[0x0][0x308] ;  /* 0x0000c20000047ab9 */ /* 0x000fc60000000a00 */
[----:B------:R-:W-:Y:S02]  /*11b90*/  IMAD.IADD R3, R3, 0x1, R5 ;  /* 0x0000000103037824 */ /* 0x000fe400078e0205 */
[----:B------:R-:W-:Y:S02]  /*11ba0*/  IMAD R5, R26, UR4, RZ ;  /* 0x000000041a057c24 */ /* 0x000fe4000f8e02ff */
[----:B------:R-:W-:Y:S01]  /*11bb0*/  IMAD.WIDE.U32 R2, R22, UR4, R2 ;  /* 0x0000000416027c25 */ /* 0x000fe2000f8e0002 */
[----:B------:R-:W-:-:S03]  /*11bc0*/  UMOV UR4, 0xffffffff ;  /* 0xffffffff00047882 */ /* 0x000fc60000000000 */
[----:B------:R-:W-:Y:S01]  /*11bd0*/  IMAD R5, R22, UR5, R5 ;  /* 0x0000000516057c24 */ /* 0x000fe2000f8e0205 */
[----:B------:R-:W-:-:S04]  /*11be0*/  IADD3 R4, P0, R2, UR6, RZ ;  /* 0x0000000602047c10 */ /* 0x000fc8000ff1e0ff */
[----:B------:R-:W-:Y:S01]  /*11bf0*/  IADD3.X R5, R3, UR7, R5, P0, !PT ;  /* 0x0000000703057c10 */ /* 0x000fe200087fe405 */
[----:B------:R-:W-:Y:S08]  /*11c00*/  BRA.DIV UR4, `(.L_x_1122) ;  /* 0x00000036048c7947 */ /* 0x000ff0000b800000 */
[----:B------:R-:W4:Y:S01]  /*11c10*/  SHFL.IDX PT, R14, R4, RZ, 0x1c1f ;  /* 0x001c1fff040e7589 */ /* 0x000f2200000e0000 */
[----:B------:R-:W-:Y:S01]  /*11c20*/  LOP3.LUT P6, RZ, R16, 0x8, RZ, 0xc0, !PT ;  /* 0x0000000810ff7812 */ /* 0x000fe200078cc0ff */
[C-C-:B------:R-:W-:Y:S02]  /*11c30*/  @P4 IMAD.IADD R7, R17.reuse, 0x1, R6.reuse ;  /* 0x0000000111074824 */ /* 0x140fe400078e0206 */
[----:B------:R-:W5:Y:S01]  /*11c40*/  SHFL.IDX PT, R2, R5, RZ, 0x1c1f ;  /* 0x001c1fff05027589 */ /* 0x000f6200000e0000 */
[----:B------:R-:W-:Y:S01]  /*11c50*/  @P3 IMAD.IADD R9, R17, 0x1, R6 ;  /* 0x0000000111093824 */ /* 0x000fe200078e0206 */
[----:B----4-:R-:W-:-:S05]  /*11c60*/  @P4 IADD3 R14, P0, R32, R14, RZ ;  /* 0x0000000e200e4210 */ /* 0x010fca0007f1e0ff */
[----:B-----5:R-:W-:Y:S01]  /*11c70*/  @P4 IMAD.X R3, RZ, RZ, R2, P0 ;  /* 0x000000ffff034224 */ /* 0x020fe200000e0602 */
[C---:B------:R-:W-:Y:S01]  /*11c80*/  LOP3.LUT P0, RZ, R16.reuse, 0x10, RZ, 0xc0, !PT ;  /* 0x0000001010ff7812 */ /* 0x040fe2000780c0ff */
[----:B------:R-:W-:Y:S02]  /*11c90*/  @P4 IMAD.MOV.U32 R2, RZ, RZ, R14 ;  /* 0x000000ffff024224 */ /* 0x000fe400078e000e */
[----:B------:R-:W4:Y:S10]  /*11ca0*/  SHFL.IDX PT, R14, R4, 0x1, 0x1c1f ;  /* 0x003c1f00040e7f89 */ /* 0x000f3400000e0000 */
[----:B------:R-:W-:Y:S04]  /*11cb0*/  @P4 LDGSTS.E.BYPASS.LTC128B.128 [R7+0x16400], desc[UR48][R2.64], !P0 ;  /* 0x1640000002074fae */ /* 0x000fe8000c101d70 */
[----:B------:R-:W-:Y:S04]  /*11cc0*/  @P4 LDGSTS.E.BYPASS.LTC128B.128 [R7+0x18400], desc[UR48][R2.64+0x40], !P6 ;  /* 0x1840004002074fae */ /* 0x000fe8000f101d70 */
[----:B------:R5:W-:Y:S01]  /*11cd0*/  @P4 LDGSTS.E.BYPASS.LTC128B.128 [R7+0x1a400], desc[UR48][R2.64+0x80], !P1 ;  /* 0x1a40008002074fae */ /* 0x000be2000c901d70 */
[----:B------:R-:W-:-:S02]  /*11ce0*/  LOP3.LUT P4, RZ, R16, 0x10, RZ, 0xc0, !PT ;  /* 0x0000001010ff7812 */ /* 0x000fc4000788c0ff */
[----:B----4-:R-:W-:Y:S01]  /*11cf0*/  @P3 IADD3 R14, P0, R32, R14, RZ ;  /* 0x0000000e200e3210 */ /* 0x010fe20007f1e0ff */
[----:B-----5:R-:W0:Y:S01]  /*11d00*/  SHFL.IDX PT, R2, R5, 0x1, 0x1c1f ;  /* 0x003c1f0005027f89 */ /* 0x020e2200000e0000 */
[----:B------:R-:W-:-:S03]  /*11d10*/  @P2 IMAD.IADD R7, R17, 0x1, R6 ;  /* 0x0000000111072824 */ /* 0x000fc600078e0206 */
[----:B0--3--:R-:W-:Y:S02]  /*11d20*/  @P3 IMAD.X R21, RZ, RZ, R2, P0 ;  /* 0x000000ffff153224 */ /* 0x009fe400000e0602 */
[----:B------:R-:W-:Y:S02]  /*11d30*/  @P3 IMAD.MOV.U32 R2, RZ, RZ, R14 ;  /* 0x000000ffff023224 */ /* 0x000fe400078e000e */
[----:B------:R-:W-:Y:S01]  /*11d40*/  @P3 IMAD.MOV.U32 R3, RZ, RZ, R21 ;  /* 0x000000ffff033224 */ /* 0x000fe200078e0015 */
[----:B------:R-:W0:Y:S04]  /*11d50*/  SHFL.IDX PT, R14, R4, 0x2, 0x1c1f ;  /* 0x005c1f00040e7f89 */ /* 0x000e2800000e0000 */
[----:B------:R-:W-:Y:S04]  /*11d60*/  @P3 LDGSTS.E.BYPASS.LTC128B.128 [R9+0x16c00], desc[UR48][R2.64], !P4 ;  /* 0x16c0000002093fae */ /* 0x000fe8000e101d70 */
[----:B------:R-:W-:Y:S04]  /*11d70*/  @P3 LDGSTS.E.BYPASS.LTC128B.128 [R9+0x18c00], desc[UR48][R2.64+0x40], !P6 ;  /* 0x18c0004002093fae */ /* 0x000fe8000f101d70 */
[----:B------:R3:W-:Y:S04]  /*11d80*/  @P3 LDGSTS.E.BYPASS.LTC128B.128 [R9+0x1ac00], desc[UR48][R2.64+0x80], !P1 ;  /* 0x1ac0008002093fae */ /* 0x0007e8000c901d70 */
[----:B---3--:R-:W3:Y:S01]  /*11d90*/  SHFL.IDX PT, R2, R5, 0x2, 0x1c1f ;  /* 0x005c1f0005027f89 */ /* 0x008ee200000e0000 */
[----:B0-----:R-:W-:-:S03]  /*11da0*/  @P2 IADD3 R14, P0, R32, R14, RZ ;  /* 0x0000000e200e2210 */ /* 0x001fc60007f1e0ff */
[----:B------:R-:W0:Y:S02]  /*11db0*/  SHFL.IDX PT, R5, R5, 0x3, 0x1c1f ;  /* 0x007c1f0005057f89 */ /* 0x000e2400000e0000 */
[----:B---3--:R-:W-:Y:S02]  /*11dc0*/  @P2 IMAD.X R21, RZ, RZ, R2, P0 ;  /* 0x000000ffff152224 */ /* 0x008fe400000e0602 */
[----:B------:R-:W-:Y:S02]  /*11dd0*/  @P2 IMAD.MOV.U32 R2, RZ, RZ, R14 ;  /* 0x000000ffff022224 */ /* 0x000fe400078e000e */
[----:B------:R-:W-:Y:S01]  /*11de0*/  @P2 IMAD.MOV.U32 R3, RZ, RZ, R21 ;  /* 0x000000ffff032224 */ /* 0x000fe200078e0015 */
[----:B------:R3:W4:Y:S04]  /*11df0*/  SHFL.IDX PT, R14, R4, 0x3, 0x1c1f ;  /* 0x007c1f00040e7f89 */ /* 0x00072800000e0000 */
[----:B------:R3:W-:Y:S04]  /*11e00*/  @P2 LDGSTS.E.BYPASS.LTC128B.128 [R7+0x17400], desc[UR48][R2.64], !P4 ;  /* 0x1740000002072fae */ /* 0x0007e8000e101d70 */
[----:B------:R3:W-:Y:S04]  /*11e10*/  @P2 LDGSTS.E.BYPASS.LTC128B.128 [R7+0x19400], desc[UR48][R2.64+0x40], !P6 ;  /* 0x1940004002072fae */ /* 0x0007e8000f101d70 */
[----:B0-----:R3:W-:Y:S02]  /*11e20*/  @P2 LDGSTS.E.BYPASS.LTC128B.128 [R7+0x1b400], desc[UR48][R2.64+0x80], !P1 ;  /* 0x1b40008002072fae */ /* 0x0017e4000c901d70 */
.L_x_1205:
[C---:B------:R-:W-:Y:S02]  /*11e30*/  LOP3.LUT P3, RZ, R16.reuse, 0x10, RZ, 0xc0, !PT ;  /* 0x0000001010ff7812 */ /* 0x040fe4000786c0ff */
[----:B------:R-:W-:Y:S02]  /*11e40*/  LOP3.LUT P2, RZ, R16, 0x8, RZ, 0xc0, !PT ;  /* 0x0000000810ff7812 */ /* 0x000fe4000784c0ff */
[----:B---34-:R-:W-:-:S05]  /*11e50*/  @P5 IADD3 R2, P0, R32, R14, RZ ;  /* 0x0000000e20025210 */ /* 0x018fca0007f1e0ff */
[----:B------:R-:W-:Y:S01]  /*11e60*/  @P5 IMAD.X R3, RZ, RZ, R5, P0 ;  /* 0x000000ffff035224 */ /* 0x000fe200000e0605 */
[----:B------:R-:W-:Y:S01]  /*11e70*/  PLOP3.LUT P0, PT, PT, PT, PT, 0x80, 0x0 ;  /* 0x000000000000781c */ /* 0x000fe20003f0f070 */
[----:B------:R-:W-:-:S05]  /*11e80*/  @P5 IMAD.IADD R5, R17, 0x1, R6 ;  /* 0x0000000111055824 */ /* 0x000fca00078e0206 */
[----:B------:R-:W-:Y:S01]  /*11e90*/  @!PT LDS RZ, [RZ] ;  /* 0x00000000fffff984 */ /* 0x000fe20000000800 */
[----:B------:R-:W-:Y:S01]  /*11ea0*/  @!PT LDS RZ, [RZ] ;  /* 0x00000000fffff984 */ /* 0x000fe20000000800 */
[----:B------:R-:W-:Y:S01]  /*11eb0*/  @!PT LDS RZ, [RZ] ;  /* 0x00000000fffff984 */ /* 0x000fe20000000800 */
[----:B------:R0:W-:Y:S04]  /*11ec0*/  @P5 LDGSTS.E.BYPASS.LTC128B.128 [R5+0x17c00], desc[UR48][R2.64], !P3 ;  /* 0x17c0000002055fae */ /* 0x0001e8000d901d70 */
[----:B------:R0:W-:Y:S04]  /*11ed0*/  @P5 LDGSTS.E.BYPASS.LTC128B.128 [R5+0x19c00], desc[UR48][R2.64+0x40], !P2 ;  /* 0x19c0004002055fae */ /* 0x0001e8000d101d70 */
[----:B------:R0:W-:Y:S01]  /*11ee0*/  @P5 LDGSTS.E.BYPASS.LTC128B.128 [R5+0x1bc00], desc[UR48][R2.64+0x80], !P1 ;  /* 0x1bc0008002055fae */ /* 0x0001e2000c901d70 */
[----:B------:R-:W-:Y:S01]  /*11ef0*/  NOP ;  /* 0x0000000000007918 */ /* 0x000fe20000000000 */
.L_x_1123:
        /* <DEDUP_REMOVED lines=11> */
.L_x_1124:
[----:B------:R0:W-:Y:S02]  /*11fb0*/  SYNCS.ARRIVE.TRANS64.A1T0 RZ, [R0+URZ+0x22830], RZ ;  /* 0x022830ff00ff79a7 */ /* 0x0001e4000810003f */
[----:B------:R-:W-:Y:S05]  /*11fc0*/  WARPSYNC.ALL ;  /* 0x0000000000007948 */ /* 0x000fea0003800000 */
[----:B------:R-:W-:Y:S01]  /*11fd0*/  BSSY B6, `(.L_x_1125) ;  /* 0x0000015000067945 */ /* 0x000fe20003800000 */
[----:B0-2---:R-:W-:Y:S01]  /*11fe0*/  VIADD R0, R17, 0x10400 ;  /* 0x0001040011007836 */ /* 0x005fe20000000000 */
[----:B------:R-:W-:Y:S04]  /*11ff0*/  BAR.SYNC.DEFER_BLOCKING 0x8, 0x180 ;  /* 0x0206000000007b1d */ /* 0x000fe80000010000 */
        /* <DEDUP_REMOVED lines=11> */
[----:B-1----:R-:W-:Y:S02]  /*120b0*/  IMAD.U32 R10, RZ, RZ, UR4 ;  /* 0x00000004ff0a7e24 */ /* 0x002fe4000f8e00ff */
[----:B------:R-:W-:Y:S02]  /*120c0*/  IMAD.U32 R11, RZ, RZ, UR5 ;  /* 0x00000005ff0b7e24 */ /* 0x000fe4000f8e00ff */
[----:B------:R-:W-:Y:S02]  /*120d0*/  IMAD.MOV.U32 R8, RZ, RZ, 0x70 ;  /* 0x00000070ff087424 */ /* 0x000fe400078e00ff */
[----:B------:R-:W-:Y:S02]  /*120e0*/  IMAD.MOV.U32 R12, RZ, RZ, 0x1 ;  /* 0x00000001ff0c7424 */ /* 0x000fe400078e00ff */
[----:B------:R-:W-:-:S07]  /*120f0*/  IMAD.MOV.U32 R13, RZ, RZ, RZ ;  /* 0x000000ffff0d7224 */ /* 0x000fce00078e00ff */
[----:B------:R-:W-:-:S07]  /*12100*/  LEPC R20, `(.L_x_1126) ;  /* 0x000000001014794e */ /* 0x000fce0000000000 */
[----:B0-----:R-:W-:Y:S05]  /*12110*/  CALL.ABS.NOINC R2 ;  /* 0x0000000002007343 */ /* 0x001fea0003c00000 */
.L_x_1126:
[----:B------:R-:W-:Y:S05]  /*12120*/  BSYNC B6 ;  /* 0x0000000000067941 */ /* 0x000fea0003800000 */
.L_x_1125:
[----:B------:R0:W5:Y:S01]  /*12130*/  LDL R8, [R1+0x8] ;  /* 0x0000080001087983 */ /* 0x0001620000100800 */
[----:B------:R-:W-:Y:S01]  /*12140*/  UISETP.NE.AND UP0, UPT, UR52, URZ, UPT ;  /* 0x0000003f3400728c */ /* 0x000fe2000bf05270 */
[----:B------:R-:W2:Y:S01]  /*12150*/  S2R R2, SR_TID.X ;  /* 0x0000000000027919 */ /* 0x000ea20000002100 */
[----:B------:R-:W-:Y:S01]  /*12160*/  R2UR UR6, R26 ;  /* 0x000000001a0672ca */ /* 0x000fe200000e0000 */
[----:B------:R-:W-:-:S03]  /*12170*/  ULDC.64 UR8, c[0x0][0x2d8] ;  /* 0x0000b60000087ab9 */ /* 0x000fc60000000a00 */
[----:B------:R-:W-:Y:S02]  /*12180*/  PLOP3.LUT P0, PT, PT, PT, UP0, 0x80, 0x0 ;  /* 0x000000000000781c */ /* 0x000fe40003f0f008 */
[C---:B------:R-:W-:Y:S02]  /*12190*/  LOP3.LUT P3, RZ, R16.reuse, 0x200, RZ, 0xc0, !PT ;  /* 0x0000020010ff7812 */ /* 0x040fe4000786c0ff */
[C---:B------:R-:W-:Y:S01]  /*121a0*/  LOP3.LUT P4, RZ, R16.reuse, 0x100, RZ, 0xc0, !PT ;  /* 0x0000010010ff7812 */ /* 0x040fe2000788c0ff */
[----:B------:R-:W-:Y:S01]  /*121b0*/  @UP0 ULDC UR4, c[0x0][0x44c] ;  /* 0x0001130000040ab9 */ /* 0x000fe20000000800 */
[----:B------:R-:W-:Y:S02]  /*121c0*/  LOP3.LUT P5, RZ, R16, 0x80, RZ, 0xc0, !PT ;  /* 0x0000008010ff7812 */ /* 0x000fe400078ac0ff */
[C---:B--2---:R-:W-:Y:S01]  /*121d0*/  LOP3.LUT R18, R2.reuse, 0x7f, RZ, 0xc0, !PT ;  /* 0x0000007f02127812 */ /* 0x044fe200078ec0ff */
[----:B------:R-:W-:-:S03]  /*121e0*/  IMAD.SHL.U32 R2, R2, 0x20, RZ ;  /* 0x0000002002027824 */ /* 0x000fc600078e00ff */
[----:B------:R-:W-:-:S04]  /*121f0*/  SHF.R.U32.HI R18, RZ, 0x2, R18 ;  /* 0x00000002ff127819 */ /* 0x000fc80000011612 */
[----:B------:R-:W-:-:S05]  /*12200*/  LOP3.LUT R2, R18, 0x60, R2, 0xf8, !PT ;  /* 0x0000006012027812 */ /* 0x000fca00078ef802 */
[----:B------:R-:W-:-:S04]  /*12210*/  VIADD R5, R2, UR42 ;  /* 0x0000002a02057c36 */ /* 0x000fc80008000000 */
[----:B------:R-:W-:Y:S01]  /*12220*/  @P0 IMAD.HI.U32 R2, R5, UR4, RZ ;  /* 0x0000000405020c27 */ /* 0x000fe2000f8e00ff */
[----:B------:R-:W-:Y:S01]  /*12230*/  PLOP3.LUT P0, PT, PT, PT, UP0, 0x80, 0x0 ;  /* 0x000000000000781c */ /* 0x000fe20003f0f008 */
[----:B------:R-:W-:Y:S01]  /*12240*/  @UP0 ULDC UR4, c[0x0][0x450] ;  /* 0x0001140000040ab9 */ /* 0x000fe20000000800 */
[----:B------:R-:W-:Y:S01]  /*12250*/  R2UR UR7, R22 ;  /* 0x00000000160772ca */ /* 0x000fe200000e0000 */
[----:B------:R-:W-:Y:S01]  /*12260*/  IMAD.MOV.U32 R0, RZ, RZ, R5 ;  /* 0x000000ffff007224 */ /* 0x000fe200078e0005 */
[----:B------:R-:W-:-:S09]  /*12270*/  UIMAD UR6, UR6, UR8, URZ ;  /* 0x00000008060672a4 */ /* 0x000fd2000f8e023f */
[----:B------:R-:W-:Y:S02]  /*12280*/  @P0 SHF.R.U32.HI R0, RZ, UR4, R2 ;  /* 0x00000004ff000c19 */ /* 0x000fe40008011602 */
[----:B------:R-:W-:Y:S01]  /*12290*/  R2UR UR4, R22 ;  /* 0x00000000160472ca */ /* 0x000fe200000e0000 */
[----:B------:R-:W-:Y:S02]  /*122a0*/  UIMAD UR7, UR7, UR9, UR6 ;  /* 0x00000009070772a4 */ /* 0x000fe4000f8e0206 */
[----:B------:R-:W-:Y:S01]  /*122b0*/  USHF.R.S32.HI UR6, URZ, 0x1f, UR36 ;  /* 0x0000001f3f067899 */ /* 0x000fe20008011424 */
[----:B------:R-:W-:-:S09]  /*122c0*/  SHF.R.S32.HI R2, RZ, 0x1f, R0 ;  /* 0x0000001fff027819 */ /* 0x000fd20000011400 */
[----:B------:R-:W-:-:S03]  /*122d0*/  UIMAD.WIDE.U32 UR4, UR4, UR8, URZ ;  /* 0x00000008040472a5 */ /* 0x000fc6000f8e003f */
[----:B------:R-:W-:Y:S01]  /*122e0*/  ULDC.64 UR8, c[0x0][0x2e0] ;  /* 0x0000b80000087ab9 */ /* 0x000fe20000000a00 */
[----:B------:R-:W-:Y:S02]  /*122f0*/  UIADD3 UR5, UR5, UR7, URZ ;  /* 0x0000000705057290 */ /* 0x000fe4000fffe03f */
[----:B------:R-:W-:Y:S01]  /*12300*/  UIMAD UR6, UR6, UR8, URZ ;  /* 0x00000008060672a4 */ /* 0x000fe2000f8e023f */
[----:B------:R-:W2:Y:S01]  /*12310*/  S2R R18, SR_TID.X ;  /* 0x0000000000127919 */ /* 0x000ea20000002100 */
[----:B------:R-:W-:Y:S02]  /*12320*/  UIMAD.WIDE.U32 UR4, UR36, UR8, UR4 ;  /* 0x00000008240472a5 */ /* 0x000fe4000f8e0004 */
[----:B------:R-:W-:-:S03]  /*12330*/  UIMAD UR6, UR36, UR9, UR6 ;  /* 0x00000009240672a4 */ /* 0x000fc6000f8e0206 */
[----:B------:R-:W-:Y:S01]  /*12340*/  ULDC.64 UR8, c[0x0][0x2d0] ;  /* 0x0000b40000087ab9 */ /* 0x000fe20000000a00 */
[----:B------:R-:W-:Y:S01]  /*12350*/  UIADD3 UR5, UR5, UR6, URZ ;  /* 0x0000000605057290 */ /* 0x000fe2000fffe03f */
[----:B------:R-:W-:Y:S02]  /*12360*/  IMAD R3, R2, UR8, RZ ;  /* 0x0000000802037c24 */ /* 0x000fe4000f8e02ff */
[----:B------:R-:W-:Y:S02]  /*12370*/  IMAD.U32 R9, RZ, RZ, UR8 ;  /* 0x00000008ff097e24 */ /* 0x000fe4000f8e00ff */
[C---:B------:R-:W-:Y:S02]  /*12380*/  IMAD R7, R0.reuse, UR9, R3 ;  /* 0x0000000900077c24 */ /* 0x040fe4000f8e0203 */
[----:B------:R-:W-:Y:S02]  /*12390*/  IMAD.MOV R4, RZ, RZ, -R0 ;  /* 0x000000ffff047224 */ /* 0x000fe400078e0a00 */
[----:B------:R-:W-:Y:S01]  /*123a0*/  IMAD.WIDE.U32 R2, R0, R9, UR4 ;  /* 0x0000000400027e25 */ /* 0x000fe2000f8e0009 */
[----:B------:R-:W-:-:S03]  /*123b0*/  ULDC UR4, c[0x0][0x448] ;  /* 0x0001120000047ab9 */ /* 0x000fc60000000800 */
[----:B------:R-:W-:Y:S01]  /*123c0*/  IMAD R5, R4, UR4, R5 ;  /* 0x0000000404057c24 */ /* 0x000fe2000f8e0205 */
[----:B------:R-:W-:Y:S01]  /*123d0*/  ULDC.64 UR4, c[0x0][0x2c8] ;  /* 0x0000b20000047ab9 */ /* 0x000fe20000000a00 */
[----:B------:R-:W-:-:S03]  /*123e0*/  IMAD.IADD R3, R3, 0x1, R7 ;  /* 0x0000000103037824 */ /* 0x000fc600078e0207 */
[----:B------:R-:W-:Y:S01]  /*123f0*/  SHF.R.S32.HI R0, RZ, 0x1f, R5 ;  /* 0x0000001fff007819 */ /* 0x000fe20000011405 */
[----:B------:R-:W-:-:S04]  /*12400*/  IMAD.WIDE.U32 R2, R5, UR4, R2 ;  /* 0x0000000405027c25 */ /* 0x000fc8000f8e0002 */
[----:B------:R-:W-:-:S04]  /*12410*/  IMAD R0, R0, UR4, RZ ;  /* 0x0000000400007c24 */ /* 0x000fc8000f8e02ff */
[----:B------:R-:W-:Y:S01]  /*12420*/  IMAD R5, R5, UR5, R0 ;  /* 0x0000000505057c24 */ /* 0x000fe2000f8e0200 */
[----:B------:R-:W-:Y:S02]  /*12430*/  ULDC.64 UR4, c[0x0][0x280] ;  /* 0x0000a00000047ab9 */ /* 0x000fe40000000a00 */
[----:B------:R-:W-:Y:S01]  /*12440*/  IADD3 R0, P0, R2, UR4, RZ ;  /* 0x0000000402007c10 */ /* 0x000fe2000ff1e0ff */
[----:B------:R-:W-:Y:S01]  /*12450*/  UMOV UR4, 0xffffffff ;  /* 0xffffffff00047882 */ /* 0x000fe20000000000 */
[----:B--2---:R-:W-:Y:S02]  /*12460*/  LOP3.LUT R18, R18, 0x7f, RZ, 0xc0, !PT ;  /* 0x0000007f12127812 */ /* 0x004fe400078ec0ff */
[----:B------:R-:W-:Y:S02]  /*12470*/  IADD3.X R4, R3, UR5, R5, P0, !PT ;  /* 0x0000000503047c10 */ /* 0x000fe400087fe405 */
[----:B-1----:R-:W-:Y:S01]  /*12480*/  SHF.R.U32.HI R10, RZ, 0x2, R18 ;  /* 0x00000002ff0a7819 */ /* 0x002fe20000011612 */
[----:B0-----:R-:W-:Y:S06]  /*12490*/  BRA.DIV UR4, `(.L_x_1127) ;  /* 0x0000003204cc7947 */ /* 0x001fec000b800000 */
[----:B------:R-:W0:Y:S01]  /*124a0*/  SHFL.IDX PT, R14, R0, RZ, 0x1c1f ;  /* 0x001c1fff000e7589 */ /* 0x000e2200000e0000 */
[----:B------:R-:W-:-:S03]  /*124b0*/  VIADD R5, R10, UR42 ;  /* 0x0000002a0a057c36 */ /* 0x000fc60008000000 */
[----:B------:R-:W1:Y:S01]  /*124c0*/  SHFL.IDX PT, R2, R4, RZ, 0x1c1f ;  /* 0x001c1fff04027589 */ /* 0x000e6200000e0000 */
[C---:B------:R-:W-:Y:S01]  /*124d0*/  VIADD R6, R5.reuse, 0x20 ;  /* 0x0000002005067836 */ /* 0x040fe20000000000 */
[----:B------:R-:W-:-:S13]  /*124e0*/  ISETP.GE.AND P0, PT, R5, UR40, PT ;  /* 0x0000002805007c0c */ /* 0x000fda000bf06270 */
[----:B0-----:R-:W-:-:S05]  /*124f0*/  @!P0 IADD3 R14, P1, R32, R14, RZ ;  /* 0x0000000e200e8210 */ /* 0x001fca0007f3e0ff */
[----:B-1----:R-:W-:Y:S02]  /*12500*/  @!P0 IMAD.X R3, RZ, RZ, R2, P1 ;  /* 0x000000ffff038224 */ /* 0x002fe400008e0602 */
[----:B------:R-:W-:Y:S02]  /*12510*/  @!P0 IMAD.MOV.U32 R2, RZ, RZ, R14 ;  /* 0x000000ffff028224 */ /* 0x000fe400078e000e */
[----:B------:R-:W0:Y:S04]  /*12520*/  SHFL.IDX PT, R14, R0, 0x1, 0x1c1f ;  /* 0x003c1f00000e7f89 */ /* 0x000e2800000e0000 */
[----:B-----5:R-:W-:Y:S04]  /*12530*/  @!P0 LDGSTS.E.BYPASS.LTC128B.128 [R8+0x10400], desc[UR48][R2.64], !P3 ;  /* 0x1040000002088fae */ /* 0x020fe8000d901d70 */
[----:B------:R-:W-:Y:S04]  /*12540*/  @!P0 LDGSTS.E.BYPASS.LTC128B.128 [R8+0x12400], desc[UR48][R2.64+0x40], !P4 ;  /* 0x1240004002088fae */ /* 0x000fe8000e101d70 */
[----:B------:R1:W-:Y:S01]  /*12550*/  @!P0 LDGSTS.E.BYPASS.LTC128B.128 [R8+0x14400], desc[UR48][R2.64+0x80], !P5 ;  /* 0x1440008002088fae */ /* 0x0003e2000e901d70 */
[----:B------:R-:W-:Y:S01]  /*12560*/  ISETP.GE.AND P0, PT, R6, UR40, PT ;  /* 0x0000002806007c0c */ /* 0x000fe2000bf06270 */
[----:B------:R-:W-:-:S02]  /*12570*/  VIADD R6, R5, 0x40 ;  /* 0x0000004005067836 */ /* 0x000fc40000000000 */
[----:B-1----:R-:W1:Y:S10]  /*12580*/  SHFL.IDX PT, R2, R4, 0x1, 0x1c1f ;  /* 0x003c1f0004027f89 */ /* 0x002e7400000e0000 */
[----:B0-----:R-:W-:-:S05]  /*12590*/  @!P0 IADD3 R14, P1, R32, R14, RZ ;  /* 0x0000000e200e8210 */ /* 0x001fca0007f3e0ff */
[----:B-1----:R-:W-:Y:S02]  /*125a0*/  @!P0 IMAD.X R7, RZ, RZ, R2, P1 ;  /* 0x000000ffff078224 */ /* 0x002fe400008e0602 */
[----:B------:R-:W-:Y:S02]  /*125b0*/  @!P0 IMAD.MOV.U32 R2, RZ, RZ, R14 ;  /* 0x000000ffff028224 */ /* 0x000fe400078e000e */
[----:B------:R-:W-:Y:S01]  /*125c0*/  @!P0 IMAD.MOV.U32 R3, RZ, RZ, R7 ;  /* 0x000000ffff038224 */ /* 0x000fe200078e0007 */
[----:B------:R-:W0:Y:S04]  /*125d0*/  SHFL.IDX PT, R14, R0, 0x2, 0x1c1f ;  /* 0x005c1f00000e7f89 */ /* 0x000e2800000e0000 */
[----:B------:R-:W-:Y:S04]  /*125e0*/  @!P0 LDGSTS.E.BYPASS.LTC128B.128 [R8+0x10c00], desc[UR48][R2.64], !P3 ;  /* 0x10c0000002088fae */ /* 0x000fe8000d901d70 */
[----:B------:R-:W-:Y:S04]  /*125f0*/  @!P0 LDGSTS.E.BYPASS.LTC128B.128 [R8+0x12c00], desc[UR48][R2.64+0x40], !P4 ;  /* 0x12c0004002088fae */ /* 0x000fe8000e101d70 */
[----:B------:R1:W-:Y:S01]  /*12600*/  @!P0 LDGSTS.E.BYPASS.LTC128B.128 [R8+0x14c00], desc[UR48][R2.64+0x80], !P5 ;  /* 0x14c0008002088fae */ /* 0x0003e2000e901d70 */
[----:B------:R-:W-:-:S03]  /*12610*/  ISETP.GE.AND P0, PT, R6, UR40, PT ;  /* 0x0000002806007c0c */ /* 0x000fc6000bf06270 */
[----:B-1----:R-:W1:Y:S10]  /*12620*/  SHFL.IDX PT, R2, R4, 0x2, 0x1c1f ;  /* 0x005c1f0004027f89 */ /* 0x002e7400000e0000 */
[----:B0-----:R-:W-:Y:S01]  /*12630*/  @!P0 IADD3 R14, P1, R32, R14, RZ ;  /* 0x0000000e200e8210 */ /* 0x001fe20007f3e0ff */
[----:B------:R-:W0:Y:S04]  /*12640*/  SHFL.IDX PT, R4, R4, 0x3, 0x1c1f ;  /* 0x007c1f0004047f89 */ /* 0x000e2800000e0000 */
[----:B-1----:R-:W-:-:S02]  /*12650*/  @!P0 IMAD.X R7, RZ, RZ, R2, P1 ;  /* 0x000000ffff078224 */ /* 0x002fc400008e0602 */
[----:B------:R-:W-:Y:S02]  /*12660*/  @!P0 IMAD.MOV.U32 R2, RZ, RZ, R14 ;  /* 0x000000ffff028224 */ /* 0x000fe400078e000e */
[----:B------:R-:W-:Y:S01]  /*12670*/  @!P0 IMAD.MOV.U32 R3, RZ, RZ, R7 ;  /* 0x000000ffff038224 */ /* 0x000fe200078e0007 */
[----:B------:R1:W2:Y:S04]  /*12680*/  SHFL.IDX PT, R14, R0, 0x3, 0x1c1f ;  /* 0x007c1f00000e7f89 */ /* 0x0002a800000e0000 */
[----:B------:R1:W-:Y:S04]  /*12690*/  @!P0 LDGSTS.E.BYPASS.LTC128B.128 [R8+0x11400], desc[UR48][R2.64], !P3 ;  /* 0x1140000002088fae */ /* 0x0003e8000d901d70 */
[----:B------:R1:W-:Y:S04]  /*126a0*/  @!P0 LDGSTS.E.BYPASS.LTC128B.128 [R8+0x13400], desc[UR48][R2.64+0x40], !P4 ;  /* 0x1340004002088fae */ /* 0x0003e8000e101d70 */
[----:B0-----:R1:W-:Y:S02]  /*126b0*/  @!P0 LDGSTS.E.BYPASS.LTC128B.128 [R8+0x15400], desc[UR48][R2.64+0x80], !P5 ;  /* 0x1540008002088fae */ /* 0x0013e4000e901d70 */
.L_x_1214:
[----:B------:R-:W-:-:S05]  /*126c0*/  VIADD R5, R5, 0x60 ;  /* 0x0000006005057836 */ /* 0x000fca0000000000 */
[----:B------:R-:W-:-:S13]  /*126d0*/  ISETP.GE.AND P0, PT, R5, UR40, PT ;  /* 0x0000002805007c0c */ /* 0x000fda000bf06270 */
[----:B-12---:R-:W-:-:S05]  /*126e0*/  @!P0 IADD3 R2, P1, R32, R14, RZ ;  /* 0x0000000e20028210 */ /* 0x006fca0007f3e0ff */
[----:B------:R-:W-:-:S05]  /*126f0*/  @!P0 IMAD.X R3, RZ, RZ, R4, P1 ;  /* 0x000000ffff038224 */ /* 0x000fca00008e0604 */
[----:B------:R-:W-:Y:S01]  /*12700*/  @!PT LDS RZ, [RZ] ;  /* 0x00000000fffff984 */ /* 0x000fe20000000800 */
[----:B------:R-:W-:Y:S01]  /*12710*/  @!PT LDS RZ, [RZ] ;  /* 0x00000000fffff984 */ /* 0x000fe20000000800 */
[----:B------:R-:W-:Y:S01]  /*12720*/  @!PT LDS RZ, [RZ] ;  /* 0x00000000fffff984 */ /* 0x000fe20000000800 */
[----:B------:R0:W-:Y:S04]  /*12730*/  @!P0 LDGSTS.E.BYPASS.LTC128B.128 [R8+0x11c00], desc[UR48][R2.64], !P3 ;  /* 0x11c0000002088fae */ /* 0x0001e8000d901d70 */
[----:B------:R0:W-:Y:S04]  /*12740*/  @!P0 LDGSTS.E.BYPASS.LTC128B.128 [R8+0x13c00], desc[UR48][R2.64+0x40], !P4 ;  /* 0x13c0004002088fae */ /* 0x0001e8000e101d70 */
[----:B------:R0:W-:Y:S01]  /*12750*/  @!P0 LDGSTS.E.BYPASS.LTC128B.128 [R8+0x15c00], desc[UR48][R2.64+0x80], !P5 ;  /* 0x15c0008002088fae */ /* 0x0001e2000e901d70 */
[----:B------:R-:W-:Y:S01]  /*12760*/  PLOP3.LUT P0, PT, PT, PT, PT, 0x80, 0x0 ;  /* 0x000000000000781c */ /* 0x000fe20003f0f070 */
[----:B------:R-:W-:-:S12]  /*12770*/  NOP ;  /* 0x0000000000007918 */ /* 0x000fd80000000000 */
.L_x_1128:
[----:B------:R-:W-:Y:S02]  /*12780*/  PLOP3.LUT P1, PT, P1, P0, PT, 0xa2, 0x0 ;  /* 0x000000000000781c */ /* 0x000fe40000f21472 */
[----:B------:R-:W-:-:S08]  /*12790*/  @P0 R2UR P1, UR4, R17 ;  /* 0x00000000110402ca */ /* 0x000fd00000020000 */
[----:B------:R-:W-:-:S05]  /*127a0*/  @P0 PLOP3.LUT P0, PT, P1, PT, PT, 0x80, 0x0 ;  /* 0x000000000000081c */ /* 0x000fca0000f0f070 */
[----:B------:R-:W-:Y:S01]  /*127b0*/  @!P1 SYNCS.ARRIVE.TRANS64.RED.A0T1 RZ, [UR4+0x22800], RZ ;  /* 0x022800ffffff99a7 */ /* 0x000fe20008200404 */
[----:B------:R-:W-:Y:S07]  /*127c0*/  @!P1 ARRIVES.LDGSTSBAR.64.TRANSCNT [UR4+0x22800] ;  /* 0x02280000ff0099b0 */ /* 0x000fee0008000a84 */
[----:B------:R-:W-:Y:S05]  /*127d0*/  @P0 BRA.U.ANY `(.L_x_1128) ;  /* 0xfffffffd00e80947 */ /* 0x000fea000393ffff */
[----:B0-----:R-:W2:Y:S02]  /*127e0*/  LDL.LU R2, [R1+0x10] ;  /* 0x0000100001027983 */ /* 0x001ea40000300800 */
        /* <DEDUP_REMOVED lines=9> */
[----:B------:R-:W1:Y:S03]  /*12880*/  SYNCS.PHASECHK.TRANS64.TRYWAIT P0, [R17+URZ+0x22820], R0 ;  /* 0x02282000110075a7 */ /* 0x000e66000800017f */
[----:B01----:R-:W-:Y:S05]  /*12890*/  @!P0 BRA `(.L_x_1130) ;  /* 0x0000003400048947 */ /* 0x003fea0003800000 */
.L_x_1215:
[----:B------:R-:W-:Y:S05]  /*128a0*/  BSYNC B0 ;  /* 0x0000000000007941 */ /* 0x000fea0003800000 */
.L_x_1129:
[----:B------:R-:W-:-:S04]  /*128b0*/  UIADD3 UR4, UR44, -0x2, URZ ;  /* 0xfffffffe2c047890 */ /* 0x000fc8000fffe03f */
[----:B------:R-:W-:-:S06]  /*128c0*/  UISETP.GE.AND UP0, UPT, UR4, UR45, UPT ;  /* 0x0000002d0400728c */ /* 0x000fcc000bf06270 */
[----:B------:R-:W-:-:S13]  /*128d0*/  PLOP3.LUT P0, PT, PT, PT, UP0, 0x40, 0x0 ;  /* 0x000000000000781c */ /* 0x000fda0003f0e808 */
[----:B------:R-:W-:Y:S05]  /*128e0*/  @P0 BRA `(.L_x_1131) ;  /* 0x0000001000880947 */ /* 0x000fea0003800000 */
[----:B------:R-:W-:Y:S02]  /*128f0*/  IMAD.MOV.U32 R4, RZ, RZ, R19 ;  /* 0x000000ffff047224 */ /* 0x000fe400078e0013 */
[----:B------:R-:W-:Y:S02]  /*12900*/  IMAD.MOV.U32 R5, RZ, RZ, R23 ;  /* 0x000000ffff057224 */ /* 0x000fe400078e0017 */
[----:B------:R-:W-:-:S07]  /*12910*/  IMAD.U32 R20, RZ, RZ, UR4 ;  /* 0x00000004ff147e24 */ /* 0x000fce000f8e00ff */
.L_x_1151:
[----:B-1----:R-:W1:Y:S01]  /*12920*/  LDC R3, c[0x0][0x430] ;  /* 0x00010c00ff037b82 */ /* 0x002e620000000800 */
[----:B0-2---:R-:W0:Y:S01]  /*12930*/  S2R R0, SR_TID.X ;  /* 0x0000000000007919 */ /* 0x005e220000002100 */
[----:B------:R-:W-:Y:S05]  /*12940*/  YIELD ;  /* 0x0000000000007946 */ /* 0x000fea0003800000 */
[----:B------:R-:W-:Y:S01]  /*12950*/  ULDC.64 UR4, c[0x0][0x428] ;  /* 0x00010a0000047ab9 */ /* 0x000fe20000000a00 */
[----:B------:R-:W-:Y:S01]  /*12960*/  VIADD R19, R4, 0x1 ;  /* 0x0000000104137836 */ /* 0x000fe20000000000 */
[----:B-1----:R-:W-:Y:S02]  /*12970*/  ISETP.NE.AND P0, PT, R3, 0x1, PT ;  /* 0x000000010300780c */ /* 0x002fe40003f05270 */
[C---:B0-----:R-:W-:Y:S01]  /*12980*/  LOP3.LUT R2, R0.reuse, 0x7f, RZ, 0xc0, !PT ;  /* 0x0000007f00027812 */ /* 0x041fe200078ec0ff */
[----:B------:R-:W-:-:S10]  /*12990*/  IMAD.SHL.U32 R0, R0, 0x20, RZ ;  /* 0x0000002000007824 */ /* 0x000fd400078e00ff */
[----:B------:R-:W0:Y:S01]  /*129a0*/  @P0 LDC R7, c[0x0][0x434] ;  /* 0x00010d00ff070b82 */ /* 0x000e220000000800 */
[----:B------:R-:W-:Y:S02]  /*129b0*/  SHF.R.U32.HI R2, RZ, 0x2, R2 ;  /* 0x00000002ff027819 */ /* 0x000fe40000011602 */
[----:B------:R-:W-:-:S03]  /*129c0*/  LOP3.LUT R0, R0, 0x60, RZ, 0xc0, !PT ;  /* 0x0000006000007812 */ /* 0x000fc600078ec0ff */
[----:B------:R-:W-:Y:S02]  /*129d0*/  IMAD R3, R20, 0x80, R2 ;  /* 0x0000008014037824 */ /* 0x000fe400078e0202 */
[----:B------:R-:W1:Y:S03]  /*129e0*/  @P0 LDC R9, c[0x0][0x438] ;  /* 0x00010e00ff090b82 */ /* 0x000e660000000800 */
[----:B------:R-:W-:-:S05]  /*129f0*/  IADD3 R0, R0, R3, R34 ;  /* 0x0000000300007210 */ /* 0x000fca0007ffe022 */
[----:B------:R-:W-:Y:S02]  /*12a00*/  IMAD.MOV.U32 R8, RZ, RZ, R0 ;  /* 0x000000ffff087224 */ /* 0x000fe400078e0000 */
[----:B0-----:R-:W-:-:S04]  /*12a10*/  @P0 IMAD.HI.U32 R2, R0, R7, RZ ;  /* 0x0000000700020227 */ /* 0x001fc800078e00ff */
[----:B------:R-:W-:Y:S01]  /*12a20*/  IMAD R7, R33, UR4, RZ ;  /* 0x0000000421077c24 */ /* 0x000fe2000f8e02ff */
[----:B-1----:R-:W-:-:S03]  /*12a30*/  @P0 SHF.R.U32.HI R8, RZ, R9, R2 ;  /* 0x00000009ff080219 */ /* 0x002fc60000011602 */
[----:B------:R-:W-:Y:S01]  /*12a40*/  IMAD R7, R24, UR5, R7 ;  /* 0x0000000518077c24 */ /* 0x000fe2000f8e0207 */
[--C-:B------:R-:W-:Y:S01]  /*12a50*/  SHF.R.S32.HI R3, RZ, 0x1f, R8.reuse ;  /* 0x0000001fff037819 */ /* 0x100fe20000011408 */
[----:B------:R-:W-:-:S04]  /*12a60*/  IMAD.MOV.U32 R2, RZ, RZ, R8 ;  /* 0x000000ffff027224 */ /* 0x000fc800078e0008 */
[----:B------:R-:W-:Y:S01]  /*12a70*/  IMAD.WIDE.U32 R2, R24, UR4, R2 ;  /* 0x0000000418027c25 */ /* 0x000fe2000f8e0002 */
[----:B------:R-:W-:-:S03]  /*12a80*/  ULDC.64 UR4, c[0x0][0x418] ;  /* 0x0001060000047ab9 */ /* 0x000fc60000000a00 */
[----:B------:R-:W-:Y:S01]  /*12a90*/  IMAD.IADD R3, R7, 0x1, R3 ;  /* 0x0000000107037824 */ /* 0x000fe200078e0203 */
[C---:B------:R-:W-:Y:S01]  /*12aa0*/  LEA R6, P0, R2.reuse, UR4, 0x2 ;  /* 0x0000000402067c11 */ /* 0x040fe2000f8010ff */
[----:B------:R-:W-:Y:S01]  /*12ab0*/  IMAD.U32 R10, RZ, RZ, UR50 ;  /* 0x00000032ff0a7e24 */ /* 0x000fe2000f8e00ff */
[----:B------:R-:W-:Y:S02]  /*12ac0*/  ULDC UR4, c[0x0][0x430] ;  /* 0x00010c0000047ab9 */ /* 0x000fe40000000800 */
[----:B------:R-:W-:Y:S02]  /*12ad0*/  LEA.HI.X R7, R2, UR5, R3, 0x2, P0 ;  /* 0x0000000502077c11 */ /* 0x000fe400080f1403 */
[----:B------:R-:W-:Y:S01]  /*12ae0*/  ISETP.NE.AND P1, PT, R10, 0x3, PT ;  /* 0x000000030a00780c */ /* 0x000fe20003f25270 */
[----:B------:R-:W-:Y:S01]  /*12af0*/  IMAD.MOV R3, RZ, RZ, -R8 ;  /* 0x000000ffff037224 */ /* 0x000fe200078e0a08 */
[----:B------:R-:W-:Y:S01]  /*12b00*/  ISETP.NE.AND P0, PT, R19, 0x2, PT ;  /* 0x000000021300780c */ /* 0x000fe20003f05270 */
[----:B------:R0:W2:Y:S03]  /*12b10*/  LDG.E R6, desc[UR48][R6.64] ;  /* 0x0000003006067981 */ /* 0x0000a6000c1e1900 */
[----:B------:R-:W-:-:S02]  /*12b20*/  SEL R23, RZ, 0x1, P0 ;  /* 0x00000001ff177807 */ /* 0x000fc40000000000 */
[----:B------:R-:W-:Y:S01]  /*12b30*/  SEL R19, R19, RZ, P0 ;  /* 0x000000ff13137207 */ /* 0x000fe20000000000 */
[----:B0-----:R-:W-:Y:S02]  /*12b40*/  IMAD R7, R3, UR4, R0 ;  /* 0x0000000403077c24 */ /* 0x001fe4000f8e0200 */
[----:B------:R-:W-:Y:S01]  /*12b50*/  IMAD.MOV.U32 R0, RZ, RZ, R20 ;  /* 0x000000ffff007224 */ /* 0x000fe200078e0014 */
[----:B------:R-:W-:Y:S01]  /*12b60*/  LOP3.LUT R23, R5, R23, RZ, 0x3c, !PT ;  /* 0x0000001705177212 */ /* 0x000fe200078e3cff */
[----:B------:R-:W-:-:S03]  /*12b70*/  VIADD R20, R20, 0xffffffff ;  /* 0xffffffff14147836 */ /* 0x000fc60000000000 */
[----:B------:R-:W-:Y:S02]  /*12b80*/  ISETP.GT.AND P2, PT, R0, UR45, PT ;  /* 0x0000002d00007c0c */ /* 0x000fe4000bf44270 */
[----:B--2---:R-:W-:Y:S01]  /*12b90*/  SHF.R.S32.HI R9, RZ, 0x1f, R6 ;  /* 0x0000001fff097819 */ /* 0x004fe20000011406 */
[----:B------:R-:W-:Y:S10]  /*12ba0*/  @!P1 BRA `(.L_x_1132) ;  /* 0x0000000000049947 */ /* 0x000ff40003800000 */
[----:B------:R-:W-:Y:S01]  /*12bb0*/  BPT.TRAP 0x1 ;  /* 0x000000040000795c */ /* 0x000fe20000300000 */
.L_x_1132:
[----:B------:R-:W-:Y:S01]  /*12bc0*/  IMAD R0, R19, 0x8, R17 ;  /* 0x0000000813007824 */ /* 0x000fe200078e0211 */
[----:B------:R-:W-:Y:S01]  /*12bd0*/  SHF.L.U32 R10, R23, 0x1f, RZ ;  /* 0x0000001f170a7819 */ /* 0x000fe200000006ff */
[----:B------:R-:W-:Y:S01]  /*12be0*/  BSSY B0, `(.L_x_1133) ;  /* 0x0000004000007945 */ /* 0x000fe20003800000 */
[----:B------:R-:W-:Y:S02]  /*12bf0*/  SHF.R.S32.HI R8, RZ, 0x1f, R7 ;  /* 0x0000001fff087819 */ /* 0x000fe40000011407 */
[----:B------:R-:W0:Y:S02]  /*12c00*/  SYNCS.PHASECHK.TRANS64.TRYWAIT P0, [R0+URZ+0x22880], R10 ;  /* 0x0228800a000075a7 */ /* 0x000e24000800017f */
[----:B0-----:R-:W-:Y:S05]  /*12c10*/  @!P0 BRA `(.L_x_1134) ;  /* 0x0000003000388947 */ /* 0x001fea0003800000 */
.L_x_1216:
[----:B------:R-:W-:Y:S05]  /*12c20*/  BSYNC B0 ;  /* 0x0000000000007941 */ /* 0x000fea0003800000 */
.L_x_1133:
[----:B------:R-:W-:Y:S01]  /*12c30*/  ULDC.64 UR4, c[0x0][0x328] ;  /* 0x0000ca0000047ab9 */ /* 0x000fe20000000a00 */
[----:B------:R-:W-:Y:S01]  /*12c40*/  ULDC.64 UR6, c[0x0][0x318] ;  /* 0x0000c60000067ab9 */ /* 0x000fe20000000a00 */
[----:B------:R-:W-:Y:S01]  /*12c50*/  IMAD R11, R8, UR4, RZ ;  /* 0x00000004080b7c24 */ /* 0x000fe2000f8e02ff */
[C---:B------:R-:W-:Y:S01]  /*12c60*/  LOP3.LUT P3, RZ, R16.reuse, 0x2, RZ, 0xc0, !PT ;  /* 0x0000000210ff7812 */ /* 0x040fe2000786c0ff */
[----:B------:R-:W-:Y:S01]  /*12c70*/  IMAD.WIDE.U32 R2, R7, UR4, RZ ;  /* 0x0000000407027c25 */ /* 0x000fe2000f8e00ff */
[----:B------:R-:W-:-:S03]  /*12c80*/  LOP3.LUT P1, RZ, R16, 0x1, RZ, 0xc0, !PT ;  /* 0x0000000110ff7812 */ /* 0x000fc6000782c0ff */
[----:B------:R-:W-:Y:S01]  /*12c90*/  IMAD R11, R7, UR5, R11 ;  /* 0x00000005070b7c24 */ /* 0x000fe2000f8e020b */
[----:B------:R-:W-:Y:S01]  /*12ca0*/  ULDC.64 UR4, c[0x0][0x338] ;  /* 0x0000ce0000047ab9 */ /* 0x000fe20000000a00 */
[----:B------:R-:W-:Y:S02]  /*12cb0*/  IMAD R21, R19, 0x4000, R37 ;  /* 0x0000400013157824 */ /* 0x000fe400078e0225 */
        /* <DEDUP_REMOVED lines=9> */
[----:B------:R-:W-:-:S02]  /*12d50*/  UMOV UR4, 0xffffffff ;  /* 0xffffffff00047882 */ /* 0x000fc40000000000 */
[----:B------:R-:W-:-:S04]  /*12d60*/  IADD3 R18, P0, R2, UR6, RZ ;  /* 0x0000000602127c10 */ /* 0x000fc8000ff1e0ff */
[----:B------:R-:W-:Y:S01]  /*12d70*/  IADD3.X R27, R27, UR7, R3, P0, !PT ;  /* 0x000000071b1b7c10 */ /* 0x000fe200087fe403 */
[----:B------:R-:W-:Y:S08]  /*12d80*/  BRA.DIV UR4, `(.L_x_1135) ;  /* 0x0000002e04f07947 */ /* 0x000ff0000b800000 */
[----:B------:R-:W1:Y:S01]  /*12d90*/  SHFL.IDX PT, R2, R18, RZ, 0x1c1f ;  /* 0x001c1fff12027589 */ /* 0x000e6200000e0000 */
[----:B------:R-:W-:-:S03]  /*12da0*/  IADD3 R21, R17, R21, R29 ;  /* 0x0000001511157210 */ /* 0x000fc60007ffe01d */
[----:B------:R-:W2:Y:S02]  /*12db0*/  SHFL.IDX PT, R3, R27, RZ, 0x1c1f ;  /* 0x001c1fff1b037589 */ /* 0x000ea400000e0000 */
[----:B------:R-:W-:Y:S01]  /*12dc0*/  IMAD.IADD R25, R30, 0x1, R21 ;  /* 0x000000011e197824 */ /* 0x000fe200078e0215 */
[----:B-1----:R-:W-:-:S05]  /*12dd0*/  IADD3 R2, P0, R32, R2, RZ ;  /* 0x0000000220027210 */ /* 0x002fca0007f1e0ff */
[----:B--2---:R-:W-:-:S05]  /*12de0*/  IMAD.X R3, RZ, RZ, R3, P0 ;  /* 0x000000ffff037224 */ /* 0x004fca00000e0603 */
[----:B------:R-:W-:Y:S01]  /*12df0*/  @!PT LDS RZ, [RZ] ;  /* 0x00000000fffff984 */ /* 0x000fe20000000800 */
        /* <DEDUP_REMOVED lines=10> */
[----:B------:R-:W3:Y:S01]  /*12ea0*/  SHFL.IDX PT, R27, R27, 0x3, 0x1c1f ;  /* 0x007c1f001b1b7f89 */ /* 0x000ee200000e0000 */
[----:B-1----:R-:W-:-:S05]  /*12eb0*/  IADD3 R2, P0, R32, R2, RZ ;  /* 0x0000000220027210 */ /* 0x002fca0007f1e0ff */
[----:B--2---:R-:W-:-:S05]  /*12ec0*/  IMAD.X R3, RZ, RZ, R3, P0 ;  /* 0x000000ffff037224 */ /* 0x004fca00000e0603 */
[----:B------:R-:W-:Y:S04]  /*12ed0*/  LDGSTS.E.BYPASS.LTC128B.128 [R21+0xa400], desc[UR48][R2.64], !P3 ;  /* 0x0a40000002157fae */ /* 0x000fe8000d901d70 */
[----:B------:R1:W-:Y:S04]  /*12ee0*/  LDGSTS.E.BYPASS.LTC128B.128 [R25+0xa400], desc[UR48][R2.64+0x40], !P1 ;  /* 0x0a40004002197fae */ /* 0x0003e8000c901d70 */
[----:B-1-3--:R1:W2:Y:S02]  /*12ef0*/  SHFL.IDX PT, R2, R18, 0x3, 0x1c1f ;  /* 0x007c1f0012027f89 */ /* 0x00a2a400000e0000 */
.L_x_1226:
        /* <DEDUP_REMOVED lines=9> */
.L_x_1136:
        /* <DEDUP_REMOVED lines=11> */
.L_x_1137:
[----:B------:R2:W-:Y:S01]  /*13040*/  SYNCS.ARRIVE.TRANS64.A1T0 RZ, [R0+URZ+0x22870], RZ ;  /* 0x022870ff00ff79a7 */ /* 0x0005e2000810003f */
[----:B------:R-:W-:Y:S05]  /*13050*/  @!P3 BRA `(.L_x_1138) ;  /* 0x000000000004b947 */ /* 0x000fea0003800000 */
[----:B------:R-:W-:Y:S01]  /*13060*/  BPT.TRAP 0x1 ;  /* 0x000000040000795c */ /* 0x000fe20000300000 */
.L_x_1138:
[----:B------:R-:W3:Y:S01]  /*13070*/  SYNCS.PHASECHK.TRANS64.TRYWAIT P0, [R0+URZ+0x22840], R10 ;  /* 0x0228400a000075a7 */ /* 0x000ee2000800017f */
[----:B------:R-:W-:Y:S04]  /*13080*/  BSSY B0, `(.L_x_1139) ;  /* 0x0000002000007945 */ /* 0x000fe80003800000 */
[----:B---3--:R-:W-:Y:S05]  /*13090*/  @!P0 BRA `(.L_x_1140) ;  /* 0x0000003000588947 */ /* 0x008fea0003800000 */
.L_x_1227:
[----:B------:R-:W-:Y:S05]  /*130a0*/  BSYNC B0 ;  /* 0x0000000000007941 */ /* 0x000fea0003800000 */
.L_x_1139:
[----:B------:R-:W-:Y:S01]  /*130b0*/  ULDC.64 UR4, c[0x0][0x300] ;  /* 0x0000c00000047ab9 */ /* 0x000fe20000000a00 */
[----:B------:R-:W-:Y:S01]  /*130c0*/  ULDC.64 UR6, c[0x0][0x2e8] ;  /* 0x0000ba0000067ab9 */ /* 0x000fe20000000a00 */
[----:B------:R-:W-:Y:S01]  /*130d0*/  IMAD R8, R8, UR4, RZ ;  /* 0x0000000408087c24 */ /* 0x000fe2000f8e02ff */
[C---:B------:R-:W-:Y:S01]  /*130e0*/  LOP3.LUT P4, RZ, R16.reuse, 0x10, RZ, 0xc0, !PT ;  /* 0x0000001010ff7812 */ /* 0x040fe2000788c0ff */
[C---:B------:R-:W-:Y:S01]  /*130f0*/  IMAD.WIDE.U32 R2, R7.reuse, UR4, RZ ;  /* 0x0000000407027c25 */ /* 0x040fe2000f8e00ff */
[C---:B------:R-:W-:Y:S02]  /*13100*/  LOP3.LUT P3, RZ, R16.reuse, 0x8, RZ, 0xc0, !PT ;  /* 0x0000000810ff7812 */ /* 0x040fe4000786c0ff */
[----:B------:R-:W-:Y:S01]  /*13110*/  LOP3.LUT P1, RZ, R16, 0x4, RZ, 0xc0, !PT ;  /* 0x0000000410ff7812 */ /* 0x000fe2000782c0ff */
[----:B------:R-:W-:Y:S01]  /*13120*/  IMAD R8, R7, UR5, R8 ;  /* 0x0000000507087c24 */ /* 0x000fe2000f8e0208 */
[----:B------:R-:W-:Y:S02]  /*13130*/  ULDC.64 UR4, c[0x0][0x310] ;  /* 0x0000c40000047ab9 */ /* 0x000fe40000000a00 */
[----:B------:R-:W-:-:S02]  /*13140*/  IMAD R7, R9, UR4, RZ ;  /* 0x0000000409077c24 */ /* 0x000fc4000f8e02ff */
[----:B------:R-:W-:Y:S02]  /*13150*/  IMAD.IADD R3, R3, 0x1, R8 ;  /* 0x0000000103037824 */ /* 0x000fe400078e0208 */
[C---:B------:R-:W-:Y:S02]  /*13160*/  IMAD R7, R6.reuse, UR5, R7 ;  /* 0x0000000506077c24 */ /* 0x040fe4000f8e0207 */
[----:B------:R-:W-:Y:S01]  /*13170*/  IMAD.WIDE.U32 R2, R6, UR4, R2 ;  /* 0x0000000406027c25 */ /* 0x000fe2000f8e0002 */
        /* <DEDUP_REMOVED lines=8> */
[----:B------:R-:W-:Y:S01]  /*13200*/  IMAD R7, R19, 0x6000, R36 ;  /* 0x0000600013077824 */ /* 0x000fe200078e0224 */
[----:B------:R-:W-:Y:S07]  /*13210*/  BRA.DIV UR4, `(.L_x_1141) ;  /* 0x00000032040c7947 */ /* 0x000fee000b800000 */
[----:B------:R-:W4:Y:S01]  /*13220*/  SHFL.IDX PT, R2, R6, RZ, 0x1c1f ;  /* 0x001c1fff06027589 */ /* 0x000f2200000e0000 */
[----:B------:R-:W-:-:S03]  /*13230*/  IMAD.IADD R7, R17, 0x1, R7 ;  /* 0x0000000111077824 */ /* 0x000fc600078e0207 */
[----:B------:R-:W5:Y:S04]  /*13240*/  SHFL.IDX PT, R3, R8, RZ, 0x1c1f ;  /* 0x001c1fff08037589 */ /* 0x000f6800000e0000 */
[----:B------:R-:W-:Y:S04]  /*13250*/  SHFL.IDX PT, R9, R8, 0x2, 0x1c1f ;  /* 0x005c1f0008097f89 */ /* 0x000fe800000e0000 */
[----:B------:R-:W-:Y:S01]  /*13260*/  SHFL.IDX PT, R14, R6, 0x3, 0x1c1f ;  /* 0x007c1f00060e7f89 */ /* 0x000fe200000e0000 */
        /* <DEDUP_REMOVED lines=15> */
[----:B------:R4:W0:Y:S04]  /*13360*/  SHFL.IDX PT, R9, R8, 0x3, 0x1c1f ;  /* 0x007c1f0008097f89 */ /* 0x00082800000e0000 */
[----:B------:R4:W-:Y:S04]  /*13370*/  LDGSTS.E.BYPASS.LTC128B.128 [R7+0x17400], desc[UR48][R2.64], !P4 ;  /* 0x1740000002077fae */ /* 0x0009e8000e101d70 */
[----:B------:R4:W-:Y:S04]  /*13380*/  LDGSTS.E.BYPASS.LTC128B.128 [R7+0x19400], desc[UR48][R2.64+0x40], !P3 ;  /* 0x1940004002077fae */ /* 0x0009e8000d901d70 */
[----:B------:R4:W-:Y:S02]  /*13390*/  LDGSTS.E.BYPASS.LTC128B.128 [R7+0x1b400], desc[UR48][R2.64+0x80], !P1 ;  /* 0x1b40008002077fae */ /* 0x0009e4000c901d70 */
.L_x_1237:
[----:B----4-:R-:W-:-:S05]  /*133a0*/  IADD3 R2, P0, R32, R14, RZ ;  /* 0x0000000e20027210 */ /* 0x010fca0007f1e0ff */
[----:B0-----:R-:W-:Y:S01]  /*133b0*/  IMAD.X R3, RZ, RZ, R9, P0 ;  /* 0x000000ffff037224 */ /* 0x001fe200000e0609 */
        /* <DEDUP_REMOVED lines=8> */
.L_x_1142:
        /* <DEDUP_REMOVED lines=11> */
.L_x_1143:
[----:B------:R2:W-:Y:S02]  /*134f0*/  SYNCS.ARRIVE.TRANS64.A1T0 RZ, [R0+URZ+0x22830], RZ ;  /* 0x022830ff00ff79a7 */ /* 0x0005e4000810003f */
[----:B--23--:R-:W-:-:S05]  /*13500*/  IMAD.U32 R0, RZ, RZ, UR47 ;  /* 0x0000002fff007e24 */ /* 0x00cfca000f8e00ff */
[----:B------:R-:W-:-:S13]  /*13510*/  ISETP.NE.AND P0, PT, R0, 0x3, PT ;  /* 0x000000030000780c */ /* 0x000fda0003f05270 */
[----:B------:R-:W-:Y:S05]  /*13520*/  @!P0 BRA `(.L_x_1144) ;  /* 0x0000000000048947 */ /* 0x000fea0003800000 */
[----:B------:R-:W-:Y:S01]  /*13530*/  BPT.TRAP 0x1 ;  /* 0x000000040000795c */ /* 0x000fe20000300000 */
.L_x_1144:
[----:B------:R-:W-:Y:S01]  /*13540*/  LOP3.LUT R3, R5, 0x1, RZ, 0x3c, !PT ;  /* 0x0000000105037812 */ /* 0x000fe200078e3cff */
[----:B------:R-:W-:Y:S01]  /*13550*/  IMAD R0, R4, 0x8, R17 ;  /* 0x0000000804007824 */ /* 0x000fe200078e0211 */
[----:B------:R-:W-:Y:S02]  /*13560*/  BSSY B0, `(.L_x_1145) ;  /* 0x0000004000007945 */ /* 0x000fe40003800000 */
[----:B------:R-:W-:-:S04]  /*13570*/  SHF.L.U32 R3, R3, 0x1f, RZ ;  /* 0x0000001f03037819 */ /* 0x000fc800000006ff */
[----:B------:R-:W0:Y:S02]  /*13580*/  SYNCS.PHASECHK.TRANS64.TRYWAIT P1, [R0+URZ+0x22870], R3 ;  /* 0x02287003000075a7 */ /* 0x000e24000802017f */
[----:B0-----:R-:W-:Y:S05]  /*13590*/  @!P1 BRA `(.L_x_1146) ;  /* 0x00000030005c9947 */ /* 0x001fea0003800000 */
.L_x_1238:
[----:B------:R-:W-:Y:S05]  /*135a0*/  BSYNC B0 ;  /* 0x0000000000007941 */ /* 0x000fea0003800000 */
.L_x_1145:
[----:B------:R-:W-:-:S05]  /*135b0*/  IMAD.U32 R2, RZ, RZ, UR50 ;  /* 0x00000032ff027e24 */ /* 0x000fca000f8e00ff */
[----:B------:R-:W-:-:S13]  /*135c0*/  ISETP.NE.AND P1, PT, R2, 0x3, PT ;  /* 0x000000030200780c */ /* 0x000fda0003f25270 */
[----:B------:R-:W-:Y:S05]  /*135d0*/  @!P1 BRA `(.L_x_1147) ;  /* 0x0000000000049947 */ /* 0x000fea0003800000 */
[----:B------:R-:W-:Y:S01]  /*135e0*/  BPT.TRAP 0x1 ;  /* 0x000000040000795c */ /* 0x000fe20000300000 */
.L_x_1147:
[----:B0-----:R-:W-:Y:S01]  /*135f0*/  SHF.L.U32 R3, R5, 0x1f, RZ ;  /* 0x0000001f05037819 */ /* 0x001fe200000006ff */
[----:B-1----:R-:W-:-:S03]  /*13600*/  IMAD.SHL.U32 R18, R4, 0x4000, RZ ;  /* 0x0000400004127824 */ /* 0x002fc600078e00ff */
[----:B------:R-:W0:Y:S02]  /*13610*/  SYNCS.PHASECHK.TRANS64.TRYWAIT P1, [R0+URZ+0x22860], R3 ;  /* 0x02286003000075a7 */ /* 0x000e24000802017f */
[----:B0-----:R-:W-:Y:S05]  /*13620*/  @!P1 BRA `(.L_x_1148) ;  /* 0x00000030004c9947 */ /* 0x001fea0003800000 */
.L_x_1239:
[----:B------:R-:W2:Y:S04]  /*13630*/  LDL R2, [R1+0x4] ;  /* 0x0000040001027983 */ /* 0x000ea80000100800 */
[----:B------:R-:W3:Y:S01]  /*13640*/  LDL R12, [R1] ;  /* 0x00000000010c7983 */ /* 0x000ee20000100800 */
[----:B------:R-:W-:Y:S05]  /*13650*/  WARPSYNC.ALL ;  /* 0x0000000000007948 */ /* 0x000fea0003800000 */
[----:B------:R-:W-:-:S05]  /*13660*/  IMAD.U32 R21, RZ, RZ, UR50 ;  /* 0x00000032ff157e24 */ /* 0x000fca000f8e00ff */
[----:B------:R-:W-:Y:S02]  /*13670*/  ISETP.NE.AND P1, PT, R21, 0x3, PT ;  /* 0x000000031500780c */ /* 0x000fe40003f25270 */
[----:B--2---:R-:W-:Y:S02]  /*13680*/  LOP3.LUT R2, R18, R2, RZ, 0xfc, !PT ;  /* 0x0000000212027212 */ /* 0x004fe400078efcff */
[----:B---3--:R-:W-:-:S03]  /*13690*/  IADD3 R18, R17, R18, R12 ;  /* 0x0000001211127210 */ /* 0x008fc60007ffe00c */
[----:B0-----:R-:W-:-:S04]  /*136a0*/  IMAD.IADD R3, R17, 0x1, R2 ;  /* 0x0000000111037824 */ /* 0x001fc800078e0202 */
[----:B------:R-:W-:Y:S01]  /*136b0*/  IMAD.IADD R2, R31, 0x1, R3 ;  /* 0x000000011f027824 */ /* 0x000fe200078e0203 */
[----:B------:R-:W0:Y:S02]  /*136c0*/  LDSM.16.MT88.4 R4, [R3+0x8400] ;  /* 0x008400000304783b */ /* 0x000e240000004200 */
        /* <DEDUP_REMOVED lines=10> */
[----:B------:R0:W-:Y:S04]  /*13770*/  STSM.16.M88.4 [R18+0x2400], R12 ;  /* 0x0024000c12007844 */ /* 0x0001e80000000200 */
[----:B------:R-:W1:Y:S01]  /*13780*/  LDSM.16.MT88.4 R8, [R3+0x9400] ;  /* 0x009400000308783b */ /* 0x000e620000004200 */
[--C-:B0-----:R-:W-:Y:S02]  /*13790*/  IADD3 R12, R28, 0x400, R18.reuse ;  /* 0x000004001c0c7810 */ /* 0x101fe40007ffe012 */
[----:B------:R-:W-:Y:S02]  /*137a0*/  IADD3 R18, R31, 0x400, R18 ;  /* 0x000004001f127810 */ /* 0x000fe40007ffe012 */
[C-C-:B-1----:R-:W-:Y:S02]  /*137b0*/  PRMT R4, R8.reuse, 0x6420, R9.reuse ;  /* 0x0000642008047816 */ /* 0x142fe40000000009 */
[----:B------:R-:W-:-:S02]  /*137c0*/  PRMT R5, R8, 0x7531, R9 ;  /* 0x0000753108057816 */ /* 0x000fc40000000009 */
[C-C-:B------:R-:W-:Y:S02]  /*137d0*/  PRMT R6, R10.reuse, 0x6420, R11.reuse ;  /* 0x000064200a067816 */ /* 0x140fe4000000000b */
[----:B------:R-:W-:Y:S02]  /*137e0*/  PRMT R7, R10, 0x7531, R11 ;  /* 0x000075310a077816 */ /* 0x000fe4000000000b */
[----:B------:R-:W0:Y:S04]  /*137f0*/  LDSM.16.MT88.4 R8, [R2+0x9400] ;  /* 0x009400000208783b */ /* 0x000e280000004200 */
[----:B------:R0:W-:Y:S02]  /*13800*/  STSM.16.M88.4 [R12], R4 ;  /* 0x000000040c007844 */ /* 0x0001e40000000200 */
[----:B0-----:R-:W-:-:S02]  /*13810*/  PRMT R4, R8, 0x6420, R9 ;  /* 0x0000642008047816 */ /* 0x001fc40000000009 */
[----:B------:R-:W-:Y:S02]  /*13820*/  PRMT R5, R8, 0x7531, R9 ;  /* 0x0000753108057816 */ /* 0x000fe40000000009 */
        /* <DEDUP_REMOVED lines=8> */
[----:B------:R-:W-:-:S05]  /*138b0*/  PRMT R11, R14, 0x7531, R15 ;  /* 0x000075310e0b7816 */ /* 0x000fca000000000f */
[----:B------:R1:W-:Y:S02]  /*138c0*/  STSM.16.M88.4 [R18], R8 ;  /* 0x0000000812007844 */ /* 0x0003e40000000200 */
[C-C-:B-1----:R-:W-:Y:S02]  /*138d0*/  PRMT R8, R4.reuse, 0x6420, R5.reuse ;  /* 0x0000642004087816 */ /* 0x142fe40000000005 */
[----:B------:R-:W-:Y:S02]  /*138e0*/  PRMT R9, R4, 0x7531, R5 ;  /* 0x0000753104097816 */ /* 0x000fe40000000005 */
[C-C-:B------:R-:W-:Y:S02]  /*138f0*/  PRMT R10, R6.reuse, 0x6420, R7.reuse ;  /* 0x00006420060a7816 */ /* 0x140fe40000000007 */
[----:B------:R-:W-:-:S05]  /*13900*/  PRMT R11, R6, 0x7531, R7 ;  /* 0x00007531060b7816 */ /* 0x000fca0000000007 */
[----:B------:R0:W-:Y:S04]  /*13910*/  STSM.16.M88.4 [R18+0x2000], R8 ;  /* 0x0020000812007844 */ /* 0x0001e80000000200 */
[----:B------:R-:W1:Y:S01]  /*13920*/  LDSM.16.MT88.4 R4, [R3+0xb400] ;  /* 0x00b400000304783b */ /* 0x000e620000004200 */
[----:B0-----:R-:W-:Y:S01]  /*13930*/  IMAD.IADD R18, R28, 0x1, R18 ;  /* 0x000000011c127824 */ /* 0x001fe200078e0212 */
[C-C-:B-1----:R-:W-:Y:S02]  /*13940*/  PRMT R12, R4.reuse, 0x6420, R5.reuse ;  /* 0x00006420040c7816 */ /* 0x142fe40000000005 */
[----:B------:R-:W-:Y:S02]  /*13950*/  PRMT R13, R4, 0x7531, R5 ;  /* 0x00007531040d7816 */ /* 0x000fe40000000005 */
[----:B------:R-:W-:-:S02]  /*13960*/  PRMT R14, R6, 0x6420, R7 ;  /* 0x00006420060e7816 */ /* 0x000fc40000000007 */
[----:B------:R-:W-:Y:S02]  /*13970*/  PRMT R15, R6, 0x7531, R7 ;  /* 0x00007531060f7816 */ /* 0x000fe40000000007 */
[----:B------:R-:W0:Y:S04]  /*13980*/  LDSM.16.MT88.4 R4, [R2+0xb400] ;  /* 0x00b400000204783b */ /* 0x000e280000004200 */
[----:B------:R1:W-:Y:S01]  /*13990*/  STSM.16.M88.4 [R18], R12 ;  /* 0x0000000c12007844 */ /* 0x0003e20000000200 */
        /* <DEDUP_REMOVED lines=13> */
.L_x_1149:
[----:B0-----:R0:W-:Y:S01]  /*13a70*/  SYNCS.ARRIVE.TRANS64.A1T0 RZ, [R0+URZ+0x22850], RZ ;  /* 0x022850ff00ff79a7 */ /* 0x0011e2000810003f */
[----:B------:R-:W-:Y:S06]  /*13a80*/  BAR.SYNC.DEFER_BLOCKING 0x2, 0x80 ;  /* 0x0082000000007b1d */ /* 0x000fec0000010000 */
[----:B------:R-:W-:Y:S05]  /*13a90*/  @!P0 BRA `(.L_x_1150) ;  /* 0x0000000000048947 */ /* 0x000fea0003800000 */
[----:B------:R-:W-:Y:S01]  /*13aa0*/  BPT.TRAP 0x1 ;  /* 0x000000040000795c */ /* 0x000fe20000300000 */
.L_x_1150:
[----:B0-----:R-:W-:Y:S02]  /*13ab0*/  VIADD R0, R0, 0x22880 ;  /* 0x0002288000007836 */ /* 0x001fe40000000000 */
[----:B------:R-:W-:Y:S02]  /*13ac0*/  IMAD.MOV.U32 R4, RZ, RZ, R19 ;  /* 0x000000ffff047224 */ /* 0x000fe400078e0013 */
[----:B------:R-:W-:Y:S01]  /*13ad0*/  IMAD.MOV.U32 R5, RZ, RZ, R23 ;  /* 0x000000ffff057224 */ /* 0x000fe200078e0017 */
[----:B------:R-:W-:-:S04]  /*13ae0*/  PRMT R0, R35, 0x654, R0 ;  /* 0x0000065423007816 */ /* 0x000fc80000000000 */
[----:B------:R2:W-:Y:S01]  /*13af0*/  SYNCS.ARRIVE.TRANS64.RED.A1T0 RZ, [R0+URZ], RZ ;  /* 0x000000ff00ff79a7 */ /* 0x0005e2000810043f */
[----:B------:R-:W-:Y:S05]  /*13b00*/  @P2 BRA `(.L_x_1151) ;  /* 0xffffffec00842947 */ /* 0x000fea000383ffff */
.L_x_1131:
[----:B0-2---:R-:W0:Y:S01]  /*13b10*/  S2R R0, SR_TID.X ;  /* 0x0000000000007919 */ /* 0x005e220000002100 */
[----:B------:R-:W-:Y:S01]  /*13b20*/  BSSY B0, `(.L_x_1152) ;  /* 0x0000012000007945 */ /* 0x000fe20003800000 */
[----:B------:R-:W-:Y:S01]  /*13b30*/  IMAD.U32 R6, RZ, RZ, UR47 ;  /* 0x0000002fff067e24 */ /* 0x000fe2000f8e00ff */
[----:B0-----:R-:W-:-:S04]  /*13b40*/  LOP3.LUT R0, R0, 0x7f, RZ, 0xc0, !PT ;  /* 0x0000007f00007812 */ /* 0x001fc800078ec0ff */
[----:B------:R-:W-:-:S13]  /*13b50*/  ISETP.NE.AND P1, PT, R0, RZ, PT ;  /* 0x000000ff0000720c */ /* 0x000fda0003f25270 */
[----:B------:R-:W-:Y:S05]  /*13b60*/  @P1 BRA `(.L_x_1153) ;  /* 0x0000000000341947 */ /* 0x000fea0003800000 */
[----:B------:R-:W0:Y:S01]  /*13b70*/  S2R R7, SR_LANEID ;  /* 0x0000000000077919 */ /* 0x000e220000000000 */
[----:B------:R-:W-:Y:S01]  /*13b80*/  VOTEU.ANY UR4, UPT, PT ;  /* 0x0000000000047886 */ /* 0x000fe200038e0100 */
[----:B------:R-:W2:Y:S01]  /*13b90*/  LDC.64 R2, c[0x0][0xc80] ;  /* 0x00032000ff027b82 */ /* 0x000ea20000000a00 */
[----:B------:R-:W0:Y:S08]  /*13ba0*/  FLO.U32 R0, UR4 ;  /* 0x0000000400007d00 */ /* 0x000e3000080e0000 */
[----:B------:R-:W2:Y:S01]  /*13bb0*/  POPC R5, UR4 ;  /* 0x0000000400057d09 */ /* 0x000ea20008000000 */
[----:B0-----:R-:W-:-:S13]  /*13bc0*/  ISETP.EQ.U32.AND P0, PT, R0, R7, PT ;  /* 0x000000070000720c */ /* 0x001fda0003f02070 */
[----:B--2---:R-:W2:Y:S01]  /*13bd0*/  @P0 ATOMG.E.ADD.STRONG.GPU PT, R3, desc[UR48][R2.64], R5 ;  /* 0x00000005020309a8 */ /* 0x004ea200081ee1f0 */
[----:B------:R-:W0:Y:S02]  /*13be0*/  S2R R4, SR_LTMASK ;  /* 0x0000000000047919 */ /* 0x000e240000003900 */
[----:B0-----:R-:W-:-:S04]  /*13bf0*/  LOP3.LUT R4, R4, UR4, RZ, 0xc0, !PT ;  /* 0x0000000404047c12 */ /* 0x001fc8000f8ec0ff */
[----:B------:R-:W0:Y:S01]  /*13c00*/  POPC R7, R4 ;  /* 0x0000000400077309 */ /* 0x000e220000000000 */
[----:B--2---:R-:W0:Y:S02]  /*13c10*/  SHFL.IDX PT, R0, R3, R0, 0x1f ;  /* 0x00001f0003007589 */ /* 0x004e2400000e0000 */
[----:B0-----:R-:W-:-:S05]  /*13c20*/  IADD3 R0, R0, UR51, R7 ;  /* 0x0000003300007c10 */ /* 0x001fca000fffe007 */
[----:B------:R0:W-:Y:S02]  /*13c30*/  STL [R1+0xc], R0 ;  /* 0x00000c0001007387 */ /* 0x0001e40000100800 */
.L_x_1153:
[----:B------:R-:W-:Y:S05]  /*13c40*/  BSYNC B0 ;  /* 0x0000000000007941 */ /* 0x000fea0003800000 */
.L_x_1152:
[----:B------:R-:W-:-:S13]  /*13c50*/  ISETP.NE.AND P2, PT, R6, 0x3, PT ;  /* 0x000000030600780c */ /* 0x000fda0003f45270 */
[----:B------:R-:W-:Y:S05]  /*13c60*/  @!P2 BRA `(.L_x_1154) ;  /* 0x000000000004a947 */ /* 0x000fea0003800000 */
[----:B------:R-:W-:Y:S01]  /*13c70*/  BPT.TRAP 0x1 ;  /* 0x000000040000795c */ /* 0x000fe20000300000 */
.L_x_1154:
[----:B------:R-:W-:Y:S01]  /*13c80*/  LOP3.LUT R3, R23, 0x1, RZ, 0x3c, !PT ;  /* 0x0000000117037812 */ /* 0x000fe200078e3cff */
[----:B-1----:R-:W-:Y:S01]  /*13c90*/  IMAD R18, R19, 0x8, R17 ;  /* 0x0000000813127824 */ /* 0x002fe200078e0211 */
[----:B------:R-:W-:Y:S02]  /*13ca0*/  BSSY B0, `(.L_x_1155) ;  /* 0x0000004000007945 */ /* 0x000fe40003800000 */
[----:B------:R-:W-:-:S04]  /*13cb0*/  SHF.L.U32 R3, R3, 0x1f, RZ ;  /* 0x0000001f03037819 */ /* 0x000fc800000006ff */
[----:B------:R-:W1:Y:S02]  /*13cc0*/  SYNCS.PHASECHK.TRANS64.TRYWAIT P0, [R18+URZ+0x22870], R3 ;  /* 0x02287003120075a7 */ /* 0x000e64000800017f */
[----:B-1----:R-:W-:Y:S05]  /*13cd0*/  @!P0 BRA `(.L_x_1156) ;  /* 0x0000002800b48947 */ /* 0x002fea0003800000 */
.L_x_1240:
[----:B------:R-:W-:Y:S05]  /*13ce0*/  BSYNC B0 ;  /* 0x0000000000007941 */ /* 0x000fea0003800000 */
.L_x_1155:
[----:B0-----:R-:W-:-:S05]  /*13cf0*/  IMAD.U32 R0, RZ, RZ, UR50 ;  /* 0x00000032ff007e24 */ /* 0x001fca000f8e00ff */
[----:B------:R-:W-:-:S13]  /*13d00*/  ISETP.NE.AND P0, PT, R0, 0x3, PT ;  /* 0x000000030000780c */ /* 0x000fda0003f05270 */
[----:B------:R-:W-:Y:S05]  /*13d10*/  @!P0 BRA `(.L_x_1157) ;  /* 0x0000000000048947 */ /* 0x000fea0003800000 */
[----:B------:R-:W-:Y:S01]  /*13d20*/  BPT.TRAP 0x1 ;  /* 0x000000040000795c */ /* 0x000fe20000300000 */
.L_x_1157:
[----:B-1----:R-:W-:-:S04]  /*13d30*/  SHF.L.U32 R3, R23, 0x1f, RZ ;  /* 0x0000001f17037819 */ /* 0x002fc800000006ff */
[----:B------:R-:W0:Y:S02]  /*13d40*/  SYNCS.PHASECHK.TRANS64.TRYWAIT P0, [R18+URZ+0x22860], R3 ;  /* 0x02286003120075a7 */ /* 0x000e24000800017f */
[----:B0-----:R-:W-:Y:S05]  /*13d50*/  @!P0 BRA `(.L_x_1158) ;  /* 0x0000002800a88947 */ /* 0x001fea0003800000 */
.L_x_1241:
[----:B------:R-:W2:Y:S04]  /*13d60*/  LDL R0, [R1+0x4] ;  /* 0x0000040001007983 */ /* 0x000ea80000100800 */
[----:B------:R-:W3:Y:S01]  /*13d70*/  LDL R20, [R1] ;  /* 0x0000000001147983 */ /* 0x000ee20000100800 */
[----:B------:R-:W-:Y:S01]  /*13d80*/  IMAD.SHL.U32 R2, R19, 0x4000, RZ ;  /* 0x0000400013027824 */ /* 0x000fe200078e00ff */
[----:B------:R-:W-:Y:S05]  /*13d90*/  WARPSYNC.ALL ;  /* 0x0000000000007948 */ /* 0x000fea0003800000 */
[----:B------:R-:W-:-:S05]  /*13da0*/  IMAD.U32 R21, RZ, RZ, UR50 ;  /* 0x00000032ff157e24 */ /* 0x000fca000f8e00ff */
[----:B------:R-:W-:Y:S02]  /*13db0*/  ISETP.NE.AND P0, PT, R21, 0x3, PT ;  /* 0x000000031500780c */ /* 0x000fe40003f05270 */
[----:B--2---:R-:W-:Y:S02]  /*13dc0*/  LOP3.LUT R0, R2, R0, RZ, 0xfc, !PT ;  /* 0x0000000002007212 */ /* 0x004fe400078efcff */
[----:B---3--:R-:W-:-:S03]  /*13dd0*/  IADD3 R2, R17, R2, R20 ;  /* 0x0000000211027210 */ /* 0x008fc60007ffe014 */
[----:B------:R-:W-:Y:S01]  /*13de0*/  IMAD.IADD R0, R17, 0x1, R0 ;  /* 0x0000000111007824 */ /* 0x000fe200078e0200 */
[----:B------:R-:W-:-:S03]  /*13df0*/  IADD3 R20, R28, 0x400, R2 ;  /* 0x000004001c147810 */ /* 0x000fc60007ffe002 */
[----:B0-----:R-:W-:Y:S01]  /*13e00*/  IMAD.IADD R3, R31, 0x1, R0 ;  /* 0x000000011f037824 */ /* 0x001fe200078e0200 */
[----:B------:R-:W0:Y:S04]  /*13e10*/  LDSM.16.MT88.4 R4, [R0+0x8400] ;  /* 0x008400000004783b */ /* 0x000e280000004200 */
[----:B------:R-:W1:Y:S01]  /*13e20*/  LDSM.16.MT88.4 R8, [R3+0x8400] ;  /* 0x008400000308783b */ /* 0x000e620000004200 */
[C-C-:B0-----:R-:W-:Y:S02]  /*13e30*/  PRMT R12, R4.reuse, 0x6420, R5.reuse ;  /* 0x00006420040c7816 */ /* 0x141fe40000000005 */
[----:B------:R-:W-:Y:S02]  /*13e40*/  PRMT R13, R4, 0x7531, R5 ;  /* 0x00007531040d7816 */ /* 0x000fe40000000005 */
[----:B------:R-:W-:-:S02]  /*13e50*/  PRMT R14, R6, 0x6420, R7 ;  /* 0x00006420060e7816 */ /* 0x000fc40000000007 */
[----:B------:R-:W-:Y:S02]  /*13e60*/  PRMT R15, R6, 0x7531, R7 ;  /* 0x00007531060f7816 */ /* 0x000fe40000000007 */
[C-C-:B-1----:R-:W-:Y:S02]  /*13e70*/  PRMT R4, R8.reuse, 0x6420, R9.reuse ;  /* 0x0000642008047816 */ /* 0x142fe40000000009 */
[----:B------:R-:W-:Y:S01]  /*13e80*/  PRMT R5, R8, 0x7531, R9 ;  /* 0x0000753108057816 */ /* 0x000fe20000000009 */
[----:B------:R-:W-:Y:S01]  /*13e90*/  STSM.16.M88.4 [R2+0x400], R12 ;  /* 0x0004000c02007844 */ /* 0x000fe20000000200 */
[C-C-:B------:R-:W-:Y:S02]  /*13ea0*/  PRMT R6, R10.reuse, 0x6420, R11.reuse ;  /* 0x000064200a067816 */ /* 0x140fe4000000000b */
[----:B------:R-:W-:-:S05]  /*13eb0*/  PRMT R7, R10, 0x7531, R11 ;  /* 0x000075310a077816 */ /* 0x000fca000000000b */
[----:B------:R0:W-:Y:S04]  /*13ec0*/  STSM.16.M88.4 [R2+0x2400], R4 ;  /* 0x0024000402007844 */ /* 0x0001e80000000200 */
[----:B------:R-:W1:Y:S04]  /*13ed0*/  LDSM.16.MT88.4 R4, [R0+0x9400] ;  /* 0x009400000004783b */ /* 0x000e680000004200 */
[----:B------:R-:W2:Y:S01]  /*13ee0*/  LDSM.16.MT88.4 R8, [R3+0x9400] ;  /* 0x009400000308783b */ /* 0x000ea20000004200 */
[----:B0-----:R-:W-:Y:S02]  /*13ef0*/  IADD3 R2, R31, 0x400, R2 ;  /* 0x000004001f027810 */ /* 0x001fe40007ffe002 */
[----:B-1----:R-:W-:-:S02]  /*13f00*/  PRMT R12, R4, 0x6420, R5 ;  /* 0x00006420040c7816 */ /* 0x002fc40000000005 */
[----:B------:R-:W-:Y:S02]  /*13f10*/  PRMT R13, R4, 0x7531, R5 ;  /* 0x00007531040d7816 */ /* 0x000fe40000000005 */
[C-C-:B------:R-:W-:Y:S02]  /*13f20*/  PRMT R14, R6.reuse, 0x6420, R7.reuse ;  /* 0x00006420060e7816 */ /* 0x140fe40000000007 */
[----:B------:R-:W-:Y:S02]  /*13f30*/  PRMT R15, R6, 0x7531, R7 ;  /* 0x00007531060f7816 */ /* 0x000fe40000000007 */
[C-C-:B--2---:R-:W-:Y:S02]  /*13f40*/  PRMT R4, R8.reuse, 0x6420, R9.reuse ;  /* 0x0000642008047816 */ /* 0x144fe40000000009 */
[----:B------:R-:W-:Y:S01]  /*13f50*/  PRMT R5, R8, 0x7531, R9 ;  /* 0x0000753108057816 */ /* 0x000fe20000000009 */
[----:B------:R-:W-:Y:S01]  /*13f60*/  STSM.16.M88.4 [R20], R12 ;  /* 0x0000000c14007844 */ /* 0x000fe20000000200 */
[----:B------:R-:W-:-:S02]  /*13f70*/  PRMT R6, R10, 0x6420, R11 ;  /* 0x000064200a067816 */ /* 0x000fc4000000000b */
[----:B------:R-:W-:-:S05]  /*13f80*/  PRMT R7, R10, 0x7531, R11 ;  /* 0x000075310a077816 */ /* 0x000fca000000000b */
[----:B------:R0:W-:Y:S04]  /*13f90*/  STSM.16.M88.4 [R20+0x2000], R4 ;  /* 0x0020000414007844 */ /* 0x0001e80000000200 */
[----:B------:R-:W1:Y:S04]  /*13fa0*/  LDSM.16.MT88.4 R4, [R0+0xa400] ;  /* 0x00a400000004783b */ /* 0x000e680000004200 */
[----:B------:R-:W2:Y:S01]  /*13fb0*/  LDSM.16.MT88.4 R8, [R3+0xa400] ;  /* 0x00a400000308783b */ /* 0x000ea20000004200 */
[----:B0-----:R-:W-:Y:S01]  /*13fc0*/  IMAD.IADD R20, R28, 0x1, R2 ;  /* 0x000000011c147824 */ /* 0x001fe200078e0202 */
        /* <DEDUP_REMOVED lines=18> */
[----:B------:R0:W-:Y:S01]  /*140f0*/  STSM.16.M88.4 [R20], R12 ;  /* 0x0000000c14007844 */ /* 0x0001e20000000200 */
        /* <DEDUP_REMOVED lines=11> */
.L_x_1159:
[----:B-1----:R1:W-:Y:S01]  /*141b0*/  SYNCS.ARRIVE.TRANS64.A1T0 RZ, [R18+URZ+0x22850], RZ ;  /* 0x022850ff12ff79a7 */ /* 0x0023e2000810003f */
[----:B------:R-:W-:Y:S06]  /*141c0*/  BAR.SYNC.DEFER_BLOCKING 0x2, 0x80 ;  /* 0x0082000000007b1d */ /* 0x000fec0000010000 */
[----:B------:R-:W-:Y:S05]  /*141d0*/  @!P2 BRA `(.L_x_1160) ;  /* 0x000000000004a947 */ /* 0x000fea0003800000 */
[----:B------:R-:W-:Y:S01]  /*141e0*/  BPT.TRAP 0x1 ;  /* 0x000000040000795c */ /* 0x000fe20000300000 */
.L_x_1160:
[----:B-1----:R-:W-:Y:S02]  /*141f0*/  VIADD R18, R18, 0x22880 ;  /* 0x0002288012127836 */ /* 0x002fe40000000000 */
[----:B------:R-:W-:-:S03]  /*14200*/  VIADD R19, R19, 0x1 ;  /* 0x0000000113137836 */ /* 0x000fc60000000000 */
[----:B------:R-:W-:Y:S02]  /*14210*/  PRMT R18, R35, 0x654, R18 ;  /* 0x0000065423127816 */ /* 0x000fe40000000012 */
[C---:B------:R-:W-:Y:S02]  /*14220*/  ISETP.NE.AND P0, PT, R19.reuse, 0x2, PT ;  /* 0x000000021300780c */ /* 0x040fe40003f05270 */
[----:B------:R1:W-:Y:S02]  /*14230*/  SYNCS.ARRIVE.TRANS64.RED.A1T0 RZ, [R18+URZ], RZ ;  /* 0x000000ff12ff79a7 */ /* 0x0003e4000810043f */
[----:B------:R-:W-:Y:S02]  /*14240*/  SEL R0, RZ, 0x1, P0 ;  /* 0x00000001ff007807 */ /* 0x000fe40000000000 */
[----:B------:R-:W-:Y:S02]  /*14250*/  SEL R19, R19, RZ, P0 ;  /* 0x000000ff13137207 */ /* 0x000fe40000000000 */
[----:B------:R-:W-:-:S07]  /*14260*/  LOP3.LUT R23, R23, R0, RZ, 0x3c, !PT ;  /* 0x0000000017177212 */ /* 0x000fce00078e3cff */
.L_x_1103:
[----:B------:R-:W-:Y:S05]  /*14270*/  BSYNC B7 ;  /* 0x0000000000077941 */ /* 0x000fea0003800000 */
.L_x_1101:
[----:B------:R3:W5:Y:S01]  /*14280*/  LDL R2, [R1+0xc] ;  /* 0x00000c0001027983 */ /* 0x0007620000100800 */
[----:B------:R-:W-:-:S13]  /*14290*/  LOP3.LUT P0, RZ, R16, 0x400, RZ, 0xc0, !PT ;  /* 0x0000040010ff7812 */ /* 0x000fda000780c0ff */
[----:B---3--:R-:W-:Y:S05]  /*142a0*/  @!P0 BRA `(.L_x_1161) ;  /* 0x0000000000248947 */ /* 0x008fea0003800000 */
[----:B------:R-:W3:Y:S08]  /*142b0*/  S2UR UR4, SR_CgaCtaId ;  /* 0x00000000000479c3 */ /* 0x000ef00000008800 */
[----:B------:R-:W-:Y:S01]  /*142c0*/  BAR.SYNC.DEFER_BLOCKING 0x5, 0x180 ;  /* 0x0146000000007b1d */ /* 0x000fe20000010000 */
[----:B--2---:R-:W-:Y:S01]  /*142d0*/  MOV R0, 0x400 ;  /* 0x0000040000007802 */ /* 0x004fe20000000f00 */
[----:B---3--:R-:W-:-:S05]  /*142e0*/  IMAD.U32 R35, RZ, RZ, UR4 ;  /* 0x00000004ff237e24 */ /* 0x008fca000f8e00ff */
[----:B------:R-:W-:-:S05]  /*142f0*/  LEA R17, R35, R0, 0x18 ;  /* 0x0000000023117211 */ /* 0x000fca00078ec0ff */
[----:B-----5:R-:W2:Y:S04]  /*14300*/  LDS R2, [R17+0x228d0] ;  /* 0x0228d00011027984 */ /* 0x020ea80000000800 */
[----:B--2---:R2:W-:Y:S01]  /*14310*/  STL [R1+0xc], R2 ;  /* 0x00000c0201007387 */ /* 0x0045e20000100800 */
[----:B------:R-:W-:Y:S06]  /*14320*/  BAR.ARV 0x4, 0x180 ;  /* 0x0106000000007b1d */ /* 0x000fec0000002000 */
[----:B------:R-:W-:Y:S05]  /*14330*/  BRA `(.L_x_1162) ;  /* 0x0000000000207947 */ /* 0x000fea0003800000 */
.L_x_1161:
[----:B------:R-:W3:Y:S01]  /*14340*/  @!P1 S2R R35, SR_CgaCtaId ;  /* 0x0000000000239919 */ /* 0x000ee20000008800 */
[----:B--2---:R-:W-:Y:S01]  /*14350*/  @!P1 MOV R0, 0x400 ;  /* 0x0000040000009802 */ /* 0x004fe20000000f00 */
[----:B------:R-:W-:Y:S03]  /*14360*/  BAR.SYNC.DEFER_BLOCKING 0x4, 0x180 ;  /* 0x0106000000007b1d */ /* 0x000fe60000010000 */
[----:B---3--:R-:W-:-:S03]  /*14370*/  @!P1 LEA R17, R35, R0, 0x18 ;  /* 0x0000000023119211 */ /* 0x008fc600078ec0ff */
[----:B-----5:R-:W2:Y:S04]  /*14380*/  SHFL.IDX PT, R0, R2, RZ, 0x1f ;  /* 0x00001fff02007589 */ /* 0x020ea800000e0000 */
[----:B------:R3:W-:Y:S04]  /*14390*/  @!P1 STS [R17+0x228d0], R2 ;  /* 0x0228d00211009388 */ /* 0x0007e80000000800 */
[----:B--2---:R3:W-:Y:S01]  /*143a0*/  STL [R1+0xc], R0 ;  /* 0x00000c0001007387 */ /* 0x0047e20000100800 */
[----:B------:R-:W-:Y:S06]  /*143b0*/  BAR.ARV 0x5, 0x180 ;  /* 0x0146000000007b1d */ /* 0x000fec0000002000 */
.L_x_1162:
[----:B---3--:R-:W3:Y:S01]  /*143c0*/  LDL R0, [R1+0xc] ;  /* 0x00000c0001007983 */ /* 0x008ee20000100800 */
[----:B------:R-:W-:Y:S02]  /*143d0*/  ULDC UR4, c[0x0][0xc38] ;  /* 0x00030e0000047ab9 */ /* 0x000fe40000000800 */
[----:B---3--:R-:W-:-:S13]  /*143e0*/  ISETP.GE.AND P0, PT, R0, UR4, PT ;  /* 0x0000000400007c0c */ /* 0x008fda000bf06270 */
[----:B------:R-:W-:Y:S05]  /*143f0*/  @!P0 BRA `(.L_x_1163) ;  /* 0xffffffbc00ac8947 */ /* 0x000fea000383ffff */
.L_x_1092:
[----:B------:R-:W3:Y:S01]  /*14400*/  LDL.LU R0, [R1+0x10] ;  /* 0x0000100001007983 */ /* 0x000ee20000300800 */
[----:B------:R-:W-:Y:S01]  /*14410*/  BSSY B0, `(.L_x_1164) ;  /* 0x000000b000007945 */ /* 0x000fe20003800000 */
[----:B0-----:R-:W0:Y:S01]  /*14420*/  S2R R5, SR_CgaCtaId ;  /* 0x0000000000057919 */ /* 0x001e220000008800 */
[----:B---3--:R-:W-:-:S05]  /*14430*/  VIADD R0, R0, 0x1 ;  /* 0x0000000100007836 */ /* 0x008fca0000000000 */
[----:B--2---:R-:W-:-:S04]  /*14440*/  LEA.HI R2, R0, R0, RZ, 0x1 ;  /* 0x0000000000027211 */ /* 0x004fc800078f08ff */
[----:B------:R-:W-:Y:S02]  /*14450*/  LOP3.LUT R3, R2, 0xfffffffe, RZ, 0xc0, !PT ;  /* 0xfffffffe02037812 */ /* 0x000fe400078ec0ff */
[----:B------:R-:W-:-:S03]  /*14460*/  MOV R2, 0x400 ;  /* 0x0000040000027802 */ /* 0x000fc60000000f00 */
[----:B------:R-:W-:Y:S01]  /*14470*/  IMAD.IADD R0, R0, 0x1, -R3 ;  /* 0x0000000100007824 */ /* 0x000fe200078e0a03 */
[----:B0-----:R-:W-:-:S04]  /*14480*/  LEA R5, R5, R2, 0x18 ;  /* 0x0000000205057211 */ /* 0x001fc800078ec0ff */
[----:B------:R-:W-:-:S04]  /*14490*/  SHF.L.U32 R0, R0, 0x1f, RZ ;  /* 0x0000001f00007819 */ /* 0x000fc800000006ff */
[----:B------:R-:W0:Y:S02]  /*144a0*/  SYNCS.PHASECHK.TRANS64.TRYWAIT P0, [R5+URZ+0x22820], R0 ;  /* 0x02282000050075a7 */ /* 0x000e24000800017f */
[----:B0-----:R-:W-:Y:S05]  /*144b0*/  @!P0 BRA `(.L_x_1165) ;  /* 0x0000002000e48947 */ /* 0x001fea0003800000 */
.L_x_1242:
[----:B------:R-:W-:Y:S05]  /*144c0*/  BSYNC B0 ;  /* 0x0000000000007941 */ /* 0x000fea0003800000 */
.L_x_1164:
[----:B------:R-:W-:-:S03]  /*144d0*/  UMOV UR4, 0xffffffff ;  /* 0xffffffff00047882 */ /* 0x000fc60000000000 */
[----:B------:R-:W-:Y:S05]  /*144e0*/  BRA.DIV UR4, `(.L_x_1166) ;  /* 0x0000002204ec7947 */ /* 0x000fea000b800000 */
[----:B0-----:R-:W0:Y:S02]  /*144f0*/  S2R R0, SR_TID.X ;  /* 0x0000000000007919 */ /* 0x001e240000002100 */
[----:B0-----:R-:W-:-:S04]  /*14500*/  SHF.R.U32.HI R0, RZ, 0x5, R0 ;  /* 0x00000005ff007819 */ /* 0x001fc80000011600 */
[----:B------:R-:W-:-:S05]  /*14510*/  LOP3.LUT R0, R0, 0x3, RZ, 0xc0, !PT ;  /* 0x0000000300007812 */ /* 0x000fca00078ec0ff */
[----:B------:R0:W2:Y:S02]  /*14520*/  SHFL.IDX PT, R14, R0, RZ, 0x1f ;  /* 0x00001fff000e7589 */ /* 0x0000a400000e0000 */
.L_x_1245:
[----:B--2---:R-:W-:Y:S01]  /*14530*/  ISETP.NE.AND P0, PT, R14, RZ, PT ;  /* 0x000000ff0e00720c */ /* 0x004fe20003f05270 */
[----:B------:R-:W-:-:S12]  /*14540*/  BSSY B0, `(.L_x_1167) ;  /* 0x000002c000007945 */ /* 0x000fd80003800000 */
[----:B------:R-:W-:Y:S05]  /*14550*/  @P0 BRA `(.L_x_1168) ;  /* 0x0000000000a80947 */ /* 0x000fea0003800000 */
[----:B------:R-:W-:-:S03]  /*14560*/  UMOV UR4, 0xffffffff ;  /* 0xffffffff00047882 */ /* 0x000fc60000000000 */
[----:B------:R-:W-:Y:S05]  /*14570*/  BRA.DIV UR4, `(.L_x_1169) ;  /* 0x0000002204fc7947 */ /* 0x000fea000b800000 */
[----:B------:R-:W-:-:S13]  /*14580*/  ELECT P6, URZ, PT ;  /* 0x00000000003f782f */ /* 0x000fda00038c0000 */
.L_x_1248:
[----:B------:R-:W-:Y:S05]  /*14590*/  @!P6 BRA `(.L_x_1168) ;  /* 0x000000000098e947 */ /* 0x000fea0003800000 */
[----:B------:R-:W-:-:S06]  /*145a0*/  ULOP3.LUT UR4, UR43, 0x2, URZ, 0xfc, !UPT ;  /* 0x000000022b047892 */ /* 0x000fcc000f8efc3f */
[----:B0-----:R-:W-:-:S05]  /*145b0*/  IMAD.U32 R0, RZ, RZ, UR4 ;  /* 0x00000004ff007e24 */ /* 0x001fca000f8e00ff */
[----:B------:R-:W-:-:S13]  /*145c0*/  ISETP.NE.AND P0, PT, R0, 0x3, PT ;  /* 0x000000030000780c */ /* 0x000fda0003f05270 */
[----:B------:R-:W-:Y:S05]  /*145d0*/  @!P0 BRA `(.L_x_1170) ;  /* 0x0000000000048947 */ /* 0x000fea0003800000 */
[----:B------:R-:W-:Y:S01]  /*145e0*/  BPT.TRAP 0x1 ;  /* 0x000000040000795c */ /* 0x000fe20000300000 */
.L_x_1170:
[----:B------:R-:W-:Y:S01]  /*145f0*/  IMAD R3, R19, 0x8, R5 ;  /* 0x0000000813037824 */ /* 0x000fe200078e0205 */
[----:B------:R-:W-:Y:S01]  /*14600*/  SHF.L.U32 R2, R23, 0x1f, RZ ;  /* 0x0000001f17027819 */ /* 0x000fe200000006ff */
[----:B------:R-:W-:-:S03]  /*14610*/  VIADD R19, R19, 0x1 ;  /* 0x0000000113137836 */ /* 0x000fc60000000000 */
[----:B------:R-:W0:Y:S02]  /*14620*/  SYNCS.PHASECHK.TRANS64.TRYWAIT P1, [R3+URZ+0x22840], R2 ;  /* 0x02284002030075a7 */ /* 0x000e24000802017f */
[----:B------:R-:W-:-:S04]  /*14630*/  ISETP.NE.AND P2, PT, R19, 0x2, PT ;  /* 0x000000021300780c */ /* 0x000fc80003f45270 */
[----:B------:R-:W-:Y:S01]  /*14640*/  SEL R0, RZ, 0x1, P2 ;  /* 0x00000001ff007807 */ /* 0x000fe20001000000 */
[----:B0-----:R-:W-:Y:S08]  /*14650*/  @!P1 BRA `(.L_x_1171) ;  /* 0x0000002000e49947 */ /* 0x001ff00003800000 */
.L_x_1249:
[----:B------:R-:W-:Y:S02]  /*14660*/  SEL R19, R19, RZ, P2 ;  /* 0x000000ff13137207 */ /* 0x000fe40001000000 */
[----:B------:R-:W-:Y:S01]  /*14670*/  LOP3.LUT R0, R23, R0, RZ, 0x3c, !PT ;  /* 0x0000000017007212 */ /* 0x000fe200078e3cff */
[----:B------:R-:W-:Y:S06]  /*14680*/  @!P0 BRA `(.L_x_1172) ;  /* 0x0000000000048947 */ /* 0x000fec0003800000 */
[----:B------:R-:W-:Y:S01]  /*14690*/  BPT.TRAP 0x1 ;  /* 0x000000040000795c */ /* 0x000fe20000300000 */
.L_x_1172:
[----:B------:R-:W-:Y:S01]  /*146a0*/  IMAD R19, R19, 0x8, R5 ;  /* 0x0000000813137824 */ /* 0x000fe200078e0205 */
[----:B------:R-:W-:-:S04]  /*146b0*/  SHF.L.U32 R0, R0, 0x1f, RZ ;  /* 0x0000001f00007819 */ /* 0x000fc800000006ff */
[----:B------:R-:W2:Y:S02]  /*146c0*/  SYNCS.PHASECHK.TRANS64.TRYWAIT P1, [R19+URZ+0x22840], R0 ;  /* 0x02284000130075a7 */ /* 0x000ea4000802017f */
[----:B--2---:R-:W-:Y:S05]  /*146d0*/  @!P1 BRA `(.L_x_1173) ;  /* 0x0000002000d89947 */ /* 0x004fea0003800000 */
.L_x_1250:
[----:B------:R-:W-:Y:S05]  /*146e0*/  @!P0 BRA `(.L_x_1174) ;  /* 0x0000000000048947 */ /* 0x000fea0003800000 */
[----:B------:R-:W-:Y:S01]  /*146f0*/  BPT.TRAP 0x1 ;  /* 0x000000040000795c */ /* 0x000fe20000300000 */
.L_x_1174:
[----:B------:R-:W3:Y:S02]  /*14700*/  SYNCS.PHASECHK.TRANS64.TRYWAIT P1, [R3+URZ+0x22860], R2 ;  /* 0x02286002030075a7 */ /* 0x000ee4000802017f */
[----:B---3--:R-:W-:Y:S05]  /*14710*/  @!P1 BRA `(.L_x_1175) ;  /* 0x0000002000dc9947 */ /* 0x008fea0003800000 */
.L_x_1251:
[----:B------:R-:W-:Y:S05]  /*14720*/  @!P0 BRA `(.L_x_1176) ;  /* 0x0000000000048947 */ /* 0x000fea0003800000 */
[----:B------:R-:W-:Y:S01]  /*14730*/  BPT.TRAP 0x1 ;  /* 0x000000040000795c */ /* 0x000fe20000300000 */
.L_x_1176:
[----:B------:R-:W4:Y:S02]  /*14740*/  SYNCS.PHASECHK.TRANS64.TRYWAIT P1, [R19+URZ+0x22860], R0 ;  /* 0x02286000130075a7 */ /* 0x000f24000802017f */
[----:B----4-:R-:W-:Y:S05]  /*14750*/  @!P1 BRA `(.L_x_1177) ;  /* 0x0000002000e09947 */ /* 0x010fea0003800000 */
.L_x_1252:
[----:B------:R-:W-:Y:S05]  /*14760*/  @!P0 BRA `(.L_x_1178) ;  /* 0x0000000000048947 */ /* 0x000fea0003800000 */
[----:B------:R-:W-:Y:S01]  /*14770*/  BPT.TRAP 0x1 ;  /* 0x000000040000795c */ /* 0x000fe20000300000 */
.L_x_1178:
[----:B------:R-:W5:Y:S02]  /*14780*/  SYNCS.PHASECHK.TRANS64.TRYWAIT P1, [R3+URZ+0x22880], R2 ;  /* 0x02288002030075a7 */ /* 0x000f64000802017f */
[----:B-----5:R-:W-:Y:S05]  /*14790*/  @!P1 BRA `(.L_x_1179) ;  /* 0x0000002000e49947 */ /* 0x020fea0003800000 */
.L_x_1253:
[----:B------:R-:W-:Y:S05]  /*147a0*/  @!P0 BRA `(.L_x_1180) ;  /* 0x0000000000048947 */ /* 0x000fea0003800000 */
[----:B------:R-:W-:Y:S01]  /*147b0*/  BPT.TRAP 0x1 ;  /* 0x000000040000795c */ /* 0x000fe20000300000 */
.L_x_1180:
[----:B------:R0:W0:Y:S02]  /*147c0*/  SYNCS.PHASECHK.TRANS64.TRYWAIT P0, [R19+URZ+0x22880], R0 ;  /* 0x02288000130075a7 */ /* 0x000024000800017f */
[----:B0-----:R-:W-:Y:S05]  /*147d0*/  @!P0 NANOSLEEP.SYNCS 0x989680 ;  /* 0x009896800000895d */ /* 0x001fea0003900000 */
[----:B------:R-:W0:Y:S02]  /*147e0*/  @!P0 SYNCS.PHASECHK.TRANS64 P0, [R19+URZ+0x22880], R0 ;  /* 0x02288000130085a7 */ /* 0x000e24000800007f */
[----:B0-----:R-:W-:Y:S05]  /*147f0*/  @!P0 BRA `(.L_x_1180) ;  /* 0xfffffffc00f08947 */ /* 0x001fea000383ffff */
.L_x_1168:
[----:B------:R-:W-:Y:S05]  /*14800*/  BSYNC B0 ;  /* 0x0000000000007941 */ /* 0x000fea0003800000 */
.L_x_1167:
[----:B------:R-:W-:Y:S05]  /*14810*/  EXIT ;  /* 0x000000000000794d */ /* 0x000fea0003800000 */
.L_x_997:
[----:B0-----:R-:W-:-:S04]  /*14820*/  IMAD.U32 R3, RZ, RZ, UR38 ;  /* 0x00000026ff037e24 */ /* 0x001fc8000f8e00ff */
[----:B------:R0:W1:Y:S03]  /*14830*/  SYNCS.PHASECHK.TRANS64.TRYWAIT P1, [R3+URZ+0x22800], R0 ;  /* 0x02280000030075a7 */ /* 0x000066000802017f */
[----:B-1----:R-:W-:Y:S05]  /*14840*/  @!P1 NANOSLEEP.SYNCS 0x989680 ;  /* 0x009896800000995d */ /* 0x002fea0003900000 */
[----:B------:R-:W1:Y:S02]  /*14850*/  @!P1 SYNCS.PHASECHK.TRANS64 P1, [R3+URZ+0x22800], R0 ;  /* 0x02280000030095a7 */ /* 0x000e64000802007f */
[----:B-1----:R-:W-:Y:S05]  /*14860*/  @!P1 BRA `(.L_x_997) ;  /* 0xfffffffc00ec9947 */ /* 0x002fea000383ffff */
[----:B------:R-:W-:Y:S05]  /*14870*/  BRA `(.L_x_1181) ;  /* 0xfffffed000f07947 */ /* 0x000fea000383ffff */
.L_x_1001:
[----:B-1----:R1:W2:Y:S02]  /*14880*/  SYNCS.PHASECHK.TRANS64.TRYWAIT P1, [R3+URZ+0x22830], R0 ;  /* 0x02283000030075a7 */ /* 0x0022a4000802017f */
[----:B--2---:R-:W-:Y:S05]  /*14890*/  @!P1 NANOSLEEP.SYNCS 0x989680 ;  /* 0x009896800000995d */ /* 0x004fea0003900000 */
[----:B------:R-:W2:Y:S02]  /*148a0*/  @!P1 SYNCS.PHASECHK.TRANS64 P1, [R3+URZ+0x22830], R0 ;  /* 0x02283000030095a7 */ /* 0x000ea4000802007f */
[----:B--2---:R-:W-:Y:S05]  /*148b0*/  @!P1 BRA `(.L_x_1001) ;  /* 0xfffffffc00f09947 */ /* 0x004fea000383ffff */
[----:B------:R-:W-:Y:S05]  /*148c0*/  BRA `(.L_x_1000) ;  /* 0xfffffed4000c7947 */ /* 0x000fea000383ffff */
.L_x_1018:
[----:B-1----:R-:W-:-:S04]  /*148d0*/  IMAD.U32 R5, RZ, RZ, UR6 ;  /* 0x00000006ff057e24 */ /* 0x002fc8000f8e00ff */
[----:B------:R1:W2:Y:S03]  /*148e0*/  SYNCS.PHASECHK.TRANS64.TRYWAIT P1, [R5+URZ+0x22830], R4 ;  /* 0x02283004050075a7 */ /* 0x0002a6000802017f */
[----:B--2---:R-:W-:Y:S05]  /*148f0*/  @!P1 NANOSLEEP.SYNCS 0x989680 ;  /* 0x009896800000995d */ /* 0x004fea0003900000 */
[----:B------:R-:W2:Y:S02]  /*14900*/  @!P1 SYNCS.PHASECHK.TRANS64 P1, [R5+URZ+0x22830], R4 ;  /* 0x02283004050095a7 */ /* 0x000ea4000802007f */
[----:B--2---:R-:W-:Y:S05]  /*14910*/  @!P1 BRA `(.L_x_1018) ;  /* 0xfffffffc00ec9947 */ /* 0x004fea000383ffff */
[----:B------:R-:W-:Y:S05]  /*14920*/  BRA `(.L_x_1015) ;  /* 0xffffff0400a47947 */ /* 0x000fea000383ffff */
.L_x_1022:
[----:B-1----:R-:W-:-:S04]  /*14930*/  IMAD.U32 R5, RZ, RZ, UR6 ;  /* 0x00000006ff057e24 */ /* 0x002fc8000f8e00ff */
[----:B------:R1:W2:Y:S03]  /*14940*/  SYNCS.PHASECHK.TRANS64.TRYWAIT P1, [R5+URZ+0x22850], R4 ;  /* 0x02285004050075a7 */ /* 0x0002a6000802017f */
[----:B--2---:R-:W-:Y:S05]  /*14950*/  @!P1 NANOSLEEP.SYNCS 0x989680 ;  /* 0x009896800000995d */ /* 0x004fea0003900000 */
[----:B------:R-:W2:Y:S02]  /*14960*/  @!P1 SYNCS.PHASECHK.TRANS64 P1, [R5+URZ+0x22850], R4 ;  /* 0x02285004050095a7 */ /* 0x000ea4000802007f */
[----:B--2---:R-:W-:Y:S05]  /*14970*/  @!P1 BRA `(.L_x_1022) ;  /* 0xfffffffc00ec9947 */ /* 0x004fea000383ffff */
[----:B------:R-:W-:Y:S05]  /*14980*/  BRA `(.L_x_1019) ;  /* 0xffffff0800507947 */ /* 0x000fea000383ffff */
.L_x_1041:
[----:B-1----:R-:W-:-:S04]  /*14990*/  IMAD.U32 R7, RZ, RZ, UR6 ;  /* 0x00000006ff077e24 */ /* 0x002fc8000f8e00ff */
[----:B------:R1:W2:Y:S03]  /*149a0*/  SYNCS.PHASECHK.TRANS64.TRYWAIT P1, [R7+URZ+0x22830], R4 ;  /* 0x02283004070075a7 */ /* 0x0002a6000802017f */
[----:B--2---:R-:W-:Y:S05]  /*149b0*/  @!P1 NANOSLEEP.SYNCS 0x989680 ;  /* 0x009896800000995d */ /* 0x004fea0003900000 */
[----:B------:R-:W2:Y:S02]  /*149c0*/  @!P1 SYNCS.PHASECHK.TRANS64 P1, [R7+URZ+0x22830], R4 ;  /* 0x02283004070095a7 */ /* 0x000ea4000802007f */
[----:B--2---:R-:W-:Y:S05]  /*149d0*/  @!P1 BRA `(.L_x_1041) ;  /* 0xfffffffc00ec9947 */ /* 0x004fea000383ffff */
[----:B------:R-:W-:Y:S05]  /*149e0*/  BRA `(.L_x_1038) ;  /* 0xffffff3400f87947 */ /* 0x000fea000383ffff */
.L_x_1045:
[----:B-1----:R-:W-:-:S04]  /*149f0*/  IMAD.U32 R7, RZ, RZ, UR6 ;  /* 0x00000006ff077e24 */ /* 0x002fc8000f8e00ff */
[----:B------:R1:W2:Y:S03]  /*14a00*/  SYNCS.PHASECHK.TRANS64.TRYWAIT P1, [R7+URZ+0x22850], R4 ;  /* 0x02285004070075a7 */ /* 0x0002a6000802017f */
[----:B--2---:R-:W-:Y:S05]  /*14a10*/  @!P1 NANOSLEEP.SYNCS 0x989680 ;  /* 0x009896800000995d */ /* 0x004fea0003900000 */
[----:B------:R-:W2:Y:S02]  /*14a20*/  @!P1 SYNCS.PHASECHK.TRANS64 P1, [R7+URZ+0x22850], R4 ;  /* 0x02285004070095a7 */ /* 0x000ea4000802007f */
[----:B--2---:R-:W-:Y:S05]  /*14a30*/  @!P1 BRA `(.L_x_1045) ;  /* 0xfffffffc00ec9947 */ /* 0x004fea000383ffff */
[----:B------:R-:W-:Y:S05]  /*14a40*/  BRA `(.L_x_1042) ;  /* 0xffffff3800a47947 */ /* 0x000fea000383ffff */
.L_x_1053:
[----:B-1----:R-:W-:-:S04]  /*14a50*/  IMAD.U32 R7, RZ, RZ, UR6 ;  /* 0x00000006ff077e24 */ /* 0x002fc8000f8e00ff */
[----:B------:R1:W2:Y:S03]  /*14a60*/  SYNCS.PHASECHK.TRANS64.TRYWAIT P1, [R7+URZ+0x22830], R4 ;  /* 0x02283004070075a7 */ /* 0x0002a6000802017f */
[----:B--2---:R-:W-:Y:S05]  /*14a70*/  @!P1 NANOSLEEP.SYNCS 0x989680 ;  /* 0x009896800000995d */ /* 0x004fea0003900000 */
[----:B------:R-:W2:Y:S02]  /*14a80*/  @!P1 SYNCS.PHASECHK.TRANS64 P1, [R7+URZ+0x22830], R4 ;  /* 0x02283004070095a7 */ /* 0x000ea4000802007f */
[----:B--2---:R-:W-:Y:S05]  /*14a90*/  @!P1 BRA `(.L_x_1053) ;  /* 0xfffffffc00ec9947 */ /* 0x004fea000383ffff */
[----:B------:R-:W-:Y:S05]  /*14aa0*/  BRA `(.L_x_1050) ;  /* 0xffffff5400807947 */ /* 0x000fea000383ffff */
.L_x_1057:
[----:B-1----:R-:W-:-:S04]  /*14ab0*/  IMAD.U32 R7, RZ, RZ, UR6 ;  /* 0x00000006ff077e24 */ /* 0x002fc8000f8e00ff */
[----:B------:R1:W2:Y:S03]  /*14ac0*/  SYNCS.PHASECHK.TRANS64.TRYWAIT P1, [R7+URZ+0x22850], R4 ;  /* 0x02285004070075a7 */ /* 0x0002a6000802017f */
[----:B--2---:R-:W-:Y:S05]  /*14ad0*/  @!P1 NANOSLEEP.SYNCS 0x989680 ;  /* 0x009896800000995d */ /* 0x004fea0003900000 */
[----:B------:R-:W2:Y:S02]  /*14ae0*/  @!P1 SYNCS.PHASECHK.TRANS64 P1, [R7+URZ+0x22850], R4 ;  /* 0x02285004070095a7 */ /* 0x000ea4000802007f */
[----:B--2---:R-:W-:Y:S05]  /*14af0*/  @!P1 BRA `(.L_x_1057) ;  /* 0xfffffffc00ec9947 */ /* 0x004fea000383ffff */
[----:B------:R-:W-:Y:S05]  /*14b00*/  BRA `(.L_x_1054) ;  /* 0xffffff5800207947 */ /* 0x000fea000383ffff */
.L_x_1072:
[----:B-1----:R-:W-:-:S04]  /*14b10*/  IMAD.U32 R6, RZ, RZ, UR5 ;  /* 0x00000005ff067e24 */ /* 0x002fc8000f8e00ff */
[----:B------:R1:W2:Y:S03]  /*14b20*/  SYNCS.PHASECHK.TRANS64.TRYWAIT P1, [R6+URZ+0x22850], R5 ;  /* 0x02285005060075a7 */ /* 0x0002a6000802017f */
[----:B--2---:R-:W-:Y:S05]  /*14b30*/  @!P1 NANOSLEEP.SYNCS 0x989680 ;  /* 0x009896800000995d */ /* 0x004fea0003900000 */
[----:B------:R-:W2:Y:S02]  /*14b40*/  @!P1 SYNCS.PHASECHK.TRANS64 P1, [R6+URZ+0x22850], R5 ;  /* 0x02285005060095a7 */ /* 0x000ea4000802007f */
[----:B--2---:R-:W-:Y:S05]  /*14b50*/  @!P1 BRA `(.L_x_1072) ;  /* 0xfffffffc00ec9947 */ /* 0x004fea000383ffff */
[----:B------:R-:W-:Y:S05]  /*14b60*/  BRA `(.L_x_1071) ;  /* 0xffffff8400007947 */ /* 0x000fea000383ffff */
.L_x_1112:
[----:B------:R-:W2:Y:S01]  /*14b70*/  S2R R18, SR_TID.X ;  /* 0x0000000000127919 */ /* 0x000ea20000002100 */
[----:B------:R-:W-:Y:S02]  /*14b80*/  IMAD.MOV.U32 R12, RZ, RZ, RZ ;  /* 0x000000ffff0c7224 */ /* 0x000fe400078e00ff */
[----:B------:R-:W-:Y:S02]  /*14b90*/  IMAD.MOV.U32 R11, RZ, RZ, 0x1f ;  /* 0x0000001fff0b7424 */ /* 0x000fe400078e00ff */
[----:B------:R-:W-:Y:S01]  /*14ba0*/  IMAD.MOV.U32 R15, RZ, RZ, -0x1 ;  /* 0xffffffffff0f7424 */ /* 0x000fe200078e00ff */
[----:B--2---:R-:W-:-:S04]  /*14bb0*/  SHF.R.U32.HI R18, RZ, 0x5, R18 ;  /* 0x00000005ff127819 */ /* 0x004fc80000011612 */
[----:B------:R-:W-:-:S05]  /*14bc0*/  LOP3.LUT R18, R18, 0x3, RZ, 0xc0, !PT ;  /* 0x0000000312127812 */ /* 0x000fca00078ec0ff */
[----:B------:R-:W-:-:S07]  /*14bd0*/  IMAD.MOV.U32 R13, RZ, RZ, R18 ;  /* 0x000000ffff0d7224 */ /* 0x000fce00078e0012 */
[----:B01---5:R-:W-:Y:S05]  /*14be0*/  WARPSYNC.COLLECTIVE R15, `(.L_x_1182) ;  /* 0x000000000f087348 */ /* 0x023fea0003c00000 */
[----:B------:R2:W3:Y:S02]  /*14bf0*/  SHFL.IDX P6, R14, R13, R12, R11 ;  /* 0x0000000c0d0e7389 */ /* 0x0004e400000c000b */
[----:B0123-5:R-:W-:Y:S01]  /*14c00*/  ENDCOLLECTIVE ;  /* 0x000000000000791b */ /* 0x02ffe20003800000 */
.L_x_1182:
[----:B------:R-:W-:Y:S05]  /*14c10*/  BRA `(.L_x_1183) ;  /* 0xffffffc400847947 */ /* 0x000fea000383ffff */
.L_x_1115:
[----:B0-----:R0:W1:Y:S02]  /*14c20*/  SYNCS.PHASECHK.TRANS64.TRYWAIT P0, [R0+URZ+0x22880], R21 ;  /* 0x02288015000075a7 */ /* 0x001064000800017f */
[----:B-1----:R-:W-:Y:S05]  /*14c30*/  @!P0 NANOSLEEP.SYNCS 0x989680 ;  /* 0x009896800000895d */ /* 0x002fea0003900000 */
[----:B------:R-:W1:Y:S02]  /*14c40*/  @!P0 SYNCS.PHASECHK.TRANS64 P0, [R0+URZ+0x22880], R21 ;  /* 0x02288015000085a7 */ /* 0x000e64000800007f */
[----:B-1----:R-:W-:Y:S05]  /*14c50*/  @!P0 BRA `(.L_x_1115) ;  /* 0xfffffffc00f08947 */ /* 0x002fea000383ffff */
[----:B------:R-:W-:Y:S05]  /*14c60*/  BRA `(.L_x_1184) ;  /* 0xffffffc800287947 */ /* 0x000fea000383ffff */
.L_x_1116:
        /* <DEDUP_REMOVED lines=8> */
.L_x_1186:
[----:B------:R-:W-:Y:S05]  /*14cf0*/  BSYNC B0 ;  /* 0x0000000000007941 */ /* 0x000fea0003800000 */
.L_x_1185:
[----:B------:R-:W-:Y:S01]  /*14d00*/  IMAD.MOV.U32 R13, RZ, RZ, R10 ;  /* 0x000000ffff0d7224 */ /* 0x000fe200078e000a */
[----:B------:R-:W-:Y:S01]  /*14d10*/  LOP3.LUT P2, RZ, R16, 0x2, RZ, 0xc0, !PT ;  /* 0x0000000210ff7812 */ /* 0x000fe2000784c0ff */
[----:B------:R-:W-:Y:S01]  /*14d20*/  IMAD.MOV.U32 R12, RZ, RZ, RZ ;  /* 0x000000ffff0c7224 */ /* 0x000fe200078e00ff */
[----:B------:R-:W-:Y:S01]  /*14d30*/  IADD3 R6, R17, R6, R29 ;  /* 0x0000000611067210 */ /* 0x000fe20007ffe01d */
[----:B------:R-:W-:Y:S01]  /*14d40*/  IMAD.MOV.U32 R11, RZ, RZ, 0x1c1f ;  /* 0x00001c1fff0b7424 */ /* 0x000fe200078e00ff */
[C---:B------:R-:W-:Y:S01]  /*14d50*/  ISETP.GE.AND P3, PT, R8.reuse, 0x21, PT ;  /* 0x000000210800780c */ /* 0x040fe20003f66270 */
[----:B------:R-:W-:Y:S01]  /*14d60*/  IMAD.MOV.U32 R15, RZ, RZ, -0x1 ;  /* 0xffffffffff0f7424 */ /* 0x000fe200078e00ff */
[----:B------:R-:W-:Y:S01]  /*14d70*/  ISETP.GE.AND P5, PT, R8, 0x61, PT ;  /* 0x000000610800780c */ /* 0x000fe20003fa6270 */
[----:B------:R-:W-:Y:S02]  /*14d80*/  IMAD.MOV.U32 R3, RZ, RZ, R14 ;  /* 0x000000ffff037224 */ /* 0x000fe400078e000e */
[----:B------:R-:W-:-:S10]  /*14d90*/  IMAD.IADD R7, R30, 0x1, R6 ;  /* 0x000000011e077824 */ /* 0x000fd400078e0206 */
[----:B------:R-:W-:Y:S05]  /*14da0*/  WARPSYNC.COLLECTIVE R15, `(.L_x_1187) ;  /* 0x000000000f087348 */ /* 0x000fea0003c00000 */
[----:B------:R0:W1:Y:S02]  /*14db0*/  SHFL.IDX P6, R14, R13, R12, R11 ;  /* 0x0000000c0d0e7389 */ /* 0x00006400000c000b */
[----:B01----:R-:W-:Y:S01]  /*14dc0*/  ENDCOLLECTIVE ;  /* 0x000000000000791b */ /* 0x003fe20003800000 */
.L_x_1187:
[----:B------:R-:W-:Y:S02]  /*14dd0*/  IMAD.MOV.U32 R13, RZ, RZ, R9 ;  /* 0x000000ffff0d7224 */ /* 0x000fe400078e0009 */
[----:B------:R-:W-:Y:S02]  /*14de0*/  IMAD.MOV.U32 R12, RZ, RZ, 0x1 ;  /* 0x00000001ff0c7424 */ /* 0x000fe400078e00ff */
[----:B------:R-:W-:-:S07]  /*14df0*/  IMAD.MOV.U32 R2, RZ, RZ, R14 ;  /* 0x000000ffff027224 */ /* 0x000fce00078e000e */
[----:B------:R-:W-:Y:S05]  /*14e00*/  WARPSYNC.COLLECTIVE R15, `(.L_x_1188) ;  /* 0x000000000f087348 */ /* 0x000fea0003c00000 */
[----:B------:R0:W1:Y:S02]  /*14e10*/  SHFL.IDX P6, R14, R13, R12, R11 ;  /* 0x0000000c0d0e7389 */ /* 0x00006400000c000b */
[----:B01----:R-:W-:Y:S01]  /*14e20*/  ENDCOLLECTIVE ;  /* 0x000000000000791b */ /* 0x003fe20003800000 */
.L_x_1188:
        /* <DEDUP_REMOVED lines=14> */
.L_x_1189:
[----:B------:R-:W-:Y:S02]  /*14f10*/  IMAD.MOV.U32 R13, RZ, RZ, R9 ;  /* 0x000000ffff0d7224 */ /* 0x000fe400078e0009 */
[----:B------:R-:W-:Y:S02]  /*14f20*/  IMAD.MOV.U32 R12, RZ, RZ, 0x2 ;  /* 0x00000002ff0c7424 */ /* 0x000fe400078e00ff */
[----:B------:R-:W-:-:S07]  /*14f30*/  IMAD.MOV.U32 R2, RZ, RZ, R14 ;  /* 0x000000ffff027224 */ /* 0x000fce00078e000e */
[----:B------:R-:W-:Y:S05]  /*14f40*/  WARPSYNC.COLLECTIVE R15, `(.L_x_1190) ;  /* 0x000000000f087348 */ /* 0x000fea0003c00000 */
[----:B------:R0:W1:Y:S02]  /*14f50*/  SHFL.IDX P6, R14, R13, R12, R11 ;  /* 0x0000000c0d0e7389 */ /* 0x00006400000c000b */
[----:B01----:R-:W-:Y:S01]  /*14f60*/  ENDCOLLECTIVE ;  /* 0x000000000000791b */ /* 0x003fe20003800000 */
.L_x_1190:
        /* <DEDUP_REMOVED lines=14> */
.L_x_1191:
[----:B------:R-:W-:Y:S02]  /*15050*/  IMAD.MOV.U32 R13, RZ, RZ, R9 ;  /* 0x000000ffff0d7224 */ /* 0x000fe400078e0009 */
[----:B------:R-:W-:Y:S02]  /*15060*/  IMAD.MOV.U32 R12, RZ, RZ, 0x3 ;  /* 0x00000003ff0c7424 */ /* 0x000fe400078e00ff */
[----:B------:R-:W-:-:S07]  /*15070*/  IMAD.MOV.U32 R2, RZ, RZ, R14 ;  /* 0x000000ffff027224 */ /* 0x000fce00078e000e */
[----:B------:R-:W-:Y:S05]  /*15080*/  WARPSYNC.COLLECTIVE R15, `(.L_x_1192) ;  /* 0x000000000f087348 */ /* 0x000fea0003c00000 */
[----:B------:R0:W1:Y:S02]  /*15090*/  SHFL.IDX P6, R14, R13, R12, R11 ;  /* 0x0000000c0d0e7389 */ /* 0x00006400000c000b */
[----:B01----:R-:W-:Y:S01]  /*150a0*/  ENDCOLLECTIVE ;  /* 0x000000000000791b */ /* 0x003fe20003800000 */
.L_x_1192:
        /* <DEDUP_REMOVED lines=14> */
.L_x_1193:
[----:B------:R-:W-:Y:S01]  /*15190*/  @!PT LDS RZ, [RZ] ;  /* 0x00000000fffff984 */ /* 0x000fe20000000800 */
[----:B------:R-:W-:Y:S01]  /*151a0*/  @!PT LDS RZ, [RZ] ;  /* 0x00000000fffff984 */ /* 0x000fe20000000800 */
[----:B------:R-:W-:Y:S01]  /*151b0*/  @!PT LDS RZ, [RZ] ;  /* 0x00000000fffff984 */ /* 0x000fe20000000800 */
[----:B------:R0:W-:Y:S02]  /*151c0*/  LDGSTS.E.BYPASS.LTC128B.128 [R7+0xa400], desc[UR48][R2.64+0x40], !P0 ;  /* 0x0a40004002077fae */ /* 0x0001e4000c101d70 */
[----:B0-----:R-:W-:Y:S01]  /*151d0*/  IMAD.MOV.U32 R2, RZ, RZ, R14 ;  /* 0x000000ffff027224 */ /* 0x001fe200078e000e */
[----:B------:R-:W-:Y:S06]  /*151e0*/  BRA `(.L_x_1194) ;  /* 0xffffffc400bc7947 */ /* 0x000fec000383ffff */
.L_x_1121:
[----:B---3--:R3:W4:Y:S02]  /*151f0*/  SYNCS.PHASECHK.TRANS64.TRYWAIT P0, [R0+URZ+0x22840], R21 ;  /* 0x02284015000075a7 */ /* 0x008724000800017f */
[----:B----4-:R-:W-:Y:S05]  /*15200*/  @!P0 NANOSLEEP.SYNCS 0x989680 ;  /* 0x009896800000895d */ /* 0x010fea0003900000 */
[----:B------:R-:W4:Y:S02]  /*15210*/  @!P0 SYNCS.PHASECHK.TRANS64 P0, [R0+URZ+0x22840], R21 ;  /* 0x02284015000085a7 */ /* 0x000f24000800007f */
[----:B----4-:R-:W-:Y:S05]  /*15220*/  @!P0 BRA `(.L_x_1121) ;  /* 0xfffffffc00f08947 */ /* 0x010fea000383ffff */
[----:B------:R-:W-:Y:S05]  /*15230*/  BRA `(.L_x_1195) ;  /* 0xffffffc8001c7947 */ /* 0x000fea000383ffff */
.L_x_1122:
        /* <DEDUP_REMOVED lines=8> */
.L_x_1197:
[----:B------:R-:W-:Y:S05]  /*152c0*/  BSYNC B0 ;  /* 0x0000000000007941 */ /* 0x000fea0003800000 */
.L_x_1196:
[----:B------:R-:W-:Y:S01]  /*152d0*/  IMAD.MOV.U32 R13, RZ, RZ, R4 ;  /* 0x000000ffff0d7224 */ /* 0x000fe200078e0004 */
[----:B------:R-:W-:Y:S01]  /*152e0*/  LOP3.LUT R16, R16, 0xf7ffffff, RZ, 0xc0, !PT ;  /* 0xf7ffffff10107812 */ /* 0x000fe200078ec0ff */
[----:B------:R-:W-:Y:S02]  /*152f0*/  IMAD.MOV.U32 R12, RZ, RZ, RZ ;  /* 0x000000ffff0c7224 */ /* 0x000fe400078e00ff */
[----:B------:R-:W-:Y:S01]  /*15300*/  IMAD.MOV.U32 R11, RZ, RZ, 0x1c1f ;  /* 0x00001c1fff0b7424 */ /* 0x000fe200078e00ff */
[----:B------:R-:W-:Y:S01]  /*15310*/  @P5 LOP3.LUT R16, R16, 0x8000000, RZ, 0xfc, !PT ;  /* 0x0800000010105812 */ /* 0x000fe200078efcff */
[----:B------:R-:W-:Y:S02]  /*15320*/  IMAD.MOV.U32 R15, RZ, RZ, -0x1 ;  /* 0xffffffffff0f7424 */ /* 0x000fe400078e00ff */
[----:B------:R-:W-:Y:S01]  /*15330*/  IMAD.MOV.U32 R2, RZ, RZ, R14 ;  /* 0x000000ffff027224 */ /* 0x000fe200078e000e */
[----:B------:R-:W-:Y:S01]  /*15340*/  LOP3.LUT P5, RZ, R16, 0x8, RZ, 0xc0, !PT ;  /* 0x0000000810ff7812 */ /* 0x000fe200078ac0ff */
[----:B------:R-:W-:-:S12]  /*15350*/  @P4 IMAD.IADD R7, R17, 0x1, R6 ;  /* 0x0000000111074824 */ /* 0x000fd800078e0206 */
[----:B------:R-:W-:Y:S05]  /*15360*/  WARPSYNC.COLLECTIVE R15, `(.L_x_1198) ;  /* 0x000000000f087348 */ /* 0x000fea0003c00000 */
[----:B------:R0:W1:Y:S02]  /*15370*/  SHFL.IDX P6, R14, R13, R12, R11 ;  /* 0x0000000c0d0e7389 */ /* 0x00006400000c000b */
[----:B01----:R-:W-:Y:S01]  /*15380*/  ENDCOLLECTIVE ;  /* 0x000000000000791b */ /* 0x003fe20003800000 */
.L_x_1198:
[----:B------:R-:W-:Y:S02]  /*15390*/  @P3 IMAD.IADD R9, R17, 0x1, R6 ;  /* 0x0000000111093824 */ /* 0x000fe400078e0206 */
[----:B------:R-:W-:Y:S02]  /*153a0*/  IMAD.MOV.U32 R13, RZ, RZ, R5 ;  /* 0x000000ffff0d7224 */ /* 0x000fe400078e0005 */
[----:B------:R-:W-:Y:S01]  /*153b0*/  IMAD.MOV.U32 R12, RZ, RZ, 0x1 ;  /* 0x00000001ff0c7424 */ /* 0x000fe200078e00ff */
[----:B------:R-:W-:Y:S02]  /*153c0*/  LOP3.LUT P6, RZ, R16, 0x10, RZ, 0xc0, !PT ;  /* 0x0000001010ff7812 */ /* 0x000fe400078cc0ff */
[----:B------:R-:W-:-:S05]  /*153d0*/  @P4 IADD3 R14, P0, R32, R14, RZ ;  /* 0x0000000e200e4210 */ /* 0x000fca0007f1e0ff */
[----:B------:R-:W-:Y:S02]  /*153e0*/  @P4 IMAD.X R3, RZ, RZ, R2, P0 ;  /* 0x000000ffff034224 */ /* 0x000fe400000e0602 */
[----:B------:R-:W-:-:S05]  /*153f0*/  @P4 IMAD.MOV.U32 R2, RZ, RZ, R14 ;  /* 0x000000ffff024224 */ /* 0x000fca00078e000e */
[----:B------:R-:W-:Y:S01]  /*15400*/  @!PT LDS RZ, [RZ] ;  /* 0x00000000fffff984 */ /* 0x000fe20000000800 */
[----:B------:R-:W-:Y:S01]  /*15410*/  @!PT LDS RZ, [RZ] ;  /* 0x00000000fffff984 */ /* 0x000fe20000000800 */
[----:B------:R-:W-:Y:S01]  /*15420*/  @!PT LDS RZ, [RZ] ;  /* 0x00000000fffff984 */ /* 0x000fe20000000800 */
[----:B------:R0:W-:Y:S02]  /*15430*/  @P4 LDGSTS.E.BYPASS.LTC128B.128 [R7+0x16400], desc[UR48][R2.64], !P6 ;  /* 0x1640000002074fae */ /* 0x0001e4000f101d70 */
[----:B0-----:R-:W-:Y:S05]  /*15440*/  WARPSYNC.COLLECTIVE R15, `(.L_x_1199) ;  /* 0x000000000f087348 */ /* 0x001fea0003c00000 */
[----:B------:R1:W2:Y:S02]  /*15450*/  SHFL.IDX P6, R14, R13, R12, R11 ;  /* 0x0000000c0d0e7389 */ /* 0x0002a400000c000b */
[----:B012---:R-:W-:Y:S01]  /*15460*/  ENDCOLLECTIVE ;  /* 0x000000000000791b */ /* 0x007fe20003800000 */
.L_x_1199:
        /* <DEDUP_REMOVED lines=12> */
.L_x_1200:
[----:B------:R-:W-:Y:S02]  /*15530*/  IMAD.MOV.U32 R13, RZ, RZ, R5 ;  /* 0x000000ffff0d7224 */ /* 0x000fe400078e0005 */
[----:B------:R-:W-:Y:S01]  /*15540*/  IMAD.MOV.U32 R12, RZ, RZ, 0x2 ;  /* 0x00000002ff0c7424 */ /* 0x000fe200078e00ff */
[----:B------:R-:W-:-:S05]  /*15550*/  @P3 IADD3 R14, P0, R32, R14, RZ ;  /* 0x0000000e200e3210 */ /* 0x000fca0007f1e0ff */
[----:B------:R-:W-:Y:S02]  /*15560*/  @P3 IMAD.X R21, RZ, RZ, R2, P0 ;  /* 0x000000ffff153224 */ /* 0x000fe400000e0602 */
[----:B------:R-:W-:-:S07]  /*15570*/  @P3 IMAD.MOV.U32 R2, RZ, RZ, R14 ;  /* 0x000000ffff023224 */ /* 0x000fce00078e000e */
[----:B------:R-:W-:Y:S05]  /*15580*/  WARPSYNC.COLLECTIVE R15, `(.L_x_1201) ;  /* 0x000000000f087348 */ /* 0x000fea0003c00000 */
[----:B------:R0:W1:Y:S02]  /*15590*/  SHFL.IDX P6, R14, R13, R12, R11 ;  /* 0x0000000c0d0e7389 */ /* 0x00006400000c000b */
[----:B01----:R-:W-:Y:S01]  /*155a0*/  ENDCOLLECTIVE ;  /* 0x000000000000791b */ /* 0x003fe20003800000 */
.L_x_1201:
[----:B------:R-:W-:-:S05]  /*155b0*/  @P3 IMAD.MOV.U32 R3, RZ, RZ, R21 ;  /* 0x000000ffff033224 */ /* 0x000fca00078e0015 */
[----:B------:R-:W-:Y:S01]  /*155c0*/  @!PT LDS RZ, [RZ] ;  /* 0x00000000fffff984 */ /* 0x000fe20000000800 */
[----:B------:R-:W-:Y:S01]  /*155d0*/  @!PT LDS RZ, [RZ] ;  /* 0x00000000fffff984 */ /* 0x000fe20000000800 */
[----:B------:R-:W-:Y:S01]  /*155e0*/  @!PT LDS RZ, [RZ] ;  /* 0x00000000fffff984 */ /* 0x000fe20000000800 */
[----:B------:R-:W-:Y:S04]  /*155f0*/  @P3 LDGSTS.E.BYPASS.LTC128B.128 [R9+0x16c00], desc[UR48][R2.64], !P4 ;  /* 0x16c0000002093fae */ /* 0x000fe8000e101d70 */
[----:B------:R-:W-:Y:S01]  /*15600*/  @P3 LDGSTS.E.BYPASS.LTC128B.128 [R9+0x18c00], desc[UR48][R2.64+0x40], !P5 ;  /* 0x18c0004002093fae */ /* 0x000fe2000e901d70 */
[----:B------:R-:W-:-:S03]  /*15610*/  IMAD.MOV.U32 R13, RZ, RZ, R4 ;  /* 0x000000ffff0d7224 */ /* 0x000fc600078e0004 */
[----:B------:R0:W-:Y:S02]  /*15620*/  @P3 LDGSTS.E.BYPASS.LTC128B.128 [R9+0x1ac00], desc[UR48][R2.64+0x80], !P1 ;  /* 0x1ac0008002093fae */ /* 0x0001e4000c901d70 */
[----:B0-----:R-:W-:-:S07]  /*15630*/  IMAD.MOV.U32 R2, RZ, RZ, R14 ;  /* 0x000000ffff027224 */ /* 0x001fce00078e000e */
[----:B------:R-:W-:Y:S05]  /*15640*/  WARPSYNC.COLLECTIVE R15, `(.L_x_1202) ;  /* 0x000000000f087348 */ /* 0x000fea0003c00000 */
[----:B------:R0:W1:Y:S02]  /*15650*/  SHFL.IDX P6, R14, R13, R12, R11 ;  /* 0x0000000c0d0e7389 */ /* 0x00006400000c000b */
[----:B01----:R-:W-:Y:S01]  /*15660*/  ENDCOLLECTIVE ;  /* 0x000000000000791b */ /* 0x003fe20003800000 */
.L_x_1202:
        /* <DEDUP_REMOVED lines=8> */
.L_x_1203:
[----:B------:R-:W-:-:S05]  /*156f0*/  @P2 IMAD.MOV.U32 R3, RZ, RZ, R21 ;  /* 0x000000ffff032224 */ /* 0x000fca00078e0015 */
[----:B------:R-:W-:Y:S01]  /*15700*/  @!PT LDS RZ, [RZ] ;  /* 0x00000000fffff984 */ /* 0x000fe20000000800 */
[----:B------:R-:W-:Y:S01]  /*15710*/  @!PT LDS RZ, [RZ] ;  /* 0x00000000fffff984 */ /* 0x000fe20000000800 */
[----:B------:R-:W-:Y:S01]  /*15720*/  @!PT LDS RZ, [RZ] ;  /* 0x00000000fffff984 */ /* 0x000fe20000000800 */
[----:B------:R0:W-:Y:S04]  /*15730*/  @P2 LDGSTS.E.BYPASS.LTC128B.128 [R7+0x17400], desc[UR48][R2.64], !P4 ;  /* 0x1740000002072fae */ /* 0x0001e8000e101d70 */
[----:B------:R0:W-:Y:S01]  /*15740*/  @P2 LDGSTS.E.BYPASS.LTC128B.128 [R7+0x19400], desc[UR48][R2.64+0x40], !P5 ;  /* 0x1940004002072fae */ /* 0x0001e2000e901d70 */
[----:B------:R-:W-:Y:S01]  /*15750*/  LOP3.LUT P5, RZ, R16, 0x8000000, RZ, 0xc0, !PT ;  /* 0x0800000010ff7812 */ /* 0x000fe200078ac0ff */
[----:B------:R-:W-:Y:S02]  /*15760*/  IMAD.MOV.U32 R13, RZ, RZ, R4 ;  /* 0x000000ffff0d7224 */ /* 0x000fe400078e0004 */
[----:B------:R0:W-:Y:S01]  /*15770*/  @P2 LDGSTS.E.BYPASS.LTC128B.128 [R7+0x1b400], desc[UR48][R2.64+0x80], !P1 ;  /* 0x1b40008002072fae */ /* 0x0001e2000c901d70 */
[----:B------:R-:W-:-:S09]  /*15780*/  IMAD.MOV.U32 R5, RZ, RZ, R14 ;  /* 0x000000ffff057224 */ /* 0x000fd200078e000e */
[----:B0-----:R-:W-:Y:S05]  /*15790*/  WARPSYNC.COLLECTIVE R15, `(.L_x_1204) ;  /* 0x000000000f087348 */ /* 0x001fea0003c00000 */
[----:B------:R1:W2:Y:S02]  /*157a0*/  SHFL.IDX P6, R14, R13, R12, R11 ;  /* 0x0000000c0d0e7389 */ /* 0x0002a400000c000b */
[----:B012---:R-:W-:Y:S01]  /*157b0*/  ENDCOLLECTIVE ;  /* 0x000000000000791b */ /* 0x007fe20003800000 */
.L_x_1204:
[----:B------:R-:W-:Y:S05]  /*157c0*/  BRA `(.L_x_1205) ;  /* 0xffffffc400987947 */ /* 0x000fea000383ffff */
.L_x_1127:
[----:B------:R-:W-:Y:S02]  /*157d0*/  IMAD.MOV.U32 R13, RZ, RZ, R4 ;  /* 0x000000ffff0d7224 */ /* 0x000fe400078e0004 */
[----:B------:R-:W-:Y:S02]  /*157e0*/  IMAD.MOV.U32 R12, RZ, RZ, RZ ;  /* 0x000000ffff0c7224 */ /* 0x000fe400078e00ff */
[----:B------:R-:W-:Y:S02]  /*157f0*/  IMAD.MOV.U32 R11, RZ, RZ, 0x1c1f ;  /* 0x00001c1fff0b7424 */ /* 0x000fe400078e00ff */
[----:B------:R-:W-:Y:S02]  /*15800*/  IMAD.MOV.U32 R15, RZ, RZ, -0x1 ;  /* 0xffffffffff0f7424 */ /* 0x000fe400078e00ff */
[----:B------:R-:W-:-:S07]  /*15810*/  VIADD R5, R10, UR42 ;  /* 0x0000002a0a057c36 */ /* 0x000fce0008000000 */
[----:B-----5:R-:W-:Y:S05]  /*15820*/  WARPSYNC.COLLECTIVE R15, `(.L_x_1206) ;  /* 0x000000000f087348 */ /* 0x020fea0003c00000 */
[----:B------:R0:W1:Y:S02]  /*15830*/  SHFL.IDX P6, R14, R13, R12, R11 ;  /* 0x0000000c0d0e7389 */ /* 0x00006400000c000b */
[----:B01---5:R-:W-:Y:S01]  /*15840*/  ENDCOLLECTIVE ;  /* 0x000000000000791b */ /* 0x023fe20003800000 */
.L_x_1206:
[C---:B------:R-:W-:Y:S01]  /*15850*/  VIADD R6, R5.reuse, 0x20 ;  /* 0x0000002005067836 */ /* 0x040fe20000000000 */
[----:B------:R-:W-:Y:S01]  /*15860*/  ISETP.GE.AND P0, PT, R5, UR40, PT ;  /* 0x0000002805007c0c */ /* 0x000fe2000bf06270 */
[----:B------:R-:W-:Y:S02]  /*15870*/  IMAD.MOV.U32 R13, RZ, RZ, R0 ;  /* 0x000000ffff0d7224 */ /* 0x000fe400078e0000 */
[----:B------:R-:W-:-:S10]  /*15880*/  IMAD.MOV.U32 R2, RZ, RZ, R14 ;  /* 0x000000ffff027224 */ /* 0x000fd400078e000e */
[----:B------:R-:W-:Y:S05]  /*15890*/  WARPSYNC.COLLECTIVE R15, `(.L_x_1207) ;  /* 0x000000000f087348 */ /* 0x000fea0003c00000 */
[----:B------:R0:W1:Y:S02]  /*158a0*/  SHFL.IDX P6, R14, R13, R12, R11 ;  /* 0x0000000c0d0e7389 */ /* 0x00006400000c000b */
[----:B01----:R-:W-:Y:S01]  /*158b0*/  ENDCOLLECTIVE ;  /* 0x000000000000791b */ /* 0x003fe20003800000 */
.L_x_1207:
        /* <DEDUP_REMOVED lines=8> */
.L_x_1208:
[----:B------:R-:W-:Y:S01]  /*15940*/  @!PT LDS RZ, [RZ] ;  /* 0x00000000fffff984 */ /* 0x000fe20000000800 */
[----:B------:R-:W-:Y:S01]  /*15950*/  @!PT LDS RZ, [RZ] ;  /* 0x00000000fffff984 */ /* 0x000fe20000000800 */
[----:B------:R-:W-:Y:S01]  /*15960*/  @!PT LDS RZ, [RZ] ;  /* 0x00000000fffff984 */ /* 0x000fe20000000800 */
[----:B------:R-:W-:Y:S04]  /*15970*/  @!P0 LDGSTS.E.BYPASS.LTC128B.128 [R8+0x10400], desc[UR48][R2.64], !P3 ;  /* 0x1040000002088fae */ /* 0x000fe8000d901d70 */
[----:B------:R-:W-:Y:S04]  /*15980*/  @!P0 LDGSTS.E.BYPASS.LTC128B.128 [R8+0x12400], desc[UR48][R2.64+0x40], !P4 ;  /* 0x1240004002088fae */ /* 0x000fe8000e101d70 */
[----:B------:R0:W-:Y:S01]  /*15990*/  @!P0 LDGSTS.E.BYPASS.LTC128B.128 [R8+0x14400], desc[UR48][R2.64+0x80], !P5 ;  /* 0x1440008002088fae */ /* 0x0001e2000e901d70 */
[----:B------:R-:W-:Y:S01]  /*159a0*/  ISETP.GE.AND P0, PT, R6, UR40, PT ;  /* 0x0000002806007c0c */ /* 0x000fe2000bf06270 */
[----:B------:R-:W-:-:S02]  /*159b0*/  IMAD.MOV.U32 R13, RZ, RZ, R0 ;  /* 0x000000ffff0d7224 */ /* 0x000fc400078e0000 */
[----:B------:R-:W-:Y:S02]  /*159c0*/  VIADD R6, R5, 0x40 ;  /* 0x0000004005067836 */ /* 0x000fe40000000000 */
[----:B0-----:R-:W-:-:S08]  /*159d0*/  IMAD.MOV.U32 R2, RZ, RZ, R14 ;  /* 0x000000ffff027224 */ /* 0x001fd000078e000e */
[----:B------:R-:W-:Y:S05]  /*159e0*/  WARPSYNC.COLLECTIVE R15, `(.L_x_1209) ;  /* 0x000000000f087348 */ /* 0x000fea0003c00000 */
[----:B------:R0:W1:Y:S02]  /*159f0*/  SHFL.IDX P6, R14, R13, R12, R11 ;  /* 0x0000000c0d0e7389 */ /* 0x00006400000c000b */
[----:B01----:R-:W-:Y:S01]  /*15a00*/  ENDCOLLECTIVE ;  /* 0x000000000000791b */ /* 0x003fe20003800000 */
.L_x_1209:
        /* <DEDUP_REMOVED lines=8> */
.L_x_1210:
        /* <DEDUP_REMOVED lines=8> */
[----:B------:R-:W-:Y:S01]  /*15b10*/  ISETP.GE.AND P0, PT, R6, UR40, PT ;  /* 0x0000002806007c0c */ /* 0x000fe2000bf06270 */
[----:B0-----:R-:W-:-:S12]  /*15b20*/  IMAD.MOV.U32 R2, RZ, RZ, R14 ;  /* 0x000000ffff027224 */ /* 0x001fd800078e000e */
[----:B------:R-:W-:Y:S05]  /*15b30*/  WARPSYNC.COLLECTIVE R15, `(.L_x_1211) ;  /* 0x000000000f087348 */ /* 0x000fea0003c00000 */
[----:B------:R0:W1:Y:S02]  /*15b40*/  SHFL.IDX P6, R14, R13, R12, R11 ;  /* 0x0000000c0d0e7389 */ /* 0x00006400000c000b */
[----:B01----:R-:W-:Y:S01]  /*15b50*/  ENDCOLLECTIVE ;  /* 0x000000000000791b */ /* 0x003fe20003800000 */
.L_x_1211:
        /* <DEDUP_REMOVED lines=8> */
.L_x_1212:
        /* <DEDUP_REMOVED lines=12> */
.L_x_1213:
[----:B------:R-:W-:Y:S05]  /*15ca0*/  BRA `(.L_x_1214) ;  /* 0xffffffc800847947 */ /* 0x000fea000383ffff */
.L_x_1130:
[----:B0-----:R0:W1:Y:S02]  /*15cb0*/  SYNCS.PHASECHK.TRANS64.TRYWAIT P0, [R17+URZ+0x22820], R0 ;  /* 0x02282000110075a7 */ /* 0x001064000800017f */
[----:B-1----:R-:W-:Y:S05]  /*15cc0*/  @!P0 NANOSLEEP.SYNCS 0x989680 ;  /* 0x009896800000895d */ /* 0x002fea0003900000 */
[----:B------:R-:W1:Y:S02]  /*15cd0*/  @!P0 SYNCS.PHASECHK.TRANS64 P0, [R17+URZ+0x22820], R0 ;  /* 0x02282000110085a7 */ /* 0x000e64000800007f */
[----:B-1----:R-:W-:Y:S05]  /*15ce0*/  @!P0 BRA `(.L_x_1130) ;  /* 0xfffffffc00f08947 */ /* 0x002fea000383ffff */
[----:B------:R-:W-:Y:S05]  /*15cf0*/  BRA `(.L_x_1215) ;  /* 0xffffffc800e87947 */ /* 0x000fea000383ffff */
.L_x_1134:
[----:B0-----:R0:W1:Y:S02]  /*15d00*/  SYNCS.PHASECHK.TRANS64.TRYWAIT P0, [R0+URZ+0x22880], R10 ;  /* 0x0228800a000075a7 */ /* 0x001064000800017f */
[----:B-1----:R-:W-:Y:S05]  /*15d10*/  @!P0 NANOSLEEP.SYNCS 0x989680 ;  /* 0x009896800000895d */ /* 0x002fea0003900000 */
[----:B------:R-:W1:Y:S02]  /*15d20*/  @!P0 SYNCS.PHASECHK.TRANS64 P0, [R0+URZ+0x22880], R10 ;  /* 0x0228800a000085a7 */ /* 0x000e64000800007f */
[----:B-1----:R-:W-:Y:S05]  /*15d30*/  @!P0 BRA `(.L_x_1134) ;  /* 0xfffffffc00f08947 */ /* 0x002fea000383ffff */
[----:B------:R-:W-:Y:S05]  /*15d40*/  BRA `(.L_x_1216) ;  /* 0xffffffcc00b47947 */ /* 0x000fea000383ffff */
.L_x_1135:
        /* <DEDUP_REMOVED lines=8> */
.L_x_1218:
[----:B------:R-:W-:Y:S05]  /*15dd0*/  BSYNC B0 ;  /* 0x0000000000007941 */ /* 0x000fea0003800000 */
.L_x_1217:
        /* <DEDUP_REMOVED lines=10> */
.L_x_1219:
[----:B------:R-:W-:Y:S02]  /*15e80*/  IMAD.MOV.U32 R13, RZ, RZ, R27 ;  /* 0x000000ffff0d7224 */ /* 0x000fe400078e001b */
[----:B------:R-:W-:Y:S02]  /*15e90*/  IMAD.MOV.U32 R12, RZ, RZ, 0x1 ;  /* 0x00000001ff0c7424 */ /* 0x000fe400078e00ff */
[----:B------:R-:W-:-:S07]  /*15ea0*/  IMAD.MOV.U32 R2, RZ, RZ, R14 ;  /* 0x000000ffff027224 */ /* 0x000fce00078e000e */
[----:B------:R-:W-:Y:S05]  /*15eb0*/  WARPSYNC.COLLECTIVE R15, `(.L_x_1220) ;  /* 0x000000000f087348 */ /* 0x000fea0003c00000 */
[----:B------:R0:W1:Y:S02]  /*15ec0*/  SHFL.IDX P6, R14, R13, R12, R11 ;  /* 0x0000000c0d0e7389 */ /* 0x00006400000c000b */
[----:B01----:R-:W-:Y:S01]  /*15ed0*/  ENDCOLLECTIVE ;  /* 0x000000000000791b */ /* 0x003fe20003800000 */
.L_x_1220:
        /* <DEDUP_REMOVED lines=12> */
.L_x_1221:
[----:B------:R-:W-:Y:S02]  /*15fa0*/  IMAD.MOV.U32 R13, RZ, RZ, R27 ;  /* 0x000000ffff0d7224 */ /* 0x000fe400078e001b */
[----:B------:R-:W-:Y:S02]  /*15fb0*/  IMAD.MOV.U32 R12, RZ, RZ, 0x2 ;  /* 0x00000002ff0c7424 */ /* 0x000fe400078e00ff */
[----:B------:R-:W-:-:S07]  /*15fc0*/  IMAD.MOV.U32 R2, RZ, RZ, R14 ;  /* 0x000000ffff027224 */ /* 0x000fce00078e000e */
[----:B------:R-:W-:Y:S05]  /*15fd0*/  WARPSYNC.COLLECTIVE R15, `(.L_x_1222) ;  /* 0x000000000f087348 */ /* 0x000fea0003c00000 */
[----:B------:R0:W1:Y:S02]  /*15fe0*/  SHFL.IDX P6, R14, R13, R12, R11 ;  /* 0x0000000c0d0e7389 */ /* 0x00006400000c000b */
[----:B01----:R-:W-:Y:S01]  /*15ff0*/  ENDCOLLECTIVE ;  /* 0x000000000000791b */ /* 0x003fe20003800000 */
.L_x_1222:
        /* <DEDUP_REMOVED lines=12> */
.L_x_1223:
[----:B------:R-:W-:Y:S02]  /*160c0*/  IMAD.MOV.U32 R13, RZ, RZ, R27 ;  /* 0x000000ffff0d7224 */ /* 0x000fe400078e001b */
[----:B------:R-:W-:Y:S02]  /*160d0*/  IMAD.MOV.U32 R12, RZ, RZ, 0x3 ;  /* 0x00000003ff0c7424 */ /* 0x000fe400078e00ff */
[----:B------:R-:W-:-:S07]  /*160e0*/  IMAD.MOV.U32 R2, RZ, RZ, R14 ;  /* 0x000000ffff027224 */ /* 0x000fce00078e000e */
[----:B------:R-:W-:Y:S05]  /*160f0*/  WARPSYNC.COLLECTIVE R15, `(.L_x_1224) ;  /* 0x000000000f087348 */ /* 0x000fea0003c00000 */
[----:B------:R0:W1:Y:S02]  /*16100*/  SHFL.IDX P6, R14, R13, R12, R11 ;  /* 0x0000000c0d0e7389 */ /* 0x00006400000c000b */
[----:B01----:R-:W-:Y:S01]  /*16110*/  ENDCOLLECTIVE ;  /* 0x000000000000791b */ /* 0x003fe20003800000 */
.L_x_1224:
        /* <DEDUP_REMOVED lines=12> */
.L_x_1225:
[----:B------:R-:W-:Y:S01]  /*161e0*/  IMAD.MOV.U32 R2, RZ, RZ, R14 ;  /* 0x000000ffff027224 */ /* 0x000fe200078e000e */
[----:B------:R-:W-:Y:S06]  /*161f0*/  BRA `(.L_x_1226) ;  /* 0xffffffcc00407947 */ /* 0x000fec000383ffff */
.L_x_1140:
[----:B---3--:R3:W4:Y:S02]  /*16200*/  SYNCS.PHASECHK.TRANS64.TRYWAIT P0, [R0+URZ+0x22840], R10 ;  /* 0x0228400a000075a7 */ /* 0x008724000800017f */
[----:B----4-:R-:W-:Y:S05]  /*16210*/  @!P0 NANOSLEEP.SYNCS 0x989680 ;  /* 0x009896800000895d */ /* 0x010fea0003900000 */
[----:B------:R-:W4:Y:S02]  /*16220*/  @!P0 SYNCS.PHASECHK.TRANS64 P0, [R0+URZ+0x22840], R10 ;  /* 0x0228400a000085a7 */ /* 0x000f24000800007f */
[----:B----4-:R-:W-:Y:S05]  /*16230*/  @!P0 BRA `(.L_x_1140) ;  /* 0xfffffffc00f08947 */ /* 0x010fea000383ffff */
[----:B------:R-:W-:Y:S05]  /*16240*/  BRA `(.L_x_1227) ;  /* 0xffffffcc00947947 */ /* 0x000fea000383ffff */
.L_x_1141:
        /* <DEDUP_REMOVED lines=8> */
.L_x_1229:
[----:B------:R-:W-:Y:S05]  /*162d0*/  BSYNC B0 ;  /* 0x0000000000007941 */ /* 0x000fea0003800000 */
.L_x_1228:
        /* <DEDUP_REMOVED lines=9> */
.L_x_1230:
[----:B------:R-:W-:Y:S02]  /*16370*/  IMAD.MOV.U32 R13, RZ, RZ, R8 ;  /* 0x000000ffff0d7224 */ /* 0x000fe400078e0008 */
[----:B------:R-:W-:Y:S02]  /*16380*/  IMAD.MOV.U32 R12, RZ, RZ, 0x1 ;  /* 0x00000001ff0c7424 */ /* 0x000fe400078e00ff */
[----:B------:R-:W-:-:S07]  /*16390*/  IMAD.MOV.U32 R2, RZ, RZ, R14 ;  /* 0x000000ffff027224 */ /* 0x000fce00078e000e */
[----:B------:R-:W-:Y:S05]  /*163a0*/  WARPSYNC.COLLECTIVE R15, `(.L_x_1231) ;  /* 0x000000000f087348 */ /* 0x000fea0003c00000 */
[----:B------:R0:W1:Y:S02]  /*163b0*/  SHFL.IDX P6, R14, R13, R12, R11 ;  /* 0x0000000c0d0e7389 */ /* 0x00006400000c000b */
[----:B01----:R-:W-:Y:S01]  /*163c0*/  ENDCOLLECTIVE ;  /* 0x000000000000791b */ /* 0x003fe20003800000 */
.L_x_1231:
        /* <DEDUP_REMOVED lines=13> */
.L_x_1232:
[----:B------:R-:W-:Y:S02]  /*164a0*/  IMAD.MOV.U32 R13, RZ, RZ, R8 ;  /* 0x000000ffff0d7224 */ /* 0x000fe400078e0008 */
[----:B------:R-:W-:Y:S02]  /*164b0*/  IMAD.MOV.U32 R12, RZ, RZ, 0x2 ;  /* 0x00000002ff0c7424 */ /* 0x000fe400078e00ff */
[----:B------:R-:W-:-:S07]  /*164c0*/  IMAD.MOV.U32 R2, RZ, RZ, R14 ;  /* 0x000000ffff027224 */ /* 0x000fce00078e000e */
[----:B------:R-:W-:Y:S05]  /*164d0*/  WARPSYNC.COLLECTIVE R15, `(.L_x_1233) ;  /* 0x000000000f087348 */ /* 0x000fea0003c00000 */
[----:B------:R0:W1:Y:S02]  /*164e0*/  SHFL.IDX P6, R14, R13, R12, R11 ;  /* 0x0000000c0d0e7389 */ /* 0x00006400000c000b */
[----:B01----:R-:W-:Y:S01]  /*164f0*/  ENDCOLLECTIVE ;  /* 0x000000000000791b */ /* 0x003fe20003800000 */
.L_x_1233:
        /* <DEDUP_REMOVED lines=13> */
.L_x_1234:
[----:B------:R-:W-:Y:S02]  /*165d0*/  IMAD.MOV.U32 R13, RZ, RZ, R8 ;  /* 0x000000ffff0d7224 */ /* 0x000fe400078e0008 */
[----:B------:R-:W-:Y:S02]  /*165e0*/  IMAD.MOV.U32 R12, RZ, RZ, 0x3 ;  /* 0x00000003ff0c7424 */ /* 0x000fe400078e00ff */
[----:B------:R-:W-:-:S07]  /*165f0*/  IMAD.MOV.U32 R2, RZ, RZ, R14 ;  /* 0x000000ffff027224 */ /* 0x000fce00078e000e */
[----:B------:R-:W-:Y:S05]  /*16600*/  WARPSYNC.COLLECTIVE R15, `(.L_x_1235) ;  /* 0x000000000f087348 */ /* 0x000fea0003c00000 */
[----:B------:R0:W1:Y:S02]  /*16610*/  SHFL.IDX P6, R14, R13, R12, R11 ;  /* 0x0000000c0d0e7389 */ /* 0x00006400000c000b */
[----:B01----:R-:W-:Y:S01]  /*16620*/  ENDCOLLECTIVE ;  /* 0x000000000000791b */ /* 0x003fe20003800000 */
.L_x_1235:
        /* <DEDUP_REMOVED lines=13> */
.L_x_1236:
[----:B------:R-:W-:Y:S05]  /*16700*/  BRA `(.L_x_1237) ;  /* 0xffffffcc00247947 */ /* 0x000fea000383ffff */
.L_x_1146:
[----:B0-----:R0:W2:Y:S02]  /*16710*/  SYNCS.PHASECHK.TRANS64.TRYWAIT P1, [R0+URZ+0x22870], R3 ;  /* 0x02287003000075a7 */ /* 0x0010a4000802017f */
[----:B--2---:R-:W-:Y:S05]  /*16720*/  @!P1 NANOSLEEP.SYNCS 0x989680 ;  /* 0x009896800000995d */ /* 0x004fea0003900000 */
[----:B------:R-:W2:Y:S02]  /*16730*/  @!P1 SYNCS.PHASECHK.TRANS64 P1, [R0+URZ+0x22870], R3 ;  /* 0x02287003000095a7 */ /* 0x000ea4000802007f */
[----:B--2---:R-:W-:Y:S05]  /*16740*/  @!P1 BRA `(.L_x_1146) ;  /* 0xfffffffc00f09947 */ /* 0x004fea000383ffff */
[----:B------:R-:W-:Y:S05]  /*16750*/  BRA `(.L_x_1238) ;  /* 0xffffffcc00907947 */ /* 0x000fea000383ffff */
.L_x_1148:
[----:B0-----:R0:W1:Y:S02]  /*16760*/  SYNCS.PHASECHK.TRANS64.TRYWAIT P1, [R0+URZ+0x22860], R3 ;  /* 0x02286003000075a7 */ /* 0x001064000802017f */
[----:B-1----:R-:W-:Y:S05]  /*16770*/  @!P1 NANOSLEEP.SYNCS 0x989680 ;  /* 0x009896800000995d */ /* 0x002fea0003900000 */
[----:B------:R-:W1:Y:S02]  /*16780*/  @!P1 SYNCS.PHASECHK.TRANS64 P1, [R0+URZ+0x22860], R3 ;  /* 0x02286003000095a7 */ /* 0x000e64000802007f */
[----:B-1----:R-:W-:Y:S05]  /*16790*/  @!P1 BRA `(.L_x_1148) ;  /* 0xfffffffc00f09947 */ /* 0x002fea000383ffff */
[----:B------:R-:W-:Y:S05]  /*167a0*/  BRA `(.L_x_1239) ;  /* 0xffffffcc00a07947 */ /* 0x000fea000383ffff */
.L_x_1156:
[----:B-1----:R1:W2:Y:S02]  /*167b0*/  SYNCS.PHASECHK.TRANS64.TRYWAIT P0, [R18+URZ+0x22870], R3 ;  /* 0x02287003120075a7 */ /* 0x0022a4000800017f */
[----:B--2---:R-:W-:Y:S05]  /*167c0*/  @!P0 NANOSLEEP.SYNCS 0x989680 ;  /* 0x009896800000895d */ /* 0x004fea0003900000 */
[----:B------:R-:W2:Y:S02]  /*167d0*/  @!P0 SYNCS.PHASECHK.TRANS64 P0, [R18+URZ+0x22870], R3 ;  /* 0x02287003120085a7 */ /* 0x000ea4000800007f */
[----:B--2---:R-:W-:Y:S05]  /*167e0*/  @!P0 BRA `(.L_x_1156) ;  /* 0xfffffffc00f08947 */ /* 0x004fea000383ffff */
[----:B------:R-:W-:Y:S05]  /*167f0*/  BRA `(.L_x_1240) ;  /* 0xffffffd400387947 */ /* 0x000fea000383ffff */
.L_x_1158:
[----:B0-----:R0:W1:Y:S02]  /*16800*/  SYNCS.PHASECHK.TRANS64.TRYWAIT P0, [R18+URZ+0x22860], R3 ;  /* 0x02286003120075a7 */ /* 0x001064000800017f */
[----:B-1----:R-:W-:Y:S05]  /*16810*/  @!P0 NANOSLEEP.SYNCS 0x989680 ;  /* 0x009896800000895d */ /* 0x002fea0003900000 */
[----:B------:R-:W1:Y:S02]  /*16820*/  @!P0 SYNCS.PHASECHK.TRANS64 P0, [R18+URZ+0x22860], R3 ;  /* 0x02286003120085a7 */ /* 0x000e64000800007f */
[----:B-1----:R-:W-:Y:S05]  /*16830*/  @!P0 BRA `(.L_x_1158) ;  /* 0xfffffffc00f08947 */ /* 0x002fea000383ffff */
[----:B------:R-:W-:Y:S05]  /*16840*/  BRA `(.L_x_1241) ;  /* 0xffffffd400447947 */ /* 0x000fea000383ffff */
.L_x_1165:
[----:B0-----:R0:W2:Y:S02]  /*16850*/  SYNCS.PHASECHK.TRANS64.TRYWAIT P0, [R5+URZ+0x22820], R0 ;  /* 0x02282000050075a7 */ /* 0x0010a4000800017f */
[----:B--2---:R-:W-:Y:S05]  /*16860*/  @!P0 NANOSLEEP.SYNCS 0x989680 ;  /* 0x009896800000895d */ /* 0x004fea0003900000 */
[----:B------:R-:W2:Y:S02]  /*16870*/  @!P0 SYNCS.PHASECHK.TRANS64 P0, [R5+URZ+0x22820], R0 ;  /* 0x02282000050085a7 */ /* 0x000ea4000800007f */
[----:B--2---:R-:W-:Y:S05]  /*16880*/  @!P0 BRA `(.L_x_1165) ;  /* 0xfffffffc00f08947 */ /* 0x004fea000383ffff */
[----:B------:R-:W-:Y:S05]  /*16890*/  BRA `(.L_x_1242) ;  /* 0xffffffdc00087947 */ /* 0x000fea000383ffff */
.L_x_1166:
[----:B------:R-:W2:Y:S01]  /*168a0*/  S2R R2, SR_TID.X ;  /* 0x0000000000027919 */ /* 0x000ea20000002100 */
[----:B------:R-:W-:Y:S01]  /*168b0*/  BSSY B0, `(.L_x_1243) ;  /* 0x000000a000007945 */ /* 0x000fe20003800000 */
[----:B------:R-:W-:Y:S02]  /*168c0*/  IMAD.MOV.U32 R12, RZ, RZ, RZ ;  /* 0x000000ffff0c7224 */ /* 0x000fe400078e00ff */
[----:B------:R-:W-:Y:S02]  /*168d0*/  IMAD.MOV.U32 R11, RZ, RZ, 0x1f ;  /* 0x0000001fff0b7424 */ /* 0x000fe400078e00ff */
[----:B------:R-:W-:Y:S01]  /*168e0*/  IMAD.MOV.U32 R15, RZ, RZ, -0x1 ;  /* 0xffffffffff0f7424 */ /* 0x000fe200078e00ff */
[----:B--2---:R-:W-:-:S04]  /*168f0*/  SHF.R.U32.HI R2, RZ, 0x5, R2 ;  /* 0x00000005ff027819 */ /* 0x004fc80000011602 */
[----:B------:R-:W-:-:S05]  /*16900*/  LOP3.LUT R2, R2, 0x3, RZ, 0xc0, !PT ;  /* 0x0000000302027812 */ /* 0x000fca00078ec0ff */
[----:B------:R-:W-:-:S07]  /*16910*/  IMAD.MOV.U32 R13, RZ, RZ, R2 ;  /* 0x000000ffff0d7224 */ /* 0x000fce00078e0002 */
[----:B01----:R-:W-:Y:S05]  /*16920*/  WARPSYNC.COLLECTIVE R15, `(.L_x_1244) ;  /* 0x000000000f087348 */ /* 0x003fea0003c00000 */
[----:B------:R2:W3:Y:S02]  /*16930*/  SHFL.IDX P6, R14, R13, R12, R11 ;  /* 0x0000000c0d0e7389 */ /* 0x0004e400000c000b */
[----:B0123--:R-:W-:Y:S01]  /*16940*/  ENDCOLLECTIVE ;  /* 0x000000000000791b */ /* 0x00ffe20003800000 */
.L_x_1244:
[----:B------:R-:W-:Y:S05]  /*16950*/  BSYNC B0 ;  /* 0x0000000000007941 */ /* 0x000fea0003800000 */
.L_x_1243:
[----:B------:R-:W-:Y:S05]  /*16960*/  BRA `(.L_x_1245) ;  /* 0xffffffd800f07947 */ /* 0x000fea000383ffff */
.L_x_1169:
[----:B------:R-:W-:Y:S01]  /*16970*/  BSSY B1, `(.L_x_1246) ;  /* 0x0000006000017945 */ /* 0x000fe20003800000 */
[----:B------:R-:W-:-:S07]  /*16980*/  IMAD.MOV.U32 R15, RZ, RZ, -0x1 ;  /* 0xffffffffff0f7424 */ /* 0x000fce00078e00ff */
[----:B01----:R-:W-:Y:S05]  /*16990*/  WARPSYNC.COLLECTIVE R15, `(.L_x_1247) ;  /* 0x000000000f0c7348 */ /* 0x003fea0003c00000 */
[----:B------:R-:W-:Y:S02]  /*169a0*/  ELECT P6, UR62, PT ;  /* 0x00000000003e782f */ /* 0x000fe400038c0000 */
[----:B------:R-:W-:Y:S01]  /*169b0*/  MOV R14, UR62 ;  /* 0x0000003e000e7c02 */ /* 0x000fe20008000f00 */
[----:B01----:R-:W-:Y:S10]  /*169c0*/  ENDCOLLECTIVE ;  /* 0x000000000000791b */ /* 0x003ff40003800000 */
.L_x_1247:
[----:B------:R-:W-:Y:S05]  /*169d0*/  BSYNC B1 ;  /* 0x0000000000017941 */ /* 0x000fea0003800000 */
.L_x_1246:
[----:B------:R-:W-:Y:S05]  /*169e0*/  BRA `(.L_x_1248) ;  /* 0xffffffd800e87947 */ /* 0x000fea000383ffff */
.L_x_1171:
[----:B0-----:R0:W2:Y:S02]  /*169f0*/  SYNCS.PHASECHK.TRANS64.TRYWAIT P1, [R3+URZ+0x22840], R2 ;  /* 0x02284002030075a7 */ /* 0x0010a4000802017f */
[----:B--2---:R-:W-:Y:S05]  /*16a00*/  @!P1 NANOSLEEP.SYNCS 0x989680 ;  /* 0x009896800000995d */ /* 0x004fea0003900000 */
[----:B------:R-:W2:Y:S02]  /*16a10*/  @!P1 SYNCS.PHASECHK.TRANS64 P1, [R3+URZ+0x22840], R2 ;  /* 0x02284002030095a7 */ /* 0x000ea4000802007f */
[----:B--2---:R-:W-:Y:S05]  /*16a20*/  @!P1 BRA `(.L_x_1171) ;  /* 0xfffffffc00f09947 */ /* 0x004fea000383ffff */
[----:B------:R-:W-:Y:S05]  /*16a30*/  BRA `(.L_x_1249) ;  /* 0xffffffdc00087947 */ /* 0x000fea000383ffff */
.L_x_1173:
[----:B--2---:R2:W3:Y:S02]  /*16a40*/  SYNCS.PHASECHK.TRANS64.TRYWAIT P1, [R19+URZ+0x22840], R0 ;  /* 0x02284000130075a7 */ /* 0x0044e4000802017f */
[----:B---3--:R-:W-:Y:S05]  /*16a50*/  @!P1 NANOSLEEP.SYNCS 0x989680 ;  /* 0x009896800000995d */ /* 0x008fea0003900000 */
[----:B------:R-:W3:Y:S02]  /*16a60*/  @!P1 SYNCS.PHASECHK.TRANS64 P1, [R19+URZ+0x22840], R0 ;  /* 0x02284000130095a7 */ /* 0x000ee4000802007f */
[----:B---3--:R-:W-:Y:S05]  /*16a70*/  @!P1 BRA `(.L_x_1173) ;  /* 0xfffffffc00f09947 */ /* 0x008fea000383ffff */
[----:B------:R-:W-:Y:S05]  /*16a80*/  BRA `(.L_x_1250) ;  /* 0xffffffdc00147947 */ /* 0x000fea000383ffff */
.L_x_1175:
[----:B---3--:R3:W4:Y:S02]  /*16a90*/  SYNCS.PHASECHK.TRANS64.TRYWAIT P1, [R3+URZ+0x22860], R2 ;  /* 0x02286002030075a7 */ /* 0x008724000802017f */
[----:B----4-:R-:W-:Y:S05]  /*16aa0*/  @!P1 NANOSLEEP.SYNCS 0x989680 ;  /* 0x009896800000995d */ /* 0x010fea0003900000 */
[----:B------:R-:W4:Y:S02]  /*16ab0*/  @!P1 SYNCS.PHASECHK.TRANS64 P1, [R3+URZ+0x22860], R2 ;  /* 0x02286002030095a7 */ /* 0x000f24000802007f */
[----:B----4-:R-:W-:Y:S05]  /*16ac0*/  @!P1 BRA `(.L_x_1175) ;  /* 0xfffffffc00f09947 */ /* 0x010fea000383ffff */
[----:B------:R-:W-:Y:S05]  /*16ad0*/  BRA `(.L_x_1251) ;  /* 0xffffffdc00107947 */ /* 0x000fea000383ffff */
.L_x_1177:
[----:B----4-:R4:W0:Y:S02]  /*16ae0*/  SYNCS.PHASECHK.TRANS64.TRYWAIT P1, [R19+URZ+0x22860], R0 ;  /* 0x02286000130075a7 */ /* 0x010824000802017f */
[----:B0-----:R-:W-:Y:S05]  /*16af0*/  @!P1 NANOSLEEP.SYNCS 0x989680 ;  /* 0x009896800000995d */ /* 0x001fea0003900000 */
[----:B------:R-:W0:Y:S02]  /*16b00*/  @!P1 SYNCS.PHASECHK.TRANS64 P1, [R19+URZ+0x22860], R0 ;  /* 0x02286000130095a7 */ /* 0x000e24000802007f */
[----:B0-----:R-:W-:Y:S05]  /*16b10*/  @!P1 BRA `(.L_x_1177) ;  /* 0xfffffffc00f09947 */ /* 0x001fea000383ffff */
[----:B------:R-:W-:Y:S05]  /*16b20*/  BRA `(.L_x_1252) ;  /* 0xffffffdc000c7947 */ /* 0x000fea000383ffff */
.L_x_1179:
[----:B------:R0:W0:Y:S02]  /*16b30*/  SYNCS.PHASECHK.TRANS64.TRYWAIT P1, [R3+URZ+0x22880], R2 ;  /* 0x02288002030075a7 */ /* 0x000024000802017f */
[----:B0-----:R-:W-:Y:S05]  /*16b40*/  @!P1 NANOSLEEP.SYNCS 0x989680 ;  /* 0x009896800000995d */ /* 0x001fea0003900000 */
[----:B------:R-:W0:Y:S02]  /*16b50*/  @!P1 SYNCS.PHASECHK.TRANS64 P1, [R3+URZ+0x22880], R2 ;  /* 0x02288002030095a7 */ /* 0x000e24000802007f */
[----:B0-----:R-:W-:Y:S05]  /*16b60*/  @!P1 BRA `(.L_x_1179) ;  /* 0xfffffffc00f09947 */ /* 0x001fea000383ffff */
[----:B------:R-:W-:Y:S05]  /*16b70*/  BRA `(.L_x_1253) ;  /* 0xffffffdc00087947 */ /* 0x000fea000383ffff */
.L_x_1254:
        /* <DEDUP_REMOVED lines=16> */
.L_x_3193:


//--------------------- .text._ZN7cutlass13device_kernelIN5flash11enable_sm90INS1_16FlashAttnFwdSm90INS1_25CollectiveMainloopFwdSm90ILi2EN4cute5tupleIJNS5_1CILi1EEES8_S8_EEENS6_IJNS7_ILi128EEESA_NS7_ILi192EEEEEELi128ENS_12float_e4m3_tEfNS_4arch4Sm90ELb0ELb1ELb0ELb1ELb1ELb0ELb0ELb1ELb1ELb1ELb0ELb0EEENS1_21CollectiveEpilogueFwdINS6_IJSA_SA_SA_EEES9_NS_10bfloat16_tESF_Li256ELb1ELb1ELb0ELb1EEENS1_36VarlenDynamicPersistentTileSchedulerILi128ELi128ELi256ELi128ELb0ELb1ELb1ELb1ELb0ELb1EEEEEEEEEvNT_6ParamsE --------------------------
	.section	.text._ZN7cutlass13device_kernelIN5flash11enable_sm90INS1_16FlashAttnFwdSm90INS1_25CollectiveMainloopFwdSm90ILi2EN4cute5tupleIJNS5_1CILi1EEES8_S8_EEENS6_IJNS7_ILi128EEESA_NS7_ILi192EEEEEELi128ENS_12float_e4m3_tEfNS_4arch4Sm90ELb0ELb1ELb0ELb1ELb1ELb0ELb0ELb1ELb1ELb1ELb0ELb0EEENS1_21CollectiveEpilogueFwdINS6_IJSA_SA_SA_EEES9_NS_10bfloat16_tESF_Li256ELb1ELb1ELb0ELb1EEENS1_36VarlenDynamicPersistentTileSchedulerILi128ELi128ELi256ELi128ELb0ELb1ELb1ELb1ELb0ELb1EEEEEEEEEvNT_6ParamsE,"ax",@progbits
	.align	128
.text._ZN7cutlass13device_kernelIN5flash11enable_sm90INS1_16FlashAttnFwdSm90INS1_25CollectiveMainloopFwdSm90ILi2EN4cute5tupleIJNS5_1CILi1EEES8_S8_EEENS6_IJNS7_ILi128EEESA_NS7_ILi192EEEEEELi128ENS_12float_e4m3_tEfNS_4arch4Sm90ELb0ELb1ELb0ELb1ELb1ELb0ELb0ELb1ELb1ELb1ELb0ELb0EEENS1_21CollectiveEpilogueFwdINS6_IJSA_SA_SA_EEES9_NS_10bfloat16_tESF_Li256ELb1ELb1ELb0ELb1EEENS1_36VarlenDynamicPersistentTileSchedulerILi128ELi128ELi256ELi128ELb0ELb1ELb1ELb1ELb0ELb1EEEEEEEEEvNT_6ParamsE:
        .type           _ZN7cutlass13device_kernelIN5flash11enable_sm90INS1_16FlashAttnFwdSm90INS1_25CollectiveMainloopFwdSm90ILi2EN4cute5tupleIJNS5_1CILi1EEES8_S8_EEENS6_IJNS7_ILi128EEESA_NS7_ILi192EEEEEELi128ENS_12float_e4m3_tEfNS_4arch4Sm90ELb0ELb1ELb0ELb1ELb1ELb0ELb0ELb1ELb1ELb1ELb0ELb0EEENS1_21CollectiveEpilogueFwdINS6_IJSA_SA_SA_EEES9_NS_10bfloat16_tESF_Li256ELb1ELb1ELb0ELb1EEENS1_36VarlenDynamicPersistentTileSchedulerILi128ELi128ELi256ELi128ELb0ELb1ELb1ELb1ELb0ELb1EEEEEEEEEvNT_6ParamsE,@function
        .size           _ZN7cutlass13device_kernelIN5flash11enable_sm90INS1_16FlashAttnFwdSm90INS1_25CollectiveMainloopFwdSm90ILi2EN4cute5tupleIJNS5_1CILi1EEES8_S8_EEENS6_IJNS7_ILi128EEESA_NS7_ILi192EEEEEELi128ENS_12float_e4m3_tEfNS_4arch4Sm90ELb0ELb1ELb0ELb1ELb1ELb0ELb0ELb1ELb1ELb1ELb0ELb0EEENS1_21CollectiveEpilogueFwdINS6_IJSA_SA_SA_EEES9_NS_10bfloat16_tESF_Li256ELb1ELb1ELb0ELb1EEENS1_36VarlenDynamicPersistentTileSchedulerILi128ELi128ELi256ELi128ELb0ELb1ELb1ELb1ELb0ELb1EEEEEEEEEvNT_6ParamsE,(.L_x_3194 - _ZN7cutlass13device_kernelIN5flash11enable_sm90INS1_16FlashAttnFwdSm90INS1_25CollectiveMainloopFwdSm90ILi2EN4cute5tupleIJNS5_1CILi1EEES8_S8_EEENS6_IJNS7_ILi128EEESA_NS7_ILi192EEEEEELi128ENS_12float_e4m3_tEfNS_4arch4Sm90ELb0ELb1ELb0ELb1ELb1ELb0ELb0ELb1ELb1ELb1ELb0ELb0EEENS1_21CollectiveEpilogueFwdINS6_IJSA_SA_SA_EEES9_NS_10bfloat16_tESF_Li256ELb1ELb1ELb0ELb1EEENS1_36VarlenDynamicPersistentTileSchedulerILi128ELi128ELi256ELi128ELb0ELb1ELb1ELb1ELb0ELb1EEEEEEEEEvNT_6ParamsE)
        .other          _ZN7cutlass13device_kernelIN5flash11enable_sm90INS1_16FlashAttnFwdSm90INS1_25CollectiveMainloopFwdSm90ILi2EN4cute5tupleIJNS5_1CILi1EEES8_S8_EEENS6_IJNS7_ILi128EEESA_NS7_ILi192EEEEEELi128ENS_12float_e4m3_tEfNS_4arch4Sm90ELb0ELb1ELb0ELb1ELb1ELb0ELb0ELb1ELb1ELb1ELb0ELb0EEENS1_21CollectiveEpilogueFwdINS6_IJSA_SA_SA_EEES9_NS_10bfloat16_tESF_Li256ELb1ELb1ELb0ELb1EEENS1_36VarlenDynamicPersistentTileSchedulerILi128ELi128ELi256ELi128ELb0ELb1ELb1ELb1ELb0ELb1EEEEEEEEEvNT_6ParamsE,@"STO_CUDA_ENTRY STV_DEFAULT"
_ZN7cutlass13device_kernelIN5flash11enable_sm90INS1_16FlashAttnFwdSm90INS1_25CollectiveMainloopFwdSm90ILi2EN4cute5tupleIJNS5_1CILi1EEES8_S8_EEENS6_IJNS7_ILi128EEESA_NS7_ILi192EEEEEELi128ENS_12float_e4m3_tEfNS_4arch4Sm90ELb0ELb1ELb0ELb1ELb1ELb0ELb0ELb1ELb1ELb1ELb0ELb0EEENS1_21CollectiveEpilogueFwdINS6_IJSA_SA_SA_EEES9_NS_10bfloat16_tESF_Li256ELb1ELb1ELb0ELb1EEENS1_36VarlenDynamicPersistentTileSchedulerILi128ELi128ELi256ELi128ELb0ELb1ELb1ELb1ELb0ELb1EEEEEEEEEvNT_6ParamsE:
        /* <DEDUP_REMOVED lines=45> */
.L_x_1255:
        /* <DEDUP_REMOVED lines=22> */
.L_x_1256:
        /* <DEDUP_REMOVED lines=18> */
.L_x_1257:
        /* <DEDUP_REMOVED lines=22> */
.L_x_1258:
        /* <DEDUP_REMOVED lines=24> */
.L_x_1259:
        /* <DEDUP_REMOVED lines=8> */
.L_x_1261:
        /* <DEDUP_REMOVED lines=27> */
[CC--:B------:R-:W-:Y:S01]  /*0a60*/  LEA.HI R2, R3.reuse, R184.reuse, RZ, 0x4 ;  /* 0x000000b803027211 */ /* 0x0c0fe200078f20ff */
[----:B------:R-:W-:Y:S01]  /*0a70*/  IMAD.SHL.U32 R4, R4, 0x20, RZ ;  /* 0x0000002004047824 */ /* 0x000fe200078e00ff */
[----:B------:R-:W-:Y:S01]  /*0a80*/  LEA.HI R11, R3, R184, RZ, 0x2 ;  /* 0x000000b8030b7211 */ /* 0x000fe200078f10ff */
[----:B------:R-:W-:Y:S01]  /*0a90*/  IMAD.IADD R177, R184, 0x1, -R177 ;  /* 0x00000001b8b17824 */ /* 0x000fe200078e0ab1 */
[----:B------:R-:W-:-:S02]  /*0aa0*/  LOP3.LUT R5, R2, 0x3fffff0, RZ, 0xc0, !PT ;  /* 0x03fffff002057812 */ /* 0x000fc400078ec0ff */
[----:B------:R-:W-:Y:S02]  /*0ab0*/  LOP3.LUT R4, R4, 0xfffffc00, RZ, 0xc0, !PT ;  /* 0xfffffc0004047812 */ /* 0x000fe400078ec0ff */
[----:B------:R-:W-:Y:S01]  /*0ac0*/  SHF.R.S32.HI R6, RZ, 0x1f, R177 ;  /* 0x0000001fff067819 */ /* 0x000fe200000114b1 */
[----:B------:R-:W-:Y:S01]  /*0ad0*/  IMAD.IADD R5, R184, 0x1, -R5 ;  /* 0x00000001b8057824 */ /* 0x000fe200078e0a05 */
[----:B------:R-:W-:Y:S02]  /*0ae0*/  LOP3.LUT R11, R11, 0xfffffffc, RZ, 0xc0, !PT ;  /* 0xfffffffc0b0b7812 */ /* 0x000fe400078ec0ff */
[----:B------:R-:W-:Y:S01]  /*0af0*/  LEA.HI R8, R6, R177, RZ, 0x2 ;  /* 0x000000b106087211 */ /* 0x000fe200078f10ff */
[----:B------:R-:W-:Y:S01]  /*0b00*/  IMAD R181, R5, 0x40, R4 ;  /* 0x0000004005b57824 */ /* 0x000fe200078e0204 */
[----:B------:R-:W-:Y:S01]  /*0b10*/  LEA.HI R3, R3, R184, RZ, 0x3 ;  /* 0x000000b803037211 */ /* 0x000fe200078f18ff */
[----:B------:R-:W-:Y:S01]  /*0b20*/  IMAD.IADD R11, R184, 0x1, -R11 ;  /* 0x00000001b80b7824 */ /* 0x000fe200078e0a0b */
[----:B------:R-:W-:-:S02]  /*0b30*/  SHF.R.S32.HI R9, RZ, 0x2, R8 ;  /* 0x00000002ff097819 */ /* 0x000fc40000011408 */
[----:B------:R-:W-:Y:S02]  /*0b40*/  SHF.R.S32.HI R10, RZ, 0x1f, R8 ;  /* 0x0000001fff0a7819 */ /* 0x000fe40000011408 */
[----:B------:R-:W-:Y:S02]  /*0b50*/  SHF.R.S32.HI R179, RZ, 0x7, R0 ;  /* 0x00000007ffb37819 */ /* 0x000fe40000011400 */
[----:B------:R-:W-:Y:S02]  /*0b60*/  LEA.HI R10, R10, R9, RZ, 0x3 ;  /* 0x000000090a0a7211 */ /* 0x000fe400078f18ff */
[----:B------:R-:W-:Y:S02]  /*0b70*/  LOP3.LUT R5, R3, 0xfffffff8, RZ, 0xc0, !PT ;  /* 0xfffffff803057812 */ /* 0x000fe400078ec0ff */
[----:B------:R-:W-:Y:S02]  /*0b80*/  SHF.R.S32.HI R7, RZ, 0x4, R2 ;  /* 0x00000004ff077819 */ /* 0x000fe40000011402 */
[----:B------:R-:W-:Y:S01]  /*0b90*/  LOP3.LUT R10, R10, 0xfffffff8, RZ, 0xc0, !PT ;  /* 0xfffffff80a0a7812 */ /* 0x000fe200078ec0ff */
[----:B------:R-:W-:Y:S01]  /*0ba0*/  IMAD.IADD R172, R184, 0x1, -R5 ;  /* 0x00000001b8ac7824 */ /* 0x000fe200078e0a05 */
[----:B------:R-:W-:-:S02]  /*0bb0*/  LEA.HI R6, R6, R177, RZ, 0x5 ;  /* 0x000000b106067211 */ /* 0x000fc400078f28ff */
[----:B------:R-:W-:Y:S01]  /*0bc0*/  LEA.HI R0, R0, R179, RZ, 0x1 ;  /* 0x000000b300007211 */ /* 0x000fe200078f08ff */
[----:B------:R-:W-:Y:S01]  /*0bd0*/  IMAD.IADD R9, R9, 0x1, -R10 ;  /* 0x0000000109097824 */ /* 0x000fe200078e0a0a */
[----:B------:R-:W-:Y:S01]  /*0be0*/  LEA.HI R2, R2, R7, RZ, 0x1 ;  /* 0x0000000702027211 */ /* 0x000fe200078f08ff */
[----:B------:R-:W-:Y:S01]  /*0bf0*/  IMAD.SHL.U32 R169, R172, 0x8, RZ ;  /* 0x00000008aca97824 */ /* 0x000fe200078e00ff */
[----:B------:R-:W-:Y:S02]  /*0c00*/  SHF.R.S32.HI R6, RZ, 0x5, R6 ;  /* 0x00000005ff067819 */ /* 0x000fe40000011406 */
[----:B------:R-:W-:Y:S01]  /*0c10*/  LEA.HI R4, R11, R11, RZ, 0x1 ;  /* 0x0000000b0b047211 */ /* 0x000fe200078f08ff */
[----:B------:R-:W-:Y:S01]  /*0c20*/  VIADD R171, R169, 0x40 ;  /* 0x00000040a9ab7836 */ /* 0x000fe20000000000 */
[----:B------:R-:W-:Y:S01]  /*0c30*/  LOP3.LUT R0, R0, 0x3fffffe, RZ, 0xc0, !PT ;  /* 0x03fffffe00007812 */ /* 0x000fe200078ec0ff */
[----:B------:R-:W-:Y:S01]  /*0c40*/  IMAD R9, R6, 0x10, R9 ;  /* 0x0000001006097824 */ /* 0x000fe200078e0209 */
[----:B------:R-:W-:-:S02]  /*0c50*/  LOP3.LUT R2, R2, 0x1ffffffe, RZ, 0xc0, !PT ;  /* 0x1ffffffe02027812 */ /* 0x000fc400078ec0ff */
[----:B------:R-:W-:Y:S01]  /*0c60*/  LOP3.LUT R4, R4, 0x1ffffffe, RZ, 0xc0, !PT ;  /* 0x1ffffffe04047812 */ /* 0x000fe200078ec0ff */
[----:B------:R-:W-:Y:S01]  /*0c70*/  IMAD.IADD R0, R179, 0x1, -R0 ;  /* 0x00000001b3007824 */ /* 0x000fe200078e0a00 */
[----:B------:R-:W-:Y:S01]  /*0c80*/  LOP3.LUT R18, R8, 0x7ffffffc, RZ, 0xc0, !PT ;  /* 0x7ffffffc08127812 */ /* 0x000fe200078ec0ff */
[----:B------:R-:W-:Y:S01]  /*0c90*/  IMAD.IADD R2, R7, 0x1, -R2 ;  /* 0x0000000107027824 */ /* 0x000fe200078e0a02 */
[----:B------:R-:W-:Y:S01]  /*0ca0*/  SHF.R.S32.HI R175, RZ, 0x3, R3 ;  /* 0x00000003ffaf7819 */ /* 0x000fe20000011403 */
[----:B------:R-:W-:Y:S01]  /*0cb0*/  IMAD.IADD R11, R11, 0x1, -R4 ;  /* 0x000000010b0b7824 */ /* 0x000fe200078e0a04 */
[----:B------:R-:W-:Y:S01]  /*0cc0*/  SHF.R.S32.HI R183, RZ, 0x1f, R169 ;  /* 0x0000001fffb77819 */ /* 0x000fe200000114a9 */
[----:B------:R-:W-:Y:S01]  /*0cd0*/  IMAD R180, R0, 0x40, R9 ;  /* 0x0000004000b47824 */ /* 0x000fe200078e0209 */
[----:B------:R-:W-:Y:S01]  /*0ce0*/  SHF.R.S32.HI R182, RZ, 0x1f, R171 ;  /* 0x0000001fffb67819 */ /* 0x000fe200000114ab */
[----:B------:R-:W-:Y:S02]  /*0cf0*/  IMAD R181, R2, 0x8, R181 ;  /* 0x0000000802b57824 */ /* 0x000fe400078e02b5 */
[----:B------:R-:W-:-:S02]  /*0d00*/  IMAD.IADD R18, R177, 0x1, -R18 ;  /* 0x00000001b1127824 */ /* 0x000fc400078e0a12 */
[----:B------:R-:W-:-:S07]  /*0d10*/  IMAD R168, R11, 0x8, R180 ;  /* 0x000000080ba87824 */ /* 0x000fce00078e02b4 */
.L_x_1369:
[----:B0---4-:R-:W0:Y:S01]  /*0d20*/  LDC.64 R2, c[0x0][0xa28] ;  /* 0x00028a00ff027b82 */ /* 0x011e220000000a00 */
[----:B------:R-:W-:Y:S01]  /*0d30*/  IMAD.MOV.U32 R11, RZ, RZ, RZ ;  /* 0x000000ffff0b7224 */ /* 0x000fe200078e00ff */
[----:B------:R-:W-:Y:S01]  /*0d40*/  ULDC.64 UR4, c[0x0][0x418] ;  /* 0x0001060000047ab9 */ /* 0x000fe20000000a00 */
[----:B------:R-:W-:-:S05]  /*0d50*/  ULDC.64 UR6, c[0x0][0xa20] ;  /* 0x0002880000067ab9 */ /* 0x000fca0000000a00 */
[----:B--23--:R-:W1:Y:S01]  /*0d60*/  LDC.64 R4, c[0x0][0xa18] ;  /* 0x00028600ff047b82 */ /* 0x00ce620000000a00 */
[----:B0-----:R-:W-:-:S04]  /*0d70*/  ISETP.NE.U32.AND P0, PT, R2, RZ, PT ;  /* 0x000000ff0200720c */ /* 0x001fc80003f05070 */
[----:B------:R-:W-:Y:S02]  /*0d80*/  ISETP.NE.AND.EX P0, PT, R3, RZ, PT, P0 ;  /* 0x000000ff0300720c */ /* 0x000fe40003f05300 */
[----:B-1----:R-:W-:-:S04]  /*0d90*/  ISETP.NE.U32.AND P1, PT, R4, RZ, PT ;  /* 0x000000ff0400720c */ /* 0x002fc80003f25070 */
[----:B------:R-:W-:-:S07]  /*0da0*/  ISETP.NE.AND.EX P1, PT, R5, RZ, PT, P1 ;  /* 0x000000ff0500720c */ /* 0x000fce0003f25310 */
[----:B------:R-:W0:Y:S08]  /*0db0*/  @P0 LDC.64 R2, c[0x0][0xa28] ;  /* 0x00028a00ff020b82 */ /* 0x000e300000000a00 */
[----:B------:R-:W1:Y:S01]  /*0dc0*/  @P1 LDC.64 R4, c[0x0][0xa18] ;  /* 0x00028600ff041b82 */ /* 0x000e620000000a00 */
[----:B0-----:R-:W-:-:S05]  /*0dd0*/  @P0 IMAD.WIDE R2, R23, 0x4, R2 ;  /* 0x0000000417020825 */ /* 0x001fca00078e0202 */
[----:B------:R0:W5:Y:S01]  /*0de0*/  @P0 LDG.E R11, desc[UR44][R2.64] ;  /* 0x0000002c020b0981 */ /* 0x000162000c1e1900 */
[----:B-1----:R-:W-:-:S05]  /*0df0*/  @P1 IMAD.WIDE R4, R23, 0x4, R4 ;  /* 0x0000000417041825 */ /* 0x002fca00078e0204 */
[----:B------:R0:W5:Y:S01]  /*0e00*/  @P1 LDG.E R17, desc[UR44][R4.64] ;  /* 0x0000002c04111981 */ /* 0x000162000c1e1900 */
[----:B------:R-:W-:Y:S01]  /*0e10*/  UISETP.NE.U32.AND UP0, UPT, UR4, URZ, UPT ;  /* 0x0000003f0400728c */ /* 0x000fe2000bf05070 */
[----:B------:R-:W-:Y:S01]  /*0e20*/  ISETP.NE.U32.AND P2, PT, RZ, UR6, PT ;  /* 0x00000006ff007c0c */ /* 0x000fe2000bf45070 */
[----:B------:R-:W-:Y:S01]  /*0e30*/  IMAD.MOV.U32 R173, RZ, RZ, R22 ;  /* 0x000000ffffad7224 */ /* 0x000fe200078e0016 */
[----:B------:R-:W-:Y:S01]  /*0e40*/  ULDC UR4, c[0x0][0x424] ;  /* 0x0001090000047ab9 */ /* 0x000fe20000000800 */
[----:B------:R-:W-:Y:S01]  /*0e50*/  UISETP.NE.AND.EX UP0, UPT, UR5, URZ, UPT, UP0 ;  /* 0x0000003f0500728c */ /* 0x000fe2000bf05300 */
[----:B------:R-:W-:Y:S02]  /*0e60*/  ISETP.NE.AND.EX P2, PT, RZ, UR7, PT, P2 ;  /* 0x00000007ff007c0c */ /* 0x000fe4000bf45320 */
[----:B------:R-:W-:Y:S01]  /*0e70*/  ULDC UR5, c[0x0][0x2f0] ;  /* 0x0000bc0000057ab9 */ /* 0x000fe20000000800 */
[----:B------:R-:W-:-:S04]  /*0e80*/  USEL UR4, UR4, 0x1, UP0 ;  /* 0x0000000104047887 */ /* 0x000fc80008000000 */
[----:B------:R-:W-:Y:S01]  /*0e90*/  UIMAD UR4, UR4, UR5, URZ ;  /* 0x00000005040472a4 */ /* 0x000fe2000f8e023f */
[----:B0-----:R-:W-:Y:S11]  /*0ea0*/  @P1 BRA `(.L_x_1262) ;  /* 0x0000000000281947 */ /* 0x001ff60003800000 */
[----:B------:R-:W-:Y:S01]  /*0eb0*/  ULDC.64 UR6, c[0x0][0xa00] ;  /* 0x0002800000067ab9 */ /* 0x000fe20000000a00 */
[----:B-----5:R-:W0:Y:S01]  /*0ec0*/  LDC R17, c[0x0][0x288] ;  /* 0x0000a200ff117b82 */ /* 0x020e220000000800 */
[----:B------:R-:W-:-:S04]  /*0ed0*/  ISETP.NE.U32.AND P0, PT, RZ, UR6, PT ;  /* 0x00000006ff007c0c */ /* 0x000fc8000bf05070 */
[----:B------:R-:W-:-:S13]  /*0ee0*/  ISETP.NE.AND.EX P0, PT, RZ, UR7, PT, P0 ;  /* 0x00000007ff007c0c */ /* 0x000fda000bf05300 */
[----:B------:R-:W-:Y:S05]  /*0ef0*/  @!P0 BRA `(.L_x_1262) ;  /* 0x0000000000148947 */ /* 0x000fea0003800000 */
[----:B------:R-:W1:Y:S02]  /*0f00*/  LDC.64 R2, c[0x0][0xa00] ;  /* 0x00028000ff027b82 */ /* 0x000e640000000a00 */
[----:B-1----:R-:W-:-:S05]  /*0f10*/  IMAD.WIDE R2, R23, 0x4, R2 ;  /* 0x0000000417027825 */ /* 0x002fca00078e0202 */
[----:B0-----:R-:W2:Y:S04]  /*0f20*/  LDG.E R17, desc[UR44][R2.64] ;  /* 0x0000002c02117981 */ /* 0x001ea8000c1e1900 */
[----:B------:R-:W2:Y:S02]  /*0f30*/  LDG.E R0, desc[UR44][R2.64+0x4] ;  /* 0x0000042c02007981 */ /* 0x000ea4000c1e1900 */
[----:B--2---:R-:W-:-:S07]  /*0f40*/  IMAD.IADD R17, R0, 0x1, -R17 ;  /* 0x0000000100117824 */ /* 0x004fce00078e0a11 */
.L_x_1262:
[----:B------:R-:W-:Y:S02]  /*0f50*/  IMAD.U32 R16, RZ, RZ, UR4 ;  /* 0x00000004ff107e24 */ /* 0x000fe4000f8e00ff */
[----:B------:R-:W-:Y:S01]  /*0f60*/  IMAD.MOV.U32 R174, RZ, RZ, R23 ;  /* 0x000000ffffae7224 */ /* 0x000fe200078e0017 */
[----:B------:R-:W-:Y:S06]  /*0f70*/  @!P2 BRA `(.L_x_1263) ;  /* 0x000000000010a947 */ /* 0x000fec0003800000 */
[----:B------:R-:W1:Y:S02]  /*0f80*/  LDC.64 R2, c[0x0][0xa20] ;  /* 0x00028800ff027b82 */ /* 0x000e640000000a00 */
[----:B-1----:R-:W-:-:S05]  /*0f90*/  IMAD.WIDE R2, R23, 0x4, R2 ;  /* 0x0000000417027825 */ /* 0x002fca00078e0202 */
[----:B------:R1:W5:Y:S01]  /*0fa0*/  LDG.E R16, desc[UR44][R2.64] ;  /* 0x0000002c02107981 */ /* 0x000362000c1e1900 */
[----:B------:R-:W-:Y:S05]  /*0fb0*/  BRA `(.L_x_1264) ;  /* 0x0000000000247947 */ /* 0x000fea0003800000 */
.L_x_1263:
[----:B------:R-:W-:Y:S02]  /*0fc0*/  ULDC.64 UR4, c[0x0][0xa08] ;  /* 0x0002820000047ab9 */ /* 0x000fe40000000a00 */
[----:B------:R-:W-:-:S04]  /*0fd0*/  ISETP.NE.U32.AND P0, PT, RZ, UR4, PT ;  /* 0x00000004ff007c0c */ /* 0x000fc8000bf05070 */
[----:B------:R-:W-:-:S13]  /*0fe0*/  ISETP.NE.AND.EX P0, PT, RZ, UR5, PT, P0 ;  /* 0x00000005ff007c0c */ /* 0x000fda000bf05300 */
[----:B------:R-:W-:Y:S05]  /*0ff0*/  @!P0 BRA `(.L_x_1264) ;  /* 0x0000000000148947 */ /* 0x000fea0003800000 */
[----:B------:R-:W1:Y:S02]  /*1000*/  LDC.64 R2, c[0x0][0xa08] ;  /* 0x00028200ff027b82 */ /* 0x000e640000000a00 */
[----:B-1----:R-:W-:-:S05]  /*1010*/  IMAD.WIDE R2, R23, 0x4, R2 ;  /* 0x0000000417027825 */ /* 0x002fca00078e0202 */
[----:B------:R-:W2:Y:S04]  /*1020*/  LDG.E R16, desc[UR44][R2.64] ;  /* 0x0000002c02107981 */ /* 0x000ea8000c1e1900 */
[----:B------:R-:W2:Y:S02]  /*1030*/  LDG.E R5, desc[UR44][R2.64+0x4] ;  /* 0x0000042c02057981 */ /* 0x000ea4000c1e1900 */
[----:B--2---:R-:W-:-:S07]  /*1040*/  IMAD.IADD R16, R5, 0x1, -R16 ;  /* 0x0000000105107824 */ /* 0x004fce00078e0a10 */
.L_x_1264:
[----:B------:R-:W2:Y:S01]  /*1050*/  LDC.64 R14, c[0x0][0x990] ;  /* 0x00026400ff0e7b82 */ /* 0x000ea20000000a00 */
[----:B------:R-:W3:Y:S07]  /*1060*/  LDL.LU R10, [R1] ;  /* 0x00000000010a7983 */ /* 0x000eee0000300800 */
[----:B------:R-:W4:Y:S08]  /*1070*/  LDC.64 R26, c[0x0][0x998] ;  /* 0x00026600ff1a7b82 */ /* 0x000f300000000a00 */
[----:B------:R-:W0:Y:S01]  /*1080*/  LDC R178, c[0x0][0x448] ;  /* 0x00011200ffb27b82 */ /* 0x000e220000000800 */
[----:B------:R-:W-:Y:S01]  /*1090*/  IMAD.SHL.U32 R19, R21, 0x80, RZ ;  /* 0x0000008015137824 */ /* 0x000fe200078e00ff */
[----:B------:R-:W-:Y:S01]  /*10a0*/  ULDC UR4, c[0x0][0x988] ;  /* 0x0002620000047ab9 */ /* 0x000fe20000000800 */
[----:B--2---:R-:W-:-:S04]  /*10b0*/  ISETP.NE.U32.AND P0, PT, R14, RZ, PT ;  /* 0x000000ff0e00720c */ /* 0x004fc80003f05070 */
[----:B------:R-:W-:Y:S02]  /*10c0*/  ISETP.NE.AND.EX P0, PT, R15, RZ, PT, P0 ;  /* 0x000000ff0f00720c */ /* 0x000fe40003f05300 */
[----:B----4-:R-:W-:-:S04]  /*10d0*/  ISETP.NE.U32.AND P1, PT, R26, RZ, PT ;  /* 0x000000ff1a00720c */ /* 0x010fc80003f25070 */
[----:B------:R-:W-:-:S07]  /*10e0*/  ISETP.NE.AND.EX P1, PT, R27, RZ, PT, P1 ;  /* 0x000000ff1b00720c */ /* 0x000fce0003f25310 */
[----:B------:R-:W2:Y:S01]  /*10f0*/  @P0 LDC.64 R8, c[0x0][0x9a8] ;  /* 0x00026a00ff080b82 */ /* 0x000ea20000000a00 */
[----:B-1----:R-:W-:Y:S02]  /*1100*/  @P0 SHF.R.S32.HI R3, RZ, 0x1f, R23 ;  /* 0x0000001fff030819 */ /* 0x002fe40000011417 */
[----:B------:R-:W-:-:S05]  /*1110*/  @P0 SHF.R.S32.HI R7, RZ, 0x1f, R22 ;  /* 0x0000001fff070819 */ /* 0x000fca0000011416 */
[----:B------:R-:W1:Y:S01]  /*1120*/  @P1 LDC.64 R12, c[0x0][0x9b8] ;  /* 0x00026e00ff0c1b82 */ /* 0x000e620000000a00 */
[----:B------:R-:W-:-:S07]  /*1130*/  @P1 SHF.R.S32.HI R5, RZ, 0x1f, R23 ;  /* 0x0000001fff051819 */ /* 0x000fce0000011417 */
[----:B------:R-:W4:Y:S08]  /*1140*/  @P0 LDC.64 R24, c[0x0][0x9b0] ;  /* 0x00026c00ff180b82 */ /* 0x000f300000000a00 */
[----:B------:R-:W0:Y:S01]  /*1150*/  @P1 LDC.64 R28, c[0x0][0x9c0] ;  /* 0x00027000ff1c1b82 */ /* 0x000e220000000a00 */
[-C--:B--2---:R-:W-:Y:S02]  /*1160*/  @P0 IMAD R0, R3, R8.reuse, RZ ;  /* 0x0000000803000224 */ /* 0x084fe400078e02ff */
[----:B------:R-:W-:-:S04]  /*1170*/  @P0 IMAD.WIDE.U32 R2, R23, R8, RZ ;  /* 0x0000000817020225 */ /* 0x000fc800078e00ff */
[----:B------:R-:W-:Y:S02]  /*1180*/  @P0 IMAD R9, R23, R9, R0 ;  /* 0x0000000917090224 */ /* 0x000fe400078e0200 */
[-C--:B-1----:R-:W-:Y:S02]  /*1190*/  @P1 IMAD R4, R5, R12.reuse, RZ ;  /* 0x0000000c05041224 */ /* 0x082fe400078e02ff */
[----:B------:R-:W-:Y:S01]  /*11a0*/  @P0 IMAD.IADD R3, R3, 0x1, R9 ;  /* 0x0000000103030824 */ /* 0x000fe200078e0209 */
[----:B------:R-:W-:Y:S01]  /*11b0*/  @P1 SHF.R.S32.HI R9, RZ, 0x1f, R22 ;  /* 0x0000001fff091819 */ /* 0x000fe20000011416 */
[C---:B------:R-:W-:Y:S02]  /*11c0*/  @P1 IMAD R13, R23.reuse, R13, R4 ;  /* 0x0000000d170d1224 */ /* 0x040fe400078e0204 */
[----:B------:R-:W-:-:S04]  /*11d0*/  @P1 IMAD.WIDE.U32 R4, R23, R12, RZ ;  /* 0x0000000c17041225 */ /* 0x000fc800078e00ff */
[-C--:B----4-:R-:W-:Y:S02]  /*11e0*/  @P0 IMAD R7, R7, R24.reuse, RZ ;  /* 0x0000001807070224 */ /* 0x090fe400078e02ff */
[----:B------:R-:W-:Y:S02]  /*11f0*/  @P1 IMAD.IADD R5, R5, 0x1, R13 ;  /* 0x0000000105051824 */ /* 0x000fe400078e020d */
[----:B------:R-:W-:-:S04]  /*1200*/  @P0 IMAD.WIDE.U32 R2, R22, R24, R2 ;  /* 0x0000001816020225 */ /* 0x000fc800078e0002 */
[-C--:B0-----:R-:W-:Y:S02]  /*1210*/  @P1 IMAD R0, R9, R28.reuse, RZ ;  /* 0x0000001c09001224 */ /* 0x081fe400078e02ff */
[C---:B------:R-:W-:Y:S02]  /*1220*/  @P0 IMAD R9, R22.reuse, R25, R7 ;  /* 0x0000001916090224 */ /* 0x040fe400078e0207 */
[C---:B------:R-:W-:Y:S02]  /*1230*/  @P1 IMAD R13, R22.reuse, R29, R0 ;  /* 0x0000001d160d1224 */ /* 0x040fe400078e0200 */
        /* <DEDUP_REMOVED lines=8> */
[----:B------:R-:W-:Y:S01]  /*12c0*/  IMAD.MOV.U32 R0, RZ, RZ, 0x3f800000 ;  /* 0x3f800000ff007424 */ /* 0x000fe200078e00ff */
[----:B------:R-:W0:Y:S03]  /*12d0*/  LDC.64 R14, c[0x0][0x9e0] ;  /* 0x00027800ff0e7b82 */ /* 0x000e260000000a00 */
[----:B------:R1:W2:Y:S04]  /*12e0*/  @P0 LDG.E R3, desc[UR44][R4.64] ;  /* 0x0000002c04030981 */ /* 0x0002a8000c1e1900 */
[----:B------:R-:W2:Y:S01]  /*12f0*/  @P1 LDG.E R0, desc[UR44][R8.64] ;  /* 0x0000002c08001981 */ /* 0x000ea2000c1e1900 */
[----:B------:R-:W-:Y:S01]  /*1300*/  ISETP.NE.AND P5, PT, R178, 0x1, PT ;  /* 0x00000001b200780c */ /* 0x000fe20003fa5270 */
[----:B------:R-:W-:-:S02]  /*1310*/  VIADD R2, R19, 0x7f ;  /* 0x0000007f13027836 */ /* 0x000fc40000000000 */
[----:B-----5:R-:W-:-:S05]  /*1320*/  IMAD.IADD R16, R16, 0x1, -R11 ;  /* 0x0000000110107824 */ /* 0x020fca00078e0a0b */
[----:B-1----:R-:W-:-:S05]  /*1330*/  IADD3 R5, R16, 0x1, -R17 ;  /* 0x0000000110057810 */ /* 0x002fca0007ffe811 */
[----:B------:R-:W1:Y:S01]  /*1340*/  @P5 LDC R7, c[0x0][0x44c] ;  /* 0x00011300ff075b82 */ /* 0x000e620000000800 */
[----:B0-----:R-:W-:-:S07]  /*1350*/  ISETP.GE.AND P4, PT, R15, 0x1, PT ;  /* 0x000000010f00780c */ /* 0x001fce0003f86270 */
[----:B------:R-:W0:Y:S01]  /*1360*/  @P5 LDC R13, c[0x0][0x450] ;  /* 0x00011400ff0d5b82 */ /* 0x000e220000000800 */
[----:B-1----:R-:W-:-:S05]  /*1370*/  @P5 IMAD.HI.U32 R6, R2, R7, RZ ;  /* 0x0000000702065227 */ /* 0x002fca00078e00ff */
[----:B0-----:R-:W-:-:S05]  /*1380*/  @P5 SHF.R.U32.HI R2, RZ, R13, R6 ;  /* 0x0000000dff025219 */ /* 0x001fca0000011606 */
[----:B------:R-:W-:Y:S01]  /*1390*/  IMAD.IADD R5, R5, 0x1, R2 ;  /* 0x0000000105057824 */ /* 0x000fe200078e0202 */
[----:B---3--:R-:W-:-:S04]  /*13a0*/  LOP3.LUT R10, R10, 0xfffffffd, RZ, 0xc0, !PT ;  /* 0xfffffffd0a0a7812 */ /* 0x008fc800078ec0ff */
[----:B------:R-:W-:-:S04]  /*13b0*/  @P5 LOP3.LUT R10, R10, 0x2, RZ, 0xfc, !PT ;  /* 0x000000020a0a5812 */ /* 0x000fc800078efcff */
[----:B------:R-:W-:-:S04]  /*13c0*/  LOP3.LUT R10, R10, 0xfffffffe, RZ, 0xc0, !PT ;  /* 0xfffffffe0a0a7812 */ /* 0x000fc800078ec0ff */
[----:B------:R-:W-:-:S05]  /*13d0*/  @P4 LOP3.LUT R10, R10, 0x1, RZ, 0xfc, !PT ;  /* 0x000000010a0a4812 */ /* 0x000fca00078efcff */
[----:B------:R0:W-:Y:S01]  /*13e0*/  STL [R1], R10 ;  /* 0x0000000a01007387 */ /* 0x0001e20000100800 */
[----:B--2---:R-:W-:Y:S01]  /*13f0*/  FMUL.FTZ R0, R3, R0 ;  /* 0x0000000003007220 */ /* 0x004fe20000410000 */
[----:B------:R-:W-:-:S03]  /*1400*/  IMAD.IADD R3, R5, 0x1, R14 ;  /* 0x0000000105037824 */ /* 0x000fc600078e020e */
[----:B------:R-:W-:Y:S01]  /*1410*/  FMUL.FTZ R2, R0, UR4 ;  /* 0x0000000400027c20 */ /* 0x000fe20008410000 */
[----:B0-----:R-:W-:Y:S06]  /*1420*/  @!P4 BRA `(.L_x_1265) ;  /* 0x000000000040c947 */ /* 0x001fec0003800000 */
[C---:B------:R-:W-:Y:S01]  /*1430*/  ISETP.GT.AND P0, PT, R5.reuse, RZ, PT ;  /* 0x000000ff0500720c */ /* 0x040fe20003f04270 */
[----:B------:R-:W-:-:S12]  /*1440*/  VIADD R0, R5, 0xffffffff ;  /* 0xffffffff05007836 */ /* 0x000fd80000000000 */
[----:B------:R-:W-:Y:S05]  /*1450*/  @P0 BRA `(.L_x_1266) ;  /* 0x00000000001c0947 */ /* 0x000fea0003800000 */
[----:B------:R-:W-:Y:S01]  /*1460*/  ISETP.NE.AND P0, PT, R15, 0x1, PT ;  /* 0x000000010f00780c */ /* 0x000fe20003f05270 */
[----:B------:R-:W-:-:S12]  /*1470*/  IMAD.MOV R5, RZ, RZ, -R5 ;  /* 0x000000ffff057224 */ /* 0x000fd800078e0a05 */
[----:B------:R-:W0:Y:S02]  /*1480*/  @P0 LDC.64 R6, c[0x0][0x9e8] ;  /* 0x00027a00ff060b82 */ /* 0x000e240000000a00 */
[----:B0-----:R-:W-:-:S05]  /*1490*/  @P0 IMAD.HI.U32 R0, R5, R6, RZ ;  /* 0x0000000605000227 */ /* 0x001fca00078e00ff */
[----:B------:R-:W-:-:S04]  /*14a0*/  @P0 SHF.R.U32.HI R5, RZ, R7, R0 ;  /* 0x00000007ff050219 */ /* 0x000fc80000011600 */
[----:B------:R-:W-:Y:S01]  /*14b0*/  LOP3.LUT R0, RZ, R5, RZ, 0x33, !PT ;  /* 0x00000005ff007212 */ /* 0x000fe200078e33ff */
[----:B------:R-:W-:Y:S06]  /*14c0*/  BRA `(.L_x_1267) ;  /* 0x0000000000107947 */ /* 0x000fec0003800000 */
.L_x_1266:
[----:B------:R-:W-:-:S13]  /*14d0*/  ISETP.NE.AND P0, PT, R15, 0x1, PT ;  /* 0x000000010f00780c */ /* 0x000fda0003f05270 */
[----:B------:R-:W0:Y:S02]  /*14e0*/  @P0 LDC.64 R4, c[0x0][0x9e8] ;  /* 0x00027a00ff040b82 */ /* 0x000e240000000a00 */
[----:B0-----:R-:W-:-:S05]  /*14f0*/  @P0 IMAD.HI.U32 R4, R0, R4, RZ ;  /* 0x0000000400040227 */ /* 0x001fca00078e00ff */
[----:B------:R-:W-:-:S07]  /*1500*/  @P0 SHF.R.U32.HI R0, RZ, R5, R4 ;  /* 0x00000005ff000219 */ /* 0x000fce0000011604 */
.L_x_1267:
[----:B------:R-:W-:-:S05]  /*1510*/  IMAD R0, R0, R15, R15 ;  /* 0x0000000f00007224 */ /* 0x000fca00078e020f */
[----:B------:R-:W-:-:S07]  /*1520*/  VIMNMX R3, R3, R0, PT ;  /* 0x0000000003037248 */ /* 0x000fce0003fe0100 */
.L_x_1265:
[----:B------:R-:W0:Y:S01]  /*1530*/  @P5 LDC R6, c[0x0][0x44c] ;  /* 0x00011300ff065b82 */ /* 0x000e220000000800 */
[----:B------:R-:W-:Y:S01]  /*1540*/  VIADD R4, R3, 0x7f ;  /* 0x0000007f03047836 */ /* 0x000fe20000000000 */
[----:B------:R-:W-:Y:S01]  /*1550*/  ULDC UR4, c[0x0][0x9dc] ;  /* 0x0002770000047ab9 */ /* 0x000fe20000000800 */
[C---:B------:R-:W-:Y:S02]  /*1560*/  VIADD R0, R16.reuse, 0x7f ;  /* 0x0000007f10007836 */ /* 0x040fe40000000000 */
[----:B------:R-:W-:Y:S01]  /*1570*/  IMAD.MOV.U32 R7, RZ, RZ, R19 ;  /* 0x000000ffff077224 */ /* 0x000fe200078e0013 */
[----:B------:R-:W-:Y:S01]  /*1580*/  SHF.R.S32.HI R5, RZ, 0x1f, R4 ;  /* 0x0000001fff057819 */ /* 0x000fe20000011404 */
[----:B------:R-:W-:Y:S01]  /*1590*/  IMAD.IADD R88, R16, 0x1, -R17 ;  /* 0x0000000110587824 */ /* 0x000fe200078e0a11 */
[----:B------:R-:W1:Y:S01]  /*15a0*/  @P5 LDC R9, c[0x0][0x450] ;  /* 0x00011400ff095b82 */ /* 0x000e620000000800 */
[----:B------:R-:W-:Y:S02]  /*15b0*/  SHF.R.S32.HI R3, RZ, 0x1f, R0 ;  /* 0x0000001fff037819 */ /* 0x000fe40000011400 */
[----:B------:R-:W-:-:S02]  /*15c0*/  LEA.HI R5, R5, R4, RZ, 0x7 ;  /* 0x0000000405057211 */ /* 0x000fc400078f38ff */
[----:B------:R-:W-:Y:S02]  /*15d0*/  LEA.HI R3, R3, R0, RZ, 0x7 ;  /* 0x0000000003037211 */ /* 0x000fe400078f38ff */
[----:B------:R-:W-:Y:S02]  /*15e0*/  SHF.R.S32.HI R0, RZ, 0x7, R5 ;  /* 0x00000007ff007819 */ /* 0x000fe40000011405 */
[----:B------:R-:W-:-:S04]  /*15f0*/  SHF.R.S32.HI R3, RZ, 0x7, R3 ;  /* 0x00000007ff037819 */ /* 0x000fc80000011403 */
[----:B------:R-:W-:Y:S01]  /*1600*/  VIMNMX R89, R3, R0, PT ;  /* 0x0000000003597248 */ /* 0x000fe20003fe0100 */
[----:B0-----:R-:W-:-:S05]  /*1610*/  @P5 IMAD.HI.U32 R6, R19, R6, RZ ;  /* 0x0000000613065227 */ /* 0x001fca00078e00ff */
[----:B-1----:R-:W-:-:S05]  /*1620*/  @P5 SHF.R.U32.HI R7, RZ, R9, R6 ;  /* 0x00000009ff075219 */ /* 0x002fca0000011606 */
[----:B------:R-:W-:-:S04]  /*1630*/  IMAD.IADD R4, R88, 0x1, R7 ;  /* 0x0000000158047824 */ /* 0x000fc800078e0207 */
[----:B------:R-:W-:Y:S01]  /*1640*/  VIADD R3, R4, -UR4 ;  /* 0x8000000404037c36 */ /* 0x000fe20008000000 */
[----:B------:R-:W-:Y:S06]  /*1650*/  @!P4 BRA `(.L_x_1268) ;  /* 0x00000000003cc947 */ /* 0x000fec0003800000 */
[----:B------:R-:W-:-:S13]  /*1660*/  ISETP.GT.AND P0, PT, R4, -0x1, PT ;  /* 0xffffffff0400780c */ /* 0x000fda0003f04270 */
[----:B------:R-:W-:Y:S05]  /*1670*/  @P0 BRA `(.L_x_1269) ;  /* 0x00000000001c0947 */ /* 0x000fea0003800000 */
[----:B------:R-:W-:Y:S02]  /*1680*/  ISETP.NE.AND P0, PT, R15, 0x1, PT ;  /* 0x000000010f00780c */ /* 0x000fe40003f05270 */
[----:B------:R-:W-:-:S11]  /*1690*/  LOP3.LUT R5, RZ, R4, RZ, 0x33, !PT ;  /* 0x00000004ff057212 */ /* 0x000fd600078e33ff */
[----:B------:R-:W0:Y:S02]  /*16a0*/  @P0 LDC.64 R6, c[0x0][0x9e8] ;  /* 0x00027a00ff060b82 */ /* 0x000e240000000a00 */
[----:B0-----:R-:W-:-:S05]  /*16b0*/  @P0 IMAD.HI.U32 R0, R5, R6, RZ ;  /* 0x0000000605000227 */ /* 0x001fca00078e00ff */
[----:B------:R-:W-:-:S04]  /*16c0*/  @P0 SHF.R.U32.HI R5, RZ, R7, R0 ;  /* 0x00000007ff050219 */ /* 0x000fc80000011600 */
[----:B------:R-:W-:Y:S01]  /*16d0*/  LOP3.LUT R4, RZ, R5, RZ, 0x33, !PT ;  /* 0x00000005ff047212 */ /* 0x000fe200078e33ff */
[----:B------:R-:W-:Y:S06]  /*16e0*/  BRA `(.L_x_1270) ;  /* 0x0000000000107947 */ /* 0x000fec0003800000 */
.L_x_1269:
[----:B------:R-:W-:-:S13]  /*16f0*/  ISETP.NE.AND P0, PT, R15, 0x1, PT ;  /* 0x000000010f00780c */ /* 0x000fda0003f05270 */
[----:B------:R-:W0:Y:S02]  /*1700*/  @P0 LDC.64 R6, c[0x0][0x9e8] ;  /* 0x00027a00ff060b82 */ /* 0x000e240000000a00 */
[----:B0-----:R-:W-:-:S05]  /*1710*/  @P0 IMAD.HI.U32 R0, R4, R6, RZ ;  /* 0x0000000604000227 */ /* 0x001fca00078e00ff */
[----:B------:R-:W-:-:S07]  /*1720*/  @P0 SHF.R.U32.HI R4, RZ, R7, R0 ;  /* 0x00000007ff040219 */ /* 0x000fce0000011600 */
.L_x_1270:
[----:B------:R-:W-:-:S05]  /*1730*/  IMAD R4, R4, R15, RZ ;  /* 0x0000000f04047224 */ /* 0x000fca00078e02ff */
[----:B------:R-:W-:-:S07]  /*1740*/  VIMNMX R3, R3, R4, !PT ;  /* 0x0000000403037248 */ /* 0x000fce0007fe0100 */
.L_x_1268:
        /* <DEDUP_REMOVED lines=72> */
.L_x_1272:
[----:B------:R-:W-:-:S04]  /*1bd0*/  LEA.HI R0, R176, R176, RZ, 0x1 ;  /* 0x000000b0b0007211 */ /* 0x000fc800078f08ff */
[----:B------:R-:W-:-:S05]  /*1be0*/  LOP3.LUT R3, R0, 0xfffffffe, RZ, 0xc0, !PT ;  /* 0xfffffffe00037812 */ /* 0x000fca00078ec0ff */
[----:B------:R-:W-:Y:S02]  /*1bf0*/  IMAD.IADD R0, R176, 0x1, -R3 ;  /* 0x00000001b0007824 */ /* 0x000fe400078e0a03 */
[----:B------:R-:W-:-:S03]  /*1c00*/  IMAD.U32 R3, RZ, RZ, UR41 ;  /* 0x00000029ff037e24 */ /* 0x000fc6000f8e00ff */
[----:B------:R-:W-:Y:S02]  /*1c10*/  SHF.L.U32 R0, R0, 0x1f, RZ ;  /* 0x0000001f00007819 */ /* 0x000fe400000006ff */
[----:B------:R-:W-:Y:S02]  /*1c20*/  ISETP.NE.AND P0, PT, R3, 0x3, PT ;  /* 0x000000030300780c */ /* 0x000fe40003f05270 */
[----:B------:R-:W0:Y:S02]  /*1c30*/  SYNCS.PHASECHK.TRANS64.TRYWAIT P1, [UR38+0x22800], R0 ;  /* 0x02280000ff0075a7 */ /* 0x000e240008020166 */
[----:B0-----:R-:W-:Y:S09]  /*1c40*/  @!P1 BRA `(.L_x_1273) ;  /* 0x0000014000b09947 */ /* 0x001ff20003800000 */
.L_x_1477:
[----:B------:R-:W-:Y:S05]  /*1c50*/  @!P0 BRA `(.L_x_1274) ;  /* 0x0000000000048947 */ /* 0x000fea0003800000 */
[----:B------:R-:W-:Y:S01]  /*1c60*/  BPT.TRAP 0x1 ;  /* 0x000000040000795c */ /* 0x000fe20000300000 */
.L_x_1274:
[----:B0-----:R-:W-:Y:S02]  /*1c70*/  IMAD.U32 R3, RZ, RZ, UR36 ;  /* 0x00000024ff037e24 */ /* 0x001fe4000f8e00ff */
[----:B------:R-:W-:-:S03]  /*1c80*/  IMAD.U32 R0, RZ, RZ, UR37 ;  /* 0x00000025ff007e24 */ /* 0x000fc6000f8e00ff */
[----:B------:R-:W-:Y:S02]  /*1c90*/  LEA R3, R3, UR38, 0x3 ;  /* 0x0000002603037c11 */ /* 0x000fe4000f8e18ff */
[----:B------:R-:W-:-:S04]  /*1ca0*/  SHF.L.U32 R0, R0, 0x1f, RZ ;  /* 0x0000001f00007819 */ /* 0x000fc800000006ff */
[----:B------:R0:W1:Y:S01]  /*1cb0*/  SYNCS.PHASECHK.TRANS64.TRYWAIT P1, [R3+URZ+0x22830], R0 ;  /* 0x02283000030075a7 */ /* 0x000062000802017f */
[----:B------:R-:W-:Y:S05]  /*1cc0*/  @!P0 BRA `(.L_x_1275) ;  /* 0x0000000000048947 */ /* 0x000fea0003800000 */
[----:B------:R-:W-:Y:S01]  /*1cd0*/  BPT.TRAP 0x1 ;  /* 0x000000040000795c */ /* 0x000fe20000300000 */
.L_x_1275:
[----:B-1----:R-:W-:Y:S05]  /*1ce0*/  @P1 BRA `(.L_x_1276) ;  /* 0x0000000000081947 */ /* 0x002fea0003800000 */
[----:B------:R-:W1:Y:S02]  /*1cf0*/  SYNCS.PHASECHK.TRANS64.TRYWAIT P1, [R3+URZ+0x22830], R0 ;  /* 0x02283000030075a7 */ /* 0x000e64000802017f */
[----:B-1----:R-:W-:Y:S05]  /*1d00*/  @!P1 BRA `(.L_x_1277) ;  /* 0x0000014000989947 */ /* 0x002fea0003800000 */
.L_x_1276:
[----:B------:R-:W-:Y:S05]  /*1d10*/  WARPSYNC.ALL ;  /* 0x0000000000007948 */ /* 0x000fea0003800000 */
[----:B------:R-:W-:Y:S01]  /*1d20*/  UIADD3 UR4, UR38, 0x16400, URZ ;  /* 0x0001640026047890 */ /* 0x000fe2000fffe03f */
[----:B------:R-:W-:Y:S01]  /*1d30*/  WARPGROUP.ARRIVE ;  /* 0x00000000000079c5 */ /* 0x000fe20000000000 */
[----:B------:R-:W-:Y:S02]  /*1d40*/  ULOP3.LUT UR24, UR43, 0x10000, URZ, 0xfc, !UPT ;  /* 0x000100002b187892 */ /* 0x000fe4000f8efc3f */
[----:B------:R-:W-:Y:S01]  /*1d50*/  USHF.R.U32.HI UR4, URZ, 0x4, UR4 ;  /* 0x000000043f047899 */ /* 0x000fe20008011604 */
[----:B------:R-:W-:Y:S01]  /*1d60*/  UMOV UR25, 0x80000020 ;  /* 0x8000002000197882 */ /* 0x000fe20000000000 */
[----:B------:R-:W-:-:S02]  /*1d70*/  UMOV UR27, 0x80000020 ;  /* 0x80000020001b7882 */ /* 0x000fc40000000000 */
[----:B------:R-:W-:Y:S02]  /*1d80*/  ULOP3.LUT UR4, UR4, 0x3fff, URZ, 0xc0, !UPT ;  /* 0x00003fff04047892 */ /* 0x000fe4000f8ec03f */
[----:B------:R-:W-:Y:S02]  /*1d90*/  UIADD3 UR28, UR24, 0x2, URZ ;  /* 0x00000002181c7890 */ /* 0x000fe4000fffe03f */
[----:B------:R-:W-:Y:S01]  /*1da0*/  ULOP3.LUT UR32, UR4, 0x10000, URZ, 0xfc, !UPT ;  /* 0x0001000004207892 */ /* 0x000fe2000f8efc3f */
[----:B------:R-:W-:Y:S01]  /*1db0*/  UMOV UR29, 0x80000020 ;  /* 0x80000020001d7882 */ /* 0x000fe20000000000 */
[----:B------:R-:W-:Y:S02]  /*1dc0*/  UMOV UR31, 0x80000020 ;  /* 0x80000020001f7882 */ /* 0x000fe40000000000 */
        /* <DEDUP_REMOVED lines=37> */
.L_x_1278:
[----:B------:R-:W2:Y:S01]  /*2020*/  LDL R106, [R1] ;  /* 0x00000000016a7983 */ /* 0x000ea20000100800 */
[----:B------:R-:W-:Y:S01]  /*2030*/  ISETP.NE.AND P2, PT, R178, 0x1, PT ;  /* 0x00000001b200780c */ /* 0x000fe20003f45270 */
[----:B------:R-:W-:Y:S01]  /*2040*/  IMAD.IADD R4, R168, 0x1, R19 ;  /* 0x00000001a8047824 */ /* 0x000fe200078e0213 */
[----:B------:R-:W-:Y:S01]  /*2050*/  R2UR UR4, R3 ;  /* 0x00000000030472ca */ /* 0x000fe200000e0000 */
[----:B------:R-:W-:Y:S01]  /*2060*/  ULDC UR30, c[0x0][0x9dc] ;  /* 0x00027700001e7ab9 */ /* 0x000fe20000000800 */
[----:B------:R-:W-:Y:S01]  /*2070*/  ULDC UR5, c[0x0][0x9e0] ;  /* 0x0002780000057ab9 */ /* 0x000fe20000000800 */
[----:B------:R-:W-:-:S08]  /*2080*/  LEA R10, R89, 0xffffff80, 0x7 ;  /* 0xffffff80590a7811 */ /* 0x000fd000078e38ff */
[----:B------:R-:W0:Y:S02]  /*2090*/  @P2 LDC R5, c[0x0][0x44c] ;  /* 0x00011300ff052b82 */ /* 0x000e240000000800 */
[----:B------:R-:W-:-:S04]  /*20a0*/  UIADD3 UR4, UR4, 0x22840, URZ ;  /* 0x0002284004047890 */ /* 0x000fc8000fffe03f */
[----:B------:R-:W-:Y:S02]  /*20b0*/  UPRMT UR4, UR40, 0x654, UR4 ;  /* 0x0000065428047896 */ /* 0x000fe40008000004 */
[----:B------:R-:W3:Y:S07]  /*20c0*/  @P2 LDC R7, c[0x0][0x450] ;  /* 0x00011400ff072b82 */ /* 0x000eee0000000800 */
[----:B------:R-:W-:Y:S01]  /*20d0*/  SYNCS.ARRIVE.TRANS64.RED.A1T0 RZ, [UR4], RZ ;  /* 0x000000ffffff79a7 */ /* 0x000fe20008100404 */
[----:B------:R-:W-:Y:S01]  /*20e0*/  ULOP3.LUT UR4, URZ, UR30, URZ, 0x33, !UPT ;  /* 0x0000001e3f047292 */ /* 0x000fe2000f8e333f */
[----:B01----:R-:W-:-:S05]  /*20f0*/  @P2 IMAD.HI.U32 R0, R4, R5, RZ ;  /* 0x0000000504002227 */ /* 0x003fca00078e00ff */
[----:B---3--:R-:W-:Y:S01]  /*2100*/  @P2 SHF.R.U32.HI R4, RZ, R7, R0 ;  /* 0x00000007ff042219 */ /* 0x008fe20000011600 */
[----:B------:R-:W-:-:S04]  /*2110*/  IMAD.MOV.U32 R0, RZ, RZ, -0x80 ;  /* 0xffffff80ff007424 */ /* 0x000fc800078e00ff */
[----:B------:R-:W0:Y:S01]  /*2120*/  SHFL.IDX PT, R5, R4, RZ, 0x1c1f ;  /* 0x001c1fff04057589 */ /* 0x000e2200000e0000 */
[----:B------:R-:W-:-:S04]  /*2130*/  IMAD R21, R89, R0, 0x80 ;  /* 0x0000008059157424 */ /* 0x000fc800078e0200 */
[----:B------:R-:W-:-:S04]  /*2140*/  VIADD R3, R21, 0x1 ;  /* 0x0000000115037836 */ /* 0x000fc80000000000 */
[----:B------:R-:W-:Y:S02]  /*2150*/  IMAD R0, R18, -0x2, R3 ;  /* 0xfffffffe12007824 */ /* 0x000fe400078e0203 */
[----:B------:R-:W-:-:S03]  /*2160*/  IMAD.IADD R3, R16, 0x1, R21 ;  /* 0x0000000110037824 */ /* 0x000fc600078e0215 */
[----:B------:R-:W-:Y:S01]  /*2170*/  IADD3 R0, -R17, R0, R16 ;  /* 0x0000000011007210 */ /* 0x000fe20007ffe110 */
[----:B------:R-:W-:-:S04]  /*2180*/  IMAD R12, R18, -0x2, R3 ;  /* 0xfffffffe120c7824 */ /* 0x000fc800078e0203 */
[C---:B------:R-:W-:Y:S02]  /*2190*/  VIADD R91, R0.reuse, UR5 ;  /* 0x00000005005b7c36 */ /* 0x040fe40008000000 */
[----:B------:R-:W-:-:S03]  /*21a0*/  VIADD R14, R0, UR4 ;  /* 0x00000004000e7c36 */ /* 0x000fc60008000000 */
[----:B0-----:R-:W-:Y:S01]  /*21b0*/  VIADDMNMX R0, R5, R91, R12, PT ;  /* 0x0000005b05007246 */ /* 0x001fe2000380010c */
[----:B------:R-:W-:Y:S01]  /*21c0*/  IMAD.IADD R6, R14, 0x1, R5 ;  /* 0x000000010e067824 */ /* 0x000fe200078e0205 */
[----:B--2---:R-:W-:-:S13]  /*21d0*/  LOP3.LUT P1, RZ, R106, 0x1, RZ, 0xc0, !PT ;  /* 0x000000016aff7812 */ /* 0x004fda000782c0ff */
[----:B------:R-:W-:Y:S05]  /*21e0*/  @!P1 BRA `(.L_x_1279) ;  /* 0x0000000000609947 */ /* 0x000fea0003800000 */
[----:B------:R-:W-:Y:S01]  /*21f0*/  IADD3 R3, -R17, R16, R5 ;  /* 0x0000001011037210 */ /* 0x000fe20007ffe105 */
[----:B------:R-:W-:Y:S03]  /*2200*/  BSSY B0, `(.L_x_1280) ;  /* 0x0000012000007945 */ /* 0x000fe60003800000 */
        /* <DEDUP_REMOVED lines=11> */
.L_x_1281:
[----:B------:R-:W-:Y:S02]  /*22c0*/  ULDC UR4, c[0x0][0x9e4] ;  /* 0x0002790000047ab9 */ /* 0x000fe40000000800 */
[----:B------:R-:W-:-:S05]  /*22d0*/  IMAD.U32 R5, RZ, RZ, UR4 ;  /* 0x00000004ff057e24 */ /* 0x000fca000f8e00ff */
[----:B------:R-:W-:-:S13]  /*22e0*/  ISETP.NE.AND P1, PT, R5, 0x1, PT ;  /* 0x000000010500780c */ /* 0x000fda0003f25270 */
[----:B------:R-:W0:Y:S02]  /*22f0*/  @P1 LDC.64 R8, c[0x0][0x9e8] ;  /* 0x00027a00ff081b82 */ /* 0x000e240000000a00 */
[----:B0-----:R-:W-:-:S05]  /*2300*/  @P1 IMAD.HI.U32 R8, R3, R8, RZ ;  /* 0x0000000803081227 */ /* 0x001fca00078e00ff */
[----:B------:R-:W-:-:S07]  /*2310*/  @P1 SHF.R.U32.HI R3, RZ, R9, R8 ;  /* 0x00000009ff031219 */ /* 0x000fce0000011608 */
.L_x_1282:
[----:B------:R-:W-:Y:S05]  /*2320*/  BSYNC B0 ;  /* 0x0000000000007941 */ /* 0x000fea0003800000 */
.L_x_1280:
[----:B------:R-:W-:-:S04]  /*2330*/  IMAD R3, R3, R5, -R10 ;  /* 0x0000000503037224 */ /* 0x000fc800078e0a0a */
[----:B------:R-:W-:-:S05]  /*2340*/  IMAD R3, R18, -0x2, R3 ;  /* 0xfffffffe12037824 */ /* 0x000fca00078e0203 */
[----:B------:R-:W-:Y:S02]  /*2350*/  VIADDMNMX R0, R3, R5, R0, PT ;  /* 0x0000000503007246 */ /* 0x000fe40003800100 */
[----:B------:R-:W-:-:S07]  /*2360*/  VIMNMX R6, R6, R3, !PT ;  /* 0x0000000306067248 */ /* 0x000fce0007fe0100 */
.L_x_1279:
[C---:B------:R-:W-:Y:S02]  /*2370*/  ISETP.GE.AND P6, PT, R21.reuse, 0x9, PT ;  /* 0x000000091500780c */ /* 0x040fe40003fc6270 */
[C---:B------:R-:W-:Y:S02]  /*2380*/  ISETP.GE.AND P1, PT, R21.reuse, 0x2, PT ;  /* 0x000000021500780c */ /* 0x040fe40003f26270 */
[C---:B------:R-:W-:Y:S02]  /*2390*/  ISETP.GT.AND P2, PT, R6.reuse, 0x8, !P6 ;  /* 0x000000080600780c */ /* 0x040fe40007744270 */
[----:B------:R-:W-:Y:S02]  /*23a0*/  ISETP.GT.AND P3, PT, R6, 0x1, !P1 ;  /* 0x000000010600780c */ /* 0x000fe40004f64270 */
[----:B------:R-:W-:Y:S02]  /*23b0*/  ISETP.LT.OR P2, PT, R0, 0x9, P2 ;  /* 0x000000090000780c */ /* 0x000fe40001741670 */
[----:B------:R-:W-:-:S02]  /*23c0*/  ISETP.GE.AND P4, PT, R21, 0xa, PT ;  /* 0x0000000a1500780c */ /* 0x000fc40003f86270 */
[----:B------:R-:W-:Y:S02]  /*23d0*/  FSEL R129, R28, -INF , !P2 ;  /* 0xff8000001c817808 */ /* 0x000fe40005000000 */
[----:B------:R-:W-:Y:S02]  /*23e0*/  ISETP.LT.OR P3, PT, R0, 0x2, P3 ;  /* 0x000000020000780c */ /* 0x000fe40001f61670 */
[----:B------:R-:W-:Y:S02]  /*23f0*/  ISETP.GT.AND P2, PT, R6, 0x9, !P4 ;  /* 0x000000090600780c */ /* 0x000fe40006744270 */
[----:B------:R-:W-:Y:S02]  /*2400*/  FSEL R107, R25, -INF , !P3 ;  /* 0xff800000196b7808 */ /* 0x000fe40005800000 */
        /* <DEDUP_REMOVED lines=26> */
[C---:B------:R-:W-:Y:S02]  /*25b0*/  ISETP.GE.AND P3, PT, R21.reuse, 0x22, PT ;  /* 0x000000221500780c */ /* 0x040fe40003f66270 */
        /* <DEDUP_REMOVED lines=101> */
[C---:B------:R-:W-:Y:S02]  /*2c10*/  ISETP.GE.AND P2, PT, R21.reuse, 0x72, PT ;  /* 0x000000721500780c */ /* 0x040fe40003f46270 */
[----:B------:R-:W-:Y:S02]  /*2c20*/  ISETP.GE.AND P5, PT, R21, 0x1, PT ;  /* 0x000000011500780c */ /* 0x000fe40003fa6270 */
[----:B------:R-:W-:-:S04]  /*2c30*/  ISETP.GT.AND P3, PT, R6, 0x71, !P2 ;  /* 0x000000710600780c */ /* 0x000fc80005764270 */
[----:B------:R-:W-:-:S04]  /*2c40*/  ISETP.LT.OR P3, PT, R0, 0x72, P3 ;  /* 0x000000720000780c */ /* 0x000fc80001f61670 */
[----:B------:R-:W-:Y:S02]  /*2c50*/  FSEL R81, R81, -INF , !P3 ;  /* 0xff80000051517808 */ /* 0x000fe40005800000 */
[----:B------:R-:W-:-:S04]  /*2c60*/  ISETP.GE.AND P3, PT, R21, 0x79, PT ;  /* 0x000000791500780c */ /* 0x000fc80003f66270 */
[----:B------:R-:W-:-:S04]  /*2c70*/  ISETP.GT.AND P4, PT, R6, 0x78, !P3 ;  /* 0x000000780600780c */ /* 0x000fc80005f84270 */
[----:B------:R-:W-:-:S04]  /*2c80*/  ISETP.LT.OR P4, PT, R0, 0x79, P4 ;  /* 0x000000790000780c */ /* 0x000fc80002781670 */
[----:B------:R-:W-:Y:S02]  /*2c90*/  FSEL R3, R84, -INF , !P4 ;  /* 0xff80000054037808 */ /* 0x000fe40006000000 */
[----:B------:R-:W-:-:S04]  /*2ca0*/  ISETP.GT.AND P4, PT, R6, RZ, !P5 ;  /* 0x000000ff0600720c */ /* 0x000fc80006f84270 */
[----:B------:R-:W-:-:S04]  /*2cb0*/  ISETP.LT.OR P4, PT, R0, 0x1, P4 ;  /* 0x000000010000780c */ /* 0x000fc80002781670 */
[----:B------:R-:W-:Y:S02]  /*2cc0*/  FSEL R24, R24, -INF , !P4 ;  /* 0xff80000018187808 */ /* 0x000fe40006000000 */
[----:B------:R-:W-:Y:S02]  /*2cd0*/  ISETP.GE.AND P4, PT, R21, 0x7a, PT ;  /* 0x0000007a1500780c */ /* 0x000fe40003f86270 */
[----:B------:R-:W0:Y:S02]  /*2ce0*/  SHFL.IDX PT, R21, R4, 0x1, 0x1c1f ;  /* 0x003c1f0004157f89 */ /* 0x000e2400000e0000 */
[----:B------:R-:W-:Y:S02]  /*2cf0*/  P2R R80, PR, RZ, 0x10 ;  /* 0x00000010ff507803 */ /* 0x000fe40000000000 */
[----:B------:R-:W-:-:S04]  /*2d00*/  ISETP.GT.AND P4, PT, R6, 0x79, !P4 ;  /* 0x000000790600780c */ /* 0x000fc80006784270 */
[----:B------:R-:W-:-:S04]  /*2d10*/  ISETP.LT.OR P4, PT, R0, 0x7a, P4 ;  /* 0x0000007a0000780c */ /* 0x000fc80002781670 */
[----:B------:R-:W-:Y:S02]  /*2d20*/  FSEL R85, R85, -INF , !P4 ;  /* 0xff80000055557808 */ /* 0x000fe40006000000 */
[----:B------:R-:W-:Y:S02]  /*2d30*/  LOP3.LUT P4, RZ, R106, 0x1, RZ, 0xc0, !PT ;  /* 0x000000016aff7812 */ /* 0x000fe4000788c0ff */
[----:B0-----:R-:W-:Y:S01]  /*2d40*/  VIADDMNMX R0, R21, R91, R12, PT ;  /* 0x0000005b15007246 */ /* 0x001fe2000380010c */
[----:B------:R-:W-:-:S10]  /*2d50*/  IMAD.IADD R28, R14, 0x1, R21 ;  /* 0x000000010e1c7824 */ /* 0x000fd400078e0215 */
        /* <DEDUP_REMOVED lines=14> */
.L_x_1285:
[----:B------:R-:W-:Y:S02]  /*2e40*/  ULDC UR4, c[0x0][0x9e4] ;  /* 0x0002790000047ab9 */ /* 0x000fe40000000800 */
[----:B------:R-:W-:-:S05]  /*2e50*/  IMAD.U32 R6, RZ, RZ, UR4 ;  /* 0x00000004ff067e24 */ /* 0x000fca000f8e00ff */
[----:B------:R-:W-:-:S13]  /*2e60*/  ISETP.NE.AND P4, PT, R6, 0x1, PT ;  /* 0x000000010600780c */ /* 0x000fda0003f85270 */
[----:B------:R-:W0:Y:S02]  /*2e70*/  @P4 LDC.64 R32, c[0x0][0x9e8] ;  /* 0x00027a00ff204b82 */ /* 0x000e240000000a00 */
[----:B0-----:R-:W-:-:S05]  /*2e80*/  @P4 IMAD.HI.U32 R4, R21, R32, RZ ;  /* 0x0000002015044227 */ /* 0x001fca00078e00ff */
[----:B------:R-:W-:-:S07]  /*2e90*/  @P4 SHF.R.U32.HI R21, RZ, R33, R4 ;  /* 0x00000021ff154219 */ /* 0x000fce0000011604 */
.L_x_1286:
[----:B------:R-:W-:Y:S05]  /*2ea0*/  BSYNC B0 ;  /* 0x0000000000007941 */ /* 0x000fea0003800000 */
.L_x_1284:
[----:B------:R-:W-:-:S04]  /*2eb0*/  IMAD R21, R21, R6, -R10 ;  /* 0x0000000615157224 */ /* 0x000fc800078e0a0a */
[----:B------:R-:W-:-:S05]  /*2ec0*/  IMAD R21, R18, -0x2, R21 ;  /* 0xfffffffe12157824 */ /* 0x000fca00078e0215 */
[----:B------:R-:W-:Y:S02]  /*2ed0*/  VIADDMNMX R0, R21, R6, R0, PT ;  /* 0x0000000615007246 */ /* 0x000fe40003800100 */
[----:B------:R-:W-:-:S07]  /*2ee0*/  VIMNMX R28, R28, R21, !PT ;  /* 0x000000151c1c7248 */ /* 0x000fce0007fe0100 */
.L_x_1283:
[C---:B------:R-:W-:Y:S02]  /*2ef0*/  ISETP.GT.AND P1, PT, R28.reuse, 0x1, !P1 ;  /* 0x000000011c00780c */ /* 0x040fe40004f24270 */
[----:B------:R-:W-:Y:S02]  /*2f00*/  ISETP.GT.AND P6, PT, R28, 0x8, !P6 ;  /* 0x000000081c00780c */ /* 0x000fe400077c4270 */
[C---:B------:R-:W-:Y:S02]  /*2f10*/  ISETP.LT.OR P1, PT, R0.reuse, 0x2, P1 ;  /* 0x000000020000780c */ /* 0x040fe40000f21670 */
[----:B------:R-:W-:Y:S02]  /*2f20*/  ISETP.LT.OR P6, PT, R0, 0x9, P6 ;  /* 0x000000090000780c */ /* 0x000fe400037c1670 */
[----:B------:R-:W-:Y:S02]  /*2f30*/  FSEL R27, R27, -INF , !P1 ;  /* 0xff8000001b1b7808 */ /* 0x000fe40004800000 */
[----:B------:R-:W-:-:S02]  /*2f40*/  ISETP.NE.AND P1, PT, R8, RZ, PT ;  /* 0x000000ff0800720c */ /* 0x000fc40003f25270 */
[----:B------:R-:W-:Y:S02]  /*2f50*/  FSEL R21, R30, -INF , !P6 ;  /* 0xff8000001e157808 */ /* 0x000fe40007000000 */
[----:B------:R-:W-:Y:S02]  /*2f60*/  ISETP.GT.AND P1, PT, R28, 0x9, !P1 ;  /* 0x000000091c00780c */ /* 0x000fe40004f24270 */
[----:B------:R-:W-:Y:S02]  /*2f70*/  ISETP.NE.AND P6, PT, R20, RZ, PT ;  /* 0x000000ff1400720c */ /* 0x000fe40003fc5270 */
[----:B------:R-:W-:Y:S02]  /*2f80*/  ISETP.LT.OR P1, PT, R0, 0xa, P1 ;  /* 0x0000000a0000780c */ /* 0x000fe40000f21670 */
[----:B------:R-:W-:Y:S02]  /*2f90*/  ISETP.NE.AND P4, PT, R25, RZ, PT ;  /* 0x000000ff1900720c */ /* 0x000fe40003f85270 */
[----:B------:R-:W-:-:S02]  /*2fa0*/  FSEL R31, R31, -INF , !P1 ;  /* 0xff8000001f1f7808 */ /* 0x000fc40004800000 */
[----:B------:R-:W-:Y:S02]  /*2fb0*/  ISETP.GT.AND P1, PT, R28, 0x10, !P6 ;  /* 0x000000101c00780c */ /* 0x000fe40007724270 */
[----:B------:R-:W-:Y:S02]  /*2fc0*/  ISETP.NE.AND P6, PT, R45, RZ, PT ;  /* 0x000000ff2d00720c */ /* 0x000fe40003fc5270 */
        /* <DEDUP_REMOVED lines=23> */
[----:B------:R-:W-:Y:S02]  /*3140*/  ISETP.NE.AND P4, PT, R52, RZ, PT ;  /* 0x000000ff3400720c */ /* 0x000fe40003f85270 */
        /* <DEDUP_REMOVED lines=47> */
[----:B------:R-:W-:Y:S02]  /*3440*/  ISETP.GT.AND P1, PT, R28, 0x39, !P6 ;  /* 0x000000391c00780c */ /* 0x000fe40007724270 */
[----:B------:R-:W-:Y:S02]  /*3450*/  ISETP.NE.AND P6, PT, R95, RZ, PT ;  /* 0x000000ff5f00720c */ /* 0x000fe40003fc5270 */
[----:B------:R-:W-:Y:S02]  /*3460*/  ISETP.LT.OR P1, PT, R0, 0x3a, P1 ;  /* 0x0000003a0000780c */ /* 0x000fe40000f21670 */
[----:B------:R-:W-:Y:S02]  /*3470*/  FMNMX.FTZ R4, R3, R4, !PT ;  /* 0x0000000403047209 */ /* 0x000fe40007810000 */
[----:B------:R-:W-:-:S02]  /*3480*/  FSEL R55, R55, -INF , !P1 ;  /* 0xff80000037377808 */ /* 0x000fc40004800000 */
[----:B------:R-:W-:Y:S02]  /*3490*/  ISETP.GT.AND P1, PT, R28, 0x40, !P4 ;  /* 0x000000401c00780c */ /* 0x000fe40006724270 */
[----:B------:R-:W-:Y:S02]  /*34a0*/  FMNMX.FTZ R6, R85, R4, !PT ;  /* 0x0000000455067209 */ /* 0x000fe40007810000 */
[----:B------:R-:W-:Y:S02]  /*34b0*/  ISETP.LT.OR P1, PT, R0, 0x41, P1 ;  /* 0x000000410000780c */ /* 0x000fe40000f21670 */
[----:B------:R-:W-:Y:S01]  /*34c0*/  ISETP.GT.AND P5, PT, R28, RZ, !P5 ;  /* 0x000000ff1c00720c */ /* 0x000fe20006fa4270 */
[----:B------:R-:W0:Y:S01]  /*34d0*/  SHFL.BFLY PT, R131, R6, 0x2, 0x1f ;  /* 0x0c401f0006837f89 */ /* 0x000e2200000e0000 */
[----:B------:R-:W-:Y:S02]  /*34e0*/  FSEL R95, R58, -INF , !P1 ;  /* 0xff8000003a5f7808 */ /* 0x000fe40004800000 */
[----:B------:R-:W-:-:S02]  /*34f0*/  ISETP.NE.AND P1, PT, R56, RZ, PT ;  /* 0x000000ff3800720c */ /* 0x000fc40003f25270 */
[----:B------:R-:W-:Y:S02]  /*3500*/  ISETP.LT.OR P5, PT, R0, 0x1, P5 ;  /* 0x000000010000780c */ /* 0x000fe40002fa1670 */
[----:B------:R-:W-:Y:S02]  /*3510*/  ISETP.GT.AND P1, PT, R28, 0x41, !P1 ;  /* 0x000000411c00780c */ /* 0x000fe40004f24270 */
[----:B------:R-:W-:Y:S02]  /*3520*/  ISETP.NE.AND P4, PT, R76, RZ, PT ;  /* 0x000000ff4c00720c */ /* 0x000fe40003f85270 */
[----:B------:R-:W-:Y:S02]  /*3530*/  ISETP.LT.OR P1, PT, R0, 0x42, P1 ;  /* 0x000000420000780c */ /* 0x000fe40000f21670 */
[----:B------:R-:W-:Y:S02]  /*3540*/  FSEL R42, R26, -INF , !P5 ;  /* 0xff8000001a2a7808 */ /* 0x000fe40006800000 */
[----:B------:R-:W-:-:S02]  /*3550*/  FSEL R59, R59, -INF , !P1 ;  /* 0xff8000003b3b7808 */ /* 0x000fc40004800000 */
[----:B------:R-:W-:Y:S02]  /*3560*/  ISETP.NE.AND P1, PT, R96, RZ, PT ;  /* 0x000000ff6000720c */ /* 0x000fe40003f25270 */
[----:B------:R-:W-:Y:S02]  /*3570*/  FMNMX.FTZ R10, R42, R27, !PT ;  /* 0x0000001b2a0a7209 */ /* 0x000fe40007810000 */
[----:B------:R-:W-:Y:S02]  /*3580*/  ISETP.GT.AND P1, PT, R28, 0x48, !P1 ;  /* 0x000000481c00780c */ /* 0x000fe40004f24270 */
[----:B------:R-:W-:Y:S02]  /*3590*/  FMNMX.FTZ R12, R21, R10, !PT ;  /* 0x0000000a150c7209 */ /* 0x000fe40007810000 */
[----:B------:R-:W-:Y:S02]  /*35a0*/  ISETP.LT.OR P1, PT, R0, 0x49, P1 ;  /* 0x000000490000780c */ /* 0x000fe40000f21670 */
[----:B0-----:R-:W-:-:S02]  /*35b0*/  FMNMX.FTZ R131, R6, R131, !PT ;  /* 0x0000008306837209 */ /* 0x001fc40007810000 */
[----:B------:R-:W-:Y:S02]  /*35c0*/  FSEL R97, R62, -INF , !P1 ;  /* 0xff8000003e617808 */ /* 0x000fe40004800000 */
[----:B------:R-:W-:Y:S01]  /*35d0*/  ISETP.NE.AND P1, PT, R60, RZ, PT ;  /* 0x000000ff3c00720c */ /* 0x000fe20003f25270 */
[----:B------:R-:W0:Y:S01]  /*35e0*/  SHFL.BFLY PT, R4, R131, 0x1, 0x1f ;  /* 0x0c201f0083047f89 */ /* 0x000e2200000e0000 */
[----:B------:R-:W-:Y:S02]  /*35f0*/  FMNMX.FTZ R12, R31, R12, !PT ;  /* 0x0000000c1f0c7209 */ /* 0x000fe40007810000 */
[----:B------:R-:W-:Y:S02]  /*3600*/  ISETP.GT.AND P1, PT, R28, 0x49, !P1 ;  /* 0x000000491c00780c */ /* 0x000fe40004f24270 */
[----:B------:R-:W-:Y:S02]  /*3610*/  FMNMX.FTZ R12, R25, R12, !PT ;  /* 0x0000000c190c7209 */ /* 0x000fe40007810000 */
[----:B------:R-:W-:-:S02]  /*3620*/  ISETP.LT.OR P1, PT, R0, 0x4a, P1 ;  /* 0x0000004a0000780c */ /* 0x000fc40000f21670 */
[----:B------:R-:W-:Y:S02]  /*3630*/  FMNMX.FTZ R12, R35, R12, !PT ;  /* 0x0000000c230c7209 */ /* 0x000fe40007810000 */
[----:B------:R-:W-:Y:S02]  /*3640*/  FSEL R63, R63, -INF , !P1 ;  /* 0xff8000003f3f7808 */ /* 0x000fe40004800000 */
[----:B------:R-:W-:Y:S02]  /*3650*/  ISETP.NE.AND P1, PT, R98, RZ, PT ;  /* 0x000000ff6200720c */ /* 0x000fe40003f25270 */
[C---:B------:R-:W-:Y:S02]  /*3660*/  ISETP.GT.AND P2, PT, R28.reuse, 0x71, !P2 ;  /* 0x000000711c00780c */ /* 0x040fe40005744270 */
[C---:B------:R-:W-:Y:S02]  /*3670*/  ISETP.GT.AND P1, PT, R28.reuse, 0x50, !P1 ;  /* 0x000000501c00780c */ /* 0x040fe40004f24270 */
[----:B------:R-:W-:-:S02]  /*3680*/  ISETP.GT.AND P3, PT, R28, 0x78, !P3 ;  /* 0x000000781c00780c */ /* 0x000fc40005f64270 */
[C---:B------:R-:W-:Y:S02]  /*3690*/  ISETP.LT.OR P1, PT, R0.reuse, 0x51, P1 ;  /* 0x000000510000780c */ /* 0x040fe40000f21670 */
[----:B------:R-:W-:Y:S02]  /*36a0*/  ISETP.LT.OR P2, PT, R0, 0x72, P2 ;  /* 0x000000720000780c */ /* 0x000fe40001741670 */
[----:B------:R-:W-:Y:S02]  /*36b0*/  FSEL R99, R66, -INF , !P1 ;  /* 0xff80000042637808 */ /* 0x000fe40004800000 */
[----:B------:R-:W-:Y:S02]  /*36c0*/  ISETP.NE.AND P1, PT, R64, RZ, PT ;  /* 0x000000ff4000720c */ /* 0x000fe40003f25270 */
[----:B0-----:R-:W-:Y:S02]  /*36d0*/  FMNMX.FTZ R4, R131, R4, !PT ;  /* 0x0000000483047209 */ /* 0x001fe40007810000 */
[----:B------:R-:W-:-:S02]  /*36e0*/  ISETP.GT.AND P1, PT, R28, 0x51, !P1 ;  /* 0x000000511c00780c */ /* 0x000fc40004f24270 */
[----:B------:R-:W-:Y:S01]  /*36f0*/  ISETP.LT.OR P3, PT, R0, 0x79, P3 ;  /* 0x000000790000780c */ /* 0x000fe20001f61670 */
[----:B------:R-:W-:-:S01]  /*3700*/  FFMA.FTZ R8, R2, R4, -8 ;  /* 0xc100000002087423 */ /* 0x000fc20000010004 */
[----:B------:R-:W-:Y:S02]  /*3710*/  ISETP.LT.OR P1, PT, R0, 0x52, P1 ;  /* 0x000000520000780c */ /* 0x000fe40000f21670 */
[----:B------:R-:W-:Y:S02]  /*3720*/  FSEL R83, R83, -INF , !P2 ;  /* 0xff80000053537808 */ /* 0x000fe40005000000 */
[----:B------:R-:W-:Y:S02]  /*3730*/  FSEL R67, R67, -INF , !P1 ;  /* 0xff80000043437808 */ /* 0x000fe40004800000 */
[----:B------:R-:W-:Y:S02]  /*3740*/  ISETP.NE.AND P1, PT, R100, RZ, PT ;  /* 0x000000ff6400720c */ /* 0x000fe40003f25270 */
[----:B------:R-:W-:-:S02]  /*3750*/  ISETP.NE.AND P5, PT, R178, 0x1, PT ;  /* 0x00000001b200780c */ /* 0x000fc40003fa5270 */
        /* <DEDUP_REMOVED lines=17> */
[----:B------:R-:W-:-:S04]  /*3870*/  ISETP.LT.OR P1, PT, R0, 0x69, P1 ;  /* 0x000000690000780c */ /* 0x000fc80000f21670 */
[----:B------:R-:W-:Y:S02]  /*3880*/  FSEL R105, R78, -INF , !P1 ;  /* 0xff8000004e697808 */ /* 0x000fe40004800000 */
[----:B------:R-:W-:Y:S02]  /*3890*/  ISETP.GT.AND P1, PT, R28, 0x69, !P4 ;  /* 0x000000691c00780c */ /* 0x000fe40006724270 */
[----:B------:R-:W-:Y:S02]  /*38a0*/  ISETP.NE.AND P4, PT, R80, RZ, PT ;  /* 0x000000ff5000720c */ /* 0x000fe40003f85270 */
[----:B------:R-:W-:Y:S02]  /*38b0*/  ISETP.LT.OR P1, PT, R0, 0x6a, P1 ;  /* 0x0000006a0000780c */ /* 0x000fe40000f21670 */
[----:B------:R-:W-:Y:S02]  /*38c0*/  ISETP.GT.AND P4, PT, R28, 0x79, !P4 ;  /* 0x000000791c00780c */ /* 0x000fe40006784270 */
[----:B------:R-:W-:-:S02]  /*38d0*/  FSEL R79, R79, -INF , !P1 ;  /* 0xff8000004f4f7808 */ /* 0x000fc40004800000 */
[----:B------:R-:W-:Y:S02]  /*38e0*/  FSETP.NEU.FTZ.AND P1, PT, R4, -INF , PT ;  /* 0xff8000000400780b */ /* 0x000fe40003f3d000 */
[----:B------:R-:W-:Y:S02]  /*38f0*/  ISETP.LT.OR P4, PT, R0, 0x7a, P4 ;  /* 0x0000007a0000780c */ /* 0x000fe40002781670 */
[----:B------:R-:W-:Y:S02]  /*3900*/  FSEL R133, R8, RZ, P1 ;  /* 0x000000ff08857208 */ /* 0x000fe40000800000 */
[----:B------:R-:W-:Y:S02]  /*3910*/  ISETP.GT.AND P1, PT, R28, 0x70, !P6 ;  /* 0x000000701c00780c */ /* 0x000fe40007724270 */
[----:B------:R-:W-:Y:S01]  /*3920*/  FSEL R87, R87, -INF , !P4 ;  /* 0xff80000057577808 */ /* 0x000fe20006000000 */
[----:B------:R-:W-:-:S01]  /*3930*/  FFMA.FTZ R14, R2, R24, -R133 ;  /* 0x00000018020e7223 */ /* 0x000fc20000010885 */
[----:B------:R-:W-:Y:S01]  /*3940*/  ISETP.LT.OR P1, PT, R0, 0x71, P1 ;  /* 0x000000710000780c */ /* 0x000fe20000f21670 */
[----:B------:R-:W-:-:S01]  /*3950*/  FFMA.FTZ R28, R2, R29, -R133 ;  /* 0x0000001d021c7223 */ /* 0x000fc20000010885 */
[--C-:B------:R-:W-:Y:S01]  /*3960*/  FFMA.FTZ R34, R2, R57, -R133.reuse ;  /* 0x0000003902227223 */ /* 0x100fe20000010885 */
[----:B------:R0:W-:Y:S01]  /*3970*/  MUFU.EX2 R6, R14 ;  /* 0x0000000e00067308 */ /* 0x0001e20000000800 */
[----:B------:R-:W-:Y:S01]  /*3980*/  FSEL R29, R82, -INF , !P1 ;  /* 0xff800000521d7808 */ /* 0x000fe20004800000 */
[--C-:B------:R-:W-:Y:S01]  /*3990*/  FFMA.FTZ R38, R2, R61, -R133.reuse ;  /* 0x0000003d02267223 */ /* 0x100fe20000010885 */
[----:B------:R-:W-:Y:S01]  /*39a0*/  FSEL R57, R86, -INF , !P3 ;  /* 0xff80000056397808 */ /* 0x000fe20005800000 */
[C-C-:B------:R-:W-:Y:S01]  /*39b0*/  FFMA.FTZ R36, R2.reuse, R5, -R133.reuse ;  /* 0x0000000502247223 */ /* 0x140fe20000010885 */
[----:B------:R-:W-:-:S01]  /*39c0*/  FFMA.FTZ R107, R2, R107, -R133 ;  /* 0x0000006b026b7223 */ /* 0x000fc20000010885 */
[C-C-:B------:R-:W-:Y:S01]  /*39d0*/  FFMA.FTZ R8, R2.reuse, R129, -R133.reuse ;  /* 0x0000008102087223 */ /* 0x140fe20000010885 */
[----:B------:R-:W-:-:S01]  /*39e0*/  FFMA.FTZ R109, R2, R109, -R133 ;  /* 0x0000006d026d7223 */ /* 0x000fc20000010885 */
[C-C-:B------:R-:W-:Y:S01]  /*39f0*/  FFMA.FTZ R127, R2.reuse, R127, -R133.reuse ;  /* 0x0000007f027f7223 */ /* 0x140fe20000010885 */
[----:B0-----:R-:W-:Y:S01]  /*3a00*/  FMNMX.FTZ R14, R33, R12, !PT ;  /* 0x0000000c210e7209 */ /* 0x001fe20007810000 */
[C-C-:B------:R-:W-:Y:S01]  /*3a10*/  FFMA.FTZ R111, R2.reuse, R111, -R133.reuse ;  /* 0x0000006f026f7223 */ /* 0x140fe20000010885 */
[----:B------:R-:W-:Y:S01]  /*3a20*/  MUFU.EX2 R107, R107 ;  /* 0x0000006b006b7308 */ /* 0x000fe20000000800 */
[----:B------:R-:W-:-:S01]  /*3a30*/  FFMA.FTZ R125, R2, R125, -R133 ;  /* 0x0000007d027d7223 */ /* 0x000fc20000010885 */
[----:B------:R-:W-:Y:S01]  /*3a40*/  FMNMX.FTZ R14, R39, R14, !PT ;  /* 0x0000000e270e7209 */ /* 0x000fe20007810000 */
[----:B------:R-:W-:-:S01]  /*3a50*/  FFMA.FTZ R113, R2, R113, -R133 ;  /* 0x0000007102717223 */ /* 0x000fc20000010885 */
[C-C-:B------:R-:W-:Y:S01]  /*3a60*/  FFMA.FTZ R123, R2.reuse, R123, -R133.reuse ;  /* 0x0000007b027b7223 */ /* 0x140fe20000010885 */
[----:B------:R-:W-:-:S01]  /*3a70*/  FFMA.FTZ R115, R2, R115, -R133 ;  /* 0x0000007302737223 */ /* 0x000fc20000010885 */
[----:B------:R-:W-:Y:S01]  /*3a80*/  FMNMX.FTZ R14, R37, R14, !PT ;  /* 0x0000000e250e7209 */ /* 0x000fe20007810000 */
[----:B------:R-:W-:-:S01]  /*3a90*/  FFMA.FTZ R121, R2, R121, -R133 ;  /* 0x0000007902797223 */ /* 0x000fc20000010885 */
        /* <DEDUP_REMOVED lines=20> */
[----:B------:R-:W-:Y:S01]  /*3be0*/  FFMA.FTZ R0, R2, R81, -R133 ;  /* 0x0000005102007223 */ /* 0x000fe20000010885 */
[----:B------:R-:W-:-:S02]  /*3bf0*/  LOP3.LUT P6, RZ, R106, 0x1, RZ, 0xc0, !PT ;  /* 0x000000016aff7812 */ /* 0x000fc400078cc0ff */
        /* <DEDUP_REMOVED lines=26> */
[----:B------:R-:W-:-:S05]  /*3da0*/  FMNMX.FTZ R26, R87, R26, !PT ;  /* 0x0000001a571a7209 */ /* 0x000fca0007810000 */
[----:B------:R-:W0:Y:S01]  /*3db0*/  SHFL.BFLY PT, R61, R26, 0x2, 0x1f ;  /* 0x0c401f001a3d7f89 */ /* 0x000e2200000e0000 */
[----:B------:R-:W-:Y:S08]  /*3dc0*/  MUFU.EX2 R41, R41 ;  /* 0x0000002900297308 */ /* 0x000ff00000000800 */
[----:B------:R-:W-:Y:S08]  /*3dd0*/  MUFU.EX2 R38, R38 ;  /* 0x0000002600267308 */ /* 0x000ff00000000800 */
[----:B------:R-:W-:Y:S01]  /*3de0*/  MUFU.EX2 R40, R40 ;  /* 0x0000002800287308 */ /* 0x000fe20000000800 */
[----:B0-----:R-:W-:-:S07]  /*3df0*/  FMNMX.FTZ R61, R26, R61, !PT ;  /* 0x0000003d1a3d7209 */ /* 0x001fce0007810000 */
[----:B------:R-:W-:Y:S01]  /*3e00*/  MUFU.EX2 R53, R53 ;  /* 0x0000003500357308 */ /* 0x000fe20000000800 */
[----:B------:R-:W-:-:S01]  /*3e10*/  FFMA.FTZ R26, R2, R9, -R133 ;  /* 0x00000009021a7223 */ /* 0x000fc20000010885 */
[C-C-:B------:R-:W-:Y:S01]  /*3e20*/  FFMA.FTZ R9, R2.reuse, R77, -R133.reuse ;  /* 0x0000004d02097223 */ /* 0x140fe20000010885 */
[----:B------:R-:W0:Y:S05]  /*3e30*/  SHFL.BFLY PT, R32, R61, 0x1, 0x1f ;  /* 0x0c201f003d207f89 */ /* 0x000e2a00000e0000 */
[----:B------:R1:W-:Y:S08]  /*3e40*/  MUFU.EX2 R119, R28 ;  /* 0x0000001c00777308 */ /* 0x0003f00000000800 */
[----:B------:R-:W-:Y:S01]  /*3e50*/  MUFU.EX2 R34, R34 ;  /* 0x0000002200227308 */ /* 0x000fe20000000800 */
[----:B-1----:R-:W-:-:S07]  /*3e60*/  FFMA.FTZ R28, R2, R73, -R133 ;  /* 0x00000049021c7223 */ /* 0x002fce0000010885 */
[----:B------:R-:W-:Y:S01]  /*3e70*/  MUFU.EX2 R30, R30 ;  /* 0x0000001e001e7308 */ /* 0x000fe20000000800 */
[----:B0-----:R-:W-:Y:S01]  /*3e80*/  FMNMX.FTZ R5, R61, R32, !PT ;  /* 0x000000203d057209 */ /* 0x001fe20007810000 */
[----:B------:R-:W-:-:S03]  /*3e90*/  FFMA.FTZ R32, R2, R85, -R133 ;  /* 0x0000005502207223 */ /* 0x000fc60000010885 */
[----:B------:R-:W-:Y:S01]  /*3ea0*/  FSETP.NEU.FTZ.AND P1, PT, R5, -INF , PT ;  /* 0xff8000000500780b */ /* 0x000fe20003f3d000 */
[----:B------:R-:W-:-:S02]  /*3eb0*/  FFMA.FTZ R44, R2, R5, -8 ;  /* 0xc1000000022c7423 */ /* 0x000fc40000010005 */
[----:B------:R-:W-:Y:S03]  /*3ec0*/  MUFU.EX2 R13, R13 ;  /* 0x0000000d000d7308 */ /* 0x000fe60000000800 */
[----:B------:R-:W-:-:S05]  /*3ed0*/  FSEL R44, R44, RZ, P1 ;  /* 0x000000ff2c2c7208 */ /* 0x000fca0000800000 */
        /* <DEDUP_REMOVED lines=32> */
[----:B------:R2:W3:Y:S01]  /*40e0*/  MUFU.EX2 R46, R31 ;  /* 0x0000001f002e7308 */ /* 0x0004e20000000800 */
[----:B0-----:R-:W-:-:S01]  /*40f0*/  FADD.FTZ R64, R42, R27 ;  /* 0x0000001b2a407221 */ /* 0x001fc20000010000 */
[C-C-:B------:R-:W-:Y:S01]  /*4100*/  FFMA.FTZ R29, R2.reuse, R29, -R44.reuse ;  /* 0x0000001d021d7223 */ /* 0x140fe2000001082c */
[----:B------:R-:W-:-:S01]  /*4110*/  FFMA.FTZ R83, R2, R83, -R44 ;  /* 0x0000005302537223 */ /* 0x000fc2000001082c */
[C-C-:B------:R-:W-:Y:S01]  /*4120*/  FFMA.FTZ R57, R2.reuse, R57, -R44.reuse ;  /* 0x0000003902397223 */ /* 0x140fe2000001082c */
[----:B------:R-:W-:-:S03]  /*4130*/  FFMA.FTZ R44, R2, R87, -R44 ;  /* 0x00000057022c7223 */ /* 0x000fc6000001082c */
[----:B------:R-:W0:Y:S01]  /*4140*/  MUFU.EX2 R25, R25 ;  /* 0x0000001900197308 */ /* 0x000e220000000800 */
[----:B--2---:R-:W-:-:S04]  /*4150*/  FADD.FTZ R31, R6, R107 ;  /* 0x0000006b061f7221 */ /* 0x004fc80000010000 */
[----:B------:R-:W-:-:S03]  /*4160*/  FADD.FTZ R62, R8, R31 ;  /* 0x0000001f083e7221 */ /* 0x000fc60000010000 */
[----:B------:R2:W4:Y:S01]  /*4170*/  MUFU.EX2 R48, R35 ;  /* 0x0000002300307308 */ /* 0x0005220000000800 */
[----:B------:R-:W-:-:S01]  /*4180*/  FADD.FTZ R31, R109, R62 ;  /* 0x0000003e6d1f7221 */ /* 0x000fc20000010000 */
[----:B------:R-:W-:-:S03]  /*4190*/  F2FP.SATFINITE.E4M3.F32.PACK_AB_MERGE_C R109, R109, R8, RZ ;  /* 0x000000086d6d723e */ /* 0x000fc600048070ff */
[----:B------:R-:W-:Y:S01]  /*41a0*/  FADD.FTZ R66, R10, R31 ;  /* 0x0000001f0a427221 */ /* 0x000fe20000010000 */
[----:B-1----:R-:W-:-:S01]  /*41b0*/  FADD.FTZ R31, R21, R64 ;  /* 0x00000040151f7221 */ /* 0x002fc20000010000 */
[----:B------:R-:W-:Y:S01]  /*41c0*/  F2FP.SATFINITE.E4M3.F32.PACK_AB_MERGE_C R164, R107, R6, R109 ;  /* 0x000000066ba4723e */ /* 0x000fe2000480706d */
[----:B------:R-:W1:Y:S01]  /*41d0*/  MUFU.EX2 R33, R33 ;  /* 0x0000002100217308 */ /* 0x000e620000000800 */
[----:B--2---:R-:W-:-:S01]  /*41e0*/  FADD.FTZ R35, R111, R66 ;  /* 0x000000426f237221 */ /* 0x004fc20000010000 */
[C---:B---3--:R-:W-:Y:S01]  /*41f0*/  FADD.FTZ R64, R46.reuse, R31 ;  /* 0x0000001f2e407221 */ /* 0x048fe20000010000 */
[----:B------:R-:W-:Y:S02]  /*4200*/  F2FP.SATFINITE.E4M3.F32.PACK_AB_MERGE_C R46, R46, R21, RZ ;  /* 0x000000152e2e723e */ /* 0x000fe400048070ff */
[----:B------:R-:W-:Y:S01]  /*4210*/  FADD.FTZ R66, R12, R35 ;  /* 0x000000230c427221 */ /* 0x000fe20000010000 */
[----:B0-----:R-:W-:-:S01]  /*4220*/  FADD.FTZ R31, R25, R64 ;  /* 0x00000040191f7221 */ /* 0x001fc20000010000 */
[----:B------:R-:W-:Y:S01]  /*4230*/  F2FP.SATFINITE.E4M3.F32.PACK_AB_MERGE_C R165, R27, R42, R46 ;  /* 0x0000002a1ba5723e */ /* 0x000fe2000480702e */
[----:B------:R-:W0:Y:S01]  /*4240*/  MUFU.EX2 R50, R39 ;  /* 0x0000002700327308 */ /* 0x000e220000000800 */
[----:B------:R-:W-:-:S01]  /*4250*/  FADD.FTZ R35, R113, R66 ;  /* 0x0000004271237221 */ /* 0x000fc20000010000 */
[----:B------:R-:W-:Y:S01]  /*4260*/  F2FP.SATFINITE.E4M3.F32.PACK_AB_MERGE_C R113, R113, R12, RZ ;  /* 0x0000000c7171723e */ /* 0x000fe200048070ff */
[----:B----4-:R-:W-:-:S02]  /*4270*/  FADD.FTZ R12, R48, R31 ;  /* 0x0000001f300c7221 */ /* 0x010fc40000010000 */
[----:B------:R-:W-:Y:S01]  /*4280*/  FADD.FTZ R64, R14, R35 ;  /* 0x000000230e407221 */ /* 0x000fe20000010000 */
[----:B------:R-:W-:Y:S02]  /*4290*/  F2FP.SATFINITE.E4M3.F32.PACK_AB_MERGE_C R166, R111, R10, R113 ;  /* 0x0000000a6fa6723e */ /* 0x000fe40004807071 */
[----:B------:R-:W2:Y:S01]  /*42a0*/  MUFU.EX2 R37, R37 ;  /* 0x0000002500257308 */ /* 0x000ea20000000800 */
[----:B-1----:R-:W-:-:S01]  /*42b0*/  FADD.FTZ R31, R33, R12 ;  /* 0x0000000c211f7221 */ /* 0x002fc20000010000 */
[----:B------:R-:W-:-:S04]  /*42c0*/  FADD.FTZ R35, R115, R64 ;  /* 0x0000004073237221 */ /* 0x000fc80000010000 */
[----:B------:R-:W-:Y:S01]  /*42d0*/  FADD.FTZ R10, R20, R35 ;  /* 0x00000023140a7221 */ /* 0x000fe20000010000 */
[----:B------:R-:W-:Y:S01]  /*42e0*/  F2FP.SATFINITE.E4M3.F32.PACK_AB_MERGE_C R20, R117, R20, RZ ;  /* 0x000000147514723e */ /* 0x000fe200048070ff */
[----:B------:R-:W1:Y:S01]  /*42f0*/  MUFU.EX2 R52, R43 ;  /* 0x0000002b00347308 */ /* 0x000e620000000800 */
[----:B0-----:R-:W-:-:S01]  /*4300*/  FADD.FTZ R6, R50, R31 ;  /* 0x0000001f32067221 */ /* 0x001fc20000010000 */
[----:B------:R-:W-:Y:S01]  /*4310*/  FADD.FTZ R117, R117, R10 ;  /* 0x0000000a75757221 */ /* 0x000fe20000010000 */
[----:B------:R-:W-:Y:S02]  /*4320*/  F2FP.SATFINITE.E4M3.F32.PACK_AB_MERGE_C R160, R115, R14, R20 ;  /* 0x0000000e73a0723e */ /* 0x000fe40004807014 */
[----:B------:R-:W-:Y:S01]  /*4330*/  F2FP.SATFINITE.E4M3.F32.PACK_AB_MERGE_C R14, R53, R40, RZ ;  /* 0x00000028350e723e */ /* 0x000fe200048070ff */
[----:B------:R-:W-:-:S01]  /*4340*/  FADD.FTZ R12, R24, R117 ;  /* 0x00000075180c7221 */ /* 0x000fc20000010000 */
[----:B------:R-:W-:Y:S01]  /*4350*/  F2FP.SATFINITE.E4M3.F32.PACK_AB_MERGE_C R20, R13, R30, RZ ;  /* 0x0000001e0d14723e */ /* 0x000fe200048070ff */
[----:B------:R-:W0:Y:S01]  /*4360*/  MUFU.EX2 R45, R45 ;  /* 0x0000002d002d7308 */ /* 0x000e220000000800 */
[----:B--2---:R-:W-:-:S01]  /*4370*/  FADD.FTZ R31, R37, R6 ;  /* 0x00000006251f7221 */ /* 0x004fc20000010000 */
[----:B------:R-:W-:Y:S01]  /*4380*/  FADD.FTZ R35, R49, R12 ;  /* 0x0000000c31237221 */ /* 0x000fe20000010000 */
[----:B------:R-:W-:-:S02]  /*4390*/  F2FP.SATFINITE.E4M3.F32.PACK_AB_MERGE_C R12, R38, R41, RZ ;  /* 0x00000029260c723e */ /* 0x000fc400048070ff */
[----:B------:R-:W-:Y:S01]  /*43a0*/  F2FP.SATFINITE.E4M3.F32.PACK_AB_MERGE_C R162, R49, R24, R14 ;  /* 0x0000001831a2723e */ /* 0x000fe2000480700e */
[----:B------:R-:W-:-:S01]  /*43b0*/  FADD.FTZ R40, R40, R35 ;  /* 0x0000002328287221 */ /* 0x000fc20000010000 */
[----:B------:R-:W-:Y:S01]  /*43c0*/  F2FP.SATFINITE.E4M3.F32.PACK_AB_MERGE_C R156, R34, R119, R12 ;  /* 0x00000077229c723e */ /* 0x000fe2000480700c */
[----:B------:R-:W2:Y:S01]  /*43d0*/  MUFU.EX2 R54, R47 ;  /* 0x0000002f00367308 */ /* 0x000ea20000000800 */
[----:B-1----:R-:W-:-:S01]  /*43e0*/  FADD.FTZ R10, R52, R31 ;  /* 0x0000001f340a7221 */ /* 0x002fc20000010000 */
[----:B------:R-:W-:Y:S01]  /*43f0*/  FADD.FTZ R40, R53, R40 ;  /* 0x0000002835287221 */ /* 0x000fe20000010000 */
[----:B------:R-:W-:-:S03]  /*4400*/  F2FP.SATFINITE.E4M3.F32.PACK_AB_MERGE_C R33, R50, R33, RZ ;  /* 0x000000213221723e */ /* 0x000fc600048070ff */
[----:B------:R-:W-:Y:S01]  /*4410*/  FADD.FTZ R119, R119, R40 ;  /* 0x0000002877777221 */ /* 0x000fe20000010000 */
[----:B------:R-:W-:Y:S01]  /*4420*/  F2FP.SATFINITE.E4M3.F32.PACK_AB_MERGE_C R167, R48, R25, R33 ;  /* 0x0000001930a7723e */ /* 0x000fe20004807021 */
[----:B------:R-:W1:Y:S01]  /*4430*/  MUFU.EX2 R91, R91 ;  /* 0x0000005b005b7308 */ /* 0x000e620000000800 */
[----:B0-----:R-:W-:-:S01]  /*4440*/  FADD.FTZ R31, R45, R10 ;  /* 0x0000000a2d1f7221 */ /* 0x001fc20000010000 */
[----:B------:R-:W-:-:S04]  /*4450*/  FADD.FTZ R34, R34, R119 ;  /* 0x0000007722227221 */ /* 0x000fc80000010000 */
[----:B------:R-:W-:Y:S02]  /*4460*/  FADD.FTZ R41, R41, R34 ;  /* 0x0000002229297221 */ /* 0x000fe40000010000 */
[----:B------:R-:W0:Y:S01]  /*4470*/  MUFU.EX2 R56, R51 ;  /* 0x0000003300387308 */ /* 0x000e220000000800 */
[----:B--2---:R-:W-:-:S01]  /*4480*/  FADD.FTZ R10, R54, R31 ;  /* 0x0000001f360a7221 */ /* 0x004fc20000010000 */
[----:B------:R-:W-:Y:S01]  /*4490*/  FADD.FTZ R41, R38, R41 ;  /* 0x0000002926297221 */ /* 0x000fe20000010000 */
[----:B------:R-:W-:-:S04]  /*44a0*/  F2FP.SATFINITE.E4M3.F32.PACK_AB_MERGE_C R45, R54, R45, RZ ;  /* 0x0000002d362d723e */ /* 0x000fc800048070ff */
[----:B------:R-:W-:Y:S01]  /*44b0*/  F2FP.SATFINITE.E4M3.F32.PACK_AB_MERGE_C R161, R52, R37, R45 ;  /* 0x0000002534a1723e */ /* 0x000fe2000480702d */
[----:B------:R-:W2:Y:S01]  /*44c0*/  MUFU.EX2 R93, R93 ;  /* 0x0000005d005d7308 */ /* 0x000ea20000000800 */
[----:B-1----:R-:W-:-:S07]  /*44d0*/  FADD.FTZ R31, R91, R10 ;  /* 0x0000000a5b1f7221 */ /* 0x002fce0000010000 */
        /* <DEDUP_REMOVED lines=14> */
[----:B------:R-:W1:Y:S01]  /*45c0*/  MUFU.EX2 R99, R99 ;  /* 0x0000006300637308 */ /* 0x000e620000000800 */
[----:B0-----:R-:W-:Y:S01]  /*45d0*/  F2FP.SATFINITE.E4M3.F32.PACK_AB_MERGE_C R158, R15, R36, R20 ;  /* 0x000000240f9e723e */ /* 0x001fe20004807014 */
[----:B------:R-:W-:-:S06]  /*45e0*/  FADD.FTZ R36, R36, R41 ;  /* 0x0000002924247221 */ /* 0x000fcc0000010000 */
[----:B------:R-:W0:Y:S01]  /*45f0*/  MUFU.EX2 R8, R67 ;  /* 0x0000004300087308 */ /* 0x000e220000000800 */
[----:B--2---:R-:W-:-:S01]  /*4600*/  FADD.FTZ R14, R62, R21 ;  /* 0x000000153e0e7221 */ /* 0x004fc20000010000 */
[----:B------:R-:W-:Y:S01]  /*4610*/  FADD.FTZ R21, R15, R36 ;  /* 0x000000240f157221 */ /* 0x000fe20000010000 */
[----:B------:R-:W-:-:S03]  /*4620*/  F2FP.SATFINITE.E4M3.F32.PACK_AB_MERGE_C R62, R62, R97, RZ ;  /* 0x000000613e3e723e */ /* 0x000fc600048070ff */
[----:B------:R-:W-:Y:S01]  /*4630*/  FADD.FTZ R30, R30, R21 ;  /* 0x000000151e1e7221 */ /* 0x000fe20000010000 */
[----:B------:R-:W-:Y:S01]  /*4640*/  F2FP.SATFINITE.E4M3.F32.PACK_AB_MERGE_C R157, R60, R95, R62 ;  /* 0x0000005f3c9d723e */ /* 0x000fe2000480703e */
[----:B------:R-:W-:Y:S01]  /*4650*/  MUFU.EX2 R26, R26 ;  /* 0x0000001a001a7308 */ /* 0x000fe20000000800 */
[----:B-1----:R-:W-:-:S01]  /*4660*/  FADD.FTZ R15, R99, R14 ;  /* 0x0000000e630f7221 */ /* 0x002fc20000010000 */
[----:B------:R-:W-:-:S06]  /*4670*/  FADD.FTZ R30, R13, R30 ;  /* 0x0000001e0d1e7221 */ /* 0x000fcc0000010000 */
[----:B------:R-:W1:Y:S01]  /*4680*/  MUFU.EX2 R9, R9 ;  /* 0x0000000900097308 */ /* 0x000e620000000800 */
[----:B0-----:R-:W-:-:S07]  /*4690*/  FADD.FTZ R20, R8, R15 ;  /* 0x0000000f08147221 */ /* 0x001fce0000010000 */
[----:B------:R-:W0:Y:S08]  /*46a0*/  MUFU.EX2 R101, R101 ;  /* 0x0000006500657308 */ /* 0x000e300000000800 */
[----:B------:R-:W-:Y:S01]  /*46b0*/  MUFU.EX2 R11, R11 ;  /* 0x0000000b000b7308 */ /* 0x000fe20000000800 */
[----:B-1----:R-:W-:-:S07]  /*46c0*/  F2FP.SATFINITE.E4M3.F32.PACK_AB_MERGE_C R15, R9, R26, RZ ;  /* 0x0000001a090f723e */ /* 0x002fce00048070ff */
[----:B------:R-:W1:Y:S01]  /*46d0*/  MUFU.EX2 R28, R28 ;  /* 0x0000001c001c7308 */ /* 0x000e620000000800 */
[----:B0-----:R-:W-:-:S02]  /*46e0*/  FADD.FTZ R13, R101, R20 ;  /* 0x00000014650d7221 */ /* 0x001fc40000010000 */
[----:B------:R-:W0:Y:S05]  /*46f0*/  @P5 LDC R20, c[0x0][0x44c] ;  /* 0x00011300ff145b82 */ /* 0x000e2a0000000800 */
[----:B------:R-:W2:Y:S08]  /*4700*/  MUFU.EX2 R6, R71 ;  /* 0x0000004700067308 */ /* 0x000eb00000000800 */
[----:B------:R-:W3:Y:S01]  /*4710*/  MUFU.EX2 R103, R103 ;  /* 0x0000006700677308 */ /* 0x000ee20000000800 */
[C---:B-1----:R-:W-:Y:S01]  /*4720*/  F2FP.SATFINITE.E4M3.F32.PACK_AB_MERGE_C R152, R28.reuse, R11, R15 ;  /* 0x0000000b1c98723e */ /* 0x042fe2000480700f */
[----:B------:R-:W-:Y:S01]  /*4730*/  FADD.FTZ R11, R11, R30 ;  /* 0x0000001e0b0b7221 */ /* 0x000fe20000010000 */
[----:B------:R-:W1:Y:S03]  /*4740*/  @P5 LDC R15, c[0x0][0x450] ;  /* 0x00011400ff0f5b82 */ /* 0x000e660000000800 */
[----:B------:R-:W-:-:S02]  /*4750*/  FADD.FTZ R11, R28, R11 ;  /* 0x0000000b1c0b7221 */ /* 0x000fc40000010000 */
[----:B------:R-:W4:Y:S01]  /*4760*/  MUFU.EX2 R10, R75 ;  /* 0x0000004b000a7308 */ /* 0x000f220000000800 */
[C---:B--2---:R-:W-:Y:S01]  /*4770*/  F2FP.SATFINITE.E4M3.F32.PACK_AB_MERGE_C R101, R6.reuse, R101, RZ ;  /* 0x000000650665723e */ /* 0x044fe200048070ff */
[----:B------:R-:W-:Y:S01]  /*4780*/  FADD.FTZ R6, R6, R13 ;  /* 0x0000000d06067221 */ /* 0x000fe20000010000 */
[----:B------:R-:W-:-:S01]  /*4790*/  FADD.FTZ R26, R26, R11 ;  /* 0x0000000b1a1a7221 */ /* 0x000fc20000010000 */
[----:B0-----:R-:W-:Y:S01]  /*47a0*/  @P5 IMAD.HI.U32 R20, R19, R20, RZ ;  /* 0x0000001413145227 */ /* 0x001fe200078e00ff */
[----:B------:R-:W-:-:S03]  /*47b0*/  F2FP.SATFINITE.E4M3.F32.PACK_AB_MERGE_C R159, R8, R99, R101 ;  /* 0x00000063089f723e */ /* 0x000fc60004807065 */
[----:B------:R-:W-:Y:S01]  /*47c0*/  FADD.FTZ R26, R9, R26 ;  /* 0x0000001a091a7221 */ /* 0x000fe20000010000 */
[----:B------:R-:W0:Y:S01]  /*47d0*/  MUFU.EX2 R105, R105 ;  /* 0x0000006900697308 */ /* 0x000e220000000800 */
[----:B---3--:R-:W-:-:S07]  /*47e0*/  FADD.FTZ R13, R103, R6 ;  /* 0x00000006670d7221 */ /* 0x008fce0000010000 */
[----:B------:R-:W-:Y:S01]  /*47f0*/  MUFU.EX2 R3, R3 ;  /* 0x0000000300037308 */ /* 0x000fe20000000800 */
[----:B----4-:R-:W-:-:S07]  /*4800*/  FADD.FTZ R6, R10, R13 ;  /* 0x0000000d0a067221 */ /* 0x010fce0000010000 */
[----:B------:R-:W2:Y:S01]  /*4810*/  MUFU.EX2 R32, R32 ;  /* 0x0000002000207308 */ /* 0x000ea20000000800 */
[----:B0-----:R-:W-:-:S07]  /*4820*/  FADD.FTZ R11, R105, R6 ;  /* 0x00000006690b7221 */ /* 0x001fce0000010000 */
[----:B------:R-:W0:Y:S08]  /*4830*/  MUFU.EX2 R12, R79 ;  /* 0x0000004f000c7308 */ /* 0x000e300000000800 */
[----:B------:R-:W-:Y:S01]  /*4840*/  MUFU.EX2 R7, R7 ;  /* 0x0000000700077308 */ /* 0x000fe20000000800 */
[----:B--2---:R-:W-:-:S07]  /*4850*/  F2FP.SATFINITE.E4M3.F32.PACK_AB_MERGE_C R6, R32, R3, RZ ;  /* 0x000000032006723e */ /* 0x004fce00048070ff */
[----:B------:R-:W2:Y:S01]  /*4860*/  MUFU.EX2 R0, R0 ;  /* 0x0000000000007308 */ /* 0x000ea20000000800 */
[C---:B0-----:R-:W-:Y:S01]  /*4870*/  F2FP.SATFINITE.E4M3.F32.PACK_AB_MERGE_C R105, R12.reuse, R105, RZ ;  /* 0x000000690c69723e */ /* 0x041fe200048070ff */
[----:B------:R-:W-:Y:S01]  /*4880*/  FADD.FTZ R12, R12, R11 ;  /* 0x0000000b0c0c7221 */ /* 0x000fe20000010000 */
[----:B------:R-:W-:Y:S01]  /*4890*/  IMAD.MOV.U32 R11, RZ, RZ, R19 ;  /* 0x000000ffff0b7224 */ /* 0x000fe200078e0013 */
[----:B-1----:R-:W-:Y:S02]  /*48a0*/  @P5 SHF.R.U32.HI R11, RZ, R15, R20 ;  /* 0x0000000fff0b5219 */ /* 0x002fe40000011614 */
[----:B------:R-:W-:Y:S02]  /*48b0*/  F2FP.SATFINITE.E4M3.F32.PACK_AB_MERGE_C R153, R10, R103, R105 ;  /* 0x000000670a99723e */ /* 0x000fe40004807069 */
[----:B------:R-:W0:Y:S01]  /*48c0*/  MUFU.EX2 R29, R29 ;  /* 0x0000001d001d7308 */ /* 0x000e220000000800 */
[----:B------:R-:W-:-:S07]  /*48d0*/  IMAD.IADD R88, R88, 0x1, R11 ;  /* 0x0000000158587824 */ /* 0x000fce00078e020b */
[----:B------:R-:W1:Y:S01]  /*48e0*/  MUFU.EX2 R14, R83 ;  /* 0x00000053000e7308 */ /* 0x000e620000000800 */
[----:B--2---:R-:W-:Y:S01]  /*48f0*/  F2FP.SATFINITE.E4M3.F32.PACK_AB_MERGE_C R154, R0, R7, R6 ;  /* 0x00000007009a723e */ /* 0x004fe20004807006 */
[----:B------:R-:W-:-:S04]  /*4900*/  FADD.FTZ R7, R7, R26 ;  /* 0x0000001a07077221 */ /* 0x000fc80000010000 */
[----:B------:R-:W-:Y:S02]  /*4910*/  FADD.FTZ R0, R0, R7 ;  /* 0x0000000700007221 */ /* 0x000fe40000010000 */
[----:B------:R-:W-:Y:S01]  /*4920*/  MUFU.EX2 R57, R57 ;  /* 0x0000003900397308 */ /* 0x000fe20000000800 */
[----:B0-----:R-:W-:-:S01]  /*4930*/  FADD.FTZ R9, R29, R12 ;  /* 0x0000000c1d097221 */ /* 0x001fc20000010000 */
[----:B------:R-:W-:-:S04]  /*4940*/  FADD.FTZ R3, R3, R0 ;  /* 0x0000000003037221 */ /* 0x000fc80000010000 */
[----:B------:R-:W-:Y:S02]  /*4950*/  FADD.FTZ R3, R32, R3 ;  /* 0x0000000320037221 */ /* 0x000fe40000010000 */
[----:B------:R-:W0:Y:S01]  /*4960*/  MUFU.EX2 R44, R44 ;  /* 0x0000002c002c7308 */ /* 0x000e220000000800 */
[----:B-1----:R-:W-:-:S01]  /*4970*/  FADD.FTZ R6, R14, R9 ;  /* 0x000000090e067221 */ /* 0x002fc20000010000 */
[----:B------:R-:W-:Y:S01]  /*4980*/  VIADD R9, R89, 0xfffffffe ;  /* 0xfffffffe59097836 */ /* 0x000fe20000000000 */
[----:B0-----:R-:W-:Y:S02]  /*4990*/  F2FP.SATFINITE.E4M3.F32.PACK_AB_MERGE_C R7, R44, R57, RZ ;  /* 0x000000392c07723e */ /* 0x001fe400048070ff */
[----:B------:R-:W-:Y:S01]  /*49a0*/  FADD.FTZ R57, R57, R6 ;  /* 0x0000000639397221 */ /* 0x000fe20000010000 */
[----:B------:R-:W-:Y:S01]  /*49b0*/  VIADD R6, R88, UR5 ;  /* 0x0000000558067c36 */ /* 0x000fe20008000000 */
[----:B------:R-:W-:Y:S02]  /*49c0*/  F2FP.SATFINITE.E4M3.F32.PACK_AB_MERGE_C R155, R14, R29, R7 ;  /* 0x0000001d0e9b723e */ /* 0x000fe40004807007 */
[----:B------:R-:W-:-:S01]  /*49d0*/  FADD.FTZ R0, R44, R57 ;  /* 0x000000392c007221 */ /* 0x000fc20000010000 */
[----:B------:R-:W-:Y:S06]  /*49e0*/  @!P6 BRA `(.L_x_1287) ;  /* 0x000000000048e947 */ /* 0x000fec0003800000 */
[C---:B------:R-:W-:Y:S01]  /*49f0*/  ISETP.GT.AND P1, PT, R88.reuse, RZ, PT ;  /* 0x000000ff5800720c */ /* 0x040fe20003f24270 */
[----:B------:R-:W-:-:S12]  /*4a00*/  VIADD R7, R88, 0xffffffff ;  /* 0xffffffff58077836 */ /* 0x000fd80000000000 */
[----:B------:R-:W-:Y:S05]  /*4a10*/  @P1 BRA `(.L_x_1288) ;  /* 0x0000000000201947 */ /* 0x000fea0003800000 */
[----:B------:R-:W0:Y:S01]  /*4a20*/  LDC R10, c[0x0][0x9e4] ;  /* 0x00027900ff0a7b82 */ /* 0x000e220000000800 */
[----:B------:R-:W-:Y:S01]  /*4a30*/  IMAD.MOV R7, RZ, RZ, -R88 ;  /* 0x000000ffff077224 */ /* 0x000fe200078e0a58 */
[----:B0-----:R-:W-:-:S13]  /*4a40*/  ISETP.NE.AND P1, PT, R10, 0x1, PT ;  /* 0x000000010a00780c */ /* 0x001fda0003f25270 */
[----:B------:R-:W0:Y:S02]  /*4a50*/  @P1 LDC.64 R12, c[0x0][0x9e8] ;  /* 0x00027a00ff0c1b82 */ /* 0x000e240000000a00 */
[----:B0-----:R-:W-:-:S05]  /*4a60*/  @P1 IMAD.HI.U32 R8, R7, R12, RZ ;  /* 0x0000000c07081227 */ /* 0x001fca00078e00ff */
[----:B------:R-:W-:-:S04]  /*4a70*/  @P1 SHF.R.U32.HI R7, RZ, R13, R8 ;  /* 0x0000000dff071219 */ /* 0x000fc80000011608 */
[----:B------:R-:W-:Y:S01]  /*4a80*/  LOP3.LUT R7, RZ, R7, RZ, 0x33, !PT ;  /* 0x00000007ff077212 */ /* 0x000fe200078e33ff */
[----:B------:R-:W-:Y:S06]  /*4a90*/  BRA `(.L_x_1289) ;  /* 0x0000000000147947 */ /* 0x000fec0003800000 */
.L_x_1288:
[----:B------:R-:W0:Y:S02]  /*4aa0*/  LDC R10, c[0x0][0x9e4] ;  /* 0x00027900ff0a7b82 */ /* 0x000e240000000800 */
[----:B0-----:R-:W-:-:S13]  /*4ab0*/  ISETP.NE.AND P1, PT, R10, 0x1, PT ;  /* 0x000000010a00780c */ /* 0x001fda0003f25270 */
[----:B------:R-:W0:Y:S02]  /*4ac0*/  @P1 LDC.64 R12, c[0x0][0x9e8] ;  /* 0x00027a00ff0c1b82 */ /* 0x000e240000000a00 */
[----:B0-----:R-:W-:-:S05]  /*4ad0*/  @P1 IMAD.HI.U32 R8, R7, R12, RZ ;  /* 0x0000000c07081227 */ /* 0x001fca00078e00ff */
[----:B------:R-:W-:-:S07]  /*4ae0*/  @P1 SHF.R.U32.HI R7, RZ, R13, R8 ;  /* 0x0000000dff071219 */ /* 0x000fce0000011608 */
.L_x_1289:
[----:B------:R-:W-:-:S05]  /*4af0*/  IMAD R7, R7, R10, R10 ;  /* 0x0000000a07077224 */ /* 0x000fca00078e020a */
[----:B------:R-:W-:-:S07]  /*4b00*/  VIMNMX R6, R6, R7, PT ;  /* 0x0000000706067248 */ /* 0x000fce0003fe0100 */
.L_x_1287:
        /* <DEDUP_REMOVED lines=46> */
.L_x_1309:
[----:B------:R-:W-:Y:S01]  /*4df0*/  ISETP.NE.AND P2, PT, RZ, UR39, PT ;  /* 0x00000027ff007c0c */ /* 0x000fe2000bf45270 */
[----:B------:R-:W-:-:S04]  /*4e00*/  UISETP.NE.AND UP0, UPT, UR27, 0x1, UPT ;  /* 0x000000011b00788c */ /* 0x000fc8000bf05270 */
[----:B------:R-:W-:-:S04]  /*4e10*/  USEL UR37, URZ, 0x1, UP0 ;  /* 0x000000013f257887 */ /* 0x000fc80008000000 */
[----:B------:R-:W-:-:S04]  /*4e20*/  ULOP3.LUT UR37, UR26, UR37, URZ, 0x3c, !UPT ;  /* 0x000000251a257292 */ /* 0x000fc8000f8e3c3f */
[----:B------:R-:W-:Y:S08]  /*4e30*/  @P2 BRA `(.L_x_1291) ;  /* 0x0000000000382947 */ /* 0x000ff00003800000 */
[----:B------:R-:W-:Y:S05]  /*4e40*/  @!P0 BRA `(.L_x_1292) ;  /* 0x0000000000048947 */ /* 0x000fea0003800000 */
[----:B------:R-:W-:Y:S01]  /*4e50*/  BPT.TRAP 0x1 ;  /* 0x000000040000795c */ /* 0x000fe20000300000 */
.L_x_1292:
        /* <DEDUP_REMOVED lines=9> */
.L_x_1293:
[----:B-1----:R-:W-:Y:S05]  /*4ef0*/  @P1 BRA `(.L_x_1291) ;  /* 0x0000000000081947 */ /* 0x002fea0003800000 */
[----:B------:R-:W1:Y:S02]  /*4f00*/  SYNCS.PHASECHK.TRANS64.TRYWAIT P1, [UR4+0x22830], R4 ;  /* 0x02283004ff0075a7 */ /* 0x000e640008020144 */
[----:B-1----:R-:W-:Y:S05]  /*4f10*/  @!P1 BRA `(.L_x_1294) ;  /* 0x0000011000289947 */ /* 0x002fea0003800000 */
.L_x_1291:
[----:B-1----:R-:W1:Y:S01]  /*4f20*/  S2R R5, SR_TID.X ;  /* 0x0000000000057919 */ /* 0x002e620000002100 */
[----:B------:R-:W-:Y:S01]  /*4f30*/  UIADD3 UR36, UR27, 0x1, URZ ;  /* 0x000000011b247890 */ /* 0x000fe2000fffe03f */
[----:B------:R-:W-:Y:S01]  /*4f40*/  UMOV UR4, UR24 ;  /* 0x0000001800047c82 */ /* 0x000fe20008000000 */
[----:B------:R-:W-:Y:S02]  /*4f50*/  UMOV UR5, UR25 ;  /* 0x0000001900057c82 */ /* 0x000fe40008000000 */
[----:B------:R-:W-:Y:S01]  /*4f60*/  UISETP.NE.AND UP0, UPT, UR36, 0x2, UPT ;  /* 0x000000022400788c */ /* 0x000fe2000bf05270 */
[----:B------:R-:W-:Y:S01]  /*4f70*/  UMOV UR7, 0x80000020 ;  /* 0x8000002000077882 */ /* 0x000fe20000000000 */
[----:B------:R-:W-:Y:S02]  /*4f80*/  UMOV UR11, 0x80000020 ;  /* 0x80000020000b7882 */ /* 0x000fe40000000000 */
[----:B------:R-:W-:Y:S01]  /*4f90*/  USEL UR36, UR36, URZ, UP0 ;  /* 0x0000003f24247287 */ /* 0x000fe20008000000 */
[----:B------:R-:W-:Y:S01]  /*4fa0*/  UMOV UR15, 0x80000020 ;  /* 0x80000020000f7882 */ /* 0x000fe20000000000 */
[----:B------:R-:W-:-:S02]  /*4fb0*/  UMOV UR19, 0x80000020 ;  /* 0x8000002000137882 */ /* 0x000fc40000000000 */
[----:B------:R-:W-:Y:S01]  /*4fc0*/  UIMAD UR22, UR36, 0x600, UR32 ;  /* 0x00000600241678a4 */ /* 0x000fe2000f8e0220 */
[----:B------:R-:W-:-:S03]  /*4fd0*/  UMOV UR23, 0x80000020 ;  /* 0x8000002000177882 */ /* 0x000fc60000000000 */
[----:B------:R-:W-:Y:S02]  /*4fe0*/  UIADD3 UR10, UR22, 0x200, URZ ;  /* 0x00000200160a7890 */ /* 0x000fe4000fffe03f */
[----:B------:R-:W-:Y:S02]  /*4ff0*/  UIADD3 UR14, UR22, 0x202, URZ ;  /* 0x00000202160e7890 */ /* 0x000fe4000fffe03f */
[----:B------:R-:W-:Y:S01]  /*5000*/  UMOV UR6, UR22 ;  /* 0x0000001600067c82 */ /* 0x000fe20008000000 */
[----:B------:R-:W-:Y:S01]  /*5010*/  UIADD3 UR18, UR22, 0x400, URZ ;  /* 0x0000040016127890 */ /* 0x000fe2000fffe03f */
[----:B-1----:R-:W-:-:S05]  /*5020*/  SHF.R.U32.HI R5, RZ, 0x7, R5 ;  /* 0x00000007ff057819 */ /* 0x002fca0000011605 */
[----:B0-----:R-:W-:-:S05]  /*5030*/  VIADD R4, R5, 0x8 ;  /* 0x0000000805047836 */ /* 0x001fca0000000000 */
[----:B------:R0:W-:Y:S06]  /*5040*/  BAR.SYNC.DEFER_BLOCKING R4, 0x100 ;  /* 0x000400040000751d */ /* 0x0001ec0000010000 */
[----:B------:R-:W-:-:S06]  /*5050*/  WARPGROUP.ARRIVE ;  /* 0x00000000000079c5 */ /* 0x000fcc0000000000 */
[----:B------:R-:W-:Y:S01]  /*5060*/  QGMMA.64x128x32.F32.E4M3.E4M3 R24, gdesc[UR4], RZ, !UPT, gsb0 ;  /* 0x01e00000041879f3 */ /* 0x000fe2000c0008ff */
[----:B------:R-:W-:Y:S01]  /*5070*/  UIADD3 UR6, UR22, 0x2, URZ ;  /* 0x0000000216067890 */ /* 0x000fe2000fffe03f */
[----:B------:R-:W-:Y:S01]  /*5080*/  UMOV UR4, UR28 ;  /* 0x0000001c00047c82 */ /* 0x000fe20008000000 */
[----:B------:R-:W-:Y:S01]  /*5090*/  UMOV UR5, UR29 ;  /* 0x0000001d00057c82 */ /* 0x000fe20008000000 */
[----:B------:R-:W-:Y:S01]  /*50a0*/  UMOV UR7, 0x80000020 ;  /* 0x8000002000077882 */ /* 0x000fe20000000000 */
[----:B------:R-:W-:Y:S01]  /*50b0*/  UIADD3 UR22, UR22, 0x402, URZ ;  /* 0x0000040216167890 */ /* 0x000fe2000fffe03f */
        /* <DEDUP_REMOVED lines=19> */
.L_x_1296:
[----:B------:R-:W-:Y:S01]  /*51f0*/  ULEA UR4, UR27, UR38, 0x3 ;  /* 0x000000261b047291 */ /* 0x000fe2000f8e183f */
[----:B------:R-:W-:-:S05]  /*5200*/  IMAD.U32 R4, RZ, RZ, UR26 ;  /* 0x0000001aff047e24 */ /* 0x000fca000f8e00ff */
[----:B------:R-:W-:-:S04]  /*5210*/  SHF.L.U32 R4, R4, 0x1f, RZ ;  /* 0x0000001f04047819 */ /* 0x000fc800000006ff */
[----:B------:R0:W1:Y:S01]  /*5220*/  SYNCS.PHASECHK.TRANS64.TRYWAIT P1, [UR4+0x22850], R4 ;  /* 0x02285004ff0075a7 */ /* 0x0000620008020144 */
[----:B------:R-:W-:Y:S05]  /*5230*/  @!P0 BRA `(.L_x_1297) ;  /* 0x0000000000048947 */ /* 0x000fea0003800000 */
[----:B------:R-:W-:Y:S01]  /*5240*/  BPT.TRAP 0x1 ;  /* 0x000000040000795c */ /* 0x000fe20000300000 */
.L_x_1297:
[----:B-1----:R-:W-:Y:S05]  /*5250*/  @P1 BRA `(.L_x_1295) ;  /* 0x0000000000081947 */ /* 0x002fea0003800000 */
[----:B------:R-:W1:Y:S02]  /*5260*/  SYNCS.PHASECHK.TRANS64.TRYWAIT P1, [UR4+0x22850], R4 ;  /* 0x02285004ff0075a7 */ /* 0x000e640008020144 */
[----:B-1----:R-:W-:Y:S05]  /*5270*/  @!P1 BRA `(.L_x_1298) ;  /* 0x0000010c00689947 */ /* 0x002fea0003800000 */
.L_x_1295:
        /* <DEDUP_REMOVED lines=19> */
[----:B------:R-:W-:Y:S01]  /*53b0*/  UIADD3 UR4, UR4, 0x6, URZ ;  /* 0x0000000604047890 */ /* 0x000fe2000fffe03f */
[----:B------:R-:W-:Y:S02]  /*53c0*/  WARPGROUP.DEPBAR.LE gsb0, 0x0 ;  /* 0x00008000000079c5 */ /* 0x000fe40000010000 */
[----:B------:R-:W-:-:S06]  /*53d0*/  WARPGROUP.ARRIVE ;  /* 0x00000000000079c5 */ /* 0x000fcc0000000000 */
[----:B------:R-:W-:Y:S01]  /*53e0*/  QGMMA.64x128x32.F32.E4M3.E4M3 R88, R156, gdesc[UR4], R88, gsb0 ;  /* 0x01e000049c587df3 */ /* 0x000fe20008000858 */
[----:B------:R-:W-:Y:S01]  /*53f0*/  UMOV UR6, UR4 ;  /* 0x0000000400067c82 */ /* 0x000fe20008000000 */
        /* <DEDUP_REMOVED lines=8> */
.L_x_1299:
[----:B0-----:R-:W2:Y:S01]  /*5480*/  LDL R4, [R1] ;  /* 0x0000000001047983 */ /* 0x001ea20000100800 */
[----:B------:R-:W-:Y:S01]  /*5490*/  ISETP.NE.AND P1, PT, R178, 0x1, PT ;  /* 0x00000001b200780c */ /* 0x000fe20003f25270 */
[----:B------:R-:W-:Y:S01]  /*54a0*/  ULEA UR4, UR36, UR38, 0x3 ;  /* 0x0000002624047291 */ /* 0x000fe2000f8e183f */
[----:B------:R-:W-:-:S03]  /*54b0*/  IMAD.SHL.U32 R154, R9, 0x80, RZ ;  /* 0x00000080099a7824 */ /* 0x000fc600078e00ff */
[----:B------:R-:W-:-:S04]  /*54c0*/  UIADD3 UR4, UR4, 0x22840, URZ ;  /* 0x0002284004047890 */ /* 0x000fc8000fffe03f */
[----:B------:R-:W-:-:S04]  /*54d0*/  UPRMT UR4, UR40, 0x654, UR4 ;  /* 0x0000065428047896 */ /* 0x000fc80008000004 */
[----:B------:R-:W0:Y:S08]  /*54e0*/  @P1 LDC R5, c[0x0][0x44c] ;  /* 0x00011300ff051b82 */ /* 0x000e300000000800 */
[----:B------:R-:W1:Y:S01]  /*54f0*/  @P1 LDC R10, c[0x0][0x450] ;  /* 0x00011400ff0a1b82 */ /* 0x000e620000000800 */
[----:B------:R-:W-:Y:S01]  /*5500*/  SYNCS.ARRIVE.TRANS64.RED.A1T0 RZ, [UR4], RZ ;  /* 0x000000ffffff79a7 */ /* 0x000fe20008100404 */
[----:B------:R-:W-:Y:S01]  /*5510*/  ULOP3.LUT UR4, URZ, UR30, URZ, 0x33, !UPT ;  /* 0x0000001e3f047292 */ /* 0x000fe2000f8e333f */
[----:B--2---:R-:W-:Y:S01]  /*5520*/  LOP3.LUT P5, RZ, R4, 0x1, RZ, 0xc0, !PT ;  /* 0x0000000104ff7812 */ /* 0x004fe200078ac0ff */
[----:B------:R-:W-:-:S04]  /*5530*/  IMAD.IADD R4, R168, 0x1, R19 ;  /* 0x00000001a8047824 */ /* 0x000fc800078e0213 */
[----:B0-----:R-:W-:-:S05]  /*5540*/  @P1 IMAD.HI.U32 R5, R4, R5, RZ ;  /* 0x0000000504051227 */ /* 0x001fca00078e00ff */
[----:B-1----:R-:W-:Y:S02]  /*5550*/  @P1 SHF.R.U32.HI R4, RZ, R10, R5 ;  /* 0x0000000aff041219 */ /* 0x002fe40000011605 */
[----:B------:R-:W-:-:S03]  /*5560*/  IADD3 R5, -R154, 0x1, RZ ;  /* 0x000000019a057810 */ /* 0x000fc60007ffe1ff */
[----:B------:R-:W0:Y:S02]  /*5570*/  SHFL.IDX PT, R11, R4, RZ, 0x1c1f ;  /* 0x001c1fff040b7589 */ /* 0x000e2400000e0000 */
[----:B------:R-:W-:-:S05]  /*5580*/  IMAD R5, R18, -0x2, R5 ;  /* 0xfffffffe12057824 */ /* 0x000fca00078e0205 */
[----:B------:R-:W-:-:S05]  /*5590*/  IADD3 R5, -R17, R5, R16 ;  /* 0x0000000511057210 */ /* 0x000fca0007ffe110 */
[C---:B------:R-:W-:Y:S02]  /*55a0*/  VIADD R156, R5.reuse, UR33 ;  /* 0x00000021059c7c36 */ /* 0x040fe40008000000 */
[----:B------:R-:W-:Y:S02]  /*55b0*/  VIADD R158, R5, UR4 ;  /* 0x00000004059e7c36 */ /* 0x000fe40008000000 */
[--C-:B0-----:R-:W-:Y:S02]  /*55c0*/  IMAD.IADD R5, R156, 0x1, R11.reuse ;  /* 0x000000019c057824 */ /* 0x101fe400078e020b */
[----:B------:R-:W-:Y:S01]  /*55d0*/  IMAD.IADD R10, R158, 0x1, R11 ;  /* 0x000000019e0a7824 */ /* 0x000fe200078e020b */
[----:B------:R-:W-:Y:S06]  /*55e0*/  @!P5 BRA `(.L_x_1300) ;  /* 0x000000000058d947 */ /* 0x000fec0003800000 */
[----:B------:R-:W-:Y:S01]  /*55f0*/  IADD3 R11, -R17, R16, R11 ;  /* 0x00000010110b7210 */ /* 0x000fe20007ffe10b */
[----:B------:R-:W-:Y:S03]  /*5600*/  BSSY B0, `(.L_x_1301) ;  /* 0x0000010000007945 */ /* 0x000fe60003800000 */
        /* <DEDUP_REMOVED lines=10> */
.L_x_1302:
[----:B------:R-:W-:-:S05]  /*56b0*/  IMAD.U32 R14, RZ, RZ, UR31 ;  /* 0x0000001fff0e7e24 */ /* 0x000fca000f8e00ff */
[----:B------:R-:W-:-:S13]  /*56c0*/  ISETP.NE.AND P1, PT, R14, 0x1, PT ;  /* 0x000000010e00780c */ /* 0x000fda0003f25270 */
[----:B------:R-:W0:Y:S02]  /*56d0*/  @P1 LDC.64 R12, c[0x0][0x9e8] ;  /* 0x00027a00ff0c1b82 */ /* 0x000e240000000a00 */
[----:B0-----:R-:W-:-:S05]  /*56e0*/  @P1 IMAD.HI.U32 R12, R11, R12, RZ ;  /* 0x0000000c0b0c1227 */ /* 0x001fca00078e00ff */
[----:B------:R-:W-:-:S07]  /*56f0*/  @P1 SHF.R.U32.HI R11, RZ, R13, R12 ;  /* 0x0000000dff0b1219 */ /* 0x000fce000001160c */
.L_x_1303:
[----:B------:R-:W-:Y:S05]  /*5700*/  BSYNC B0 ;  /* 0x0000000000007941 */ /* 0x000fea0003800000 */
.L_x_1301:
[----:B------:R-:W-:-:S04]  /*5710*/  IMAD R11, R11, R14, -R154 ;  /* 0x0000000e0b0b7224 */ /* 0x000fc800078e0a9a */
[----:B------:R-:W-:-:S05]  /*5720*/  IMAD R11, R18, -0x2, R11 ;  /* 0xfffffffe120b7824 */ /* 0x000fca00078e020b */
[----:B------:R-:W-:Y:S02]  /*5730*/  VIADDMNMX R5, R11, R14, R5, PT ;  /* 0x0000000e0b057246 */ /* 0x000fe40003800105 */
[----:B------:R-:W-:-:S07]  /*5740*/  VIMNMX R10, R10, R11, !PT ;  /* 0x0000000b0a0a7248 */ /* 0x000fce0007fe0100 */
.L_x_1300:
[----:B------:R-:W-:-:S04]  /*5750*/  ISETP.GT.AND P1, PT, R9, -0x1, PT ;  /* 0xffffffff0900780c */ /* 0x000fc80003f24270 */
[C---:B------:R-:W-:Y:S02]  /*5760*/  ISETP.GT.AND P3, PT, R10.reuse, RZ, P1 ;  /* 0x000000ff0a00720c */ /* 0x040fe40000f64270 */
[----:B------:R-:W-:Y:S02]  /*5770*/  ISETP.GT.AND P4, PT, R10, 0x1, P1 ;  /* 0x000000010a00780c */ /* 0x000fe40000f84270 */
[C---:B------:R-:W-:Y:S02]  /*5780*/  ISETP.LT.OR P3, PT, R5.reuse, 0x1, P3 ;  /* 0x000000010500780c */ /* 0x040fe40001f61670 */
[----:B------:R-:W-:Y:S02]  /*5790*/  ISETP.LT.OR P4, PT, R5, 0x2, P4 ;  /* 0x000000020500780c */ /* 0x000fe40002781670 */
[----:B------:R-:W-:Y:S02]  /*57a0*/  FSEL R163, R24, -INF , !P3 ;  /* 0xff80000018a37808 */ /* 0x000fe40005800000 */
[----:B------:R-:W-:-:S02]  /*57b0*/  FSEL R152, R25, -INF , !P4 ;  /* 0xff80000019987808 */ /* 0x000fc40006000000 */
[C---:B------:R-:W-:Y:S02]  /*57c0*/  ISETP.GT.AND P2, PT, R10.reuse, 0x8, P1 ;  /* 0x000000080a00780c */ /* 0x040fe40000f44270 */
[C---:B------:R-:W-:Y:S02]  /*57d0*/  ISETP.GT.AND P3, PT, R10.reuse, 0x9, P1 ;  /* 0x000000090a00780c */ /* 0x040fe40000f64270 */
[----:B------:R-:W-:Y:S02]  /*57e0*/  ISETP.GT.AND P4, PT, R10, 0x10, P1 ;  /* 0x000000100a00780c */ /* 0x000fe40000f84270 */
[C---:B------:R-:W-:Y:S02]  /*57f0*/  ISETP.LT.OR P2, PT, R5.reuse, 0x9, P2 ;  /* 0x000000090500780c */ /* 0x040fe40001741670 */
[C---:B------:R-:W-:Y:S02]  /*5800*/  ISETP.LT.OR P3, PT, R5.reuse, 0xa, P3 ;  /* 0x0000000a0500780c */ /* 0x040fe40001f61670 */
[----:B------:R-:W-:-:S02]  /*5810*/  ISETP.LT.OR P4, PT, R5, 0x11, P4 ;  /* 0x000000110500780c */ /* 0x000fc40002781670 */
[----:B------:R-:W-:Y:S02]  /*5820*/  FSEL R12, R28, -INF , !P2 ;  /* 0xff8000001c0c7808 */ /* 0x000fe40005000000 */
[----:B------:R-:W-:Y:S02]  /*5830*/  FSEL R24, R29, -INF , !P3 ;  /* 0xff8000001d187808 */ /* 0x000fe40005800000 */
[----:B------:R-:W-:Y:S02]  /*5840*/  FSEL R14, R32, -INF , !P4 ;  /* 0xff800000200e7808 */ /* 0x000fe40006000000 */
[C---:B------:R-:W-:Y:S02]  /*5850*/  ISETP.GT.AND P2, PT, R10.reuse, 0x11, P1 ;  /* 0x000000110a00780c */ /* 0x040fe40000f44270 */
[C---:B------:R-:W-:Y:S02]  /*5860*/  ISETP.GT.AND P3, PT, R10.reuse, 0x18, P1 ;  /* 0x000000180a00780c */ /* 0x040fe40000f64270 */
[----:B------:R-:W-:-:S02]  /*5870*/  ISETP.GT.AND P4, PT, R10, 0x19, P1 ;  /* 0x000000190a00780c */ /* 0x000fc40000f84270 */
[C---:B------:R-:W-:Y:S02]  /*5880*/  ISETP.LT.OR P2, PT, R5.reuse, 0x12, P2 ;  /* 0x000000120500780c */ /* 0x040fe40001741670 */
[C---:B------:R-:W-:Y:S02]  /*5890*/  ISETP.LT.OR P3, PT, R5.reuse, 0x19, P3 ;  /* 0x000000190500780c */ /* 0x040fe40001f61670 */
[----:B------:R-:W-:Y:S02]  /*58a0*/  ISETP.LT.OR P4, PT, R5, 0x1a, P4 ;  /* 0x0000001a0500780c */ /* 0x000fe40002781670 */
[----:B------:R-:W-:Y:S02]  /*58b0*/  FSEL R20, R33, -INF , !P2 ;  /* 0xff80000021147808 */ /* 0x000fe40005000000 */
[----:B------:R-:W-:Y:S01]  /*58c0*/  FSEL R197, R36, -INF , !P3 ;  /* 0xff80000024c57808 */ /* 0x000fe20005800000 */
[----:B------:R-:W0:Y:S01]  /*58d0*/  SHFL.IDX PT, R33, R4, 0x1, 0x1c1f ;  /* 0x003c1f0004217f89 */ /* 0x000e2200000e0000 */
        /* <DEDUP_REMOVED lines=11> */
[----:B------:R-:W-:Y:S01]  /*5990*/  ISETP.GT.AND P3, PT, R10, 0x30, P1 ;  /* 0x000000300a00780c */ /* 0x000fe20000f64270 */
[--C-:B0-----:R-:W-:Y:S01]  /*59a0*/  IMAD.IADD R28, R156, 0x1, R33.reuse ;  /* 0x000000019c1c7824 */ /* 0x101fe200078e0221 */
[----:B------:R-:W-:Y:S01]  /*59b0*/  ISETP.GT.AND P4, PT, R10, 0x31, P1 ;  /* 0x000000310a00780c */ /* 0x000fe20000f84270 */
[----:B------:R-:W-:Y:S01]  /*59c0*/  IMAD.IADD R32, R158, 0x1, R33 ;  /* 0x000000019e207824 */ /* 0x000fe200078e0221 */
[----:B------:R-:W-:-:S02]  /*59d0*/  ISETP.LT.OR P2, PT, R5, 0x2a, P2 ;  /* 0x0000002a0500780c */ /* 0x000fc40001741670 */
[C---:B------:R-:W-:Y:S02]  /*59e0*/  ISETP.LT.OR P3, PT, R5.reuse, 0x31, P3 ;  /* 0x000000310500780c */ /* 0x040fe40001f61670 */
[----:B------:R-:W-:Y:S02]  /*59f0*/  ISETP.LT.OR P4, PT, R5, 0x32, P4 ;  /* 0x000000320500780c */ /* 0x000fe40002781670 */
[----:B------:R-:W-:Y:S02]  /*5a00*/  FSEL R167, R45, -INF , !P2 ;  /* 0xff8000002da77808 */ /* 0x000fe40005000000 */
[----:B------:R-:W-:Y:S02]  /*5a10*/  FSEL R161, R48, -INF , !P3 ;  /* 0xff80000030a17808 */ /* 0x000fe40005800000 */
[----:B------:R-:W-:Y:S02]  /*5a20*/  FSEL R159, R49, -INF , !P4 ;  /* 0xff800000319f7808 */ /* 0x000fe40006000000 */
[----:B------:R-:W-:-:S02]  /*5a30*/  ISETP.GT.AND P2, PT, R10, 0x38, P1 ;  /* 0x000000380a00780c */ /* 0x000fc40000f44270 */
[C---:B------:R-:W-:Y:S02]  /*5a40*/  ISETP.GT.AND P3, PT, R10.reuse, 0x39, P1 ;  /* 0x000000390a00780c */ /* 0x040fe40000f64270 */
[----:B------:R-:W-:Y:S02]  /*5a50*/  ISETP.GT.AND P4, PT, R10, 0x40, P1 ;  /* 0x000000400a00780c */ /* 0x000fe40000f84270 */
[C---:B------:R-:W-:Y:S02]  /*5a60*/  ISETP.LT.OR P2, PT, R5.reuse, 0x39, P2 ;  /* 0x000000390500780c */ /* 0x040fe40001741670 */
[C---:B------:R-:W-:Y:S02]  /*5a70*/  ISETP.LT.OR P3, PT, R5.reuse, 0x3a, P3 ;  /* 0x0000003a0500780c */ /* 0x040fe40001f61670 */
[----:B------:R-:W-:Y:S02]  /*5a80*/  ISETP.LT.OR P4, PT, R5, 0x41, P4 ;  /* 0x000000410500780c */ /* 0x000fe40002781670 */
[----:B------:R-:W-:-:S02]  /*5a90*/  FSEL R157, R52, -INF , !P2 ;  /* 0xff800000349d7808 */ /* 0x000fc40005000000 */
[----:B------:R-:W-:Y:S02]  /*5aa0*/  FSEL R155, R53, -INF , !P3 ;  /* 0xff800000359b7808 */ /* 0x000fe40005800000 */
[----:B------:R-:W-:Y:S02]  /*5ab0*/  FSEL R153, R56, -INF , !P4 ;  /* 0xff80000038997808 */ /* 0x000fe40006000000 */
[C---:B------:R-:W-:Y:S02]  /*5ac0*/  ISETP.GT.AND P2, PT, R10.reuse, 0x41, P1 ;  /* 0x000000410a00780c */ /* 0x040fe40000f44270 */
[C---:B------:R-:W-:Y:S02]  /*5ad0*/  ISETP.GT.AND P3, PT, R10.reuse, 0x48, P1 ;  /* 0x000000480a00780c */ /* 0x040fe40000f64270 */
[----:B------:R-:W-:Y:S02]  /*5ae0*/  ISETP.GT.AND P4, PT, R10, 0x49, P1 ;  /* 0x000000490a00780c */ /* 0x000fe40000f84270 */
        /* <DEDUP_REMOVED lines=41> */
[----:B------:R-:W-:Y:S01]  /*5d80*/  FSEL R85, R85, -INF , !P4 ;  /* 0xff80000055557808 */ /* 0x000fe20006000000 */
        /* <DEDUP_REMOVED lines=13> */
.L_x_1306:
[----:B------:R-:W-:-:S05]  /*5e60*/  IMAD.U32 R10, RZ, RZ, UR31 ;  /* 0x0000001fff0a7e24 */ /* 0x000fca000f8e00ff */
[----:B------:R-:W-:-:S13]  /*5e70*/  ISETP.NE.AND P2, PT, R10, 0x1, PT ;  /* 0x000000010a00780c */ /* 0x000fda0003f45270 */
[----:B------:R-:W0:Y:S02]  /*5e80*/  @P2 LDC.64 R4, c[0x0][0x9e8] ;  /* 0x00027a00ff042b82 */ /* 0x000e240000000a00 */
[----:B0-----:R-:W-:-:S05]  /*5e90*/  @P2 IMAD.HI.U32 R4, R33, R4, RZ ;  /* 0x0000000421042227 */ /* 0x001fca00078e00ff */
[----:B------:R-:W-:-:S07]  /*5ea0*/  @P2 SHF.R.U32.HI R33, RZ, R5, R4 ;  /* 0x00000005ff212219 */ /* 0x000fce0000011604 */
.L_x_1307:
[----:B------:R-:W-:Y:S05]  /*5eb0*/  BSYNC B0 ;  /* 0x0000000000007941 */ /* 0x000fea0003800000 */
.L_x_1305:
[----:B------:R-:W-:-:S04]  /*5ec0*/  IMAD R33, R33, R10, -R154 ;  /* 0x0000000a21217224 */ /* 0x000fc800078e0a9a */
[----:B------:R-:W-:-:S05]  /*5ed0*/  IMAD R33, R18, -0x2, R33 ;  /* 0xfffffffe12217824 */ /* 0x000fca00078e0221 */
[----:B------:R-:W-:Y:S02]  /*5ee0*/  VIADDMNMX R28, R33, R10, R28, PT ;  /* 0x0000000a211c7246 */ /* 0x000fe4000380011c */
[----:B------:R-:W-:-:S07]  /*5ef0*/  VIMNMX R32, R32, R33, !PT ;  /* 0x0000002120207248 */ /* 0x000fce0007fe0100 */
.L_x_1304:
        /* <DEDUP_REMOVED lines=17> */
[----:B------:R-:W-:-:S02]  /*6010*/  ISETP.GT.AND P3, PT, R32, 0x1, P1 ;  /* 0x000000012000780c */ /* 0x000fc40000f64270 */
        /* <DEDUP_REMOVED lines=9> */
[C---:B------:R-:W-:Y:S02]  /*60b0*/  ISETP.LT.OR P2, PT, R28.reuse, 0x22, P2 ;  /* 0x000000221c00780c */ /* 0x040fe40001741670 */
[----:B------:R-:W-:Y:S02]  /*60c0*/  FMNMX.FTZ R4, R157, R4, !PT ;  /* 0x000000049d047209 */ /* 0x000fe40007810000 */
[----:B------:R-:W-:-:S02]  /*60d0*/  ISETP.LT.OR P4, PT, R28, 0x9, P4 ;  /* 0x000000091c00780c */ /* 0x000fc40002781670 */
[----:B------:R-:W-:Y:S02]  /*60e0*/  FMNMX.FTZ R4, R155, R4, !PT ;  /* 0x000000049b047209 */ /* 0x000fe40007810000 */
[----:B------:R-:W-:Y:S02]  /*60f0*/  FSEL R27, R27, -INF , !P3 ;  /* 0xff8000001b1b7808 */ /* 0x000fe40005800000 */
[----:B------:R-:W-:Y:S02]  /*6100*/  FMNMX.FTZ R4, R153, R4, !PT ;  /* 0x0000000499047209 */ /* 0x000fe40007810000 */
[----:B------:R-:W-:Y:S02]  /*6110*/  ISETP.GT.AND P3, PT, R32, 0x10, P1 ;  /* 0x000000102000780c */ /* 0x000fe40000f64270 */
[----:B------:R-:W-:Y:S02]  /*6120*/  FMNMX.FTZ R4, R57, R4, !PT ;  /* 0x0000000439047209 */ /* 0x000fe40007810000 */
[----:B------:R-:W-:-:S02]  /*6130*/  FSEL R165, R43, -INF , !P2 ;  /* 0xff8000002ba57808 */ /* 0x000fc40005000000 */
[----:B------:R-:W-:Y:S02]  /*6140*/  FMNMX.FTZ R4, R53, R4, !PT ;  /* 0x0000000435047209 */ /* 0x000fe40007810000 */
[----:B------:R-:W-:Y:S02]  /*6150*/  ISETP.GT.AND P2, PT, R32, RZ, P1 ;  /* 0x000000ff2000720c */ /* 0x000fe40000f44270 */
        /* <DEDUP_REMOVED lines=16> */
[----:B------:R-:W-:-:S04]  /*6260*/  FMNMX.FTZ R4, R77, R4, !PT ;  /* 0x000000044d047209 */ /* 0x000fc80007810000 */
[----:B------:R-:W-:-:S04]  /*6270*/  FMNMX.FTZ R4, R25, R4, !PT ;  /* 0x0000000419047209 */ /* 0x000fc80007810000 */
[----:B------:R-:W-:-:S04]  /*6280*/  FMNMX.FTZ R4, R81, R4, !PT ;  /* 0x0000000451047209 */ /* 0x000fc80007810000 */
[----:B------:R-:W-:-:S04]  /*6290*/  FMNMX.FTZ R4, R29, R4, !PT ;  /* 0x000000041d047209 */ /* 0x000fc80007810000 */
[----:B------:R-:W-:-:S05]  /*62a0*/  FMNMX.FTZ R5, R85, R4, !PT ;  /* 0x0000000455057209 */ /* 0x000fca0007810000 */
[----:B------:R-:W0:Y:S02]  /*62b0*/  SHFL.BFLY PT, R4, R5, 0x2, 0x1f ;  /* 0x0c401f0005047f89 */ /* 0x000e2400000e0000 */
[----:B0-----:R-:W-:-:S05]  /*62c0*/  FMNMX.FTZ R10, R5, R4, !PT ;  /* 0x00000004050a7209 */ /* 0x001fca0007810000 */
[----:B------:R-:W0:Y:S02]  /*62d0*/  SHFL.BFLY PT, R33, R10, 0x1, 0x1f ;  /* 0x0c201f000a217f89 */ /* 0x000e2400000e0000 */
[----:B0-----:R-:W-:Y:S02]  /*62e0*/  FMNMX.FTZ R4, R10, R33, !PT ;  /* 0x000000210a047209 */ /* 0x001fe40007810000 */
[----:B------:R-:W-:Y:S02]  /*62f0*/  FSEL R33, R30, -INF , !P4 ;  /* 0xff8000001e217808 */ /* 0x000fe40006000000 */
[----:B------:R-:W-:Y:S01]  /*6300*/  FSETP.NEU.FTZ.AND P4, PT, R4, -INF , PT ;  /* 0xff8000000400780b */ /* 0x000fe20003f9d000 */
[----:B------:R-:W-:-:S01]  /*6310*/  FFMA.FTZ R5, R2, R4, -8 ;  /* 0xc100000002057423 */ /* 0x000fc20000010004 */
[----:B------:R-:W-:Y:S02]  /*6320*/  FSEL R30, R26, -INF , !P2 ;  /* 0xff8000001a1e7808 */ /* 0x000fe40005000000 */
[----:B------:R-:W-:-:S02]  /*6330*/  ISETP.GT.AND P2, PT, R32, 0x30, P1 ;  /* 0x000000302000780c */ /* 0x000fc40000f44270 */
[----:B------:R-:W-:Y:S02]  /*6340*/  FSEL R5, R5, RZ, P4 ;  /* 0x000000ff05057208 */ /* 0x000fe40002000000 */
[----:B------:R-:W-:-:S03]  /*6350*/  ISETP.LT.OR P2, PT, R28, 0x31, P2 ;  /* 0x000000311c00780c */ /* 0x000fc60001741670 */
[--C-:B------:R-:W-:Y:S01]  /*6360*/  FFMA.FTZ R43, R2, R24, -R5.reuse ;  /* 0x00000018022b7223 */ /* 0x100fe20000010805 */
[----:B------:R-:W-:Y:S01]  /*6370*/  FMNMX.FTZ R24, R30, R7, !PT ;  /* 0x000000071e187209 */ /* 0x000fe20007810000 */
[--C-:B------:R-:W-:Y:S01]  /*6380*/  FFMA.FTZ R10, R2, R163, -R5.reuse ;  /* 0x000000a3020a7223 */ /* 0x100fe20000010805 */
[----:B------:R-:W-:Y:S01]  /*6390*/  FSEL R163, R42, -INF , !P3 ;  /* 0xff8000002aa37808 */ /* 0x000fe20005800000 */
[C-C-:B------:R-:W-:Y:S01]  /*63a0*/  FFMA.FTZ R34, R2.reuse, R191, -R5.reuse ;  /* 0x000000bf02227223 */ /* 0x140fe20000010805 */
[----:B------:R-:W-:Y:S01]  /*63b0*/  FMNMX.FTZ R24, R27, R24, !PT ;  /* 0x000000181b187209 */ /* 0x000fe20007810000 */
[--C-:B------:R-:W-:Y:S01]  /*63c0*/  FFMA.FTZ R49, R2, R193, -R5.reuse ;  /* 0x000000c102317223 */ /* 0x100fe20000010805 */
[----:B------:R-:W-:Y:S01]  /*63d0*/  ISETP.GT.AND P3, PT, R32, 0x28, P1 ;  /* 0x000000282000780c */ /* 0x000fe20000f64270 */
[C-C-:B------:R-:W-:Y:S01]  /*63e0*/  FFMA.FTZ R38, R2.reuse, R161, -R5.reuse ;  /* 0x000000a102267223 */ /* 0x140fe20000010805 */
[----:B------:R-:W-:Y:S01]  /*63f0*/  FMNMX.FTZ R24, R33, R24, !PT ;  /* 0x0000001821187209 */ /* 0x000fe20007810000 */
[--C-:B------:R-:W-:Y:S01]  /*6400*/  FFMA.FTZ R185, R2, R185, -R5.reuse ;  /* 0x000000b902b97223 */ /* 0x100fe20000010805 */
[----:B------:R-:W-:Y:S01]  /*6410*/  ISETP.LT.OR P3, PT, R28, 0x29, P3 ;  /* 0x000000291c00780c */ /* 0x000fe20001f61670 */
[C-C-:B------:R-:W-:Y:S01]  /*6420*/  FFMA.FTZ R40, R2.reuse, R157, -R5.reuse ;  /* 0x0000009d02287223 */ /* 0x140fe20000010805 */
        /* <DEDUP_REMOVED lines=15> */
[C-C-:B------:R-:W-:Y:S01]  /*6520*/  FFMA.FTZ R47, R2.reuse, R20, -R5.reuse ;  /* 0x00000014022f7223 */ /* 0x140fe20000010805 */
[----:B------:R-:W-:Y:S01]  /*6530*/  FMNMX.FTZ R26, R45, R24, !PT ;  /* 0x000000182d1a7209 */ /* 0x000fe20007810000 */
[--C-:B------:R-:W-:Y:S01]  /*6540*/  FFMA.FTZ R20, R2, R197, -R5.reuse ;  /* 0x000000c502147223 */ /* 0x100fe20000010805 */
[----:B------:R-:W-:Y:S01]  /*6550*/  ISETP.GT.AND P3, PT, R32, 0x31, P1 ;  /* 0x000000312000780c */ /* 0x000fe20000f64270 */
[----:B------:R0:W-:Y:S01]  /*6560*/  MUFU.EX2 R24, R34 ;  /* 0x0000002200187308 */ /* 0x0001e20000000800 */
[----:B------:R-:W-:Y:S01]  /*6570*/  FMNMX.FTZ R26, R163, R26, !PT ;  /* 0x0000001aa31a7209 */ /* 0x000fe20007810000 */
[--C-:B------:R-:W-:Y:S01]  /*6580*/  FFMA.FTZ R11, R2, R11, -R5.reuse ;  /* 0x0000000b020b7223 */ /* 0x100fe20000010805 */
[----:B------:R-:W-:Y:S01]  /*6590*/  FSEL R199, R50, -INF , !P2 ;  /* 0xff80000032c77808 */ /* 0x000fe20005000000 */
[--C-:B------:R-:W-:Y:S01]  /*65a0*/  FFMA.FTZ R13, R2, R13, -R5.reuse ;  /* 0x0000000d020d7223 */ /* 0x100fe20000010805 */
[----:B------:R-:W-:Y:S01]  /*65b0*/  ISETP.GT.AND P2, PT, R32, 0x38, P1 ;  /* 0x000000382000780c */ /* 0x000fe20000f44270 */
[--C-:B------:R-:W-:Y:S01]  /*65c0*/  FFMA.FTZ R15, R2, R15, -R5.reuse ;  /* 0x0000000f020f7223 */ /* 0x100fe20000010805 */
[----:B------:R-:W-:Y:S01]  /*65d0*/  ISETP.LT.OR P3, PT, R28, 0x32, P3 ;  /* 0x000000321c00780c */ /* 0x000fe20001f61670 */
[C-C-:B------:R-:W-:Y:S01]  /*65e0*/  FFMA.FTZ R21, R2.reuse, R21, -R5.reuse ;  /* 0x0000001502157223 */ /* 0x140fe20000010805 */
[----:B------:R-:W-:Y:S01]  /*65f0*/  FMNMX.FTZ R26, R165, R26, !PT ;  /* 0x0000001aa51a7209 */ /* 0x000fe20007810000 */
[--C-:B------:R-:W-:Y:S01]  /*6600*/  FFMA.FTZ R25, R2, R25, -R5.reuse ;  /* 0x0000001902197223 */ /* 0x100fe20000010805 */
[----:B------:R-:W-:Y:S01]  /*6610*/  ISETP.LT.OR P2, PT, R28, 0x39, P2 ;  /* 0x000000391c00780c */ /* 0x000fe20001741670 */
[C-C-:B------:R-:W-:Y:S01]  /*6620*/  FFMA.FTZ R46, R2.reuse, R81, -R5.reuse ;  /* 0x00000051022e7223 */ /* 0x140fe20000010805 */
[----:B------:R-:W-:Y:S01]  /*6630*/  FSEL R197, R51, -INF , !P3 ;  /* 0xff80000033c57808 */ /* 0x000fe20005800000 */
[C-C-:B------:R-:W-:Y:S01]  /*6640*/  FFMA.FTZ R51, R2.reuse, R189, -R5.reuse ;  /* 0x000000bd02337223 */ /* 0x140fe20000010805 */
[----:B------:R-:W-:Y:S01]  /*6650*/  FMNMX.FTZ R26, R187, R26, !PT ;  /* 0x0000001abb1a7209 */ /* 0x000fe20007810000 */
[--C-:B------:R-:W-:Y:S01]  /*6660*/  FFMA.FTZ R29, R2, R29, -R5.reuse ;  /* 0x0000001d021d7223 */ /* 0x100fe20000010805 */
[----:B------:R-:W-:Y:S01]  /*6670*/  ISETP.GT.AND P3, PT, R32, 0x39, P1 ;  /* 0x000000392000780c */ /* 0x000fe20000f64270 */
[----:B------:R-:W-:Y:S01]  /*6680*/  FFMA.FTZ R85, R2, R85, -R5 ;  /* 0x0000005502557223 */ /* 0x000fe20000010805 */
[----:B------:R-:W-:Y:S01]  /*6690*/  FSEL R201, R54, -INF , !P2 ;  /* 0xff80000036c97808 */ /* 0x000fe20005000000 */
[----:B------:R-:W-:Y:S01]  /*66a0*/  MUFU.EX2 R10, R10 ;  /* 0x0000000a000a7308 */ /* 0x000fe20000000800 */
[----:B0-----:R-:W-:-:S02]  /*66b0*/  FMNMX.FTZ R34, R195, R26, !PT ;  /* 0x0000001ac3227209 */ /* 0x001fc40007810000 */
[----:B------:R-:W-:Y:S02]  /*66c0*/  ISETP.GT.AND P2, PT, R32, 0x40, P1 ;  /* 0x000000402000780c */ /* 0x000fe40000f44270 */
[C---:B------:R-:W-:Y:S02]  /*66d0*/  ISETP.LT.OR P3, PT, R28.reuse, 0x3a, P3 ;  /* 0x0000003a1c00780c */ /* 0x040fe40001f61670 */
[----:B------:R-:W-:Y:S01]  /*66e0*/  FMNMX.FTZ R34, R199, R34, !PT ;  /* 0x00000022c7227209 */ /* 0x000fe20007810000 */
[----:B------:R-:W-:Y:S01]  /*66f0*/  MUFU.EX2 R26, R185 ;  /* 0x000000b9001a7308 */ /* 0x000fe20000000800 */
[----:B------:R-:W-:Y:S02]  /*6700*/  ISETP.LT.OR P2, PT, R28, 0x41, P2 ;  /* 0x000000411c00780c */ /* 0x000fe40001741670 */
[----:B------:R-:W-:Y:S02]  /*6710*/  FSEL R55, R55, -INF , !P3 ;  /* 0xff80000037377808 */ /* 0x000fe40005800000 */
[----:B------:R-:W-:-:S02]  /*6720*/  ISETP.GT.AND P3, PT, R32, 0x41, P1 ;  /* 0x000000412000780c */ /* 0x000fc40000f64270 */
[----:B------:R-:W-:Y:S01]  /*6730*/  FMNMX.FTZ R34, R197, R34, !PT ;  /* 0x00000022c5227209 */ /* 0x000fe20007810000 */
[----:B------:R-:W-:Y:S01]  /*6740*/  MUFU.EX2 R39, R152 ;  /* 0x0000009800277308 */ /* 0x000fe20000000800 */
[----:B------:R-:W-:Y:S02]  /*6750*/  FSEL R191, R58, -INF , !P2 ;  /* 0xff8000003abf7808 */ /* 0x000fe40005000000 */
[----:B------:R-:W-:Y:S02]  /*6760*/  ISETP.GT.AND P2, PT, R32, 0x48, P1 ;  /* 0x000000482000780c */ /* 0x000fe40000f44270 */
[C---:B------:R-:W-:Y:S02]  /*6770*/  ISETP.LT.OR P3, PT, R28.reuse, 0x42, P3 ;  /* 0x000000421c00780c */ /* 0x040fe40001f61670 */
[----:B------:R-:W-:Y:S01]  /*6780*/  FMNMX.FTZ R34, R201, R34, !PT ;  /* 0x00000022c9227209 */ /* 0x000fe20007810000 */
[----:B------:R-:W-:Y:S01]  /*6790*/  MUFU.EX2 R12, R12 ;  /* 0x0000000c000c7308 */ /* 0x000fe20000000800 */
[----:B------:R-:W-:-:S02]  /*67a0*/  ISETP.LT.OR P2, PT, R28, 0x49, P2 ;  /* 0x000000491c00780c */ /* 0x000fc40001741670 */
[----:B------:R-:W-:Y:S01]  /*67b0*/  FSEL R189, R59, -INF , !P3 ;  /* 0xff8000003bbd7808 */ /* 0x000fe20005800000 */
[----:B------:R-:W-:-:S01]  /*67c0*/  FFMA.FTZ R59, R2, R167, -R5 ;  /* 0x000000a7023b7223 */ /* 0x000fc20000010805 */
[----:B------:R-:W-:Y:S02]  /*67d0*/  ISETP.GT.AND P3, PT, R32, 0x49, P1 ;  /* 0x000000492000780c */ /* 0x000fe40000f64270 */
[----:B------:R-:W-:Y:S01]  /*67e0*/  FMNMX.FTZ R36, R55, R34, !PT ;  /* 0x0000002237247209 */ /* 0x000fe20007810000 */
[----:B------:R-:W-:Y:S01]  /*67f0*/  MUFU.EX2 R43, R43 ;  /* 0x0000002b002b7308 */ /* 0x000fe20000000800 */
[----:B------:R-:W-:Y:S02]  /*6800*/  FSEL R193, R62, -INF , !P2 ;  /* 0xff8000003ec17808 */ /* 0x000fe40005000000 */
[----:B------:R-:W-:Y:S02]  /*6810*/  ISETP.GT.AND P2, PT, R32, 0x50, P1 ;  /* 0x000000502000780c */ /* 0x000fe40000f44270 */
[----:B------:R-:W-:-:S02]  /*6820*/  ISETP.LT.OR P3, PT, R28, 0x4a, P3 ;  /* 0x0000004a1c00780c */ /* 0x000fc40001f61670 */
[----:B------:R-:W-:Y:S01]  /*6830*/  FMNMX.FTZ R36, R191, R36, !PT ;  /* 0x00000024bf247209 */ /* 0x000fe20007810000 */
[----:B------:R0:W-:Y:S01]  /*6840*/  MUFU.EX2 R34, R38 ;  /* 0x0000002600227308 */ /* 0x0001e20000000800 */
[----:B------:R-:W-:Y:S02]  /*6850*/  ISETP.LT.OR P2, PT, R28, 0x51, P2 ;  /* 0x000000511c00780c */ /* 0x000fe40001741670 */
[----:B------:R-:W-:Y:S02]  /*6860*/  FSEL R63, R63, -INF , !P3 ;  /* 0xff8000003f3f7808 */ /* 0x000fe40005800000 */
[----:B------:R-:W-:Y:S02]  /*6870*/  ISETP.GT.AND P3, PT, R32, 0x51, P1 ;  /* 0x000000512000780c */ /* 0x000fe40000f64270 */
[----:B------:R-:W-:Y:S01]  /*6880*/  FMNMX.FTZ R36, R189, R36, !PT ;  /* 0x00000024bd247209 */ /* 0x000fe20007810000 */
[----:B------:R-:W-:Y:S01]  /*6890*/  MUFU.EX2 R14, R14 ;  /* 0x0000000e000e7308 */ /* 0x000fe20000000800 */
[----:B------:R-:W-:-:S02]  /*68a0*/  FSEL R167, R66, -INF , !P2 ;  /* 0xff80000042a77808 */ /* 0x000fc40005000000 */
[----:B------:R-:W-:Y:S02]  /*68b0*/  ISETP.GT.AND P2, PT, R32, 0x58, P1 ;  /* 0x000000582000780c */ /* 0x000fe40000f44270 */
[C---:B------:R-:W-:Y:S02]  /*68c0*/  ISETP.LT.OR P3, PT, R28.reuse, 0x52, P3 ;  /* 0x000000521c00780c */ /* 0x040fe40001f61670 */
[----:B------:R-:W-:Y:S01]  /*68d0*/  FMNMX.FTZ R36, R193, R36, !PT ;  /* 0x00000024c1247209 */ /* 0x000fe20007810000 */
[----:B------:R-:W-:Y:S01]  /*68e0*/  MUFU.EX2 R47, R47 ;  /* 0x0000002f002f7308 */ /* 0x000fe20000000800 */
[----:B------:R-:W-:Y:S02]  /*68f0*/  ISETP.LT.OR P2, PT, R28, 0x59, P2 ;  /* 0x000000591c00780c */ /* 0x000fe40001741670 */
[----:B------:R-:W-:Y:S01]  /*6900*/  FSEL R161, R67, -INF , !P3 ;  /* 0xff80000043a17808 */ /* 0x000fe20005800000 */
[----:B------:R-:W-:-:S01]  /*6910*/  FFMA.FTZ R67, R2, R159, -R5 ;  /* 0x0000009f02437223 */ /* 0x000fc20000010805 */
[----:B0-----:R-:W-:-:S02]  /*6920*/  FMNMX.FTZ R38, R63, R36, !PT ;  /* 0x000000243f267209 */ /* 0x001fc40007810000 */
[----:B------:R-:W-:Y:S01]  /*6930*/  ISETP.GT.AND P3, PT, R32, 0x59, P1 ;  /* 0x000000592000780c */ /* 0x000fe20000f64270 */
[----:B------:R0:W-:Y:S01]  /*6940*/  MUFU.EX2 R36, R40 ;  /* 0x0000002800247308 */ /* 0x0001e20000000800 */
[----:B------:R-:W-:Y:S02]  /*6950*/  FSEL R185, R70, -INF , !P2 ;  /* 0xff80000046b97808 */ /* 0x000fe40005000000 */
[----:B------:R-:W-:Y:S02]  /*6960*/  FMNMX.FTZ R38, R167, R38, !PT ;  /* 0x00000026a7267209 */ /* 0x000fe40007810000 */
[----:B------:R-:W-:Y:S02]  /*6970*/  ISETP.GT.AND P2, PT, R32, 0x60, P1 ;  /* 0x000000602000780c */ /* 0x000fe40000f44270 */
[----:B------:R-:W-:Y:S01]  /*6980*/  ISETP.LT.OR P3, PT, R28, 0x5a, P3 ;  /* 0x0000005a1c00780c */ /* 0x000fe20001f61670 */
[----:B------:R-:W-:Y:S01]  /*6990*/  MUFU.EX2 R20, R20 ;  /* 0x0000001400147308 */ /* 0x000fe20000000800 */
[----:B------:R-:W-:-:S02]  /*69a0*/  FMNMX.FTZ R38, R161, R38, !PT ;  /* 0x00000026a1267209 */ /* 0x000fc40007810000 */
[----:B------:R-:W-:Y:S02]  /*69b0*/  ISETP.LT.OR P2, PT, R28, 0x61, P2 ;  /* 0x000000611c00780c */ /* 0x000fe40001741670 */
[----:B------:R-:W-:Y:S02]  /*69c0*/  FSEL R71, R71, -INF , !P3 ;  /* 0xff80000047477808 */ /* 0x000fe40005800000 */
[----:B------:R-:W-:Y:S01]  /*69d0*/  ISETP.GT.AND P3, PT, R32, 0x61, P1 ;  /* 0x000000612000780c */ /* 0x000fe20000f64270 */
[----:B------:R-:W-:Y:S01]  /*69e0*/  MUFU.EX2 R49, R49 ;  /* 0x0000003100317308 */ /* 0x000fe20000000800 */
[----:B------:R-:W-:Y:S02]  /*69f0*/  FMNMX.FTZ R38, R185, R38, !PT ;  /* 0x00000026b9267209 */ /* 0x000fe40007810000 */
[----:B------:R-:W-:Y:S02]  /*6a00*/  FSEL R157, R74, -INF , !P2 ;  /* 0xff8000004a9d7808 */ /* 0x000fe40005000000 */
[----:B------:R-:W-:-:S02]  /*6a10*/  ISETP.GT.AND P2, PT, R32, 0x68, P1 ;  /* 0x000000682000780c */ /* 0x000fc40000f44270 */
[C---:B------:R-:W-:Y:S01]  /*6a20*/  ISETP.LT.OR P3, PT, R28.reuse, 0x62, P3 ;  /* 0x000000621c00780c */ /* 0x040fe20001f61670 */
[----:B------:R-:W-:Y:S01]  /*6a30*/  MUFU.EX2 R51, R51 ;  /* 0x0000003300337308 */ /* 0x000fe20000000800 */
[----:B0-----:R-:W-:Y:S02]  /*6a40*/  FMNMX.FTZ R40, R71, R38, !PT ;  /* 0x0000002647287209 */ /* 0x001fe40007810000 */
[----:B------:R-:W-:Y:S02]  /*6a50*/  ISETP.LT.OR P2, PT, R28, 0x69, P2 ;  /* 0x000000691c00780c */ /* 0x000fe40001741670 */
[----:B------:R-:W-:Y:S02]  /*6a60*/  FSEL R155, R75, -INF , !P3 ;  /* 0xff8000004b9b7808 */ /* 0x000fe40005800000 */
[----:B------:R-:W-:Y:S01]  /*6a70*/  ISETP.GT.AND P3, PT, R32, 0x69, P1 ;  /* 0x000000692000780c */ /* 0x000fe20000f64270 */
[----:B------:R-:W-:Y:S01]  /*6a80*/  MUFU.EX2 R38, R44 ;  /* 0x0000002c00267308 */ /* 0x000fe20000000800 */
[----:B------:R-:W-:-:S02]  /*6a90*/  FMNMX.FTZ R40, R157, R40, !PT ;  /* 0x000000289d287209 */ /* 0x000fc40007810000 */
[----:B------:R-:W-:Y:S02]  /*6aa0*/  FSEL R159, R78, -INF , !P2 ;  /* 0xff8000004e9f7808 */ /* 0x000fe40005000000 */
[----:B------:R-:W-:Y:S02]  /*6ab0*/  ISETP.GT.AND P2, PT, R32, 0x70, P1 ;  /* 0x000000702000780c */ /* 0x000fe40000f44270 */
[C---:B------:R-:W-:Y:S01]  /*6ac0*/  ISETP.LT.OR P3, PT, R28.reuse, 0x6a, P3 ;  /* 0x0000006a1c00780c */ /* 0x040fe20001f61670 */
[----:B------:R0:W-:Y:S01]  /*6ad0*/  MUFU.EX2 R75, R42 ;  /* 0x0000002a004b7308 */ /* 0x0001e20000000800 */
[----:B------:R-:W-:Y:S02]  /*6ae0*/  FMNMX.FTZ R40, R155, R40, !PT ;  /* 0x000000289b287209 */ /* 0x000fe40007810000 */
[----:B------:R-:W-:Y:S02]  /*6af0*/  ISETP.LT.OR P2, PT, R28, 0x71, P2 ;  /* 0x000000711c00780c */ /* 0x000fe40001741670 */
[----:B------:R-:W-:-:S02]  /*6b00*/  FSEL R79, R79, -INF , !P3 ;  /* 0xff8000004f4f7808 */ /* 0x000fc40005800000 */
[----:B------:R-:W-:Y:S01]  /*6b10*/  ISETP.GT.AND P3, PT, R32, 0x71, P1 ;  /* 0x000000712000780c */ /* 0x000fe20000f64270 */
[----:B------:R-:W-:Y:S01]  /*6b20*/  MUFU.EX2 R59, R59 ;  /* 0x0000003b003b7308 */ /* 0x000fe20000000800 */
[----:B------:R-:W-:Y:S01]  /*6b30*/  FMNMX.FTZ R40, R159, R40, !PT ;  /* 0x000000289f287209 */ /* 0x000fe20007810000 */
[----:B0-----:R-:W-:Y:S01]  /*6b40*/  FFMA.FTZ R42, R2, R73, -R5 ;  /* 0x00000049022a7223 */ /* 0x001fe20000010805 */
[----:B------:R-:W-:Y:S02]  /*6b50*/  FSEL R57, R82, -INF , !P2 ;  /* 0xff80000052397808 */ /* 0x000fe40005000000 */
[----:B------:R-:W-:Y:S02]  /*6b60*/  ISETP.GT.AND P2, PT, R32, 0x78, P1 ;  /* 0x000000782000780c */ /* 0x000fe40000f44270 */
[----:B------:R-:W-:Y:S01]  /*6b70*/  ISETP.LT.OR P3, PT, R28, 0x72, P3 ;  /* 0x000000721c00780c */ /* 0x000fe20001f61670 */
[----:B------:R-:W-:Y:S01]  /*6b80*/  MUFU.EX2 R67, R67 ;  /* 0x0000004300437308 */ /* 0x000fe20000000800 */
[----:B------:R-:W-:-:S02]  /*6b90*/  FMNMX.FTZ R40, R79, R40, !PT ;  /* 0x000000284f287209 */ /* 0x000fc40007810000 */
[----:B------:R-:W-:Y:S01]  /*6ba0*/  ISETP.GT.AND P1, PT, R32, 0x79, P1 ;  /* 0x000000792000780c */ /* 0x000fe20000f24270 */
[----:B------:R-:W-:-:S01]  /*6bb0*/  FFMA.FTZ R32, R2, R53, -R5 ;  /* 0x0000003502207223 */ /* 0x000fc20000010805 */
[C---:B------:R-:W-:Y:S02]  /*6bc0*/  ISETP.LT.OR P2, PT, R28.reuse, 0x79, P2 ;  /* 0x000000791c00780c */ /* 0x040fe40001741670 */
[----:B------:R-:W-:Y:S01]  /*6bd0*/  FSEL R83, R83, -INF , !P3 ;  /* 0xff80000053537808 */ /* 0x000fe20005800000 */
[----:B------:R-:W-:Y:S01]  /*6be0*/  MUFU.EX2 R153, R153 ;  /* 0x0000009900997308 */ /* 0x000fe20000000800 */
[----:B------:R-:W-:Y:S02]  /*6bf0*/  FMNMX.FTZ R40, R57, R40, !PT ;  /* 0x0000002839287209 */ /* 0x000fe40007810000 */
[----:B------:R-:W-:Y:S01]  /*6c00*/  ISETP.LT.OR P1, PT, R28, 0x7a, P1 ;  /* 0x0000007a1c00780c */ /* 0x000fe20000f21670 */
[----:B------:R-:W-:-:S01]  /*6c10*/  FFMA.FTZ R28, R2, R65, -R5 ;  /* 0x00000041021c7223 */ /* 0x000fc20000010805 */
[----:B------:R-:W-:-:S02]  /*6c20*/  FSEL R53, R86, -INF , !P2 ;  /* 0xff80000056357808 */ /* 0x000fc40005000000 */
[----:B------:R-:W-:Y:S01]  /*6c30*/  FMNMX.FTZ R40, R83, R40, !PT ;  /* 0x0000002853287209 */ /* 0x000fe20007810000 */
[----:B------:R-:W-:Y:S01]  /*6c40*/  MUFU.EX2 R32, R32 ;  /* 0x0000002000207308 */ /* 0x000fe20000000800 */
[----:B------:R-:W-:Y:S02]  /*6c50*/  FSEL R87, R87, -INF , !P1 ;  /* 0xff80000057577808 */ /* 0x000fe40004800000 */
[----:B------:R-:W-:-:S04]  /*6c60*/  FMNMX.FTZ R40, R53, R40, !PT ;  /* 0x0000002835287209 */ /* 0x000fc80007810000 */
[----:B------:R-:W-:Y:S01]  /*6c70*/  FMNMX.FTZ R44, R87, R40, !PT ;  /* 0x00000028572c7209 */ /* 0x000fe20007810000 */
[----:B------:R-:W-:-:S01]  /*6c80*/  FFMA.FTZ R40, R2, R69, -R5 ;  /* 0x0000004502287223 */ /* 0x000fc20000010805 */
[----:B------:R-:W-:Y:S01]  /*6c90*/  FSEL R69, R4, RZ, P4 ;  /* 0x000000ff04457208 */ /* 0x000fe20002000000 */
[----:B------:R-:W-:Y:S02]  /*6ca0*/  MUFU.EX2 R61, R61 ;  /* 0x0000003d003d7308 */ /* 0x000fe40000000800 */
[----:B------:R-:W0:Y:S02]  /*6cb0*/  SHFL.BFLY PT, R65, R44, 0x2, 0x1f ;  /* 0x0c401f002c417f89 */ /* 0x000e2400000e0000 */
[----:B------:R-:W-:-:S04]  /*6cc0*/  FADD.FTZ R69, -R69, R6 ;  /* 0x0000000645457221 */ /* 0x000fc80000010100 */
[----:B------:R-:W-:Y:S08]  /*6cd0*/  MUFU.EX2 R11, R11 ;  /* 0x0000000b000b7308 */ /* 0x000ff00000000800 */
[----:B------:R-:W-:Y:S08]  /*6ce0*/  MUFU.EX2 R28, R28 ;  /* 0x0000001c001c7308 */ /* 0x000ff00000000800 */
[----:B------:R-:W-:Y:S01]  /*6cf0*/  MUFU.EX2 R13, R13 ;  /* 0x0000000d000d7308 */ /* 0x000fe20000000800 */
[----:B0-----:R-:W-:Y:S01]  /*6d00*/  FMNMX.FTZ R65, R44, R65, !PT ;  /* 0x000000412c417209 */ /* 0x001fe20007810000 */
[----:B------:R-:W-:-:S04]  /*6d10*/  FFMA.FTZ R44, R2, R77, -R5 ;  /* 0x0000004d022c7223 */ /* 0x000fc80000010805 */
[----:B------:R-:W0:Y:S02]  /*6d20*/  SHFL.BFLY PT, R48, R65, 0x1, 0x1f ;  /* 0x0c201f0041307f89 */ /* 0x000e2400000e0000 */
[----:B------:R-:W-:Y:S08]  /*6d30*/  MUFU.EX2 R40, R40 ;  /* 0x0000002800287308 */ /* 0x000ff00000000800 */
[----:B------:R-:W-:Y:S08]  /*6d40*/  MUFU.EX2 R15, R15 ;  /* 0x0000000f000f7308 */ /* 0x000ff00000000800 */
[----:B------:R-:W-:Y:S01]  /*6d50*/  MUFU.EX2 R42, R42 ;  /* 0x0000002a002a7308 */ /* 0x000fe20000000800 */
[----:B0-----:R-:W-:Y:S01]  /*6d60*/  FMNMX.FTZ R5, R65, R48, !PT ;  /* 0x0000003041057209 */ /* 0x001fe20007810000 */
[----:B------:R-:W-:-:S06]  /*6d70*/  FMUL.FTZ R65, R2, R69 ;  /* 0x0000004502417220 */ /* 0x000fcc0000410000 */
[----:B------:R-:W-:Y:S01]  /*6d80*/  MUFU.EX2 R21, R21 ;  /* 0x0000001500157308 */ /* 0x000fe20000000800 */
[----:B------:R-:W-:Y:S01]  /*6d90*/  FSETP.NEU.FTZ.AND P1, PT, R5, -INF , PT ;  /* 0xff8000000500780b */ /* 0x000fe20003f3d000 */
[----:B------:R-:W-:-:S03]  /*6da0*/  FFMA.FTZ R48, R2, R5, -8 ;  /* 0xc100000002307423 */ /* 0x000fc60000010005 */
[----:B------:R-:W-:Y:S02]  /*6db0*/  FSEL R62, R5, RZ, P1 ;  /* 0x000000ff053e7208 */ /* 0x000fe40000800000 */
[----:B------:R-:W-:Y:S01]  /*6dc0*/  FSEL R48, R48, RZ, P1 ;  /* 0x000000ff30307208 */ /* 0x000fe20000800000 */
[----:B------:R-:W0:Y:S04]  /*6dd0*/  MUFU.EX2 R65, R65 ;  /* 0x0000004100417308 */ /* 0x000e280000000800 */
[----:B------:R-:W-:-:S01]  /*6de0*/  FFMA.FTZ R54, R2, R45, -R48 ;  /* 0x0000002d02367223 */ /* 0x000fc20000010830 */
[----:B------:R-:W-:Y:S01]  /*6df0*/  FADD.FTZ R45, -R62, R7 ;  /* 0x000000073e2d7221 */ /* 0x000fe20000010100 */
[----:B------:R-:W-:-:S01]  /*6e00*/  FFMA.FTZ R69, R2, R30, -R48 ;  /* 0x0000001e02457223 */ /* 0x000fc20000010830 */
[C-C-:B------:R-:W-:Y:S01]  /*6e10*/  FFMA.FTZ R30, R2.reuse, R27, -R48.reuse ;  /* 0x0000001b021e7223 */ /* 0x140fe20000010830 */
[----:B------:R-:W-:-:S01]  /*6e20*/  FFMA.FTZ R27, R2, R33, -R48 ;  /* 0x00000021021b7223 */ /* 0x000fc20000010830 */
[C---:B------:R-:W-:Y:S01]  /*6e30*/  FMUL.FTZ R62, R2.reuse, R45 ;  /* 0x0000002d023e7220 */ /* 0x040fe20000410000 */
[----:B------:R-:W-:-:S01]  /*6e40*/  FFMA.FTZ R50, R2, R31, -R48 ;  /* 0x0000001f02327223 */ /* 0x000fc20000010830 */
[C-C-:B------:R-:W-:Y:S01]  /*6e50*/  FFMA.FTZ R31, R2.reuse, R37, -R48.reuse ;  /* 0x00000025021f7223 */ /* 0x140fe20000010830 */
[----:B------:R-:W-:Y:S01]  /*6e60*/  MUFU.EX2 R69, R69 ;  /* 0x0000004500457308 */ /* 0x000fe20000000800 */
[----:B------:R-:W-:-:S01]  /*6e70*/  FFMA.FTZ R52, R2, R35, -R48 ;  /* 0x0000002302347223 */ /* 0x000fc20000010830 */
[C-C-:B------:R-:W-:Y:S01]  /*6e80*/  FFMA.FTZ R33, R2.reuse, R41, -R48.reuse ;  /* 0x0000002902217223 */ /* 0x140fe20000010830 */
[----:B------:R-:W-:-:S01]  /*6e90*/  FFMA.FTZ R35, R2, R163, -R48 ;  /* 0x000000a302237223 */ /* 0x000fc20000010830 */
[----:B------:R-:W-:Y:S01]  /*6ea0*/  FFMA.FTZ R56, R2, R165, -R48 ;  /* 0x000000a502387223 */ /* 0x000fe20000010830 */
[----:B0-----:R-:W-:-:S01]  /*6eb0*/  FFMA.FTZ R68, R65, R3, R10 ;  /* 0x0000000341447223 */ /* 0x001fc2000001000a */
[C-C-:B------:R-:W-:Y:S01]  /*6ec0*/  FFMA.FTZ R37, R2.reuse, R187, -R48.reuse ;  /* 0x000000bb02257223 */ /* 0x140fe20000010830 */
[----:B------:R-:W-:-:S01]  /*6ed0*/  FFMA.FTZ R58, R2, R195, -R48 ;  /* 0x000000c3023a7223 */ /* 0x000fc20000010830 */
[----:B------:R-:W0:Y:S01]  /*6ee0*/  MUFU.EX2 R62, R62 ;  /* 0x0000003e003e7308 */ /* 0x000e220000000800 */
[----:B------:R-:W-:-:S01]  /*6ef0*/  FADD.FTZ R73, R39, R68 ;  /* 0x0000004427497221 */ /* 0x000fc20000010000 */
[C-C-:B------:R-:W-:Y:S01]  /*6f00*/  FFMA.FTZ R41, R2.reuse, R199, -R48.reuse ;  /* 0x000000c702297223 */ /* 0x140fe20000010830 */
[----:B------:R-:W-:-:S01]  /*6f10*/  FFMA.FTZ R60, R2, R197, -R48 ;  /* 0x000000c5023c7223 */ /* 0x000fc20000010830 */
[----:B------:R-:W-:Y:S01]  /*6f20*/  FFMA.FTZ R201, R2, R201, -R48 ;  /* 0x000000c902c97223 */ /* 0x000fe20000010830 */
[----:B------:R-:W-:-:S01]  /*6f30*/  FADD.FTZ R70, R12, R73 ;  /* 0x000000490c467221 */ /* 0x000fc20000010000 */
[C-C-:B------:R-:W-:Y:S01]  /*6f40*/  FFMA.FTZ R64, R2.reuse, R55, -R48.reuse ;  /* 0x0000003702407223 */ /* 0x140fe20000010830 */
[----:B------:R-:W-:-:S01]  /*6f50*/  FFMA.FTZ R45, R2, R191, -R48 ;  /* 0x000000bf022d7223 */ /* 0x000fc20000010830 */
[----:B------:R-:W1:Y:S01]  /*6f60*/  MUFU.EX2 R30, R30 ;  /* 0x0000001e001e7308 */ /* 0x000e620000000800 */
[----:B------:R-:W-:-:S01]  /*6f70*/  FADD.FTZ R73, R43, R70 ;  /* 0x000000462b497221 */ /* 0x000fc20000010000 */
[C-C-:B------:R-:W-:Y:S01]  /*6f80*/  FFMA.FTZ R66, R2.reuse, R189, -R48.reuse ;  /* 0x000000bd02427223 */ /* 0x140fe20000010830 */
[----:B------:R-:W-:-:S01]  /*6f90*/  FFMA.FTZ R55, R2, R193, -R48 ;  /* 0x000000c102377223 */ /* 0x000fc20000010830 */
[----:B------:R-:W-:Y:S01]  /*6fa0*/  FFMA.FTZ R68, R2, R63, -R48 ;  /* 0x0000003f02447223 */ /* 0x000fe20000010830 */
[----:B------:R-:W-:-:S01]  /*6fb0*/  FADD.FTZ R70, R14, R73 ;  /* 0x000000490e467221 */ /* 0x000fc20000010000 */
[C-C-:B------:R-:W-:Y:S01]  /*6fc0*/  FFMA.FTZ R63, R2.reuse, R167, -R48.reuse ;  /* 0x000000a7023f7223 */ /* 0x140fe20000010830 */
[----:B------:R-:W-:-:S01]  /*6fd0*/  FFMA.FTZ R159, R2, R159, -R48 ;  /* 0x0000009f029f7223 */ /* 0x000fc20000010830 */
[----:B------:R-:W2:Y:S01]  /*6fe0*/  MUFU.EX2 R27, R27 ;  /* 0x0000001b001b7308 */ /* 0x000ea20000000800 */
[----:B0-----:R-:W-:-:S01]  /*6ff0*/  FFMA.FTZ R3, R62, R0, R69 ;  /* 0x000000003e037223 */ /* 0x001fc20000010045 */
[----:B------:R-:W-:Y:S01]  /*7000*/  FADD.FTZ R73, R47, R70 ;  /* 0x000000462f497221 */ /* 0x000fe20000010000 */
[----:B------:R-:W-:-:S01]  /*7010*/  FFMA.FTZ R70, R2, R161, -R48 ;  /* 0x000000a102467223 */ /* 0x000fc20000010830 */
[C-C-:B------:R-:W-:Y:S01]  /*7020*/  FFMA.FTZ R79, R2.reuse, R79, -R48.reuse ;  /* 0x0000004f024f7223 */ /* 0x140fe20000010830 */
[----:B------:R-:W-:-:S01]  /*7030*/  FFMA.FTZ R57, R2, R57, -R48 ;  /* 0x0000003902397223 */ /* 0x000fc20000010830 */
[----:B------:R-:W-:Y:S01]  /*7040*/  FADD.FTZ R72, R20, R73 ;  /* 0x0000004914487221 */ /* 0x000fe20000010000 */
[----:B------:R-:W-:-:S01]  /*7050*/  FFMA.FTZ R83, R2, R83, -R48 ;  /* 0x0000005302537223 */ /* 0x000fc20000010830 */
[----:B------:R-:W0:Y:S01]  /*7060*/  MUFU.EX2 R50, R50 ;  /* 0x0000003200327308 */ /* 0x000e220000000800 */
[----:B-1----:R-:W-:-:S01]  /*7070*/  FADD.FTZ R0, R30, R3 ;  /* 0x000000031e007221 */ /* 0x002fc20000010000 */
[----:B------:R-:W-:Y:S01]  /*7080*/  FADD.FTZ R73, R49, R72 ;  /* 0x0000004831497221 */ /* 0x000fe20000010000 */
[----:B------:R-:W-:-:S01]  /*7090*/  FFMA.FTZ R72, R2, R185, -R48 ;  /* 0x000000b902487223 */ /* 0x000fc20000010830 */
[----:B------:R-:W-:-:S02]  /*70a0*/  FFMA.FTZ R53, R2, R53, -R48 ;  /* 0x0000003502357223 */ /* 0x000fc40000010830 */
[----:B------:R-:W-:-:S01]  /*70b0*/  FADD.FTZ R74, R24, R73 ;  /* 0x00000049184a7221 */ /* 0x000fc20000010000 */
[----:B------:R-:W-:Y:S01]  /*70c0*/  FFMA.FTZ R73, R2, R71, -R48 ;  /* 0x0000004702497223 */ /* 0x000fe20000010830 */
[----:B------:R-:W1:Y:S01]  /*70d0*/  MUFU.EX2 R31, R31 ;  /* 0x0000001f001f7308 */ /* 0x000e620000000800 */
[----:B--2---:R-:W-:-:S01]  /*70e0*/  FADD.FTZ R3, R27, R0 ;  /* 0x000000001b037221 */ /* 0x004fc20000010000 */
[----:B------:R-:W-:Y:S01]  /*70f0*/  FADD.FTZ R77, R51, R74 ;  /* 0x0000004a334d7221 */ /* 0x000fe20000010000 */
[----:B------:R-:W-:-:S03]  /*7100*/  FFMA.FTZ R71, R2, R157, -R48 ;  /* 0x0000009d02477223 */ /* 0x000fc60000010830 */
[----:B------:R-:W-:Y:S02]  /*7110*/  FADD.FTZ R74, R26, R77 ;  /* 0x0000004d1a4a7221 */ /* 0x000fe40000010000 */
[----:B------:R-:W2:Y:S01]  /*7120*/  MUFU.EX2 R52, R52 ;  /* 0x0000003400347308 */ /* 0x000ea20000000800 */
[----:B0-----:R-:W-:-:S01]  /*7130*/  FADD.FTZ R0, R50, R3 ;  /* 0x0000000332007221 */ /* 0x001fc20000010000 */
[----:B------:R-:W-:-:S04]  /*7140*/  FADD.FTZ R77, R59, R74 ;  /* 0x0000004a3b4d7221 */ /* 0x000fc80000010000 */
[----:B------:R-:W-:Y:S02]  /*7150*/  FADD.FTZ R74, R34, R77 ;  /* 0x0000004d224a7221 */ /* 0x000fe40000010000 */
[----:B------:R-:W0:Y:S01]  /*7160*/  MUFU.EX2 R33, R33 ;  /* 0x0000002100217308 */ /* 0x000e220000000800 */
[----:B-1----:R-:W-:-:S01]  /*7170*/  FADD.FTZ R3, R31, R0 ;  /* 0x000000001f037221 */ /* 0x002fc20000010000 */
[----:B------:R-:W-:Y:S01]  /*7180*/  FADD.FTZ R77, R67, R74 ;  /* 0x0000004a434d7221 */ /* 0x000fe20000010000 */
[----:B------:R-:W-:-:S01]  /*7190*/  FFMA.FTZ R74, R2, R155, -R48 ;  /* 0x0000009b024a7223 */ /* 0x000fc20000010830 */
[----:B------:R-:W-:Y:S02]  /*71a0*/  FFMA.FTZ R48, R2, R87, -R48 ;  /* 0x0000005702307223 */ /* 0x000fe40000010830 */
[----:B------:R-:W-:-:S02]  /*71b0*/  FADD.FTZ R76, R36, R77 ;  /* 0x0000004d244c7221 */ /* 0x000fc40000010000 */
        /* <DEDUP_REMOVED lines=35> */
[----:B------:R-:W-:-:S06]  /*73f0*/  FADD.FTZ R3, R11, R76 ;  /* 0x0000004c0b037221 */ /* 0x000fcc0000010000 */
        /* <DEDUP_REMOVED lines=12> */
[----:B------:R-:W2:Y:S08]  /*74c0*/  MUFU.EX2 R78, R159 ;  /* 0x0000009f004e7308 */ /* 0x000eb00000000800 */
[----:B------:R-:W3:Y:S08]  /*74d0*/  MUFU.EX2 R44, R44 ;  /* 0x0000002c002c7308 */ /* 0x000ef00000000800 */
[----:B------:R-:W4:Y:S08]  /*74e0*/  MUFU.EX2 R79, R79 ;  /* 0x0000004f004f7308 */ /* 0x000f300000000800 */
[----:B------:R-:W5:Y:S08]  /*74f0*/  MUFU.EX2 R25, R25 ;  /* 0x0000001900197308 */ /* 0x000f700000000800 */
[----:B------:R0:W5:Y:S08]  /*7500*/  MUFU.EX2 R80, R57 ;  /* 0x0000003900507308 */ /* 0x0001700000000800 */
[----:B------:R-:W5:Y:S01]  /*7510*/  MUFU.EX2 R46, R46 ;  /* 0x0000002e002e7308 */ /* 0x000f620000000800 */
[----:B0-----:R-:W-:-:S01]  /*7520*/  FADD.FTZ R57, R71, R0 ;  /* 0x0000000047397221 */ /* 0x001fc20000010000 */
[----:B------:R-:W-:-:S03]  /*7530*/  FADD.FTZ R0, R42, R3 ;  /* 0x000000032a007221 */ /* 0x000fc60000010000 */
[----:B-1----:R-:W-:Y:S01]  /*7540*/  FADD.FTZ R57, R74, R57 ;  /* 0x000000394a397221 */ /* 0x002fe20000010000 */
[----:B------:R-:W-:-:S02]  /*7550*/  FADD.FTZ R3, R21, R0 ;  /* 0x0000000015037221 */ /* 0x000fc40000010000 */
[----:B------:R-:W0:Y:S01]  /*7560*/  MUFU.EX2 R82, R83 ;  /* 0x0000005300527308 */ /* 0x000e220000000800 */
[----:B--2---:R-:W-:-:S01]  /*7570*/  FADD.FTZ R57, R78, R57 ;  /* 0x000000394e397221 */ /* 0x004fc20000010000 */
[----:B---3--:R-:W-:-:S03]  /*7580*/  FADD.FTZ R0, R44, R3 ;  /* 0x000000032c007221 */ /* 0x008fc60000010000 */
[----:B----4-:R-:W-:Y:S01]  /*7590*/  FADD.FTZ R57, R79, R57 ;  /* 0x000000394f397221 */ /* 0x010fe20000010000 */
[----:B-----5:R-:W-:-:S02]  /*75a0*/  FADD.FTZ R3, R25, R0 ;  /* 0x0000000019037221 */ /* 0x020fc40000010000 */
[----:B------:R-:W1:Y:S01]  /*75b0*/  MUFU.EX2 R29, R29 ;  /* 0x0000001d001d7308 */ /* 0x000e620000000800 */
[----:B------:R-:W-:-:S01]  /*75c0*/  FADD.FTZ R57, R80, R57 ;  /* 0x0000003950397221 */ /* 0x000fc20000010000 */
[----:B------:R-:W-:-:S06]  /*75d0*/  FADD.FTZ R0, R46, R3 ;  /* 0x000000032e007221 */ /* 0x000fcc0000010000 */
        /* <DEDUP_REMOVED lines=10> */
.L_x_1308:
        /* <DEDUP_REMOVED lines=107> */
.L_x_1290:
[----:B------:R-:W2:Y:S01]  /*7d30*/  LDL R6, [R1] ;  /* 0x0000000001067983 */ /* 0x000ea20000100800 */
[----:B------:R-:W-:Y:S02]  /*7d40*/  ISETP.NE.AND P2, PT, R178, 0x1, PT ;  /* 0x00000001b200780c */ /* 0x000fe40003f45270 */
[----:B------:R-:W-:-:S11]  /*7d50*/  IADD3 R11, R16, 0x1, -R17 ;  /* 0x00000001100b7810 */ /* 0x000fd60007ffe811 */
[----:B------:R-:W0:Y:S08]  /*7d60*/  @P2 LDC R7, c[0x0][0x44c] ;  /* 0x00011300ff072b82 */ /* 0x000e300000000800 */
[----:B------:R-:W1:Y:S01]  /*7d70*/  @P2 LDC R8, c[0x0][0x450] ;  /* 0x00011400ff082b82 */ /* 0x000e620000000800 */
[----:B--2---:R-:W-:Y:S01]  /*7d80*/  LOP3.LUT P1, RZ, R6, 0x1, RZ, 0xc0, !PT ;  /* 0x0000000106ff7812 */ /* 0x004fe2000782c0ff */
[----:B------:R-:W-:-:S04]  /*7d90*/  VIADD R6, R19, 0x7f ;  /* 0x0000007f13067836 */ /* 0x000fc80000000000 */
[----:B0-----:R-:W-:-:S05]  /*7da0*/  @P2 IMAD.HI.U32 R7, R6, R7, RZ ;  /* 0x0000000706072227 */ /* 0x001fca00078e00ff */
[----:B-1----:R-:W-:-:S05]  /*7db0*/  @P2 SHF.R.U32.HI R6, RZ, R8, R7 ;  /* 0x00000008ff062219 */ /* 0x002fca0000011607 */
[----:B------:R-:W-:-:S04]  /*7dc0*/  IMAD.IADD R6, R11, 0x1, R6 ;  /* 0x000000010b067824 */ /* 0x000fc800078e0206 */
[----:B------:R-:W-:Y:S01]  /*7dd0*/  VIADD R7, R6, -UR30 ;  /* 0x8000001e06077c36 */ /* 0x000fe20008000000 */
[----:B------:R-:W-:Y:S06]  /*7de0*/  @!P1 BRA `(.L_x_1310) ;  /* 0x0000000000449947 */ /* 0x000fec0003800000 */
        /* <DEDUP_REMOVED lines=10> */
.L_x_1311:
[----:B------:R-:W0:Y:S02]  /*7e90*/  LDC R13, c[0x0][0x9e4] ;  /* 0x00027900ff0d7b82 */ /* 0x000e240000000800 */
[----:B0-----:R-:W-:-:S13]  /*7ea0*/  ISETP.NE.AND P1, PT, R13, 0x1, PT ;  /* 0x000000010d00780c */ /* 0x001fda0003f25270 */
[----:B------:R-:W0:Y:S02]  /*7eb0*/  @P1 LDC.64 R10, c[0x0][0x9e8] ;  /* 0x00027a00ff0a1b82 */ /* 0x000e240000000a00 */
[----:B0-----:R-:W-:-:S05]  /*7ec0*/  @P1 IMAD.HI.U32 R8, R6, R10, RZ ;  /* 0x0000000a06081227 */ /* 0x001fca00078e00ff */
[----:B------:R-:W-:-:S07]  /*7ed0*/  @P1 SHF.R.U32.HI R6, RZ, R11, R8 ;  /* 0x0000000bff061219 */ /* 0x000fce0000011608 */
.L_x_1312:
[----:B------:R-:W-:-:S05]  /*7ee0*/  IMAD R6, R6, R13, RZ ;  /* 0x0000000d06067224 */ /* 0x000fca00078e02ff */
[----:B------:R-:W-:-:S07]  /*7ef0*/  VIMNMX R7, R7, R6, !PT ;  /* 0x0000000607077248 */ /* 0x000fce0007fe0100 */
.L_x_1310:
        /* <DEDUP_REMOVED lines=12> */
.L_x_1324:
[----:B------:R-:W-:Y:S01]  /*7fc0*/  ISETP.NE.AND P2, PT, RZ, UR39, PT ;  /* 0x00000027ff007c0c */ /* 0x000fe2000bf45270 */
[----:B------:R-:W-:-:S04]  /*7fd0*/  UISETP.NE.AND UP0, UPT, UR4, 0x1, UPT ;  /* 0x000000010400788c */ /* 0x000fc8000bf05270 */
[----:B------:R-:W-:-:S04]  /*7fe0*/  USEL UR37, URZ, 0x1, UP0 ;  /* 0x000000013f257887 */ /* 0x000fc80008000000 */
[----:B------:R-:W-:-:S04]  /*7ff0*/  ULOP3.LUT UR37, UR5, UR37, URZ, 0x3c, !UPT ;  /* 0x0000002505257292 */ /* 0x000fc8000f8e3c3f */
[----:B------:R-:W-:Y:S08]  /*8000*/  @P2 BRA `(.L_x_1314) ;  /* 0x0000000000382947 */ /* 0x000ff00003800000 */
[----:B------:R-:W-:Y:S05]  /*8010*/  @!P0 BRA `(.L_x_1315) ;  /* 0x0000000000048947 */ /* 0x000fea0003800000 */
[----:B------:R-:W-:Y:S01]  /*8020*/  BPT.TRAP 0x1 ;  /* 0x000000040000795c */ /* 0x000fe20000300000 */
.L_x_1315:
        /* <DEDUP_REMOVED lines=9> */
.L_x_1316:
[----:B-1----:R-:W-:Y:S05]  /*80c0*/  @P1 BRA `(.L_x_1314) ;  /* 0x0000000000081947 */ /* 0x002fea0003800000 */
[----:B------:R-:W1:Y:S02]  /*80d0*/  SYNCS.PHASECHK.TRANS64.TRYWAIT P1, [UR6+0x22830], R4 ;  /* 0x02283004ff0075a7 */ /* 0x000e640008020146 */
[----:B-1----:R-:W-:Y:S05]  /*80e0*/  @!P1 BRA `(.L_x_1317) ;  /* 0x000000dc00e49947 */ /* 0x002fea0003800000 */
.L_x_1314:
        /* <DEDUP_REMOVED lines=40> */
.L_x_1319:
[----:B------:R-:W-:Y:S01]  /*8370*/  ULEA UR6, UR4, UR38, 0x3 ;  /* 0x0000002604067291 */ /* 0x000fe2000f8e183f */
[----:B------:R-:W-:-:S05]  /*8380*/  IMAD.U32 R4, RZ, RZ, UR5 ;  /* 0x00000005ff047e24 */ /* 0x000fca000f8e00ff */
[----:B------:R-:W-:-:S04]  /*8390*/  SHF.L.U32 R4, R4, 0x1f, RZ ;  /* 0x0000001f04047819 */ /* 0x000fc800000006ff */
[----:B------:R0:W1:Y:S01]  /*83a0*/  SYNCS.PHASECHK.TRANS64.TRYWAIT P1, [UR6+0x22850], R4 ;  /* 0x02285004ff0075a7 */ /* 0x0000620008020146 */
[----:B------:R-:W-:Y:S05]  /*83b0*/  @!P0 BRA `(.L_x_1320) ;  /* 0x0000000000048947 */ /* 0x000fea0003800000 */
[----:B------:R-:W-:Y:S01]  /*83c0*/  BPT.TRAP 0x1 ;  /* 0x000000040000795c */ /* 0x000fe20000300000 */
.L_x_1320:
[----:B-1----:R-:W-:Y:S05]  /*83d0*/  @P1 BRA `(.L_x_1318) ;  /* 0x0000000000081947 */ /* 0x002fea0003800000 */
[----:B------:R-:W1:Y:S02]  /*83e0*/  SYNCS.PHASECHK.TRANS64.TRYWAIT P1, [UR6+0x22850], R4 ;  /* 0x02285004ff0075a7 */ /* 0x000e640008020146 */
[----:B-1----:R-:W-:Y:S05]  /*83f0*/  @!P1 BRA `(.L_x_1321) ;  /* 0x000000dc00389947 */ /* 0x002fea0003800000 */
.L_x_1318:
[----:B------:R-:W-:Y:S01]  /*8400*/  UIADD3 UR5, UR38, 0x400, URZ ;  /* 0x0000040026057890 */ /* 0x000fe2000fffe03f */
[----:B------:R-:W-:Y:S01]  /*8410*/  WARPGROUP.ARRIVE ;  /* 0x00000000000079c5 */ /* 0x000fe20000000000 */
[----:B------:R-:W-:Y:S01]  /*8420*/  UMOV UR7, 0x40000040 ;  /* 0x4000004000077882 */ /* 0x000fe20000000000 */
[----:B------:R-:W-:Y:S01]  /*8430*/  UMOV UR11, 0x40000040 ;  /* 0x40000040000b7882 */ /* 0x000fe20000000000 */
[----:B------:R-:W-:-:S03]  /*8440*/  USHF.R.U32.HI UR5, URZ, 0x4, UR5 ;  /* 0x000000043f057899 */ /* 0x000fc60008011605 */
[----:B-1----:R-:W1:Y:S01]  /*8450*/  S2R R5, SR_TID.X ;  /* 0x0000000000057919 */ /* 0x002e620000002100 */
[----:B------:R-:W-:-:S04]  /*8460*/  ULOP3.LUT UR5, UR5, 0x3fff, URZ, 0xc0, !UPT ;  /* 0x00003fff05057892 */ /* 0x000fc8000f8ec03f */
[----:B------:R-:W-:-:S04]  /*8470*/  ULOP3.LUT UR5, UR5, 0x10000, URZ, 0xfc, !UPT ;  /* 0x0001000005057892 */ /* 0x000fc8000f8efc3f */
[----:B------:R-:W-:-:S04]  /*8480*/  ULEA UR6, UR4, UR5, 0xa ;  /* 0x0000000504067291 */ /* 0x000fc8000f8e503f */
[----:B------:R-:W-:-:S05]  /*8490*/  UIADD3 UR10, UR6, 0x2, URZ ;  /* 0x00000002060a7890 */ /* 0x000fca000fffe03f */
[----:B------:R-:W-:Y:S01]  /*84a0*/  QGMMA.64x128x32.F32.E4M3.E4M3 R88, R164, gdesc[UR4], R88, gsb0 ;  /* 0x01e00004a4587df3 */ /* 0x000fe20008000858 */
        /* <DEDUP_REMOVED lines=11> */
[----:B------:R-:W-:Y:S03]  /*8560*/  QGMMA.64x128x32.F32.E4M3.E4M3 R88, R156, gdesc[UR8], R88, gsb0 ;  /* 0x01e000089c587df3 */ /* 0x000fe60008000858 */
[----:B------:R-:W-:Y:S02]  /*8570*/  WARPGROUP.DEPBAR.LE gsb0, 0x0 ;  /* 0x00008000000079c5 */ /* 0x000fe40000010000 */
[----:B------:R-:W-:-:S07]  /*8580*/  WARPGROUP.ARRIVE ;  /* 0x00000000000079c5 */ /* 0x000fce0000000000 */
[----:B------:R-:W-:Y:S03]  /*8590*/  QGMMA.64x128x32.F32.E4M3.E4M3 R88, R152, gdesc[UR4], R88, gsb0 ;  /* 0x01e0000498587df3 */ /* 0x000fe60008000858 */
[----:B------:R-:W-:Y:S02]  /*85a0*/  WARPGROUP.DEPBAR.LE gsb0, 0x0 ;  /* 0x00008000000079c5 */ /* 0x000fe40000010000 */
[----:B------:R0:W-:Y:S06]  /*85b0*/  BAR.ARV R4, 0x100 ;  /* 0x000400040000751d */ /* 0x0001ec0000002000 */
[----:B------:R-:W-:Y:S05]  /*85c0*/  @!P0 BRA `(.L_x_1322) ;  /* 0x0000000000048947 */ /* 0x000fea0003800000 */
[----:B------:R-:W-:Y:S01]  /*85d0*/  BPT.TRAP 0x1 ;  /* 0x000000040000795c */ /* 0x000fe20000300000 */
.L_x_1322:
        /* <DEDUP_REMOVED lines=77> */
[----:B------:R-:W-:-:S03]  /*8ab0*/  FFMA.FTZ R153, R2, R4, -8 ;  /* 0xc100000002997423 */ /* 0x000fc60000010004 */
[C---:B------:R-:W-:Y:S01]  /*8ac0*/  FMUL.FTZ R14, R2.reuse, R11 ;  /* 0x0000000b020e7220 */ /* 0x040fe20000410000 */
[----:B------:R-:W-:-:S01]  /*8ad0*/  FFMA.FTZ R21, R2, R37, -R153 ;  /* 0x0000002502157223 */ /* 0x000fc20000010899 */
[----:B------:R-:W-:Y:S01]  /*8ae0*/  FADD.FTZ R11, -R5, R8 ;  /* 0x00000008050b7221 */ /* 0x000fe20000010100 */
[----:B------:R-:W-:-:S01]  /*8af0*/  FFMA.FTZ R37, R2, R53, -R153 ;  /* 0x0000003502257223 */ /* 0x000fc20000010899 */
[C---:B------:R-:W-:Y:S01]  /*8b00*/  FFMA.FTZ R53, R2.reuse, R69, -R153 ;  /* 0x0000004502357223 */ /* 0x040fe20000010899 */
[----:B------:R-:W-:-:S01]  /*8b10*/  FFMA.FTZ R69, R2, R5, -8 ;  /* 0xc100000002457423 */ /* 0x000fc20000010005 */
[C---:B------:R-:W-:Y:S01]  /*8b20*/  FMUL.FTZ R9, R2.reuse, R11 ;  /* 0x0000000b02097220 */ /* 0x040fe20000410000 */
[----:B------:R-:W-:-:S01]  /*8b30*/  FFMA.FTZ R11, R2, R24, -R153 ;  /* 0x00000018020b7223 */ /* 0x000fc20000010899 */
[C---:B------:R-:W-:Y:S01]  /*8b40*/  FFMA.FTZ R10, R2.reuse, R25, -R153 ;  /* 0x00000019020a7223 */ /* 0x040fe20000010899 */
        /* <DEDUP_REMOVED lines=36> */
[C---:B------:R-:W-:Y:S01]  /*8d90*/  FFMA.FTZ R54, R2.reuse, R54, -R69 ;  /* 0x0000003602367223 */ /* 0x040fe20000010845 */
[----:B------:R-:W-:-:S01]  /*8da0*/  FFMA.FTZ R49, R2, R65, -R153 ;  /* 0x0000004102317223 */ /* 0x000fc20000010899 */
[C---:B------:R-:W-:Y:S01]  /*8db0*/  FFMA.FTZ R65, R2.reuse, R81, -R153 ;  /* 0x0000005102417223 */ /* 0x040fe20000010899 */
[----:B------:R-:W-:-:S01]  /*8dc0*/  FFMA.FTZ R55, R2, R55, -R69 ;  /* 0x0000003702377223 */ /* 0x000fc20000010845 */
[C---:B------:R-:W-:Y:S01]  /*8dd0*/  FFMA.FTZ R58, R2.reuse, R58, -R69 ;  /* 0x0000003a023a7223 */ /* 0x040fe20000010845 */
[----:B------:R-:W-:-:S01]  /*8de0*/  FFMA.FTZ R41, R2, R57, -R153 ;  /* 0x0000003902297223 */ /* 0x000fc20000010899 */
[----:B------:R-:W2:Y:S01]  /*8df0*/  MUFU.EX2 R27, R27 ;  /* 0x0000001b001b7308 */ /* 0x000ea20000000800 */
[----:B0-----:R-:W-:-:S01]  /*8e00*/  FFMA.FTZ R0, R9, R0, R26 ;  /* 0x0000000009007223 */ /* 0x001fc2000001001a */
[C---:B------:R-:W-:Y:S01]  /*8e10*/  FFMA.FTZ R59, R2.reuse, R59, -R69 ;  /* 0x0000003b023b7223 */ /* 0x040fe20000010845 */
[----:B------:R-:W-:-:S01]  /*8e20*/  FFMA.FTZ R44, R2, R60, -R153 ;  /* 0x0000003c022c7223 */ /* 0x000fc20000010899 */
[C-C-:B------:R-:W-:Y:S01]  /*8e30*/  FFMA.FTZ R62, R2.reuse, R62, -R69.reuse ;  /* 0x0000003e023e7223 */ /* 0x140fe20000010845 */
        /* <DEDUP_REMOVED lines=15> */
[C-C-:B------:R-:W-:Y:S01]  /*8f30*/  FFMA.FTZ R82, R2.reuse, R82, -R69.reuse ;  /* 0x0000005202527223 */ /* 0x140fe20000010845 */
[----:B------:R-:W-:-:S01]  /*8f40*/  FFMA.FTZ R83, R2, R83, -R69 ;  /* 0x0000005302537223 */ /* 0x000fc20000010845 */
[C---:B------:R-:W-:Y:S01]  /*8f50*/  FFMA.FTZ R68, R2.reuse, R84, -R153 ;  /* 0x0000005402447223 */ /* 0x040fe20000010899 */
[----:B------:R-:W-:-:S01]  /*8f60*/  FFMA.FTZ R86, R2, R86, -R69 ;  /* 0x0000005602567223 */ /* 0x000fc20000010845 */
[----:B------:R-:W2:Y:S01]  /*8f70*/  MUFU.EX2 R13, R13 ;  /* 0x0000000d000d7308 */ /* 0x000ea20000000800 */
[----:B0-----:R-:W-:-:S01]  /*8f80*/  FADD.FTZ R0, R12, R3 ;  /* 0x000000030c007221 */ /* 0x001fc20000010000 */
[----:B------:R-:W-:-:S06]  /*8f90*/  FFMA.FTZ R73, R2, R85, -R153 ;  /* 0x0000005502497223 */ /* 0x000fcc0000010899 */
        /* <DEDUP_REMOVED lines=48> */
[C-C-:B------:R-:W-:Y:S01]  /*92a0*/  FFMA.FTZ R72, R2.reuse, R75, -R69.reuse ;  /* 0x0000004b02487223 */ /* 0x140fe20000010845 */
[----:B------:R-:W-:-:S05]  /*92b0*/  FFMA.FTZ R69, R2, R87, -R69 ;  /* 0x0000005702457223 */ /* 0x000fca0000010845 */
        /* <DEDUP_REMOVED lines=72> */
.L_x_1323:
[----:B------:R-:W-:Y:S01]  /*9740*/  ULEA UR4, UR4, UR38, 0x3 ;  /* 0x0000002604047291 */ /* 0x000fe2000f8e183f */
[----:B------:R-:W-:Y:S01]  /*9750*/  ISETP.GT.AND P1, PT, R7, R6, PT ;  /* 0x000000060700720c */ /* 0x000fe20003f24270 */
[----:B------:R-:W-:Y:S01]  /*9760*/  UMOV UR5, UR37 ;  /* 0x0000002500057c82 */ /* 0x000fe20008000000 */
[----:B------:R-:W-:Y:S01]  /*9770*/  F2FP.SATFINITE.E4M3.F32.PACK_AB_MERGE_C R12, R13, R12, RZ ;  /* 0x0000000c0d0c723e */ /* 0x000fe200048070ff */
[----:B------:R-:W-:Y:S01]  /*9780*/  UIADD3 UR4, UR4, 0x22860, URZ ;  /* 0x0002286004047890 */ /* 0x000fe2000fffe03f */
[----:B------:R-:W-:Y:S01]  /*9790*/  F2FP.SATFINITE.E4M3.F32.PACK_AB_MERGE_C R20, R21, R20, RZ ;  /* 0x000000141514723e */ /* 0x000fe200048070ff */
[----:B------:R-:W-:Y:S01]  /*97a0*/  FMUL.FTZ R88, R88, R8 ;  /* 0x0000000858587220 */ /* 0x000fe20000410000 */
        /* <DEDUP_REMOVED lines=13> */
[----:B------:R-:W-:Y:S01]  /*9880*/  UMOV UR4, UR36 ;  /* 0x0000002400047c82 */ /* 0x000fe20008000000 */
        /* <DEDUP_REMOVED lines=86> */
[----:B------:R-:W-:-:S07]  /*9df0*/  IMAD.MOV.U32 R9, RZ, RZ, R7 ;  /* 0x000000ffff097224 */ /* 0x000fce00078e0007 */
.L_x_1313:
        /* <DEDUP_REMOVED lines=8> */
[----:B------:R-:W-:-:S05]  /*9e80*/  ULDC UR33, c[0x0][0x9e0] ;  /* 0x0002780000217ab9 */ /* 0x000fca0000000800 */
.L_x_1344:
        /* <DEDUP_REMOVED lines=9> */
.L_x_1327:
[----:B------:R-:W-:Y:S01]  /*9f20*/  ULEA UR10, UR36, UR38, 0x3 ;  /* 0x00000026240a7291 */ /* 0x000fe2000f8e183f */
[----:B------:R-:W-:-:S05]  /*9f30*/  IMAD.U32 R4, RZ, RZ, UR37 ;  /* 0x00000025ff047e24 */ /* 0x000fca000f8e00ff */
[----:B------:R-:W-:-:S04]  /*9f40*/  SHF.L.U32 R4, R4, 0x1f, RZ ;  /* 0x0000001f04047819 */ /* 0x000fc800000006ff */
[----:B------:R0:W1:Y:S01]  /*9f50*/  SYNCS.PHASECHK.TRANS64.TRYWAIT P1, [UR10+0x22830], R4 ;  /* 0x02283004ff0075a7 */ /* 0x000062000802014a */
[----:B------:R-:W-:Y:S05]  /*9f60*/  @!P0 BRA `(.L_x_1328) ;  /* 0x0000000000048947 */ /* 0x000fea0003800000 */
[----:B------:R-:W-:Y:S01]  /*9f70*/  BPT.TRAP 0x1 ;  /* 0x000000040000795c */ /* 0x000fe20000300000 */
.L_x_1328:
[----:B-1----:R-:W-:Y:S05]  /*9f80*/  @P1 BRA `(.L_x_1326) ;  /* 0x0000000000081947 */ /* 0x002fea0003800000 */
[----:B------:R-:W1:Y:S02]  /*9f90*/  SYNCS.PHASECHK.TRANS64.TRYWAIT P1, [UR10+0x22830], R4 ;  /* 0x02283004ff0075a7 */ /* 0x000e64000802014a */
[----:B-1----:R-:W-:Y:S05]  /*9fa0*/  @!P1 BRA `(.L_x_1329) ;  /* 0x000000c000649947 */ /* 0x002fea0003800000 */
.L_x_1326:
        /* <DEDUP_REMOVED lines=37> */
.L_x_1331:
[----:B------:R-:W-:Y:S01]  /*a200*/  ULEA UR10, UR4, UR38, 0x3 ;  /* 0x00000026040a7291 */ /* 0x000fe2000f8e183f */
[----:B------:R-:W-:-:S05]  /*a210*/  IMAD.U32 R4, RZ, RZ, UR5 ;  /* 0x00000005ff047e24 */ /* 0x000fca000f8e00ff */
[----:B------:R-:W-:-:S04]  /*a220*/  SHF.L.U32 R4, R4, 0x1f, RZ ;  /* 0x0000001f04047819 */ /* 0x000fc800000006ff */
[----:B------:R0:W1:Y:S01]  /*a230*/  SYNCS.PHASECHK.TRANS64.TRYWAIT P1, [UR10+0x22850], R4 ;  /* 0x02285004ff0075a7 */ /* 0x000062000802014a */
[----:B------:R-:W-:Y:S05]  /*a240*/  @!P0 BRA `(.L_x_1332) ;  /* 0x0000000000048947 */ /* 0x000fea0003800000 */
[----:B------:R-:W-:Y:S01]  /*a250*/  BPT.TRAP 0x1 ;  /* 0x000000040000795c */ /* 0x000fe20000300000 */
.L_x_1332:
[----:B-1----:R-:W-:Y:S05]  /*a260*/  @P1 BRA `(.L_x_1330) ;  /* 0x0000000000081947 */ /* 0x002fea0003800000 */
[----:B------:R-:W1:Y:S02]  /*a270*/  SYNCS.PHASECHK.TRANS64.TRYWAIT P1, [UR10+0x22850], R4 ;  /* 0x02285004ff0075a7 */ /* 0x000e64000802014a */
[----:B-1----:R-:W-:Y:S05]  /*a280*/  @!P1 BRA `(.L_x_1333) ;  /* 0x000000bc00c49947 */ /* 0x002fea0003800000 */
.L_x_1330:
        /* <DEDUP_REMOVED lines=31> */
.L_x_1334:
        /* <DEDUP_REMOVED lines=35> */
.L_x_1337:
[----:B------:R-:W-:-:S05]  /*a6b0*/  IMAD.U32 R11, RZ, RZ, UR6 ;  /* 0x00000006ff0b7e24 */ /* 0x000fca000f8e00ff */
[----:B------:R-:W-:-:S13]  /*a6c0*/  ISETP.NE.AND P1, PT, R11, 0x1, PT ;  /* 0x000000010b00780c */ /* 0x000fda0003f25270 */
[----:B------:R-:W0:Y:S02]  /*a6d0*/  @P1 LDC.64 R12, c[0x0][0x9e8] ;  /* 0x00027a00ff0c1b82 */ /* 0x000e240000000a00 */
[----:B0-----:R-:W-:-:S05]  /*a6e0*/  @P1 IMAD.HI.U32 R10, R5, R12, RZ ;  /* 0x0000000c050a1227 */ /* 0x001fca00078e00ff */
[----:B------:R-:W-:-:S07]  /*a6f0*/  @P1 SHF.R.U32.HI R5, RZ, R13, R10 ;  /* 0x0000000dff051219 */ /* 0x000fce000001160a */
.L_x_1338:
[----:B------:R-:W-:Y:S05]  /*a700*/  BSYNC B0 ;  /* 0x0000000000007941 */ /* 0x000fea0003800000 */
.L_x_1336:
[----:B------:R-:W-:-:S04]  /*a710*/  IMAD R5, R5, R11, -R156 ;  /* 0x0000000b05057224 */ /* 0x000fc800078e0a9c */
[----:B------:R-:W-:-:S05]  /*a720*/  IMAD R5, R18, -0x2, R5 ;  /* 0xfffffffe12057824 */ /* 0x000fca00078e0205 */
[----:B------:R-:W-:Y:S02]  /*a730*/  VIADDMNMX R8, R5, R11, R8, PT ;  /* 0x0000000b05087246 */ /* 0x000fe40003800108 */
[----:B------:R-:W-:-:S07]  /*a740*/  VIMNMX R154, R154, R5, !PT ;  /* 0x000000059a9a7248 */ /* 0x000fce0007fe0100 */
.L_x_1335:
[----:B------:R-:W-:-:S04]  /*a750*/  ISETP.GT.AND P1, PT, R9, -0x1, PT ;  /* 0xffffffff0900780c */ /* 0x000fc80003f24270 */
[C---:B------:R-:W-:Y:S02]  /*a760*/  ISETP.GT.AND P3, PT, R154.reuse, RZ, P1 ;  /* 0x000000ff9a00720c */ /* 0x040fe40000f64270 */
[----:B------:R-:W-:Y:S02]  /*a770*/  ISETP.GT.AND P4, PT, R154, 0x1, P1 ;  /* 0x000000019a00780c */ /* 0x000fe40000f84270 */
[C---:B------:R-:W-:Y:S02]  /*a780*/  ISETP.LT.OR P3, PT, R8.reuse, 0x1, P3 ;  /* 0x000000010800780c */ /* 0x040fe40001f61670 */
[----:B------:R-:W-:Y:S02]  /*a790*/  ISETP.LT.OR P4, PT, R8, 0x2, P4 ;  /* 0x000000020800780c */ /* 0x000fe40002781670 */
[----:B------:R-:W-:Y:S02]  /*a7a0*/  FSEL R159, R24, -INF , !P3 ;  /* 0xff800000189f7808 */ /* 0x000fe40005800000 */
[----:B------:R-:W-:-:S02]  /*a7b0*/  ISETP.GT.AND P3, PT, R154, 0x9, P1 ;  /* 0x000000099a00780c */ /* 0x000fc40000f64270 */
[----:B------:R-:W-:Y:S02]  /*a7c0*/  FSEL R152, R25, -INF , !P4 ;  /* 0xff80000019987808 */ /* 0x000fe40006000000 */
[C---:B------:R-:W-:Y:S02]  /*a7d0*/  ISETP.GT.AND P2, PT, R154.reuse, 0x8, P1 ;  /* 0x000000089a00780c */ /* 0x040fe40000f44270 */
[----:B------:R-:W-:Y:S02]  /*a7e0*/  ISETP.GT.AND P4, PT, R154, 0x10, P1 ;  /* 0x000000109a00780c */ /* 0x000fe40000f84270 */
[C---:B------:R-:W-:Y:S02]  /*a7f0*/  ISETP.LT.OR P3, PT, R8.reuse, 0xa, P3 ;  /* 0x0000000a0800780c */ /* 0x040fe40001f61670 */
[C---:B------:R-:W-:Y:S02]  /*a800*/  ISETP.LT.OR P2, PT, R8.reuse, 0x9, P2 ;  /* 0x000000090800780c */ /* 0x040fe40001741670 */
[----:B------:R-:W-:-:S02]  /*a810*/  ISETP.LT.OR P4, PT, R8, 0x11, P4 ;  /* 0x000000110800780c */ /* 0x000fc40002781670 */
[----:B------:R-:W-:Y:S02]  /*a820*/  FSEL R20, R29, -INF , !P3 ;  /* 0xff8000001d147808 */ /* 0x000fe40005800000 */
[----:B------:R-:W-:Y:S02]  /*a830*/  FSEL R10, R28, -INF , !P2 ;  /* 0xff8000001c0a7808 */ /* 0x000fe40005000000 */
[----:B------:R-:W-:Y:S02]  /*a840*/  ISETP.GT.AND P3, PT, R154, 0x18, P1 ;  /* 0x000000189a00780c */ /* 0x000fe40000f64270 */
[----:B------:R-:W-:Y:S02]  /*a850*/  FSEL R12, R32, -INF , !P4 ;  /* 0xff800000200c7808 */ /* 0x000fe40006000000 */
[C---:B------:R-:W-:Y:S02]  /*a860*/  ISETP.GT.AND P2, PT, R154.reuse, 0x11, P1 ;  /* 0x000000119a00780c */ /* 0x040fe40000f44270 */
[----:B------:R-:W-:-:S02]  /*a870*/  ISETP.GT.AND P4, PT, R154, 0x19, P1 ;  /* 0x000000199a00780c */ /* 0x000fc40000f84270 */
[C---:B------:R-:W-:Y:S02]  /*a880*/  ISETP.LT.OR P3, PT, R8.reuse, 0x19, P3 ;  /* 0x000000190800780c */ /* 0x040fe40001f61670 */
[C---:B------:R-:W-:Y:S02]  /*a890*/  ISETP.LT.OR P2, PT, R8.reuse, 0x12, P2 ;  /* 0x000000120800780c */ /* 0x040fe40001741670 */
[----:B------:R-:W-:Y:S02]  /*a8a0*/  ISETP.LT.OR P4, PT, R8, 0x1a, P4 ;  /* 0x0000001a0800780c */ /* 0x000fe40002781670 */
[----:B------:R-:W-:Y:S02]  /*a8b0*/  FSEL R197, R36, -INF , !P3 ;  /* 0xff80000024c57808 */ /* 0x000fe40005800000 */
[----:B------:R-:W-:Y:S02]  /*a8c0*/  FSEL R14, R33, -INF , !P2 ;  /* 0xff800000210e7808 */ /* 0x000fe40005000000 */
[----:B------:R-:W-:Y:S01]  /*a8d0*/  ISETP.GT.AND P3, PT, R154, 0x21, P1 ;  /* 0x000000219a00780c */ /* 0x000fe20000f64270 */
[----:B------:R-:W0:Y:S01]  /*a8e0*/  SHFL.IDX PT, R33, R4, 0x1, 0x1c1f ;  /* 0x003c1f0004217f89 */ /* 0x000e2200000e0000 */
[----:B------:R-:W-:-:S02]  /*a8f0*/  FSEL R195, R37, -INF , !P4 ;  /* 0xff80000025c37808 */ /* 0x000fc40006000000 */
[C---:B------:R-:W-:Y:S02]  /*a900*/  ISETP.GT.AND P2, PT, R154.reuse, 0x20, P1 ;  /* 0x000000209a00780c */ /* 0x040fe40000f44270 */
[----:B------:R-:W-:Y:S02]  /*a910*/  ISETP.GT.AND P4, PT, R154, 0x28, P1 ;  /* 0x000000289a00780c */ /* 0x000fe40000f84270 */
[C---:B------:R-:W-:Y:S02]  /*a920*/  ISETP.LT.OR P3, PT, R8.reuse, 0x22, P3 ;  /* 0x000000220800780c */ /* 0x040fe40001f61670 */
[C---:B------:R-:W-:Y:S02]  /*a930*/  ISETP.LT.OR P2, PT, R8.reuse, 0x21, P2 ;  /* 0x000000210800780c */ /* 0x040fe40001741670 */
[----:B------:R-:W-:Y:S02]  /*a940*/  ISETP.LT.OR P4, PT, R8, 0x29, P4 ;  /* 0x000000290800780c */ /* 0x000fe40002781670 */
[----:B------:R-:W-:-:S02]  /*a950*/  FSEL R189, R41, -INF , !P3 ;  /* 0xff80000029bd7808 */ /* 0x000fc40005800000 */
[----:B------:R-:W-:Y:S02]  /*a960*/  FSEL R193, R40, -INF , !P2 ;  /* 0xff80000028c17808 */ /* 0x000fe40005000000 */
[----:B------:R-:W-:Y:S02]  /*a970*/  ISETP.GT.AND P3, PT, R154, 0x30, P1 ;  /* 0x000000309a00780c */ /* 0x000fe40000f64270 */
[----:B------:R-:W-:Y:S02]  /*a980*/  FSEL R167, R44, -INF , !P4 ;  /* 0xff8000002ca77808 */ /* 0x000fe40006000000 */
[C---:B------:R-:W-:Y:S02]  /*a990*/  ISETP.GT.AND P2, PT, R154.reuse, 0x29, P1 ;  /* 0x000000299a00780c */ /* 0x040fe40000f44270 */
[----:B------:R-:W-:Y:S01]  /*a9a0*/  ISETP.GT.AND P4, PT, R154, 0x31, P1 ;  /* 0x000000319a00780c */ /* 0x000fe20000f84270 */
[--C-:B0-----:R-:W-:Y:S01]  /*a9b0*/  IMAD.IADD R24, R158, 0x1, R33.reuse ;  /* 0x000000019e187824 */ /* 0x101fe200078e0221 */
[----:B------:R-:W-:Y:S01]  /*a9c0*/  ISETP.LT.OR P3, PT, R8, 0x31, P3 ;  /* 0x000000310800780c */ /* 0x000fe20001f61670 */
[----:B------:R-:W-:Y:S01]  /*a9d0*/  IMAD.IADD R32, R160, 0x1, R33 ;  /* 0x00000001a0207824 */ /* 0x000fe200078e0221 */
[----:B------:R-:W-:-:S02]  /*a9e0*/  ISETP.LT.OR P2, PT, R8, 0x2a, P2 ;  /* 0x0000002a0800780c */ /* 0x000fc40001741670 */
[----:B------:R-:W-:Y:S02]  /*a9f0*/  ISETP.LT.OR P4, PT, R8, 0x32, P4 ;  /* 0x000000320800780c */ /* 0x000fe40002781670 */
[----:B------:R-:W-:Y:S02]  /*aa00*/  FSEL R163, R48, -INF , !P3 ;  /* 0xff80000030a37808 */ /* 0x000fe40005800000 */
[----:B------:R-:W-:Y:S02]  /*aa10*/  FSEL R165, R45, -INF , !P2 ;  /* 0xff8000002da57808 */ /* 0x000fe40005000000 */
[C---:B------:R-:W-:Y:S02]  /*aa20*/  ISETP.GT.AND P3, PT, R154.reuse, 0x39, P1 ;  /* 0x000000399a00780c */ /* 0x040fe40000f64270 */
[----:B------:R-:W-:Y:S02]  /*aa30*/  FSEL R157, R49, -INF , !P4 ;  /* 0xff800000319d7808 */ /* 0x000fe40006000000 */
[----:B------:R-:W-:-:S02]  /*aa40*/  ISETP.GT.AND P2, PT, R154, 0x38, P1 ;  /* 0x000000389a00780c */ /* 0x000fc40000f44270 */
[----:B------:R-:W-:Y:S02]  /*aa50*/  ISETP.GT.AND P4, PT, R154, 0x40, P1 ;  /* 0x000000409a00780c */ /* 0x000fe40000f84270 */
[C---:B------:R-:W-:Y:S02]  /*aa60*/  ISETP.LT.OR P3, PT, R8.reuse, 0x3a, P3 ;  /* 0x0000003a0800780c */ /* 0x040fe40001f61670 */
[C---:B------:R-:W-:Y:S02]  /*aa70*/  ISETP.LT.OR P2, PT, R8.reuse, 0x39, P2 ;  /* 0x000000390800780c */ /* 0x040fe40001741670 */
[----:B------:R-:W-:Y:S02]  /*aa80*/  ISETP.LT.OR P4, PT, R8, 0x41, P4 ;  /* 0x000000410800780c */ /* 0x000fe40002781670 */
[----:B------:R-:W-:Y:S02]  /*aa90*/  FSEL R153, R53, -INF , !P3 ;  /* 0xff80000035997808 */ /* 0x000fe40005800000 */
[----:B------:R-:W-:-:S02]  /*aaa0*/  FSEL R155, R52, -INF , !P2 ;  /* 0xff800000349b7808 */ /* 0x000fc40005000000 */
[----:B------:R-:W-:Y:S02]  /*aab0*/  FSEL R53, R56, -INF , !P4 ;  /* 0xff80000038357808 */ /* 0x000fe40006000000 */
[C---:B------:R-:W-:Y:S02]  /*aac0*/  ISETP.GT.AND P2, PT, R154.reuse, 0x41, P1 ;  /* 0x000000419a00780c */ /* 0x040fe40000f44270 */
[C---:B------:R-:W-:Y:S02]  /*aad0*/  ISETP.GT.AND P3, PT, R154.reuse, 0x48, P1 ;  /* 0x000000489a00780c */ /* 0x040fe40000f64270 */
[----:B------:R-:W-:Y:S02]  /*aae0*/  ISETP.GT.AND P4, PT, R154, 0x49, P1 ;  /* 0x000000499a00780c */ /* 0x000fe40000f84270 */
[C---:B------:R-:W-:Y:S02]  /*aaf0*/  ISETP.LT.OR P2, PT, R8.reuse, 0x42, P2 ;  /* 0x000000420800780c */ /* 0x040fe40001741670 */
[----:B------:R-:W-:-:S02]  /*ab00*/  ISETP.LT.OR P3, PT, R8, 0x49, P3 ;  /* 0x000000490800780c */ /* 0x000fc40001f61670 */
[----:B------:R-:W-:Y:S02]  /*ab10*/  ISETP.LT.OR P4, PT, R8, 0x4a, P4 ;  /* 0x0000004a0800780c */ /* 0x000fe40002781670 */
[----:B------:R-:W-:Y:S02]  /*ab20*/  FSEL R57, R57, -INF , !P2 ;  /* 0xff80000039397808 */ /* 0x000fe40005000000 */
[----:B------:R-:W-:Y:S02]  /*ab30*/  FSEL R49, R60, -INF , !P3 ;  /* 0xff8000003c317808 */ /* 0x000fe40005800000 */
[----:B------:R-:W-:Y:S02]  /*ab40*/  FSEL R61, R61, -INF , !P4 ;  /* 0xff8000003d3d7808 */ /* 0x000fe40006000000 */
[C---:B------:R-:W-:Y:S02]  /*ab50*/  ISETP.GT.AND P2, PT, R154.reuse, 0x50, P1 ;  /* 0x000000509a00780c */ /* 0x040fe40000f44270 */
        /* <DEDUP_REMOVED lines=48> */
.L_x_1341:
[----:B------:R-:W-:-:S05]  /*ae60*/  IMAD.U32 R4, RZ, RZ, UR6 ;  /* 0x00000006ff047e24 */ /* 0x000fca000f8e00ff */
[----:B------:R-:W-:-:S13]  /*ae70*/  ISETP.NE.AND P2, PT, R4, 0x1, PT ;  /* 0x000000010400780c */ /* 0x000fda0003f45270 */
[----:B------:R-:W0:Y:S02]  /*ae80*/  @P2 LDC.64 R28, c[0x0][0x9e8] ;  /* 0x00027a00ff1c2b82 */ /* 0x000e240000000a00 */
[----:B0-----:R-:W-:-:S05]  /*ae90*/  @P2 IMAD.HI.U32 R28, R33, R28, RZ ;  /* 0x0000001c211c2227 */ /* 0x001fca00078e00ff */
[----:B------:R-:W-:-:S07]  /*aea0*/  @P2 SHF.R.U32.HI R33, RZ, R29, R28 ;  /* 0x0000001dff212219 */ /* 0x000fce000001161c */
.L_x_1342:
[----:B------:R-:W-:Y:S05]  /*aeb0*/  BSYNC B0 ;  /* 0x0000000000007941 */ /* 0x000fea0003800000 */
.L_x_1340:
[----:B------:R-:W-:-:S04]  /*aec0*/  IMAD R33, R33, R4, -R156 ;  /* 0x0000000421217224 */ /* 0x000fc800078e0a9c */
[----:B------:R-:W-:-:S05]  /*aed0*/  IMAD R33, R18, -0x2, R33 ;  /* 0xfffffffe12217824 */ /* 0x000fca00078e0221 */
[----:B------:R-:W-:Y:S02]  /*aee0*/  VIADDMNMX R24, R33, R4, R24, PT ;  /* 0x0000000421187246 */ /* 0x000fe40003800118 */
[----:B------:R-:W-:-:S07]  /*aef0*/  VIMNMX R32, R32, R33, !PT ;  /* 0x0000002120207248 */ /* 0x000fce0007fe0100 */
.L_x_1339:
        /* <DEDUP_REMOVED lines=93> */
[----:B------:R-:W-:Y:S01]  /*b4d0*/  MUFU.EX2 R8, R8 ;  /* 0x0000000800087308 */ /* 0x000fe20000000800 */
[----:B------:R-:W-:Y:S01]  /*b4e0*/  ISETP.GT.AND P3, PT, R32, 0x29, P1 ;  /* 0x000000292000780c */ /* 0x000fe20000f64270 */
[C-C-:B------:R-:W-:Y:S01]  /*b4f0*/  FFMA.FTZ R10, R2.reuse, R10, -R199.reuse ;  /* 0x0000000a020a7223 */ /* 0x140fe200000108c7 */
[----:B------:R-:W-:Y:S01]  /*b500*/  FMNMX.FTZ R20, R159, R20, !PT ;  /* 0x000000149f147209 */ /* 0x000fe20007810000 */
[--C-:B------:R-:W-:Y:S01]  /*b510*/  FFMA.FTZ R12, R2, R12, -R199.reuse ;  /* 0x0000000c020c7223 */ /* 0x100fe200000108c7 */
[----:B------:R-:W-:Y:S01]  /*b520*/  ISETP.LT.OR P3, PT, R24, 0x2a, P3 ;  /* 0x0000002a1800780c */ /* 0x000fe20001f61670 */
[C-C-:B------:R-:W-:Y:S01]  /*b530*/  FFMA.FTZ R44, R2.reuse, R81, -R199.reuse ;  /* 0x00000051022c7223 */ /* 0x140fe200000108c7 */
[----:B------:R-:W-:Y:S01]  /*b540*/  FMNMX.FTZ R26, R161, R20, !PT ;  /* 0x00000014a11a7209 */ /* 0x000fe20007810000 */
[----:B------:R-:W-:Y:S01]  /*b550*/  MUFU.EX2 R37, R37 ;  /* 0x0000002500257308 */ /* 0x000fe20000000800 */
[----:B------:R-:W-:Y:S01]  /*b560*/  FSEL R47, R47, -INF , !P3 ;  /* 0xff8000002f2f7808 */ /* 0x000fe20005800000 */
[--C-:B------:R-:W-:Y:S01]  /*b570*/  FFMA.FTZ R57, R2, R57, -R199.reuse ;  /* 0x0000003902397223 */ /* 0x100fe200000108c7 */
[----:B------:R-:W-:Y:S01]  /*b580*/  ISETP.GT.AND P3, PT, R32, 0x31, P1 ;  /* 0x000000312000780c */ /* 0x000fe20000f64270 */
[C-C-:B------:R-:W-:Y:S01]  /*b590*/  FFMA.FTZ R61, R2.reuse, R61, -R199.reuse ;  /* 0x0000003d023d7223 */ /* 0x140fe200000108c7 */
[----:B------:R-:W-:Y:S01]  /*b5a0*/  FMNMX.FTZ R26, R185, R26, !PT ;  /* 0x0000001ab91a7209 */ /* 0x000fe20007810000 */
[--C-:B------:R-:W-:Y:S01]  /*b5b0*/  FFMA.FTZ R65, R2, R65, -R199.reuse ;  /* 0x0000004102417223 */ /* 0x100fe200000108c7 */
[----:B------:R-:W-:Y:S01]  /*b5c0*/  FSEL R201, R50, -INF , !P2 ;  /* 0xff80000032c97808 */ /* 0x000fe20005000000 */
[----:B------:R0:W-:Y:S01]  /*b5d0*/  MUFU.EX2 R20, R30 ;  /* 0x0000001e00147308 */ /* 0x0001e20000000800 */
[----:B------:R-:W-:Y:S01]  /*b5e0*/  ISETP.GT.AND P2, PT, R32, 0x38, P1 ;  /* 0x000000382000780c */ /* 0x000fe20000f44270 */
[--C-:B------:R-:W-:Y:S01]  /*b5f0*/  FFMA.FTZ R11, R2, R11, -R199.reuse ;  /* 0x0000000b020b7223 */ /* 0x100fe200000108c7 */
[----:B------:R-:W-:Y:S01]  /*b600*/  ISETP.LT.OR P3, PT, R24, 0x32, P3 ;  /* 0x000000321800780c */ /* 0x000fe20001f61670 */
[C-C-:B------:R-:W-:Y:S01]  /*b610*/  FFMA.FTZ R13, R2.reuse, R13, -R199.reuse ;  /* 0x0000000d020d7223 */ /* 0x140fe200000108c7 */
[----:B------:R-:W-:Y:S01]  /*b620*/  FMNMX.FTZ R26, R187, R26, !PT ;  /* 0x0000001abb1a7209 */ /* 0x000fe20007810000 */
[--C-:B------:R-:W-:Y:S01]  /*b630*/  FFMA.FTZ R15, R2, R15, -R199.reuse ;  /* 0x0000000f020f7223 */ /* 0x100fe200000108c7 */
[----:B------:R-:W-:Y:S01]  /*b640*/  ISETP.LT.OR P2, PT, R24, 0x39, P2 ;  /* 0x000000391800780c */ /* 0x000fe20001741670 */
[----:B------:R-:W-:Y:S01]  /*b650*/  MUFU.EX2 R10, R10 ;  /* 0x0000000a000a7308 */ /* 0x000fe20000000800 */
        /* <DEDUP_REMOVED lines=106> */
[C---:B------:R-:W-:Y:S01]  /*bd00*/  FMUL.FTZ R69, R2.reuse, R69 ;  /* 0x0000004502457220 */ /* 0x040fe20000410000 */
        /* <DEDUP_REMOVED lines=10> */
[----:B------:R-:W-:-:S04]  /*bdb0*/  FADD.FTZ R68, R10, R77 ;  /* 0x0000004d0a447221 */ /* 0x000fc80000010000 */
[----:B------:R-:W-:-:S03]  /*bdc0*/  FADD.FTZ R77, R39, R68 ;  /* 0x00000044274d7221 */ /* 0x000fc60000010000 */
[----:B------:R-:W-:Y:S01]  /*bdd0*/  MUFU.EX2 R42, R42 ;  /* 0x0000002a002a7308 */ /* 0x000fe20000000800 */
[----:B------:R-:W-:-:S04]  /*bde0*/  FADD.FTZ R68, R12, R77 ;  /* 0x0000004d0c447221 */ /* 0x000fc80000010000 */
[----:B------:R-:W-:Y:S01]  /*bdf0*/  FADD.FTZ R77, R41, R68 ;  /* 0x00000044294d7221 */ /* 0x000fe20000010000 */
[----:B0-----:R-:W-:Y:S02]  /*be00*/  FMNMX.FTZ R5, R46, R5, !PT ;  /* 0x000000052e057209 */ /* 0x001fe40007810000 */
[----:B------:R-:W-:Y:S01]  /*be10*/  MUFU.EX2 R21, R21 ;  /* 0x0000001500157308 */ /* 0x000fe20000000800 */
[----:B------:R-:W-:-:S01]  /*be20*/  FADD.FTZ R70, R14, R77 ;  /* 0x0000004d0e467221 */ /* 0x000fc20000010000 */
[----:B------:R-:W-:Y:S01]  /*be30*/  FSETP.NEU.FTZ.AND P1, PT, R5, -INF , PT ;  /* 0xff8000000500780b */ /* 0x000fe20003f3d000 */
[----:B------:R-:W-:-:S02]  /*be40*/  FFMA.FTZ R46, R2, R5, -8 ;  /* 0xc1000000022e7423 */ /* 0x000fc40000010005 */
[----:B------:R-:W-:Y:S01]  /*be50*/  FADD.FTZ R77, R43, R70 ;  /* 0x000000462b4d7221 */ /* 0x000fe20000010000 */
[----:B------:R-:W-:Y:S02]  /*be60*/  FSEL R60, R5, RZ, P1 ;  /* 0x000000ff053c7208 */ /* 0x000fe40000800000 */
[----:B------:R-:W-:Y:S01]  /*be70*/  FSEL R46, R46, RZ, P1 ;  /* 0x000000ff2e2e7208 */ /* 0x000fe20000800000 */
[----:B------:R-:W-:-:S01]  /*be80*/  FADD.FTZ R72, R20, R77 ;  /* 0x0000004d14487221 */ /* 0x000fc20000010000 */
[----:B------:R-:W-:Y:S03]  /*be90*/  MUFU.EX2 R44, R44 ;  /* 0x0000002c002c7308 */ /* 0x000fe60000000800 */
        /* <DEDUP_REMOVED lines=18> */
[----:B------:R-:W-:Y:S01]  /*bfc0*/  FFMA.FTZ R197, R2, R197, -R46 ;  /* 0x000000c502c57223 */ /* 0x000fe2000001082e */
[----:B------:R-:W-:-:S01]  /*bfd0*/  FADD.FTZ R81, R45, R72 ;  /* 0x000000482d517221 */ /* 0x000fc20000010000 */
[C-C-:B------:R-:W-:Y:S01]  /*bfe0*/  FFMA.FTZ R62, R2.reuse, R55, -R46.reuse ;  /* 0x00000037023e7223 */ /* 0x140fe2000001082e */
[----:B------:R-:W-:-:S01]  /*bff0*/  FFMA.FTZ R51, R2, R193, -R46 ;  /* 0x000000c102337223 */ /* 0x000fc2000001082e */
[----:B------:R-:W-:Y:S01]  /*c000*/  FFMA.FTZ R64, R2, R189, -R46 ;  /* 0x000000bd02407223 */ /* 0x000fe2000001082e */
[----:B------:R-:W-:-:S01]  /*c010*/  FADD.FTZ R72, R26, R81 ;  /* 0x000000511a487221 */ /* 0x000fc20000010000 */
[----:B------:R-:W1:Y:S01]  /*c020*/  MUFU.EX2 R28, R28 ;  /* 0x0000001c001c7308 */ /* 0x000e620000000800 */
[----:B------:R-:W-:-:S01]  /*c030*/  FFMA.FTZ R55, R2, R195, -R46 ;  /* 0x000000c302377223 */ /* 0x000fc2000001082e */
[----:B------:R-:W-:Y:S01]  /*c040*/  FFMA.FTZ R66, R2, R63, -R46 ;  /* 0x0000003f02427223 */ /* 0x000fe2000001082e */
[----:B------:R-:W-:-:S01]  /*c050*/  FADD.FTZ R81, R59, R72 ;  /* 0x000000483b517221 */ /* 0x000fc20000010000 */
[C-C-:B------:R-:W-:Y:S01]  /*c060*/  FFMA.FTZ R63, R2.reuse, R165, -R46.reuse ;  /* 0x000000a5023f7223 */ /* 0x140fe2000001082e */
[----:B------:R-:W-:-:S01]  /*c070*/  FFMA.FTZ R68, R2, R163, -R46 ;  /* 0x000000a302447223 */ /* 0x000fc2000001082e */
[----:B------:R-:W-:Y:S01]  /*c080*/  FFMA.FTZ R70, R2, R167, -R46 ;  /* 0x000000a702467223 */ /* 0x000fe2000001082e */
[----:B------:R-:W-:-:S01]  /*c090*/  FADD.FTZ R72, R30, R81 ;  /* 0x000000511e487221 */ /* 0x000fc20000010000 */
[----:B------:R-:W2:Y:S01]  /*c0a0*/  MUFU.EX2 R27, R27 ;  /* 0x0000001b001b7308 */ /* 0x000ea20000000800 */
[----:B0-----:R-:W-:-:S01]  /*c0b0*/  FFMA.FTZ R3, R60, R0, R73 ;  /* 0x000000003c037223 */ /* 0x001fc20000010049 */
[----:B------:R-:W-:Y:S01]  /*c0c0*/  FFMA.FTZ R77, R2, R71, -R46 ;  /* 0x00000047024d7223 */ /* 0x000fe2000001082e */
[----:B------:R-:W-:-:S01]  /*c0d0*/  FADD.FTZ R81, R67, R72 ;  /* 0x0000004843517221 */ /* 0x000fc20000010000 */
[C-C-:B------:R-:W-:Y:S01]  /*c0e0*/  FFMA.FTZ R71, R2.reuse, R155, -R46.reuse ;  /* 0x0000009b02477223 */ /* 0x140fe2000001082e */
[----:B------:R-:W-:-:S01]  /*c0f0*/  FFMA.FTZ R72, R2, R153, -R46 ;  /* 0x0000009902487223 */ /* 0x000fc2000001082e */
[----:B------:R-:W-:Y:S01]  /*c100*/  FFMA.FTZ R157, R2, R157, -R46 ;  /* 0x0000009d029d7223 */ /* 0x000fe2000001082e */
[----:B------:R-:W-:-:S01]  /*c110*/  FADD.FTZ R74, R34, R81 ;  /* 0x00000051224a7221 */ /* 0x000fc20000010000 */
[----:B------:R-:W0:Y:S01]  /*c120*/  MUFU.EX2 R48, R48 ;  /* 0x0000003000307308 */ /* 0x000e220000000800 */
[----:B-1----:R-:W-:-:S01]  /*c130*/  FADD.FTZ R0, R28, R3 ;  /* 0x000000031c007221 */ /* 0x002fc20000010000 */
[----:B------:R-:W-:Y:S01]  /*c140*/  FFMA.FTZ R79, R2, R79, -R46 ;  /* 0x0000004f024f7223 */ /* 0x000fe2000001082e */
[----:B------:R-:W-:-:S01]  /*c150*/  FADD.FTZ R81, R75, R74 ;  /* 0x0000004a4b517221 */ /* 0x000fc20000010000 */
[C-C-:B------:R-:W-:Y:S01]  /*c160*/  FFMA.FTZ R53, R2.reuse, R53, -R46.reuse ;  /* 0x0000003502357223 */ /* 0x140fe2000001082e */
[----:B------:R-:W-:-:S01]  /*c170*/  FFMA.FTZ R83, R2, R83, -R46 ;  /* 0x0000005302537223 */ /* 0x000fc2000001082e */
[----:B------:R-:W-:Y:S01]  /*c180*/  FFMA.FTZ R49, R2, R49, -R46 ;  /* 0x0000003102317223 */ /* 0x000fe2000001082e */
[----:B------:R-:W-:-:S01]  /*c190*/  FADD.FTZ R74, R36, R81 ;  /* 0x00000051244a7221 */ /* 0x000fc20000010000 */
[----:B------:R-:W1:Y:S01]  /*c1a0*/  MUFU.EX2 R29, R29 ;  /* 0x0000001d001d7308 */ /* 0x000e620000000800 */
[----:B--2---:R-:W-:-:S01]  /*c1b0*/  FADD.FTZ R3, R27, R0 ;  /* 0x000000001b037221 */ /* 0x004fc20000010000 */
[----:B------:R-:W-:Y:S01]  /*c1c0*/  FFMA.FTZ R46, R2, R87, -R46 ;  /* 0x00000057022e7223 */ /* 0x000fe2000001082e */
[----:B------:R-:W-:-:S04]  /*c1d0*/  FADD.FTZ R81, R57, R74 ;  /* 0x0000004a39517221 */ /* 0x000fc80000010000 */
[----:B------:R-:W-:Y:S01]  /*c1e0*/  FADD.FTZ R74, R32, R81 ;  /* 0x00000051204a7221 */ /* 0x000fe20000010000 */
[----:B------:R-:W2:Y:S01]  /*c1f0*/  MUFU.EX2 R50, R50 ;  /* 0x0000003200327308 */ /* 0x000ea20000000800 */
[----:B0-----:R-:W-:-:S02]  /*c200*/  FADD.FTZ R0, R48, R3 ;  /* 0x0000000330007221 */ /* 0x001fc40000010000 */
[----:B------:R-:W-:-:S04]  /*c210*/  FADD.FTZ R81, R61, R74 ;  /* 0x0000004a3d517221 */ /* 0x000fc80000010000 */
[----:B------:R-:W-:Y:S01]  /*c220*/  FADD.FTZ R74, R24, R81 ;  /* 0x00000051184a7221 */ /* 0x000fe20000010000 */
[----:B------:R-:W0:Y:S01]  /*c230*/  MUFU.EX2 R31, R31 ;  /* 0x0000001f001f7308 */ /* 0x000e220000000800 */
[----:B-1----:R-:W-:-:S02]  /*c240*/  FADD.FTZ R3, R29, R0 ;  /* 0x000000001d037221 */ /* 0x002fc40000010000 */
[----:B------:R-:W-:-:S04]  /*c250*/  FADD.FTZ R74, R65, R74 ;  /* 0x0000004a414a7221 */ /* 0x000fc80000010000 */
[----:B------:R-:W-:Y:S01]  /*c260*/  FADD.FTZ R81, R11, R74 ;  /* 0x0000004a0b517221 */ /* 0x000fe20000010000 */
[----:B------:R-:W1:Y:S01]  /*c270*/  MUFU.EX2 R52, R52 ;  /* 0x0000003400347308 */ /* 0x000e620000000800 */
[----:B--2---:R-:W-:-:S02]  /*c280*/  FADD.FTZ R0, R50, R3 ;  /* 0x0000000332007221 */ /* 0x004fc40000010000 */
[----:B------:R-:W-:-:S05]  /*c290*/  FADD.FTZ R74, R38, R81 ;  /* 0x00000051264a7221 */ /* 0x000fca0000010000 */
        /* <DEDUP_REMOVED lines=36> */
[----:B--2---:R-:W-:-:S07]  /*c4e0*/  FADD.FTZ R0, R77, R0 ;  /* 0x000000004d007221 */ /* 0x004fce0000010000 */
[----:B------:R-:W2:Y:S08]  /*c4f0*/  MUFU.EX2 R76, R157 ;  /* 0x0000009d004c7308 */ /* 0x000eb00000000800 */
[----:B------:R-:W3:Y:S08]  /*c500*/  MUFU.EX2 R79, R79 ;  /* 0x0000004f004f7308 */ /* 0x000ef00000000800 */
[----:B------:R0:W4:Y:S08]  /*c510*/  MUFU.EX2 R78, R53 ;  /* 0x00000035004e7308 */ /* 0x0001300000000800 */
[----:B------:R-:W5:Y:S01]  /*c520*/  MUFU.EX2 R80, R83 ;  /* 0x0000005300507308 */ /* 0x000f620000000800 */
[----:B0-----:R-:W-:-:S01]  /*c530*/  FADD.FTZ R53, R71, R0 ;  /* 0x0000000047357221 */ /* 0x001fc20000010000 */
[----:B------:R-:W-:-:S03]  /*c540*/  FADD.FTZ R0, R40, R3 ;  /* 0x0000000328007221 */ /* 0x000fc60000010000 */
[----:B-1----:R-:W-:Y:S01]  /*c550*/  FADD.FTZ R53, R72, R53 ;  /* 0x0000003548357221 */ /* 0x002fe20000010000 */
[----:B------:R-:W-:-:S02]  /*c560*/  FADD.FTZ R3, R15, R0 ;  /* 0x000000000f037221 */ /* 0x000fc40000010000 */
[----:B------:R-:W0:Y:S01]  /*c570*/  MUFU.EX2 R25, R25 ;  /* 0x0000001900197308 */ /* 0x000e220000000800 */
[----:B--2---:R-:W-:-:S01]  /*c580*/  FADD.FTZ R53, R76, R53 ;  /* 0x000000354c357221 */ /* 0x004fc20000010000 */
[----:B------:R-:W-:-:S03]  /*c590*/  FADD.FTZ R0, R42, R3 ;  /* 0x000000032a007221 */ /* 0x000fc60000010000 */
[----:B---3--:R-:W-:Y:S01]  /*c5a0*/  FADD.FTZ R53, R79, R53 ;  /* 0x000000354f357221 */ /* 0x008fe20000010000 */
[----:B------:R-:W-:-:S02]  /*c5b0*/  FADD.FTZ R3, R21, R0 ;  /* 0x0000000015037221 */ /* 0x000fc40000010000 */
[----:B------:R-:W1:Y:S01]  /*c5c0*/  MUFU.EX2 R74, R49 ;  /* 0x00000031004a7308 */ /* 0x000e620000000800 */
[----:B----4-:R-:W-:-:S01]  /*c5d0*/  FADD.FTZ R53, R78, R53 ;  /* 0x000000354e357221 */ /* 0x010fc20000010000 */
[----:B------:R-:W-:-:S03]  /*c5e0*/  FADD.FTZ R0, R44, R3 ;  /* 0x000000032c007221 */ /* 0x000fc60000010000 */
[----:B-----5:R-:W-:-:S03]  /*c5f0*/  FADD.FTZ R53, R80, R53 ;  /* 0x0000003550357221 */ /* 0x020fc60000010000 */
[----:B------:R-:W2:Y:S01]  /*c600*/  MUFU.EX2 R6, R85 ;  /* 0x0000005500067308 */ /* 0x000ea20000000800 */
[----:B0-----:R-:W-:-:S07]  /*c610*/  FADD.FTZ R3, R25, R0 ;  /* 0x0000000019037221 */ /* 0x001fce0000010000 */
[----:B------:R-:W0:Y:S01]  /*c620*/  MUFU.EX2 R46, R46 ;  /* 0x0000002e002e7308 */ /* 0x000e220000000800 */
[----:B-1----:R-:W-:-:S01]  /*c630*/  FADD.FTZ R53, R74, R53 ;  /* 0x000000354a357221 */ /* 0x002fc20000010000 */
[----:B--2---:R-:W-:-:S03]  /*c640*/  FADD.FTZ R3, R6, R3 ;  /* 0x0000000306037221 */ /* 0x004fc60000010000 */
[----:B0-----:R-:W-:Y:S01]  /*c650*/  FADD.FTZ R0, R46, R53 ;  /* 0x000000352e007221 */ /* 0x001fe20000010000 */
[----:B------:R-:W-:Y:S06]  /*c660*/  @!P0 BRA `(.L_x_1343) ;  /* 0x0000000000048947 */ /* 0x000fec0003800000 */
[----:B------:R-:W-:Y:S01]  /*c670*/  BPT.TRAP 0x1 ;  /* 0x000000040000795c */ /* 0x000fe20000300000 */
.L_x_1343:
        /* <DEDUP_REMOVED lines=107> */
.L_x_1325:
[----:B------:R-:W-:Y:S06]  /*cd30*/  BAR.ARV 0x8, 0x180 ;  /* 0x0206000000007b1d */ /* 0x000fec0000002000 */
[----:B------:R-:W-:Y:S05]  /*cd40*/  @!P0 BRA `(.L_x_1345) ;  /* 0x0000000000048947 */ /* 0x000fea0003800000 */
[----:B------:R-:W-:Y:S01]  /*cd50*/  BPT.TRAP 0x1 ;  /* 0x000000040000795c */ /* 0x000fe20000300000 */
.L_x_1345:
[----:B------:R-:W-:Y:S01]  /*cd60*/  ULEA UR5, UR36, UR38, 0x3 ;  /* 0x0000002624057291 */ /* 0x000fe2000f8e183f */
[----:B------:R-:W-:-:S05]  /*cd70*/  IMAD.U32 R6, RZ, RZ, UR37 ;  /* 0x00000025ff067e24 */ /* 0x000fca000f8e00ff */
[----:B------:R-:W-:-:S04]  /*cd80*/  SHF.L.U32 R6, R6, 0x1f, RZ ;  /* 0x0000001f06067819 */ /* 0x000fc800000006ff */
[----:B------:R0:W1:Y:S01]  /*cd90*/  SYNCS.PHASECHK.TRANS64.TRYWAIT P1, [UR5+0x22850], R6 ;  /* 0x02285006ff0075a7 */ /* 0x0000620008020145 */
[----:B------:R-:W-:Y:S05]  /*cda0*/  @!P0 BRA `(.L_x_1346) ;  /* 0x0000000000048947 */ /* 0x000fea0003800000 */
[----:B------:R-:W-:Y:S01]  /*cdb0*/  BPT.TRAP 0x1 ;  /* 0x000000040000795c */ /* 0x000fe20000300000 */
.L_x_1346:
[----:B-1----:R-:W-:Y:S05]  /*cdc0*/  @P1 BRA `(.L_x_1347) ;  /* 0x0000000000081947 */ /* 0x002fea0003800000 */
[----:B------:R-:W1:Y:S02]  /*cdd0*/  SYNCS.PHASECHK.TRANS64.TRYWAIT P1, [UR5+0x22850], R6 ;  /* 0x02285006ff0075a7 */ /* 0x000e640008020145 */
[----:B-1----:R-:W-:Y:S05]  /*cde0*/  @!P1 BRA `(.L_x_1348) ;  /* 0x0000009400049947 */ /* 0x002fea0003800000 */
.L_x_1347:
        /* <DEDUP_REMOVED lines=12> */
[----:B------:R-:W0:Y:S01]  /*ceb0*/  @P1 LDC.64 R8, c[0x0][0x9c8] ;  /* 0x00027200ff081b82 */ /* 0x000e220000000a00 */
[----:B-1----:R-:W-:Y:S02]  /*cec0*/  @P1 SHF.R.S32.HI R7, RZ, 0x1f, R23 ;  /* 0x0000001fff071819 */ /* 0x002fe40000011417 */
[----:B------:R-:W-:-:S05]  /*ced0*/  @P1 SHF.R.S32.HI R15, RZ, 0x1f, R22 ;  /* 0x0000001fff0f1819 */ /* 0x000fca0000011416 */
[----:B------:R-:W1:Y:S01]  /*cee0*/  @P1 LDC.64 R12, c[0x0][0x9d0] ;  /* 0x00027400ff0c1b82 */ /* 0x000e620000000a00 */
[----:B------:R-:W-:Y:S01]  /*cef0*/  UIADD3 UR6, UR4, 0x2, URZ ;  /* 0x0000000204067890 */ /* 0x000fe2000fffe03f */
[----:B0-----:R-:W-:-:S04]  /*cf00*/  @P1 IMAD R6, R7, R8, RZ ;  /* 0x0000000807061224 */ /* 0x001fc800078e02ff */
[C---:B------:R-:W-:Y:S02]  /*cf10*/  @P1 IMAD R9, R23.reuse, R9, R6 ;  /* 0x0000000917091224 */ /* 0x040fe400078e0206 */
[----:B------:R-:W-:-:S04]  /*cf20*/  @P1 IMAD.WIDE.U32 R6, R23, R8, RZ ;  /* 0x0000000817061225 */ /* 0x000fc800078e00ff */
[-C--:B-1----:R-:W-:Y:S02]  /*cf30*/  @P1 IMAD R8, R15, R12.reuse, RZ ;  /* 0x0000000c0f081224 */ /* 0x082fe400078e02ff */
        /* <DEDUP_REMOVED lines=25> */
[----:B0-----:R-:W0:Y:S01]  /*d0d0*/  SHFL.BFLY PT, R8, R11, 0x1, 0x1f ;  /* 0x0c201f000b087f89 */ /* 0x001e2200000e0000 */
[----:B-1----:R-:W-:-:S01]  /*d0e0*/  FADD.FTZ R12, R10, R7 ;  /* 0x000000070a0c7221 */ /* 0x002fc20000010000 */
[----:B0-----:R-:W-:-:S04]  /*d0f0*/  FADD.FTZ R13, R11, R8 ;  /* 0x000000080b0d7221 */ /* 0x001fc80000010000 */
        /* <DEDUP_REMOVED lines=19> */
[----:B--2---:R-:W-:Y:S01]  /*d230*/  FMUL.FTZ R7, R7, R6 ;  /* 0x0000000607077220 */ /* 0x004fe20000410000 */
[----:B------:R-:W-:Y:S02]  /*d240*/  IMAD.MOV.U32 R0, RZ, RZ, -0x800000 ;  /* 0xff800000ff007424 */ /* 0x000fe400078e00ff */
[----:B-1----:R-:W-:Y:S01]  /*d250*/  @P3 FMUL.FTZ R10, R10, 0.69314718246459960938 ;  /* 0x3f3172180a0a3820 */ /* 0x002fe20000410000 */
[----:B------:R-:W-:-:S03]  /*d260*/  @P2 FFMA.FTZ R3, R9, R4, R8 ;  /* 0x0000000409032223 */ /* 0x000fc60000010008 */
[----:B------:R-:W-:Y:S01]  /*d270*/  @P3 FFMA.FTZ R0, R17, R5, R10 ;  /* 0x0000000511003223 */ /* 0x000fe2000001000a */
[----:B---3--:R-:W-:Y:S01]  /*d280*/  FMUL.FTZ R2, R11, R6 ;  /* 0x000000060b027220 */ /* 0x008fe20000410000 */
[----:B------:R-:W-:Y:S02]  /*d290*/  WARPGROUP.DEPBAR.LE gsb0, 0x0 ;  /* 0x00008000000079c5 */ /* 0x000fe40000010000 */
[----:B------:R-:W-:Y:S05]  /*d2a0*/  @!P0 BRA `(.L_x_1349) ;  /* 0x0000000000048947 */ /* 0x000fea0003800000 */
[----:B------:R-:W-:Y:S01]  /*d2b0*/  BPT.TRAP 0x1 ;  /* 0x000000040000795c */ /* 0x000fe20000300000 */
.L_x_1349:
        /* <DEDUP_REMOVED lines=74> */
.L_x_1271:
[----:B------:R-:W0:Y:S01]  /*d760*/  S2R R5, SR_CgaCtaId ;  /* 0x0000000000057919 */ /* 0x000e220000008800 */
[----:B------:R-:W-:Y:S01]  /*d770*/  MOV R2, 0x400 ;  /* 0x0000040000027802 */ /* 0x000fe20000000f00 */
[----:B------:R-:W-:Y:S01]  /*d780*/  BSSY B0, `(.L_x_1350) ;  /* 0x000025d000007945 */ /* 0x000fe20003800000 */
[----:B------:R-:W-:Y:S02]  /*d790*/  BAR.SYNC.DEFER_BLOCKING 0x5, 0x180 ;  /* 0x0146000000007b1d */ /* 0x000fe40000010000 */
[----:B0-----:R-:W-:-:S05]  /*d7a0*/  LEA R2, R5, R2, 0x18 ;  /* 0x0000000205027211 */ /* 0x001fca00078ec0ff */
[----:B------:R0:W1:Y:S01]  /*d7b0*/  LDS.128 R20, [R2+0x228d0] ;  /* 0x0228d00002147984 */ /* 0x0000620000000c00 */
[----:B------:R-:W-:Y:S06]  /*d7c0*/  BAR.ARV 0x4, 0x180 ;  /* 0x0106000000007b1d */ /* 0x000fec0000002000 */
[----:B------:R-:W-:Y:S05]  /*d7d0*/  @P0 BRA `(.L_x_1351) ;  /* 0x0000001800ac0947 */ /* 0x000fea0003800000 */
[----:B------:R-:W2:Y:S01]  /*d7e0*/  S2R R16, SR_TID.X ;  /* 0x0000000000107919 */ /* 0x000ea20000002100 */
[----:B------:R-:W-:Y:S01]  /*d7f0*/  ULDC.64 UR4, c[0x4][0x40] ;  /* 0x0100100000047ab9 */ /* 0x000fe20000000a00 */
[----:B--2---:R-:W-:-:S05]  /*d800*/  IMAD.SHL.U32 R4, R16, 0x4, RZ ;  /* 0x0000000410047824 */ /* 0x004fca00078e00ff */
[----:B------:R-:W-:-:S04]  /*d810*/  LOP3.LUT R4, R4, 0xc, RZ, 0xc0, !PT ;  /* 0x0000000c04047812 */ /* 0x000fc800078ec0ff */
[----:B------:R-:W-:-:S05]  /*d820*/  IADD3 R4, P0, R4, UR4, RZ ;  /* 0x0000000404047c10 */ /* 0x000fca000ff1e0ff */
[----:B------:R-:W-:-:S05]  /*d830*/  IMAD.X R5, RZ, RZ, UR5, P0 ;  /* 0x00000005ff057e24 */ /* 0x000fca00080e06ff */
[----:B-1----:R1:W2:Y:S01]  /*d840*/  LDG.E.CONSTANT R20, desc[UR44][R4.64] ;  /* 0x0000002c04147981 */ /* 0x0022a2000c1e9900 */
[----:B------:R-:W-:Y:S02]  /*d850*/  F2FP.BF16.F32.PACK_AB R150, R150, R7 ;  /* 0x000000079696723e */ /* 0x000fe400000010ff */
[----:B------:R-:W-:Y:S01]  /*d860*/  F2FP.BF16.F32.PACK_AB R151, R151, R6 ;  /* 0x000000069797723e */ /* 0x000fe200000010ff */
[----:B------:R-:W3:Y:S01]  /*d870*/  S2R R17, SR_SWINHI ;  /* 0x0000000000117919 */ /* 0x000ee20000002f00 */
[----:B------:R-:W-:Y:S02]  /*d880*/  F2FP.BF16.F32.PACK_AB R44, R93, R44 ;  /* 0x0000002c5d2c723e */ /* 0x000fe400000010ff */
[----:B------:R-:W-:Y:S02]  /*d890*/  F2FP.BF16.F32.PACK_AB R11, R142, R11 ;  /* 0x0000000b8e0b723e */ /* 0x000fe400000010ff */
[----:B------:R-:W-:Y:S02]  /*d8a0*/  F2FP.BF16.F32.PACK_AB R10, R143, R10 ;  /* 0x0000000a8f0a723e */ /* 0x000fe400000010ff */
[----:B-1----:R-:W-:-:S02]  /*d8b0*/  LOP3.LUT P0, R4, R16, 0x3, RZ, 0xc0, !PT ;  /* 0x0000000310047812 */ /* 0x002fc4000780c0ff */
[----:B------:R-:W-:Y:S02]  /*d8c0*/  F2FP.BF16.F32.PACK_AB R9, R148, R9 ;  /* 0x000000099409723e */ /* 0x000fe400000010ff */
[----:B------:R-:W-:Y:S02]  /*d8d0*/  ISETP.EQ.OR P0, PT, R4, 0x3, !P0 ;  /* 0x000000030400780c */ /* 0x000fe40004702670 */
[----:B------:R-:W-:Y:S02]  /*d8e0*/  F2FP.BF16.F32.PACK_AB R8, R149, R8 ;  /* 0x000000089508723e */ /* 0x000fe400000010ff */
[----:B------:R-:W-:Y:S02]  /*d8f0*/  SEL R85, R11, R10, P0 ;  /* 0x0000000a0b557207 */ /* 0x000fe40000000000 */
[----:B------:R-:W-:Y:S02]  /*d900*/  SEL R87, R10, R11, P0 ;  /* 0x0000000b0a577207 */ /* 0x000fe40000000000 */
        /* <DEDUP_REMOVED lines=8> */
[----:B---3--:R-:W-:Y:S02]  /*d990*/  MOV R5, R17 ;  /* 0x0000001100057202 */ /* 0x008fe40000000f00 */
[----:B------:R-:W-:Y:S02]  /*d9a0*/  F2FP.BF16.F32.PACK_AB R40, R101, R40 ;  /* 0x000000286528723e */ /* 0x000fe400000010ff */
[----:B------:R-:W-:Y:S01]  /*d9b0*/  SEL R65, R9, R8, P0 ;  /* 0x0000000809417207 */ /* 0x000fe20000000000 */
[----:B------:R-:W-:Y:S01]  /*d9c0*/  IMAD.WIDE R6, R181, 0x2, R4 ;  /* 0x00000002b5067825 */ /* 0x000fe200078e0204 */
[----:B------:R-:W-:Y:S02]  /*d9d0*/  SEL R67, R8, R9, P0 ;  /* 0x0000000908437207 */ /* 0x000fe40000000000 */
[----:B------:R-:W-:-:S02]  /*d9e0*/  F2FP.BF16.F32.PACK_AB R27, R126, R27 ;  /* 0x0000001b7e1b723e */ /* 0x000fc400000010ff */
[C---:B------:R-:W-:Y:S02]  /*d9f0*/  IADD3 R93, P1, R6.reuse, 0x40, RZ ;  /* 0x00000040065d7810 */ /* 0x040fe40007f3e0ff */
[C---:B------:R-:W-:Y:S02]  /*da00*/  IADD3 R95, P2, R6.reuse, 0x60, RZ ;  /* 0x00000060065f7810 */ /* 0x040fe40007f5e0ff */
[----:B------:R-:W-:Y:S02]  /*da10*/  LOP3.LUT R10, R93, 0x380, RZ, 0xc0, !PT ;  /* 0x000003805d0a7812 */ /* 0x000fe400078ec0ff */
[----:B------:R-:W-:Y:S01]  /*da20*/  IADD3 R99, P4, R6, 0x4020, RZ ;  /* 0x0000402006637810 */ /* 0x000fe20007f9e0ff */
[----:B------:R-:W-:Y:S01]  /*da30*/  IMAD.X R17, RZ, RZ, R7, P2 ;  /* 0x000000ffff117224 */ /* 0x000fe200010e0607 */
[----:B------:R-:W-:Y:S02]  /*da40*/  SHF.R.U64 R10, R10, 0x3, RZ ;  /* 0x000000030a0a7819 */ /* 0x000fe400000012ff */
[----:B------:R-:W-:-:S02]  /*da50*/  F2FP.BF16.F32.PACK_AB R26, R127, R26 ;  /* 0x0000001a7f1a723e */ /* 0x000fc400000010ff */
[C---:B------:R-:W-:Y:S02]  /*da60*/  LOP3.LUT R9, R6.reuse, 0x380, RZ, 0xc0, !PT ;  /* 0x0000038006097812 */ /* 0x040fe400078ec0ff */
[C---:B------:R-:W-:Y:S02]  /*da70*/  IADD3 R91, P6, R6.reuse, 0x20, RZ ;  /* 0x00000020065b7810 */ /* 0x040fe40007fde0ff */
[----:B------:R-:W-:Y:S02]  /*da80*/  IADD3 R101, P5, R6, 0x4040, RZ ;  /* 0x0000404006657810 */ /* 0x000fe40007fbe0ff */
[----:B------:R-:W-:Y:S02]  /*da90*/  SEL R57, R25, R24, P0 ;  /* 0x0000001819397207 */ /* 0x000fe40000000000 */
[----:B------:R-:W-:Y:S01]  /*daa0*/  SEL R59, R24, R25, P0 ;  /* 0x00000019183b7207 */ /* 0x000fe20000000000 */
[--C-:B------:R-:W-:Y:S01]  /*dab0*/  IMAD.X R25, RZ, RZ, R7.reuse, P1 ;  /* 0x000000ffff197224 */ /* 0x100fe200008e0607 */
[----:B------:R-:W-:Y:S01]  /*dac0*/  SEL R61, R13, R12, P0 ;  /* 0x0000000c0d3d7207 */ /* 0x000fe20000000000 */
[--C-:B------:R-:W-:Y:S01]  /*dad0*/  IMAD.X R11, RZ, RZ, R7.reuse, P5 ;  /* 0x000000ffff0b7224 */ /* 0x100fe200028e0607 */
[----:B------:R-:W-:Y:S01]  /*dae0*/  SEL R63, R12, R13, P0 ;  /* 0x0000000d0c3f7207 */ /* 0x000fe20000000000 */
[----:B------:R-:W-:Y:S01]  /*daf0*/  IMAD.X R13, RZ, RZ, R7, P4 ;  /* 0x000000ffff0d7224 */ /* 0x000fe200020e0607 */
[----:B------:R-:W-:-:S02]  /*db00*/  SEL R55, R29, R28, P0 ;  /* 0x0000001c1d377207 */ /* 0x000fc40000000000 */
[----:B------:R-:W-:Y:S02]  /*db10*/  LOP3.LUT R12, R95, 0x380, RZ, 0xc0, !PT ;  /* 0x000003805f0c7812 */ /* 0x000fe400078ec0ff */
[----:B------:R-:W-:Y:S02]  /*db20*/  LOP3.LUT R24, R10, R93, RZ, 0x3c, !PT ;  /* 0x0000005d0a187212 */ /* 0x000fe400078e3cff */
[----:B------:R-:W-:Y:S02]  /*db30*/  SEL R29, R28, R29, P0 ;  /* 0x0000001d1c1d7207 */ /* 0x000fe40000000000 */
[----:B------:R-:W-:Y:S02]  /*db40*/  LOP3.LUT R10, R99, 0x380, RZ, 0xc0, !PT ;  /* 0x00000380630a7812 */ /* 0x000fe400078ec0ff */
[----:B------:R-:W-:Y:S02]  /*db50*/  SEL R77, R27, R26, P0 ;  /* 0x0000001a1b4d7207 */ /* 0x000fe40000000000 */
[----:B------:R-:W-:Y:S01]  /*db60*/  SEL R79, R26, R27, P0 ;  /* 0x0000001b1a4f7207 */ /* 0x000fe20000000000 */
[----:B------:R-:W-:Y:S01]  /*db70*/  IMAD.X R27, RZ, RZ, R7, P6 ;  /* 0x000000ffff1b7224 */ /* 0x000fe200030e0607 */
[----:B------:R-:W-:-:S02]  /*db80*/  SHF.R.U64 R9, R9, 0x3, RZ ;  /* 0x0000000309097819 */ /* 0x000fc400000012ff */
[----:B------:R-:W-:Y:S02]  /*db90*/  LOP3.LUT R28, R101, 0x380, RZ, 0xc0, !PT ;  /* 0x00000380651c7812 */ /* 0x000fe400078ec0ff */
[----:B------:R-:W-:Y:S02]  /*dba0*/  F2FP.BF16.F32.PACK_AB R38, R103, R38 ;  /* 0x000000266726723e */ /* 0x000fe400000010ff */
[----:B------:R-:W-:Y:S02]  /*dbb0*/  F2FP.BF16.F32.PACK_AB R15, R134, R15 ;  /* 0x0000000f860f723e */ /* 0x000fe400000010ff */
[----:B------:R-:W-:Y:S02]  /*dbc0*/  F2FP.BF16.F32.PACK_AB R14, R135, R14 ;  /* 0x0000000e870e723e */ /* 0x000fe400000010ff */
[C---:B------:R-:W-:Y:S02]  /*dbd0*/  IADD3 R97, P3, R6.reuse, 0x4000, RZ ;  /* 0x0000400006617810 */ /* 0x040fe40007f7e0ff */
[----:B------:R-:W-:-:S02]  /*dbe0*/  IADD3 R103, P6, R6, 0x4060, RZ ;  /* 0x0000406006677810 */ /* 0x000fc40007fde0ff */
[----:B------:R-:W-:Y:S02]  /*dbf0*/  SHF.R.U64 R12, R12, 0x3, RZ ;  /* 0x000000030c0c7819 */ /* 0x000fe400000012ff */
[----:B------:R-:W-:Y:S02]  /*dc00*/  SHF.R.U64 R10, R10, 0x3, RZ ;  /* 0x000000030a0a7819 */ /* 0x000fe400000012ff */
[----:B------:R-:W-:Y:S02]  /*dc10*/  F2FP.BF16.F32.PACK_AB R45, R92, R45 ;  /* 0x0000002d5c2d723e */ /* 0x000fe400000010ff */
[----:B------:R-:W-:Y:S01]  /*dc20*/  LOP3.LUT R6, R9, R6, RZ, 0x3c, !PT ;  /* 0x0000000609067212 */ /* 0x000fe200078e3cff */
[----:B------:R-:W-:Y:S01]  /*dc30*/  IMAD.X R9, RZ, RZ, R7, P6 ;  /* 0x000000ffff097224 */ /* 0x000fe200030e0607 */
[----:B------:R-:W-:Y:S02]  /*dc40*/  SHF.R.U64 R28, R28, 0x3, RZ ;  /* 0x000000031c1c7819 */ /* 0x000fe400000012ff */
[----:B------:R-:W-:-:S02]  /*dc50*/  F2FP.BF16.F32.PACK_AB R43, R94, R43 ;  /* 0x0000002b5e2b723e */ /* 0x000fc400000010ff */
[----:B------:R-:W-:Y:S02]  /*dc60*/  SEL R81, R15, R14, P0 ;  /* 0x0000000e0f517207 */ /* 0x000fe40000000000 */
[----:B------:R-:W-:Y:S01]  /*dc70*/  SEL R83, R14, R15, P0 ;  /* 0x0000000f0e537207 */ /* 0x000fe20000000000 */
[----:B------:R-:W-:Y:S01]  /*dc80*/  IMAD.X R15, RZ, RZ, R7, P3 ;  /* 0x000000ffff0f7224 */ /* 0x000fe200018e0607 */
[----:B------:R-:W-:Y:S02]  /*dc90*/  LOP3.LUT R16, R12, R95, RZ, 0x3c, !PT ;  /* 0x0000005f0c107212 */ /* 0x000fe400078e3cff */
[----:B------:R-:W-:Y:S02]  /*dca0*/  LOP3.LUT R12, R10, R99, RZ, 0x3c, !PT ;  /* 0x000000630a0c7212 */ /* 0x000fe400078e3cff */
[----:B------:R-:W-:Y:S02]  /*dcb0*/  SEL R47, R45, R44, P0 ;  /* 0x0000002c2d2f7207 */ /* 0x000fe40000000000 */
[----:B------:R-:W-:-:S02]  /*dcc0*/  LOP3.LUT R10, R28, R101, RZ, 0x3c, !PT ;  /* 0x000000651c0a7212 */ /* 0x000fc400078e3cff */
[----:B------:R-:W-:Y:S02]  /*dcd0*/  MOV R7, R6 ;  /* 0x0000000600077202 */ /* 0x000fe40000000f00 */
[----:B------:R-:W-:Y:S02]  /*dce0*/  SEL R45, R44, R45, P0 ;  /* 0x0000002d2c2d7207 */ /* 0x000fe40000000000 */
[----:B------:R-:W-:Y:S02]  /*dcf0*/  SEL R69, R43, R42, P0 ;  /* 0x0000002a2b457207 */ /* 0x000fe40000000000 */
[----:B------:R-:W-:Y:S02]  /*dd00*/  SEL R43, R42, R43, P0 ;  /* 0x0000002b2a2b7207 */ /* 0x000fe40000000000 */
[----:B------:R-:W-:Y:S02]  /*dd10*/  MOV R56, R10 ;  /* 0x0000000a00387202 */ /* 0x000fe40000000f00 */
[----:B------:R-:W-:-:S02]  /*dd20*/  MOV R58, R12 ;  /* 0x0000000c003a7202 */ /* 0x000fc40000000f00 */
[----:B------:R-:W-:Y:S02]  /*dd30*/  LOP3.LUT R8, R91, 0x380, RZ, 0xc0, !PT ;  /* 0x000003805b087812 */ /* 0x000fe400078ec0ff */
[----:B------:R-:W-:Y:S02]  /*dd40*/  F2FP.BF16.F32.PACK_AB R31, R118, R31 ;  /* 0x0000001f761f723e */ /* 0x000fe400000010ff */
[----:B------:R-:W-:Y:S02]  /*dd50*/  F2FP.BF16.F32.PACK_AB R30, R119, R30 ;  /* 0x0000001e771e723e */ /* 0x000fe400000010ff */
[----:B------:R-:W-:Y:S02]  /*dd60*/  SHF.R.U64 R8, R8, 0x3, RZ ;  /* 0x0000000308087819 */ /* 0x000fe400000012ff */
[----:B------:R-:W-:Y:S02]  /*dd70*/  SEL R75, R31, R30, P0 ;  /* 0x0000001e1f4b7207 */ /* 0x000fe40000000000 */
[----:B------:R-:W-:-:S02]  /*dd80*/  LOP3.LUT R26, R8, R91, RZ, 0x3c, !PT ;  /* 0x0000005b081a7212 */ /* 0x000fc400078e3cff */
[----:B------:R-:W-:Y:S02]  /*dd90*/  SEL R31, R30, R31, P0 ;  /* 0x0000001f1e1f7207 */ /* 0x000fe40000000000 */
[----:B------:R-:W-:Y:S02]  /*dda0*/  LOP3.LUT R8, R97, 0x380, RZ, 0xc0, !PT ;  /* 0x0000038061087812 */ /* 0x000fe400078ec0ff */
[----:B------:R-:W-:Y:S02]  /*ddb0*/  LOP3.LUT R30, R103, 0x380, RZ, 0xc0, !PT ;  /* 0x00000380671e7812 */ /* 0x000fe400078ec0ff */
[----:B------:R-:W-:Y:S02]  /*ddc0*/  SHF.R.U64 R8, R8, 0x3, RZ ;  /* 0x0000000308087819 */ /* 0x000fe400000012ff */
[----:B------:R-:W-:Y:S02]  /*ddd0*/  SHF.R.U64 R30, R30, 0x3, RZ ;  /* 0x000000031e1e7819 */ /* 0x000fe400000012ff */
[----:B------:R-:W-:-:S02]  /*dde0*/  LOP3.LUT R14, R8, R97, RZ, 0x3c, !PT ;  /* 0x00000061080e7212 */ /* 0x000fc400078e3cff */
        /* <DEDUP_REMOVED lines=8> */
[----:B------:R-:W-:Y:S02]  /*de70*/  LOP3.LUT R8, R30, R103, RZ, 0x3c, !PT ;  /* 0x000000671e087212 */ /* 0x000fe400078e3cff */
[----:B------:R-:W-:Y:S02]  /*de80*/  MOV R62, R16 ;  /* 0x00000010003e7202 */ /* 0x000fe40000000f00 */
[----:B------:R-:W-:Y:S02]  /*de90*/  SEL R49, R41, R40, P0 ;  /* 0x0000002829317207 */ /* 0x000fe40000000000 */
[----:B------:R-:W-:-:S02]  /*dea0*/  SEL R51, R37, R36, P0 ;  /* 0x0000002425337207 */ /* 0x000fc40000000000 */
[----:B------:R-:W-:Y:S02]  /*deb0*/  SEL R53, R33, R32, P0 ;  /* 0x0000002021357207 */ /* 0x000fe40000000000 */
[----:B------:R-:W-:Y:S02]  /*dec0*/  SEL R71, R39, R38, P0 ;  /* 0x0000002627477207 */ /* 0x000fe40000000000 */
[----:B------:R-:W-:Y:S02]  /*ded0*/  SEL R73, R35, R34, P0 ;  /* 0x0000002223497207 */ /* 0x000fe40000000000 */
[----:B------:R-:W-:Y:S02]  /*dee0*/  SEL R89, R150, R151, P0 ;  /* 0x0000009796597207 */ /* 0x000fe40000000000 */
[----:B------:R-:W-:Y:S02]  /*def0*/  MOV R17, R8 ;  /* 0x0000000800117202 */ /* 0x000fe40000000f00 */
[----:B------:R-:W-:-:S02]  /*df00*/  SEL R41, R40, R41, P0 ;  /* 0x0000002928297207 */ /* 0x000fc40000000000 */
[----:B------:R-:W-:Y:S02]  /*df10*/  SEL R37, R36, R37, P0 ;  /* 0x0000002524257207 */ /* 0x000fe40000000000 */
[----:B------:R-:W-:Y:S02]  /*df20*/  SEL R33, R32, R33, P0 ;  /* 0x0000002120217207 */ /* 0x000fe40000000000 */
[----:B------:R-:W-:Y:S02]  /*df30*/  SEL R39, R38, R39, P0 ;  /* 0x0000002726277207 */ /* 0x000fe40000000000 */
[----:B------:R-:W-:Y:S02]  /*df40*/  SEL R35, R34, R35, P0 ;  /* 0x0000002322237207 */ /* 0x000fe40000000000 */
[----:B------:R-:W-:Y:S02]  /*df50*/  SEL R151, R151, R150, P0 ;  /* 0x0000009697977207 */ /* 0x000fe40000000000 */
[----:B------:R-:W-:-:S02]  /*df60*/  MOV R50, R26 ;  /* 0x0000001a00327202 */ /* 0x000fc40000000f00 */
[----:B------:R-:W-:Y:S02]  /*df70*/  MOV R60, R14 ;  /* 0x0000000e003c7202 */ /* 0x000fe40000000f00 */
[----:B------:R-:W-:Y:S02]  /*df80*/  MOV R64, R24 ;  /* 0x0000001800407202 */ /* 0x000fe40000000f00 */
[----:B--2---:R-:W-:Y:S01]  /*df90*/  LOP3.LUT R6, R20, 0x2, RZ, 0x3c, !PT ;  /* 0x0000000214067812 */ /* 0x004fe200078e3cff */
[----:B------:R-:W-:Y:S04]  /*dfa0*/  SHFL.IDX PT, R47, R47, R20, 0x1c1f ;  /* 0x001c1f142f2f7589 */ /* 0x000fe800000e0000 */
[----:B------:R-:W1:Y:S04]  /*dfb0*/  SHFL.IDX PT, R10, R45, R6, 0x1c1f ;  /* 0x001c1f062d0a7589 */ /* 0x000e6800000e0000 */
[----:B------:R-:W-:Y:S04]  /*dfc0*/  SHFL.IDX PT, R69, R69, R20, 0x1c1f ;  /* 0x001c1f1445457589 */ /* 0x000fe800000e0000 */
[----:B------:R-:W2:Y:S04]  /*dfd0*/  SHFL.IDX PT, R12, R43, R6, 0x1c1f ;  /* 0x001c1f062b0c7589 */ /* 0x000ea800000e0000 */
[----:B------:R-:W-:Y:S04]  /*dfe0*/  SHFL.IDX PT, R49, R49, R20, 0x1c1f ;  /* 0x001c1f1431317589 */ /* 0x000fe800000e0000 */
[----:B------:R-:W-:Y:S04]  /*dff0*/  SHFL.IDX PT, R51, R51, R20, 0x1c1f ;  /* 0x001c1f1433337589 */ /* 0x000fe800000e0000 */
[----:B------:R-:W-:Y:S01]  /*e000*/  SHFL.IDX PT, R53, R53, R20, 0x1c1f ;  /* 0x001c1f1435357589 */ /* 0x000fe200000e0000 */
[----:B-1----:R-:W-:-:S03]  /*e010*/  SEL R8, R47, R10, P0 ;  /* 0x0000000a2f087207 */ /* 0x002fc60000000000 */
[----:B------:R-:W-:Y:S01]  /*e020*/  SHFL.IDX PT, R55, R55, R20, 0x1c1f ;  /* 0x001c1f1437377589 */ /* 0x000fe200000e0000 */
[----:B------:R-:W-:-:S03]  /*e030*/  SEL R10, R10, R47, P0 ;  /* 0x0000002f0a0a7207 */ /* 0x000fc60000000000 */
[----:B------:R-:W-:Y:S01]  /*e040*/  SHFL.IDX PT, R57, R57, R20, 0x1c1f ;  /* 0x001c1f1439397589 */ /* 0x000fe200000e0000 */
[----:B--2---:R-:W-:-:S03]  /*e050*/  SEL R9, R69, R12, P0 ;  /* 0x0000000c45097207 */ /* 0x004fc60000000000 */
[----:B------:R-:W-:Y:S01]  /*e060*/  SHFL.IDX PT, R61, R61, R20, 0x1c1f ;  /* 0x001c1f143d3d7589 */ /* 0x000fe200000e0000 */
[----:B------:R-:W-:Y:S02]  /*e070*/  SEL R11, R12, R69, P0 ;  /* 0x000000450c0b7207 */ /* 0x000fe40000000000 */
[----:B------:R-:W1:Y:S08]  /*e080*/  LDC.64 R68, c[0x0][0xc00] ;  /* 0x00030000ff447b82 */ /* 0x000e700000000a00 */
[----:B------:R-:W-:Y:S06]  /*e090*/  BAR.SYNC.DEFER_BLOCKING 0x1, 0x100 ;  /* 0x0044000000007b1d */ /* 0x000fec0000010000 */
[----:B------:R-:W-:Y:S04]  /*e0a0*/  SHFL.IDX PT, R65, R65, R20, 0x1c1f ;  /* 0x001c1f1441417589 */ /* 0x000fe800000e0000 */
[----:B------:R-:W-:Y:S04]  /*e0b0*/  SHFL.IDX PT, R71, R71, R20, 0x1c1f ;  /* 0x001c1f1447477589 */ /* 0x000fe800000e0000 */
[----:B------:R-:W-:Y:S04]  /*e0c0*/  SHFL.IDX PT, R73, R73, R20, 0x1c1f ;  /* 0x001c1f1449497589 */ /* 0x000fe800000e0000 */
[----:B------:R-:W-:Y:S01]  /*e0d0*/  SHFL.IDX PT, R75, R75, R20, 0x1c1f ;  /* 0x001c1f144b4b7589 */ /* 0x000fe200000e0000 */
[----:B-1----:R-:W-:-:S03]  /*e0e0*/  ISETP.NE.U32.AND P2, PT, R68, RZ, PT ;  /* 0x000000ff4400720c */ /* 0x002fc60003f45070 */
[----:B------:R-:W-:Y:S01]  /*e0f0*/  SHFL.IDX PT, R77, R77, R20, 0x1c1f ;  /* 0x001c1f144d4d7589 */ /* 0x000fe200000e0000 */
[----:B------:R-:W-:-:S03]  /*e100*/  ISETP.NE.AND.EX P2, PT, R69, RZ, PT, P2 ;  /* 0x000000ff4500720c */ /* 0x000fc60003f45320 */
[----:B------:R-:W-:Y:S04]  /*e110*/  SHFL.IDX PT, R81, R81, R20, 0x1c1f ;  /* 0x001c1f1451517589 */ /* 0x000fe800000e0000 */
[----:B------:R-:W-:Y:S04]  /*e120*/  SHFL.IDX PT, R85, R85, R20, 0x1c1f ;  /* 0x001c1f1455557589 */ /* 0x000fe800000e0000 */
[----:B------:R-:W-:Y:S04]  /*e130*/  SHFL.IDX PT, R89, R89, R20, 0x1c1f ;  /* 0x001c1f1459597589 */ /* 0x000fe800000e0000 */
[----:B------:R-:W1:Y:S04]  /*e140*/  SHFL.IDX PT, R14, R41, R6, 0x1c1f ;  /* 0x001c1f06290e7589 */ /* 0x000e6800000e0000 */
[----:B------:R-:W2:Y:S04]  /*e150*/  SHFL.IDX PT, R26, R37, R6, 0x1c1f ;  /* 0x001c1f06251a7589 */ /* 0x000ea800000e0000 */
[----:B------:R-:W3:Y:S04]  /*e160*/  SHFL.IDX PT, R30, R33, R6, 0x1c1f ;  /* 0x001c1f06211e7589 */ /* 0x000ee800000e0000 */
[----:B------:R-:W4:Y:S04]  /*e170*/  SHFL.IDX PT, R34, R29, R6, 0x1c1f ;  /* 0x001c1f061d227589 */ /* 0x000f2800000e0000 */
[----:B------:R-:W0:Y:S04]  /*e180*/  SHFL.IDX PT, R36, R39, R6, 0x1c1f ;  /* 0x001c1f0627247589 */ /* 0x000e2800000e0000 */
[----:B------:R-:W0:Y:S04]  /*e190*/  SHFL.IDX PT, R38, R35, R6, 0x1c1f ;  /* 0x001c1f0623267589 */ /* 0x000e2800000e0000 */
[----:B------:R-:W0:Y:S01]  /*e1a0*/  SHFL.IDX PT, R40, R31, R6, 0x1c1f ;  /* 0x001c1f061f287589 */ /* 0x000e2200000e0000 */
[----:B-1----:R-:W-:-:S02]  /*e1b0*/  SEL R12, R49, R14, P0 ;  /* 0x0000000e310c7207 */ /* 0x002fc40000000000 */
[----:B------:R-:W-:Y:S01]  /*e1c0*/  SEL R14, R14, R49, P0 ;  /* 0x000000310e0e7207 */ /* 0x000fe20000000000 */
[----:B------:R-:W1:Y:S01]  /*e1d0*/  SHFL.IDX PT, R42, R79, R6, 0x1c1f ;  /* 0x001c1f064f2a7589 */ /* 0x000e6200000e0000 */
[----:B--2---:R-:W-:Y:S02]  /*e1e0*/  SEL R24, R51, R26, P0 ;  /* 0x0000001a33187207 */ /* 0x004fe40000000000 */
[----:B------:R-:W-:Y:S01]  /*e1f0*/  SEL R26, R26, R51, P0 ;  /* 0x000000331a1a7207 */ /* 0x000fe20000000000 */
[----:B------:R-:W2:Y:S01]  /*e200*/  SHFL.IDX PT, R16, R59, R6, 0x1c1f ;  /* 0x001c1f063b107589 */ /* 0x000ea200000e0000 */
[----:B---3--:R-:W-:Y:S02]  /*e210*/  SEL R28, R53, R30, P0 ;  /* 0x0000001e351c7207 */ /* 0x008fe40000000000 */
[----:B------:R-:W-:Y:S01]  /*e220*/  SEL R30, R30, R53, P0 ;  /* 0x000000351e1e7207 */ /* 0x000fe20000000000 */
[----:B------:R-:W3:Y:S01]  /*e230*/  SHFL.IDX PT, R20, R63, R6, 0x1c1f ;  /* 0x001c1f063f147589 */ /* 0x000ee200000e0000 */
[----:B----4-:R-:W-:Y:S01]  /*e240*/  SEL R32, R55, R34, P0 ;  /* 0x0000002237207207 */ /* 0x010fe20000000000 */
[----:B------:R-:W-:Y:S01]  /*e250*/  ULDC UR4, c[0x0][0xa88] ;  /* 0x0002a20000047ab9 */ /* 0x000fe20000000800 */
[----:B------:R-:W-:Y:S01]  /*e260*/  SEL R34, R34, R55, P0 ;  /* 0x0000003722227207 */ /* 0x000fe20000000000 */
[----:B------:R-:W4:Y:S01]  /*e270*/  SHFL.IDX PT, R44, R67, R6, 0x1c1f ;  /* 0x001c1f06432c7589 */ /* 0x000f2200000e0000 */
[----:B0-----:R-:W-:Y:S01]  /*e280*/  SEL R13, R71, R36, P0 ;  /* 0x00000024470d7207 */ /* 0x001fe20000000000 */
[----:B------:R-:W0:Y:S01]  /*e290*/  LDC R53, c[0x0][0xbe8] ;  /* 0x0002fa00ff357b82 */ /* 0x000e220000000800 */
[----:B------:R-:W-:Y:S01]  /*e2a0*/  SEL R15, R36, R71, P0 ;  /* 0x00000047240f7207 */ /* 0x000fe20000000000 */
[----:B------:R-:W4:Y:S01]  /*e2b0*/  SHFL.IDX PT, R46, R83, R6, 0x1c1f ;  /* 0x001c1f06532e7589 */ /* 0x000f2200000e0000 */
[----:B------:R-:W-:-:S02]  /*e2c0*/  SEL R25, R73, R38, P0 ;  /* 0x0000002649197207 */ /* 0x000fc40000000000 */
[----:B------:R-:W-:Y:S01]  /*e2d0*/  SEL R27, R38, R73, P0 ;  /* 0x00000049261b7207 */ /* 0x000fe20000000000 */
[----:B------:R-:W4:Y:S01]  /*e2e0*/  SHFL.IDX PT, R52, R87, R6, 0x1c1f ;  /* 0x001c1f0657347589 */ /* 0x000f2200000e0000 */
[----:B------:R-:W-:Y:S02]  /*e2f0*/  SEL R29, R75, R40, P0 ;  /* 0x000000284b1d7207 */ /* 0x000fe40000000000 */
[----:B------:R-:W-:Y:S01]  /*e300*/  SEL R31, R40, R75, P0 ;  /* 0x0000004b281f7207 */ /* 0x000fe20000000000 */
[----:B------:R-:W0:Y:S01]  /*e310*/  SHFL.IDX PT, R54, R151, R6, 0x1c1f ;  /* 0x001c1f0697367589 */ /* 0x000e2200000e0000 */
[----:B-1----:R-:W-:Y:S02]  /*e320*/  SEL R33, R77, R42, P0 ;  /* 0x0000002a4d217207 */ /* 0x002fe40000000000 */
[----:B------:R-:W-:Y:S01]  /*e330*/  SEL R35, R42, R77, P0 ;  /* 0x0000004d2a237207 */ /* 0x000fe20000000000 */
[----:B------:R1:W-:Y:S01]  /*e340*/  STSM.16.M88.4 [R7], R8 ;  /* 0x0000000807007844 */ /* 0x0003e20000000200 */
[----:B--2---:R-:W-:-:S02]  /*e350*/  SEL R36, R57, R16, P0 ;  /* 0x0000001039247207 */ /* 0x004fc40000000000 */
[----:B------:R-:W-:Y:S01]  /*e360*/  SEL R38, R16, R57, P0 ;  /* 0x0000003910267207 */ /* 0x000fe20000000000 */
[----:B------:R2:W-:Y:S01]  /*e370*/  STSM.16.M88.4 [R50], R12 ;  /* 0x0000000c32007844 */ /* 0x0005e20000000200 */
[----:B---3--:R-:W-:Y:S01]  /*e380*/  SEL R40, R61, R20, P0 ;  /* 0x000000143d287207 */ /* 0x008fe20000000000 */
[----:B------:R-:W-:Y:S01]  /*e390*/  IMAD.MOV.U32 R16, RZ, RZ, RZ ;  /* 0x000000ffff107224 */ /* 0x000fe200078e00ff */
[----:B------:R-:W-:Y:S01]  /*e3a0*/  SEL R42, R20, R61, P0 ;  /* 0x0000003d142a7207 */ /* 0x000fe20000000000 */
[----:B------:R3:W-:Y:S01]  /*e3b0*/  STSM.16.M88.4 [R64], R24 ;  /* 0x0000001840007844 */ /* 0x0007e20000000200 */
[----:B----4-:R-:W-:Y:S02]  /*e3c0*/  SEL R48, R65, R44, P0 ;  /* 0x0000002c41307207 */ /* 0x010fe40000000000 */
[----:B------:R-:W-:Y:S01]  /*e3d0*/  SEL R37, R81, R46, P0 ;  /* 0x0000002e51257207 */ /* 0x000fe20000000000 */
[----:B------:R3:W-:Y:S01]  /*e3e0*/  STSM.16.M88.4 [R62], R28 ;  /* 0x0000001c3e007844 */ /* 0x0007e20000000200 */
[----:B------:R-:W-:Y:S01]  /*e3f0*/  SEL R39, R46, R81, P0 ;  /* 0x000000512e277207 */ /* 0x000fe20000000000 */
[----:B-1----:R-:W1:Y:S01]  /*e400*/  LDC.64 R6, c[0x0][0xc00] ;  /* 0x00030000ff067b82 */ /* 0x002e620000000a00 */
[----:B------:R-:W-:Y:S01]  /*e410*/  SEL R41, R85, R52, P0 ;  /* 0x0000003455297207 */ /* 0x000fe20000000000 */
[----:B------:R3:W-:Y:S01]  /*e420*/  STSM.16.M88.4 [R60], R32 ;  /* 0x000000203c007844 */ /* 0x0007e20000000200 */
[----:B------:R-:W-:-:S02]  /*e430*/  SEL R43, R52, R85, P0 ;  /* 0x00000055342b7207 */ /* 0x000fc40000000000 */
[----:B--2---:R-:W-:Y:S01]  /*e440*/  SEL R50, R44, R65, P0 ;  /* 0x000000412c327207 */ /* 0x004fe20000000000 */
[----:B------:R3:W-:Y:S01]  /*e450*/  STSM.16.M88.4 [R58], R36 ;  /* 0x000000243a007844 */ /* 0x0007e20000000200 */
[----:B0-----:R-:W-:Y:S02]  /*e460*/  SEL R49, R89, R54, P0 ;  /* 0x0000003659317207 */ /* 0x001fe40000000000 */
[----:B------:R-:W-:Y:S01]  /*e470*/  SEL R51, R54, R89, P0 ;  /* 0x0000005936337207 */ /* 0x000fe20000000000 */
[----:B------:R3:W-:Y:S04]  /*e480*/  STSM.16.M88.4 [R56], R40 ;  /* 0x0000002838007844 */ /* 0x0007e80000000200 */
[----:B------:R3:W-:Y:S01]  /*e490*/  STSM.16.M88.4 [R17], R48 ;  /* 0x0000003011007844 */ /* 0x0007e20000000200 */
[----:B-1----:R-:W-:Y:S01]  /*e4a0*/  IMAD.WIDE R8, R174, 0x4, R6 ;  /* 0x00000004ae087825 */ /* 0x002fe200078e0206 */
[----:B------:R-:W-:Y:S08]  /*e4b0*/  BAR.SYNC.DEFER_BLOCKING 0x1, 0x100 ;  /* 0x0044000000007b1d */ /* 0x000ff00000010000 */
[----:B------:R-:W0:Y:S01]  /*e4c0*/  LDC.64 R6, c[0x0][0xc08] ;  /* 0x00030200ff067b82 */ /* 0x000e220000000a00 */
[----:B------:R-:W-:Y:S01]  /*e4d0*/  IMAD.U32 R10, RZ, RZ, UR4 ;  /* 0x00000004ff0a7e24 */ /* 0x000fe2000f8e00ff */
[----:B------:R3:W5:Y:S01]  /*e4e0*/  @P2 LDG.E R16, desc[UR44][R8.64] ;  /* 0x0000002c08102981 */ /* 0x000762000c1e1900 */
[----:B------:R-:W-:-:S02]  /*e4f0*/  ISETP.NE.AND P1, PT, R53, 0x1, PT ;  /* 0x000000013500780c */ /* 0x000fc40003f25270 */
[----:B0-----:R-:W-:-:S04]  /*e500*/  ISETP.NE.U32.AND P0, PT, R6, RZ, PT ;  /* 0x000000ff0600720c */ /* 0x001fc80003f05070 */
[----:B------:R-:W-:-:S07]  /*e510*/  ISETP.NE.AND.EX P0, PT, R7, RZ, PT, P0 ;  /* 0x000000ff0700720c */ /* 0x000fce0003f05300 */
[----:B------:R-:W0:Y:S08]  /*e520*/  @P1 LDC R11, c[0x0][0xbec] ;  /* 0x0002fb00ff0b1b82 */ /* 0x000e300000000800 */
[----:B------:R-:W1:Y:S08]  /*e530*/  @P1 LDC R15, c[0x0][0xbf0] ;  /* 0x0002fc00ff0f1b82 */ /* 0x000e700000000800 */
[----:B------:R-:W2:Y:S02]  /*e540*/  @P0 LDC.64 R6, c[0x0][0xc08] ;  /* 0x00030200ff060b82 */ /* 0x000ea40000000a00 */
[----:B--2---:R-:W-:-:S05]  /*e550*/  @P0 IMAD.WIDE R6, R174, 0x4, R6 ;  /* 0x00000004ae060825 */ /* 0x004fca00078e0206 */
[----:B------:R3:W5:Y:S01]  /*e560*/  @P0 LDG.E R10, desc[UR44][R6.64] ;  /* 0x0000002c060a0981 */ /* 0x000762000c1e1900 */
[----:B01----:R-:W-:Y:S05]  /*e570*/  @P0 BRA `(.L_x_1352) ;  /* 0x0000000000100947 */ /* 0x003fea0003800000 */
[----:B------:R-:W-:Y:S05]  /*e580*/  @!P2 BRA `(.L_x_1352) ;  /* 0x00000000000ca947 */ /* 0x000fea0003800000 */
[----:B---3--:R-:W2:Y:S04]  /*e590*/  LDG.E R7, desc[UR44][R8.64] ;  /* 0x0000002c08077981 */ /* 0x008ea8000c1e1900 */
[----:B-----5:R-:W2:Y:S02]  /*e5a0*/  LDG.E R10, desc[UR44][R8.64+0x4] ;  /* 0x0000042c080a7981 */ /* 0x020ea4000c1e1900 */
[----:B--2---:R-:W-:-:S07]  /*e5b0*/  IMAD.IADD R10, R10, 0x1, -R7 ;  /* 0x000000010a0a7824 */ /* 0x004fce00078e0a07 */
.L_x_1352:
[----:B------:R-:W-:Y:S01]  /*e5c0*/  SHF.R.S32.HI R52, RZ, 0x1f, R173 ;  /* 0x0000001fff347819 */ /* 0x000fe200000114ad */
[--C-:B------:R-:W-:Y:S01]  /*e5d0*/  IMAD.IADD R14, R168, 0x1, R19.reuse ;  /* 0x00000001a80e7824 */ /* 0x100fe200078e0213 */
[----:B------:R-:W-:Y:S01]  /*e5e0*/  ULDC.64 UR4, c[0x0][0xb90] ;  /* 0x0002e40000047ab9 */ /* 0x000fe20000000a00 */
[----:B---3-5:R-:W-:Y:S01]  /*e5f0*/  SHF.R.S32.HI R17, RZ, 0x1f, R16 ;  /* 0x0000001fff117819 */ /* 0x028fe20000011410 */
[----:B------:R-:W-:Y:S01]  /*e600*/  IMAD.IADD R20, R180, 0x1, R19 ;  /* 0x00000001b4147824 */ /* 0x000fe200078e0213 */
[----:B------:R-:W-:Y:S01]  /*e610*/  SHF.R.S32.HI R50, RZ, 0x1f, R174 ;  /* 0x0000001fff327819 */ /* 0x000fe200000114ae */
[----:B------:R-:W-:Y:S01]  /*e620*/  @P1 IMAD.HI.U32 R8, R14, R11, RZ ;  /* 0x0000000b0e081227 */ /* 0x000fe200078e00ff */
[----:B------:R-:W-:Y:S02]  /*e630*/  SEL R51, R174, RZ, !P2 ;  /* 0x000000ffae337207 */ /* 0x000fe40005000000 */
[----:B------:R-:W-:Y:S01]  /*e640*/  SEL R50, R50, RZ, !P2 ;  /* 0x000000ff32327207 */ /* 0x000fe20005000000 */
[----:B------:R-:W-:-:S02]  /*e650*/  IMAD R6, R52, UR4, RZ ;  /* 0x0000000434067c24 */ /* 0x000fc4000f8e02ff */
[----:B------:R-:W-:Y:S01]  /*e660*/  IMAD.MOV.U32 R9, RZ, RZ, R14 ;  /* 0x000000ffff097224 */ /* 0x000fe200078e000e */
[----:B------:R-:W-:Y:S01]  /*e670*/  @P1 SHF.R.U32.HI R9, RZ, R15, R8 ;  /* 0x0000000fff091219 */ /* 0x000fe20000011608 */
[C---:B------:R-:W-:Y:S02]  /*e680*/  IMAD R13, R173.reuse, UR5, R6 ;  /* 0x00000005ad0d7c24 */ /* 0x040fe4000f8e0206 */
[----:B------:R-:W-:Y:S01]  /*e690*/  IMAD.WIDE.U32 R6, R173, UR4, R16 ;  /* 0x00000004ad067c25 */ /* 0x000fe2000f8e0010 */
[----:B------:R-:W-:-:S03]  /*e6a0*/  ULDC.64 UR4, c[0x0][0xb98] ;  /* 0x0002e60000047ab9 */ /* 0x000fc60000000a00 */
[----:B------:R-:W-:Y:S02]  /*e6b0*/  IMAD R11, R175, 0x40, R169 ;  /* 0x00000040af0b7824 */ /* 0x000fe400078e02a9 */
[----:B------:R-:W-:Y:S01]  /*e6c0*/  IMAD.IADD R7, R7, 0x1, R13 ;  /* 0x0000000107077824 */ /* 0x000fe200078e020d */
[--C-:B------:R-:W-:Y:S01]  /*e6d0*/  SHF.R.S32.HI R13, RZ, 0x1f, R9.reuse ;  /* 0x0000001fff0d7819 */ /* 0x100fe20000011409 */
[----:B------:R-:W-:Y:S02]  /*e6e0*/  IMAD.MOV R12, RZ, RZ, -R9 ;  /* 0x000000ffff0c7224 */ /* 0x000fe400078e0a09 */
[----:B------:R-:W-:-:S04]  /*e6f0*/  IMAD.WIDE R4, R11, 0x2, R4 ;  /* 0x000000020b047825 */ /* 0x000fc800078e0204 */
[----:B------:R-:W-:Y:S01]  /*e700*/  IMAD R8, R50, UR4, RZ ;  /* 0x0000000432087c24 */ /* 0x000fe2000f8e02ff */
[C---:B------:R-:W-:Y:S01]  /*e710*/  IADD3 R45, P3, R4.reuse, 0x2000, RZ ;  /* 0x00002000042d7810 */ /* 0x040fe20007f7e0ff */
[----:B------:R-:W-:Y:S01]  /*e720*/  IMAD.WIDE.U32 R6, R51, UR4, R6 ;  /* 0x0000000433067c25 */ /* 0x000fe2000f8e0006 */
[C---:B------:R-:W-:Y:S02]  /*e730*/  LOP3.LUT R25, R4.reuse, 0x380, RZ, 0xc0, !PT ;  /* 0x0000038004197812 */ /* 0x040fe400078ec0ff */
[----:B------:R-:W-:Y:S01]  /*e740*/  LOP3.LUT R44, R45, 0x380, RZ, 0xc0, !PT ;  /* 0x000003802d2c7812 */ /* 0x000fe200078ec0ff */
[----:B------:R-:W-:Y:S01]  /*e750*/  IMAD R11, R53, R12, R14 ;  /* 0x0000000c350b7224 */ /* 0x000fe200078e020e */
[----:B------:R-:W-:Y:S01]  /*e760*/  IADD3 R6, P2, R9, R6, RZ ;  /* 0x0000000609067210 */ /* 0x000fe20007f5e0ff */
[----:B------:R-:W-:Y:S01]  /*e770*/  IMAD R12, R51, UR5, R8 ;  /* 0x00000005330c7c24 */ /* 0x000fe2000f8e0208 */
[----:B------:R-:W-:Y:S01]  /*e780*/  ULDC.64 UR4, c[0x0][0xb88] ;  /* 0x0002e20000047ab9 */ /* 0x000fe20000000a00 */
[----:B------:R-:W-:Y:S01]  /*e790*/  IADD3 R9, P0, R4, 0x1000, RZ ;  /* 0x0000100004097810 */ /* 0x000fe20007f1e0ff */
[----:B------:R-:W-:Y:S01]  /*e7a0*/  IMAD R55, R10, R53, RZ ;  /* 0x000000350a377224 */ /* 0x000fe200078e02ff */
[----:B------:R-:W-:-:S02]  /*e7b0*/  SHF.R.S32.HI R8, RZ, 0x1f, R11 ;  /* 0x0000001fff087819 */ /* 0x000fc4000001140b */
[----:B------:R-:W-:Y:S02]  /*e7c0*/  IADD3.X R7, R13, R7, R12, P2, !PT ;  /* 0x000000070d077210 */ /* 0x000fe400017fe40c */
[----:B------:R-:W-:Y:S01]  /*e7d0*/  LOP3.LUT R12, R9, 0x380, RZ, 0xc0, !PT ;  /* 0x00000380090c7812 */ /* 0x000fe200078ec0ff */
[----:B------:R-:W-:Y:S01]  /*e7e0*/  IMAD R8, R8, UR4, RZ ;  /* 0x0000000408087c24 */ /* 0x000fe2000f8e02ff */
[----:B------:R-:W-:Y:S01]  /*e7f0*/  SHF.R.U64 R44, R44, 0x3, RZ ;  /* 0x000000032c2c7819 */ /* 0x000fe200000012ff */
[C---:B------:R-:W-:Y:S01]  /*e800*/  IMAD.WIDE.U32 R6, R11.reuse, UR4, R6 ;  /* 0x000000040b067c25 */ /* 0x040fe2000f8e0006 */
[----:B------:R-:W-:Y:S02]  /*e810*/  SHF.R.U64 R12, R12, 0x3, RZ ;  /* 0x000000030c0c7819 */ /* 0x000fe400000012ff */
[----:B------:R-:W-:Y:S01]  /*e820*/  LOP3.LUT R44, R44, R45, RZ, 0x3c, !PT ;  /* 0x0000002d2c2c7212 */ /* 0x000fe200078e3cff */
[----:B------:R-:W-:Y:S01]  /*e830*/  IMAD R13, R11, UR5, R8 ;  /* 0x000000050b0d7c24 */ /* 0x000fe2000f8e0208 */
[----:B------:R-:W-:Y:S01]  /*e840*/  ULDC.64 UR4, c[0x0][0xb50] ;  /* 0x0002d40000047ab9 */ /* 0x000fe20000000a00 */
[----:B------:R-:W-:Y:S01]  /*e850*/  LOP3.LUT R12, R12, R9, RZ, 0x3c, !PT ;  /* 0x000000090c0c7212 */ /* 0x000fe200078e3cff */
[----:B------:R-:W-:Y:S01]  /*e860*/  IMAD.X R45, RZ, RZ, R5, P3 ;  /* 0x000000ffff2d7224 */ /* 0x000fe200018e0605 */
[----:B------:R-:W-:Y:S01]  /*e870*/  LEA R11, P4, R6, UR4, 0x2 ;  /* 0x00000004060b7c11 */ /* 0x000fe2000f8810ff */
[----:B------:R-:W-:Y:S01]  /*e880*/  IMAD.IADD R7, R7, 0x1, R13 ;  /* 0x0000000107077824 */ /* 0x000fe200078e020d */
[----:B------:R-:W-:Y:S01]  /*e890*/  IADD3 R9, P2, R4, 0x3000, RZ ;  /* 0x0000300004097810 */ /* 0x000fe20007f5e0ff */
[----:B------:R-:W-:Y:S01]  /*e8a0*/  IMAD.X R13, RZ, RZ, R5, P0 ;  /* 0x000000ffff0d7224 */ /* 0x000fe200000e0605 */
[----:B------:R-:W-:Y:S01]  /*e8b0*/  LOP3.LUT P0, RZ, R177, 0x3, RZ, 0xc0, !PT ;  /* 0x00000003b1ff7812 */ /* 0x000fe2000780c0ff */
[----:B------:R-:W-:Y:S01]  /*e8c0*/  SHFL.IDX PT, R46, R11, RZ, 0x1c1f ;  /* 0x001c1fff0b2e7589 */ /* 0x000fe200000e0000 */
[----:B------:R-:W-:Y:S01]  /*e8d0*/  LEA.HI.X R14, R6, UR5, R7, 0x2, P4 ;  /* 0x00000005060e7c11 */ /* 0x000fe2000a0f1407 */
[----:B------:R-:W-:Y:S01]  /*e8e0*/  VIADD R6, R20, 0x8 ;  /* 0x0000000814067836 */ /* 0x000fe20000000000 */
[----:B------:R-:W-:Y:S01]  /*e8f0*/  LOP3.LUT R8, R9, 0x380, RZ, 0xc0, !PT ;  /* 0x0000038009087812 */ /* 0x000fe200078ec0ff */
[----:B------:R-:W-:Y:S01]  /*e900*/  SHFL.IDX PT, R48, R11, 0x1, 0x1c1f ;  /* 0x003c1f000b307f89 */ /* 0x000fe200000e0000 */
[----:B------:R-:W-:Y:S01]  /*e910*/  IADD3 R41, P6, R4, 0x4000, RZ ;  /* 0x0000400004297810 */ /* 0x000fe20007fde0ff */
[----:B------:R-:W-:Y:S01]  /*e920*/  ULDC.64 UR4, c[0x0][0xaa0] ;  /* 0x0002a80000047ab9 */ /* 0x000fe20000000a00 */
[----:B------:R-:W-:Y:S01]  /*e930*/  SHF.R.U64 R8, R8, 0x3, RZ ;  /* 0x0000000308087819 */ /* 0x000fe200000012ff */
[----:B------:R-:W0:Y:S01]  /*e940*/  SHFL.IDX PT, R47, R14, RZ, 0x1c1f ;  /* 0x001c1fff0e2f7589 */ /* 0x000e2200000e0000 */
[----:B------:R-:W-:-:S02]  /*e950*/  IADD3 R37, P5, R4, 0x5000, RZ ;  /* 0x0000500004257810 */ /* 0x000fc40007fbe0ff */
[----:B------:R-:W-:Y:S01]  /*e960*/  LOP3.LUT R8, R8, R9, RZ, 0x3c, !PT ;  /* 0x0000000908087212 */ /* 0x000fe200078e3cff */
[----:B------:R-:W1:Y:S01]  /*e970*/  SHFL.IDX PT, R49, R14, 0x1, 0x1c1f ;  /* 0x003c1f000e317f89 */ /* 0x000e6200000e0000 */
[--C-:B------:R-:W-:Y:S01]  /*e980*/  IMAD.X R9, RZ, RZ, R5.reuse, P2 ;  /* 0x000000ffff097224 */ /* 0x100fe200010e0605 */
[-C--:B------:R-:W-:Y:S02]  /*e990*/  ISETP.GE.OR P2, PT, R20, R55.reuse, P0 ;  /* 0x000000371400720c */ /* 0x080fe40000746670 */
[C---:B------:R-:W-:Y:S02]  /*e9a0*/  IADD3 R33, P4, R4.reuse, 0x6000, RZ ;  /* 0x0000600004217810 */ /* 0x040fe40007f9e0ff */
[----:B------:R-:W-:Y:S02]  /*e9b0*/  IADD3 R7, P3, R4, 0x7000, RZ ;  /* 0x0000700004077810 */ /* 0x000fe40007f7e0ff */
[----:B------:R-:W-:Y:S02]  /*e9c0*/  ISETP.GE.OR P0, PT, R6, R55, P0 ;  /* 0x000000370600720c */ /* 0x000fe40000706670 */
[----:B------:R-:W-:Y:S01]  /*e9d0*/  SHF.R.U64 R25, R25, 0x3, RZ ;  /* 0x0000000319197819 */ /* 0x000fe200000012ff */
[----:B------:R-:W-:Y:S01]  /*e9e0*/  IMAD.X R29, RZ, RZ, R5, P3 ;  /* 0x000000ffff1d7224 */ /* 0x000fe200018e0605 */
[----:B------:R-:W-:-:S02]  /*e9f0*/  LOP3.LUT R40, R41, 0x380, RZ, 0xc0, !PT ;  /* 0x0000038029287812 */ /* 0x000fc400078ec0ff */
[----:B------:R-:W-:Y:S02]  /*ea00*/  LOP3.LUT R36, R37, 0x380, RZ, 0xc0, !PT ;  /* 0x0000038025247812 */ /* 0x000fe400078ec0ff */
[----:B------:R-:W-:Y:S02]  /*ea10*/  LOP3.LUT R32, R33, 0x380, RZ, 0xc0, !PT ;  /* 0x0000038021207812 */ /* 0x000fe400078ec0ff */
[----:B------:R-:W-:Y:S02]  /*ea20*/  LOP3.LUT R6, R7, 0x380, RZ, 0xc0, !PT ;  /* 0x0000038007067812 */ /* 0x000fe400078ec0ff */
[----:B------:R-:W-:Y:S01]  /*ea30*/  LOP3.LUT R24, R25, R4, RZ, 0x3c, !PT ;  /* 0x0000000419187212 */ /* 0x000fe200078e3cff */
[----:B0-----:R0:W-:Y:S01]  /*ea40*/  @!P2 ST.E desc[UR44][R46.64], R3 ;  /* 0x000000032e00a985 */ /* 0x0011e2000c10192c */
[----:B------:R-:W-:Y:S01]  /*ea50*/  SHF.R.U64 R40, R40, 0x3, RZ ;  /* 0x0000000328287819 */ /* 0x000fe200000012ff */
[----:B------:R-:W-:Y:S01]  /*ea60*/  IMAD.MOV.U32 R25, RZ, RZ, R5 ;  /* 0x000000ffff197224 */ /* 0x000fe200078e0005 */
[----:B------:R-:W-:Y:S01]  /*ea70*/  SHF.R.U64 R36, R36, 0x3, RZ ;  /* 0x0000000324247819 */ /* 0x000fe200000012ff */
[----:B-1----:R1:W-:Y:S01]  /*ea80*/  @!P0 ST.E desc[UR44][R48.64], R0 ;  /* 0x0000000030008985 */ /* 0x0023e2000c10192c */
[----:B------:R-:W-:-:S02]  /*ea90*/  SHF.R.U64 R32, R32, 0x3, RZ ;  /* 0x0000000320207819 */ /* 0x000fc400000012ff */
[----:B------:R-:W-:Y:S01]  /*eaa0*/  SHF.R.U64 R4, R6, 0x3, RZ ;  /* 0x0000000306047819 */ /* 0x000fe200000012ff */
[----:B------:R-:W5:Y:S01]  /*eab0*/  LD.E.128 R24, desc[UR44][R24.64] ;  /* 0x0000002c18187980 */ /* 0x000f62000c101d00 */
[----:B------:R-:W-:Y:S01]  /*eac0*/  LOP3.LUT R40, R40, R41, RZ, 0x3c, !PT ;  /* 0x0000002928287212 */ /* 0x000fe200078e3cff */
[--C-:B------:R-:W-:Y:S01]  /*ead0*/  IMAD.X R41, RZ, RZ, R5.reuse, P6 ;  /* 0x000000ffff297224 */ /* 0x100fe200030e0605 */
[----:B------:R-:W-:Y:S01]  /*eae0*/  LOP3.LUT R36, R36, R37, RZ, 0x3c, !PT ;  /* 0x0000002524247212 */ /* 0x000fe200078e3cff */
[----:B0-----:R-:W0:Y:S01]  /*eaf0*/  @P1 LDC R47, c[0x0][0xbec] ;  /* 0x0002fb00ff2f1b82 */ /* 0x001e220000000800 */
[----:B------:R-:W-:Y:S01]  /*eb00*/  LOP3.LUT R32, R32, R33, RZ, 0x3c, !PT ;  /* 0x0000002120207212 */ /* 0x000fe200078e3cff */
[--C-:B------:R-:W-:Y:S01]  /*eb10*/  IMAD.X R37, RZ, RZ, R5.reuse, P5 ;  /* 0x000000ffff257224 */ /* 0x100fe200028e0605 */
[----:B------:R-:W-:Y:S01]  /*eb20*/  LOP3.LUT R28, R4, R7, RZ, 0x3c, !PT ;  /* 0x00000007041c7212 */ /* 0x000fe200078e3cff */
[----:B------:R-:W-:Y:S01]  /*eb30*/  IMAD.X R33, RZ, RZ, R5, P4 ;  /* 0x000000ffff217224 */ /* 0x000fe200020e0605 */
[----:B------:R-:W5:Y:S04]  /*eb40*/  LD.E.128 R12, desc[UR44][R12.64] ;  /* 0x0000002c0c0c7980 */ /* 0x000f68000c101d00 */
[----:B------:R2:W5:Y:S01]  /*eb50*/  LD.E.128 R4, desc[UR44][R44.64] ;  /* 0x0000002c2c047980 */ /* 0x000562000c101d00 */
[----:B------:R-:W-:-:S02]  /*eb60*/  IMAD R3, R17, UR4, RZ ;  /* 0x0000000411037c24 */ /* 0x000fc4000f8e02ff */
[----:B-1----:R-:W-:Y:S01]  /*eb70*/  IMAD R0, R172, 0x20, R175 ;  /* 0x00000020ac007824 */ /* 0x002fe200078e02af */
[----:B------:R-:W5:Y:S04]  /*eb80*/  LD.E.128 R8, desc[UR44][R8.64] ;  /* 0x0000002c08087980 */ /* 0x000f68000c101d00 */
[----:B------:R-:W5:Y:S01]  /*eb90*/  LD.E.128 R40, desc[UR44][R40.64] ;  /* 0x0000002c28287980 */ /* 0x000f62000c101d00 */
[----:B--2---:R-:W1:Y:S01]  /*eba0*/  @P1 LDC R45, c[0x0][0xbf0] ;  /* 0x0002fc00ff2d1b82 */ /* 0x004e620000000800 */
[C---:B------:R-:W-:Y:S02]  /*ebb0*/  IMAD R3, R16.reuse, UR5, R3 ;  /* 0x0000000510037c24 */ /* 0x040fe4000f8e0203 */
[----:B------:R-:W5:Y:S01]  /*ebc0*/  LD.E.128 R36, desc[UR44][R36.64] ;  /* 0x0000002c24247980 */ /* 0x000f62000c101d00 */
[----:B------:R-:W-:Y:S01]  /*ebd0*/  IMAD.WIDE.U32 R16, R16, UR4, RZ ;  /* 0x0000000410107c25 */ /* 0x000fe2000f8e00ff */
[----:B------:R-:W-:-:S02]  /*ebe0*/  ULDC.64 UR4, c[0x0][0xae8] ;  /* 0x0002ba0000047ab9 */ /* 0x000fc40000000a00 */
[----:B------:R-:W5:Y:S01]  /*ebf0*/  LD.E.128 R32, desc[UR44][R32.64] ;  /* 0x0000002c20207980 */ /* 0x000f62000c101d00 */
[----:B------:R-:W-:Y:S02]  /*ec00*/  IMAD.IADD R17, R17, 0x1, R3 ;  /* 0x0000000111117824 */ /* 0x000fe400078e0203 */
[----:B------:R-:W-:Y:S01]  /*ec10*/  IMAD R20, R52, UR4, RZ ;  /* 0x0000000434147c24 */ /* 0x000fe2000f8e02ff */
[----:B------:R-:W5:Y:S01]  /*ec20*/  LD.E.128 R28, desc[UR44][R28.64] ;  /* 0x0000002c1c1c7980 */ /* 0x000f62000c101d00 */
[----:B------:R-:W-:Y:S02]  /*ec30*/  IMAD.IADD R44, R19, 0x1, R0 ;  /* 0x00000001132c7824 */ /* 0x000fe400078e0200 */
[C---:B------:R-:W-:Y:S01]  /*ec40*/  IMAD R3, R173.reuse, UR5, R20 ;  /* 0x00000005ad037c24 */ /* 0x040fe2000f8e0214 */
[----:B------:R-:W-:Y:S01]  /*ec50*/  @!PT LDS RZ, [RZ] ;  /* 0x00000000fffff984 */ /* 0x000fe20000000800 */
[----:B------:R-:W-:Y:S01]  /*ec60*/  @!PT LDS RZ, [RZ] ;  /* 0x00000000fffff984 */ /* 0x000fe20000000800 */
[----:B------:R-:W-:Y:S01]  /*ec70*/  @!PT LDS RZ, [RZ] ;  /* 0x00000000fffff984 */ /* 0x000fe20000000800 */
[----:B------:R-:W-:Y:S01]  /*ec80*/  @!PT LDS RZ, [RZ] ;  /* 0x00000000fffff984 */ /* 0x000fe20000000800 */
[----:B------:R2:W-:Y:S06]  /*ec90*/  MEMBAR.ALL.CTA ;  /* 0x0000000000007992 */ /* 0x0005ec0000008000 */
[----:B--2---:R-:W2:Y:S01]  /*eca0*/  FENCE.VIEW.ASYNC.S ;  /* 0x00000000000073c6 */ /* 0x004ea20000000000 */
[----:B------:R-:W-:Y:S01]  /*ecb0*/  IMAD.WIDE.U32 R16, R173, UR4, R16 ;  /* 0x00000004ad107c25 */ /* 0x000fe2000f8e0010 */
[----:B------:R-:W-:-:S03]  /*ecc0*/  ULDC.64 UR4, c[0x0][0xaf0] ;  /* 0x0002bc0000047ab9 */ /* 0x000fc60000000a00 */
[----:B0-----:R-:W-:-:S04]  /*ecd0*/  @P1 IMAD.HI.U32 R0, R44, R47, RZ ;  /* 0x0000002f2c001227 */ /* 0x001fc800078e00ff */
[----:B------:R-:W-:Y:S02]  /*ece0*/  IMAD.IADD R17, R17, 0x1, R3 ;  /* 0x0000000111117824 */ /* 0x000fe400078e0203 */
[----:B------:R-:W-:Y:S01]  /*ecf0*/  IMAD.MOV.U32 R3, RZ, RZ, R44 ;  /* 0x000000ffff037224 */ /* 0x000fe200078e002c */
[----:B-1----:R-:W-:Y:S01]  /*ed00*/  @P1 SHF.R.U32.HI R3, RZ, R45, R0 ;  /* 0x0000002dff031219 */ /* 0x002fe20000011600 */
        /* <DEDUP_REMOVED lines=15> */
[----:B------:R-:W-:Y:S02]  /*ee00*/  IMAD.IADD R44, R175, 0x1, R19 ;  /* 0x00000001af2c7824 */ /* 0x000fe400078e0213 */
[----:B------:R-:W-:-:S02]  /*ee10*/  IMAD R3, R45, UR5, R20 ;  /* 0x000000052d037c24 */ /* 0x000fc4000f8e0214 */
[----:B------:R-:W-:Y:S01]  /*ee20*/  IMAD.WIDE.U32 R16, R45, UR4, R16 ;  /* 0x000000042d107c25 */ /* 0x000fe2000f8e0010 */
[CC--:B------:R-:W-:Y:S01]  /*ee30*/  ISETP.GE.AND P2, PT, R44.reuse, R55.reuse, PT ;  /* 0x000000372c00720c */ /* 0x0c0fe20003f46270 */
[----:B------:R-:W-:Y:S02]  /*ee40*/  ULDC.64 UR4, c[0x0][0xa80] ;  /* 0x0002a00000047ab9 */ /* 0x000fe40000000a00 */
[----:B------:R-:W-:Y:S01]  /*ee50*/  VIADD R0, R44, 0x20 ;  /* 0x000000202c007836 */ /* 0x000fe20000000000 */
[----:B------:R-:W-:Y:S01]  /*ee60*/  LEA R19, P3, R16, UR4, 0x1 ;  /* 0x0000000410137c11 */ /* 0x000fe2000f8608ff */
[----:B------:R-:W-:Y:S02]  /*ee70*/  IMAD.IADD R3, R17, 0x1, R3 ;  /* 0x0000000111037824 */ /* 0x000fe400078e0203 */
[----:B------:R-:W-:Y:S01]  /*ee80*/  VIADD R2, R2, 0x22820 ;  /* 0x0002282002027836 */ /* 0x000fe20000000000 */
[----:B------:R-:W-:Y:S01]  /*ee90*/  ISETP.GE.AND P0, PT, R0, R55, PT ;  /* 0x000000370000720c */ /* 0x000fe20003f06270 */
[----:B------:R-:W-:Y:S01]  /*eea0*/  VIADD R0, R44, 0x40 ;  /* 0x000000402c007836 */ /* 0x000fe20000000000 */
[----:B------:R-:W-:-:S02]  /*eeb0*/  LEA.HI.X R20, R16, UR5, R3, 0x1, P3 ;  /* 0x0000000510147c11 */ /* 0x000fc400098f0c03 */
[----:B------:R-:W-:Y:S01]  /*eec0*/  PRMT R2, RZ, 0x654, R2 ;  /* 0x00000654ff027816 */ /* 0x000fe20000000002 */
[----:B--2---:R0:W1:Y:S01]  /*eed0*/  SHFL.IDX PT, R16, R19, RZ, 0x181f ;  /* 0x00181fff13107589 */ /* 0x00406200000e0000 */
[----:B------:R-:W-:Y:S01]  /*eee0*/  ISETP.GE.AND P1, PT, R0, R55, PT ;  /* 0x000000370000720c */ /* 0x000fe20003f26270 */
[----:B------:R-:W-:Y:S01]  /*eef0*/  BSSY B1, `(.L_x_1353) ;  /* 0x000000d000017945 */ /* 0x000fe20003800000 */
[----:B------:R0:W-:Y:S01]  /*ef00*/  SYNCS.ARRIVE.TRANS64.RED.A1T0 RZ, [R2+URZ], RZ ;  /* 0x000000ff02ff79a7 */ /* 0x0001e2000810043f */
[----:B------:R0:W2:Y:S02]  /*ef10*/  SHFL.IDX PT, R0, R20, RZ, 0x181f ;  /* 0x00181fff14007589 */ /* 0x0000a400000e0000 */
[----:B------:R-:W-:Y:S08]  /*ef20*/  @P2 BRA `(.L_x_1354) ;  /* 0x0000000000242947 */ /* 0x000ff00003800000 */
[----:B------:R-:W-:Y:S02]  /*ef30*/  ULDC UR4, c[0x0][0xac8] ;  /* 0x0002b20000047ab9 */ /* 0x000fe40000000800 */
[----:B------:R-:W-:Y:S02]  /*ef40*/  ISETP.GE.AND P2, PT, R169, UR4, PT ;  /* 0x00000004a9007c0c */ /* 0x000fe4000bf46270 */
[----:B------:R-:W-:-:S11]  /*ef50*/  ISETP.GE.AND P3, PT, R171, UR4, PT ;  /* 0x00000004ab007c0c */ /* 0x000fd6000bf66270 */
[-C--:B01----:R-:W-:Y:S02]  /*ef60*/  @!P2 LEA R2, P4, R169, R16.reuse, 0x1 ;  /* 0x00000010a902a211 */ /* 0x083fe400078808ff */
[----:B------:R-:W-:Y:S02]  /*ef70*/  @!P3 LEA R16, P5, R171, R16, 0x1 ;  /* 0x00000010ab10b211 */ /* 0x000fe400078a08ff */
[-C--:B--2---:R-:W-:Y:S02]  /*ef80*/  @!P2 LEA.HI.X R3, R169, R0.reuse, R183, 0x1, P4 ;  /* 0x00000000a903a211 */ /* 0x084fe400020f0cb7 */
[----:B------:R-:W-:-:S03]  /*ef90*/  @!P3 LEA.HI.X R17, R171, R0, R182, 0x1, P5 ;  /* 0x00000000ab11b211 */ /* 0x000fc600028f0cb6 */
[----:B-----5:R3:W-:Y:S04]  /*efa0*/  @!P2 ST.E.128 desc[UR44][R2.64], R24 ;  /* 0x000000180200a985 */ /* 0x0207e8000c101d2c */
[----:B------:R3:W-:Y:S02]  /*efb0*/  @!P3 ST.E.128 desc[UR44][R16.64], R40 ;  /* 0x000000281000b985 */ /* 0x0007e4000c101d2c */
.L_x_1354:
[----:B------:R-:W-:Y:S05]  /*efc0*/  BSYNC B1 ;  /* 0x0000000000017941 */ /* 0x000fea0003800000 */
.L_x_1353:
[----:B--2---:R2:W4:Y:S01]  /*efd0*/  SHFL.IDX PT, R0, R20, 0x1, 0x181f ;  /* 0x00381f0014007f89 */ /* 0x00452200000e0000 */
[----:B------:R-:W-:Y:S03]  /*efe0*/  BSSY B1, `(.L_x_1355) ;  /* 0x000000c000017945 */ /* 0x000fe60003800000 */
[----:B-1-3--:R2:W1:Y:S01]  /*eff0*/  SHFL.IDX PT, R16, R19, 0x1, 0x181f ;  /* 0x00381f0013107f89 */ /* 0x00a46200000e0000 */
[----:B------:R-:W-:Y:S05]  /*f000*/  @P0 BRA `(.L_x_1356) ;  /* 0x0000000000240947 */ /* 0x000fea0003800000 */
[----:B------:R-:W-:Y:S02]  /*f010*/  ULDC UR4, c[0x0][0xac8] ;  /* 0x0002b20000047ab9 */ /* 0x000fe40000000800 */
[----:B------:R-:W-:Y:S02]  /*f020*/  ISETP.GE.AND P3, PT, R169, UR4, PT ;  /* 0x00000004a9007c0c */ /* 0x000fe4000bf66270 */
[----:B------:R-:W-:-:S11]  /*f030*/  ISETP.GE.AND P4, PT, R171, UR4, PT ;  /* 0x00000004ab007c0c */ /* 0x000fd6000bf86270 */
[-C--:B01----:R-:W-:Y:S02]  /*f040*/  @!P3 LEA R2, P0, R169, R16.reuse, 0x1 ;  /* 0x00000010a902b211 */ /* 0x083fe400078008ff */
[----:B------:R-:W-:Y:S02]  /*f050*/  @!P4 LEA R16, P2, R171, R16, 0x1 ;  /* 0x00000010ab10c211 */ /* 0x000fe400078408ff */
[-C--:B----4-:R-:W-:Y:S02]  /*f060*/  @!P3 LEA.HI.X R3, R169, R0.reuse, R183, 0x1, P0 ;  /* 0x00000000a903b211 */ /* 0x090fe400000f0cb7 */
[----:B------:R-:W-:-:S03]  /*f070*/  @!P4 LEA.HI.X R17, R171, R0, R182, 0x1, P2 ;  /* 0x00000000ab11c211 */ /* 0x000fc600010f0cb6 */
[----:B-----5:R3:W-:Y:S04]  /*f080*/  @!P3 ST.E.128 desc[UR44][R2.64], R12 ;  /* 0x0000000c0200b985 */ /* 0x0207e8000c101d2c */
[----:B------:R3:W-:Y:S02]  /*f090*/  @!P4 ST.E.128 desc[UR44][R16.64], R36 ;  /* 0x000000241000c985 */ /* 0x0007e4000c101d2c */
.L_x_1356:
[----:B------:R-:W-:Y:S05]  /*f0a0*/  BSYNC B1 ;  /* 0x0000000000017941 */ /* 0x000fea0003800000 */
.L_x_1355:
[----:B----4-:R4:W0:Y:S01]  /*f0b0*/  SHFL.IDX PT, R0, R20, 0x2, 0x181f ;  /* 0x00581f0014007f89 */ /* 0x01082200000e0000 */
[----:B------:R-:W-:Y:S03]  /*f0c0*/  BSSY B1, `(.L_x_1357) ;  /* 0x000000c000017945 */ /* 0x000fe60003800000 */
[----:B---3-5:R4:W3:Y:S01]  /*f0d0*/  SHFL.IDX PT, R12, R19, 0x2, 0x181f ;  /* 0x00581f00130c7f89 */ /* 0x0288e200000e0000 */
[----:B------:R-:W-:Y:S05]  /*f0e0*/  @P1 BRA `(.L_x_1358) ;  /* 0x0000000000241947 */ /* 0x000fea0003800000 */
[----:B------:R-:W-:Y:S02]  /*f0f0*/  ULDC UR4, c[0x0][0xac8] ;  /* 0x0002b20000047ab9 */ /* 0x000fe40000000800 */
[----:B------:R-:W-:Y:S02]  /*f100*/  ISETP.GE.AND P2, PT, R169, UR4, PT ;  /* 0x00000004a9007c0c */ /* 0x000fe4000bf46270 */
[----:B------:R-:W-:-:S11]  /*f110*/  ISETP.GE.AND P3, PT, R171, UR4, PT ;  /* 0x00000004ab007c0c */ /* 0x000fd6000bf66270 */
[-C--:B0--3--:R-:W-:Y:S02]  /*f120*/  @!P2 LEA R2, P0, R169, R12.reuse, 0x1 ;  /* 0x0000000ca902a211 */ /* 0x089fe400078008ff */
[----:B------:R-:W-:Y:S02]  /*f130*/  @!P3 LEA R12, P1, R171, R12, 0x1 ;  /* 0x0000000cab0cb211 */ /* 0x000fe400078208ff */
[-C--:B------:R-:W-:Y:S02]  /*f140*/  @!P2 LEA.HI.X R3, R169, R0.reuse, R183, 0x1, P0 ;  /* 0x00000000a903a211 */ /* 0x080fe400000f0cb7 */
[----:B------:R-:W-:-:S03]  /*f150*/  @!P3 LEA.HI.X R13, R171, R0, R182, 0x1, P1 ;  /* 0x00000000ab0db211 */ /* 0x000fc600008f0cb6 */
[----:B------:R0:W-:Y:S04]  /*f160*/  @!P2 ST.E.128 desc[UR44][R2.64], R4 ;  /* 0x000000040200a985 */ /* 0x0001e8000c101d2c */
[----:B------:R0:W-:Y:S02]  /*f170*/  @!P3 ST.E.128 desc[UR44][R12.64], R32 ;  /* 0x000000200c00b985 */ /* 0x0001e4000c101d2c */
.L_x_1358:
[----:B------:R-:W-:Y:S05]  /*f180*/  BSYNC B1 ;  /* 0x0000000000017941 */ /* 0x000fea0003800000 */
.L_x_1357:
[----:B0-----:R-:W-:Y:S01]  /*f190*/  VIADD R0, R44, 0x60 ;  /* 0x000000602c007836 */ /* 0x001fe20000000000 */
[----:B--2-4-:R-:W0:Y:S04]  /*f1a0*/  SHFL.IDX PT, R20, R20, 0x3, 0x181f ;  /* 0x00781f0014147f89 */ /* 0x014e2800000e0000 */
[----:B------:R-:W-:Y:S01]  /*f1b0*/  ISETP.GE.AND P0, PT, R0, R55, PT ;  /* 0x000000370000720c */ /* 0x000fe20003f06270 */
[----:B------:R2:W4:-:S12]  /*f1c0*/  SHFL.IDX PT, R4, R19, 0x3, 0x181f ;  /* 0x00781f0013047f89 */ /* 0x00051800000e0000 */
[----:B--2---:R-:W-:Y:S05]  /*f1d0*/  @P0 BRA `(.L_x_1359) ;  /* 0x0000000800dc0947 */ /* 0x004fea0003800000 */
[----:B------:R-:W-:Y:S02]  /*f1e0*/  ULDC UR4, c[0x0][0xac8] ;  /* 0x0002b20000047ab9 */ /* 0x000fe40000000800 */
[----:B------:R-:W-:-:S13]  /*f1f0*/  ISETP.GE.AND P1, PT, R169, UR4, PT ;  /* 0x00000004a9007c0c */ /* 0x000fda000bf26270 */
[----:B----4-:R-:W-:-:S04]  /*f200*/  @!P1 LEA R2, P0, R169, R4, 0x1 ;  /* 0x00000004a9029211 */ /* 0x010fc800078008ff */
[----:B0-----:R-:W-:Y:S02]  /*f210*/  @!P1 LEA.HI.X R3, R169, R20, R183, 0x1, P0 ;  /* 0x00000014a9039211 */ /* 0x001fe400000f0cb7 */
[----:B------:R-:W-:-:S03]  /*f220*/  ISETP.GE.AND P0, PT, R171, UR4, PT ;  /* 0x00000004ab007c0c */ /* 0x000fc6000bf06270 */
[----:B------:R0:W-:Y:S10]  /*f230*/  @!P1 ST.E.128 desc[UR44][R2.64], R8 ;  /* 0x0000000802009985 */ /* 0x0001f4000c101d2c */
[----:B------:R-:W-:Y:S05]  /*f240*/  @P0 BRA `(.L_x_1359) ;  /* 0x0000000800c00947 */ /* 0x000fea0003800000 */
[----:B0-----:R-:W-:-:S04]  /*f250*/  LEA R2, P0, R171, R4, 0x1 ;  /* 0x00000004ab027211 */ /* 0x001fc800078008ff */
[----:B------:R-:W-:-:S05]  /*f260*/  LEA.HI.X R3, R171, R20, R182, 0x1, P0 ;  /* 0x00000014ab037211 */ /* 0x000fca00000f0cb6 */
[----:B------:R0:W-:Y:S01]  /*f270*/  ST.E.128 desc[UR44][R2.64], R28 ;  /* 0x0000001c02007985 */ /* 0x0001e2000c101d2c */
[----:B------:R-:W-:Y:S05]  /*f280*/  BRA `(.L_x_1359) ;  /* 0x0000000800b07947 */ /* 0x000fea0003800000 */
.L_x_1351:
[----:B------:R-:W2:Y:S08]  /*f290*/  LDC.64 R4, c[0x0][0xc00] ;  /* 0x00030000ff047b82 */ /* 0x000eb00000000a00 */
[----:B0-----:R-:W0:Y:S01]  /*f2a0*/  LDC.64 R2, c[0x0][0xc00] ;  /* 0x00030000ff027b82 */ /* 0x001e220000000a00 */
[----:B------:R-:W-:Y:S01]  /*f2b0*/  ULDC UR4, c[0x0][0xa88] ;  /* 0x0002a20000047ab9 */ /* 0x000fe20000000800 */
[----:B------:R-:W-:-:S06]  /*f2c0*/  IMAD.MOV.U32 R6, RZ, RZ, RZ ;  /* 0x000000ffff067224 */ /* 0x000fcc00078e00ff */
[----:B------:R-:W3:Y:S01]  /*f2d0*/  LDC R17, c[0x0][0xbe8] ;  /* 0x0002fa00ff117b82 */ /* 0x000ee20000000800 */
[----:B--2---:R-:W-:-:S04]  /*f2e0*/  ISETP.NE.U32.AND P0, PT, R4, RZ, PT ;  /* 0x000000ff0400720c */ /* 0x004fc80003f05070 */
[----:B------:R-:W-:-:S03]  /*f2f0*/  ISETP.NE.AND.EX P0, PT, R5, RZ, PT, P0 ;  /* 0x000000ff0500720c */ /* 0x000fc60003f05300 */
[----:B------:R-:W2:Y:S01]  /*f300*/  LDC.64 R4, c[0x0][0xc08] ;  /* 0x00030200ff047b82 */ /* 0x000ea20000000a00 */
[----:B0-----:R-:W-:-:S04]  /*f310*/  IMAD.WIDE R2, R174, 0x4, R2 ;  /* 0x00000004ae027825 */ /* 0x001fc800078e0202 */
[----:B------:R-:W-:-:S05]  /*f320*/  IMAD.U32 R0, RZ, RZ, UR4 ;  /* 0x00000004ff007e24 */ /* 0x000fca000f8e00ff */
[----:B------:R0:W5:Y:S01]  /*f330*/  @P0 LDG.E R6, desc[UR44][R2.64] ;  /* 0x0000002c02060981 */ /* 0x000162000c1e1900 */
[----:B--2---:R-:W-:-:S04]  /*f340*/  ISETP.NE.U32.AND P1, PT, R4, RZ, PT ;  /* 0x000000ff0400720c */ /* 0x004fc80003f25070 */
[----:B------:R-:W-:-:S13]  /*f350*/  ISETP.NE.AND.EX P1, PT, R5, RZ, PT, P1 ;  /* 0x000000ff0500720c */ /* 0x000fda0003f25310 */
[----:B------:R-:W2:Y:S02]  /*f360*/  @P1 LDC.64 R4, c[0x0][0xc08] ;  /* 0x00030200ff041b82 */ /* 0x000ea40000000a00 */
[----:B--2---:R-:W-:-:S05]  /*f370*/  @P1 IMAD.WIDE R4, R174, 0x4, R4 ;  /* 0x00000004ae041825 */ /* 0x004fca00078e0204 */
[----:B------:R0:W5:Y:S01]  /*f380*/  @P1 LDG.E R0, desc[UR44][R4.64] ;  /* 0x0000002c04001981 */ /* 0x000162000c1e1900 */
[----:B---3--:R-:W-:Y:S02]  /*f390*/  ISETP.NE.AND P2, PT, R17, 0x1, PT ;  /* 0x000000011100780c */ /* 0x008fe40003f45270 */
[----:B------:R-:W-:Y:S02]  /*f3a0*/  ISETP.GE.AND P3, PT, R184, 0x80, PT ;  /* 0x00000080b800780c */ /* 0x000fe40003f66270 */
[----:B------:R-:W-:-:S09]  /*f3b0*/  SHF.R.S32.HI R7, RZ, 0x1f, R174 ;  /* 0x0000001fff077819 */ /* 0x000fd200000114ae */
[----:B------:R-:W2:Y:S08]  /*f3c0*/  @P2 LDC R16, c[0x0][0xbec] ;  /* 0x0002fb00ff102b82 */ /* 0x000eb00000000800 */
[----:B------:R-:W3:Y:S01]  /*f3d0*/  @P2 LDC R25, c[0x0][0xbf0] ;  /* 0x0002fc00ff192b82 */ /* 0x000ee20000000800 */
[----:B0-----:R-:W-:Y:S05]  /*f3e0*/  @P1 BRA `(.L_x_1360) ;  /* 0x0000000000101947 */ /* 0x001fea0003800000 */
[----:B------:R-:W-:Y:S05]  /*f3f0*/  @!P0 BRA `(.L_x_1360) ;  /* 0x00000000000c8947 */ /* 0x000fea0003800000 */
[----:B------:R-:W4:Y:S04]  /*f400*/  LDG.E R5, desc[UR44][R2.64] ;  /* 0x0000002c02057981 */ /* 0x000f28000c1e1900 */
[----:B-----5:R-:W4:Y:S02]  /*f410*/  LDG.E R0, desc[UR44][R2.64+0x4] ;  /* 0x0000042c02007981 */ /* 0x020f24000c1e1900 */
[----:B----4-:R-:W-:-:S07]  /*f420*/  IMAD.IADD R0, R0, 0x1, -R5 ;  /* 0x0000000100007824 */ /* 0x010fce00078e0a05 */
.L_x_1360:
[----:B------:R-:W-:Y:S01]  /*f430*/  BSSY B1, `(.L_x_1361) ;  /* 0x000002d000017945 */ /* 0x000fe20003800000 */
[----:B------:R-:W-:Y:S02]  /*f440*/  SHF.R.S32.HI R10, RZ, 0x1f, R173 ;  /* 0x0000001fff0a7819 */ /* 0x000fe400000114ad */
[----:B------:R-:W-:Y:S02]  /*f450*/  SEL R13, R174, RZ, !P0 ;  /* 0x000000ffae0d7207 */ /* 0x000fe40004000000 */
[----:B------:R-:W-:Y:S02]  /*f460*/  SEL R12, R7, RZ, !P0 ;  /* 0x000000ff070c7207 */ /* 0x000fe40004000000 */
[----:B-----5:R-:W-:Y:S01]  /*f470*/  SHF.R.S32.HI R11, RZ, 0x1f, R6 ;  /* 0x0000001fff0b7819 */ /* 0x020fe20000011406 */
[----:B------:R-:W-:Y:S06]  /*f480*/  @P3 BRA `(.L_x_1362) ;  /* 0x00000000009c3947 */ /* 0x000fec0003800000 */
[----:B------:R-:W0:Y:S01]  /*f490*/  S2R R3, SR_TID.X ;  /* 0x0000000000037919 */ /* 0x000e220000002100 */
[----:B------:R-:W4:Y:S02]  /*f4a0*/  LDC R14, c[0x0][0xbe8] ;  /* 0x0002fa00ff0e7b82 */ /* 0x000f240000000800 */
[----:B----4-:R-:W-:Y:S01]  /*f4b0*/  IMAD R2, R0, R14, RZ ;  /* 0x0000000e00027224 */ /* 0x010fe200078e02ff */
[----:B0-----:R-:W-:-:S04]  /*f4c0*/  IADD3 R9, R19, -0x80, R3 ;  /* 0xffffff8013097810 */ /* 0x001fc80007ffe003 */
        /* <DEDUP_REMOVED lines=9> */
[----:B------:R-:W0:Y:S01]  /*f560*/  @P0 LDC R4, c[0x0][0xbec] ;  /* 0x0002fb00ff040b82 */ /* 0x000e220000000800 */
[----:B------:R-:W-:Y:S01]  /*f570*/  IMAD R7, R173, UR5, R8 ;  /* 0x00000005ad077c24 */ /* 0x000fe2000f8e0208 */
[----:B------:R-:W-:-:S03]  /*f580*/  ULDC.64 UR4, c[0x0][0xb98] ;  /* 0x0002e60000047ab9 */ /* 0x000fc60000000a00 */
[----:B------:R-:W-:-:S03]  /*f590*/  IMAD.IADD R3, R3, 0x1, R7 ;  /* 0x0000000103037824 */ /* 0x000fc600078e0207 */
[----:B------:R-:W4:Y:S01]  /*f5a0*/  @P0 LDC R15, c[0x0][0xbf0] ;  /* 0x0002fc00ff0f0b82 */ /* 0x000f220000000800 */
[----:B------:R-:W-:-:S04]  /*f5b0*/  IMAD.WIDE.U32 R2, R13, UR4, R2 ;  /* 0x000000040d027c25 */ /* 0x000fc8000f8e0002 */
[----:B0-----:R-:W-:-:S05]  /*f5c0*/  @P0 IMAD.HI.U32 R4, R9, R4, RZ ;  /* 0x0000000409040227 */ /* 0x001fca00078e00ff */
[----:B----4-:R-:W-:Y:S01]  /*f5d0*/  @P0 SHF.R.U32.HI R5, RZ, R15, R4 ;  /* 0x0000000fff050219 */ /* 0x010fe20000011604 */
[----:B------:R-:W-:-:S03]  /*f5e0*/  IMAD R4, R12, UR4, RZ ;  /* 0x000000040c047c24 */ /* 0x000fc6000f8e02ff */
[----:B------:R-:W-:Y:S01]  /*f5f0*/  IADD3 R2, P0, R5, R2, RZ ;  /* 0x0000000205027210 */ /* 0x000fe20007f1e0ff */
[----:B------:R-:W-:Y:S02]  /*f600*/  IMAD.MOV R7, RZ, RZ, -R5 ;  /* 0x000000ffff077224 */ /* 0x000fe400078e0a05 */
[----:B------:R-:W-:Y:S01]  /*f610*/  IMAD R8, R13, UR5, R4 ;  /* 0x000000050d087c24 */ /* 0x000fe2000f8e0204 */
[----:B------:R-:W-:Y:S01]  /*f620*/  ULDC.64 UR4, c[0x0][0xb88] ;  /* 0x0002e20000047ab9 */ /* 0x000fe20000000a00 */
[----:B------:R-:W-:Y:S01]  /*f630*/  IMAD R7, R14, R7, R9 ;  /* 0x000000070e077224 */ /* 0x000fe200078e0209 */
[----:B------:R-:W-:-:S04]  /*f640*/  SHF.R.S32.HI R9, RZ, 0x1f, R5 ;  /* 0x0000001fff097819 */ /* 0x000fc80000011405 */
        /* <DEDUP_REMOVED lines=11> */
.L_x_1362:
[----:B------:R-:W-:Y:S05]  /*f700*/  BSYNC B1 ;  /* 0x0000000000017941 */ /* 0x000fea0003800000 */
.L_x_1361:
[----:B------:R-:W-:Y:S01]  /*f710*/  ULDC.64 UR4, c[0x0][0xaa0] ;  /* 0x0002a80000047ab9 */ /* 0x000fe20000000a00 */
[----:B0-----:R-:W-:Y:S01]  /*f720*/  IMAD R4, R172, 0x20, R175 ;  /* 0x00000020ac047824 */ /* 0x001fe200078e02af */
[----:B------:R-:W-:Y:S01]  /*f730*/  BSSY B1, `(.L_x_1363) ;  /* 0x0000037000017945 */ /* 0x000fe20003800000 */
[----:B------:R-:W-:Y:S02]  /*f740*/  IMAD R3, R11, UR4, RZ ;  /* 0x000000040b037c24 */ /* 0x000fe4000f8e02ff */
[----:B------:R-:W-:Y:S02]  /*f750*/  IMAD.IADD R9, R19, 0x1, R4 ;  /* 0x0000000113097824 */ /* 0x000fe400078e0204 */
[C---:B------:R-:W-:Y:S02]  /*f760*/  IMAD R5, R6.reuse, UR5, R3 ;  /* 0x0000000506057c24 */ /* 0x040fe4000f8e0203 */
[----:B------:R-:W-:Y:S01]  /*f770*/  IMAD.WIDE.U32 R2, R6, UR4, RZ ;  /* 0x0000000406027c25 */ /* 0x000fe2000f8e00ff */
[----:B------:R-:W-:-:S03]  /*f780*/  ULDC.64 UR4, c[0x0][0xae8] ;  /* 0x0002ba0000047ab9 */ /* 0x000fc60000000a00 */
[----:B------:R-:W-:Y:S02]  /*f790*/  IMAD.IADD R3, R3, 0x1, R5 ;  /* 0x0000000103037824 */ /* 0x000fe400078e0205 */
[----:B------:R-:W-:Y:S02]  /*f7a0*/  IMAD R6, R10, UR4, RZ ;  /* 0x000000040a067c24 */ /* 0x000fe4000f8e02ff */
[----:B--2---:R-:W-:-:S04]  /*f7b0*/  @P2 IMAD.HI.U32 R4, R9, R16, RZ ;  /* 0x0000001009042227 */ /* 0x004fc800078e00ff */
[C---:B------:R-:W-:Y:S02]  /*f7c0*/  IMAD R7, R173.reuse, UR5, R6 ;  /* 0x00000005ad077c24 */ /* 0x040fe4000f8e0206 */
[----:B------:R-:W-:Y:S01]  /*f7d0*/  IMAD.WIDE.U32 R2, R173, UR4, R2 ;  /* 0x00000004ad027c25 */ /* 0x000fe2000f8e0002 */
[----:B------:R-:W-:-:S03]  /*f7e0*/  ULDC.64 UR4, c[0x0][0xaf0] ;  /* 0x0002bc0000047ab9 */ /* 0x000fc60000000a00 */
[----:B------:R-:W-:Y:S01]  /*f7f0*/  IMAD.MOV.U32 R5, RZ, RZ, R9 ;  /* 0x000000ffff057224 */ /* 0x000fe200078e0009 */
[----:B---3--:R-:W-:Y:S01]  /*f800*/  @P2 SHF.R.U32.HI R5, RZ, R25, R4 ;  /* 0x00000019ff052219 */ /* 0x008fe20000011604 */
[----:B------:R-:W-:Y:S02]  /*f810*/  IMAD R6, R12, UR4, RZ ;  /* 0x000000040c067c24 */ /* 0x000fe4000f8e02ff */
[----:B------:R-:W-:Y:S01]  /*f820*/  IMAD.IADD R3, R3, 0x1, R7 ;  /* 0x0000000103037824 */ /* 0x000fe200078e0207 */
[----:B------:R-:W-:Y:S01]  /*f830*/  SHF.R.S32.HI R4, RZ, 0x1f, R5 ;  /* 0x0000001fff047819 */ /* 0x000fe20000011405 */
        /* <DEDUP_REMOVED lines=13> */
[----:B------:R-:W-:Y:S02]  /*f910*/  IMAD.IADD R8, R175, 0x1, R19 ;  /* 0x00000001af087824 */ /* 0x000fe400078e0213 */
[----:B------:R-:W-:Y:S02]  /*f920*/  IMAD R17, R0, R17, RZ ;  /* 0x0000001100117224 */ /* 0x000fe400078e02ff */
[C---:B------:R-:W-:Y:S02]  /*f930*/  IMAD R5, R7.reuse, UR5, R4 ;  /* 0x0000000507057c24 */ /* 0x040fe4000f8e0204 */
[----:B------:R-:W-:Y:S01]  /*f940*/  IMAD.WIDE.U32 R2, R7, UR4, R2 ;  /* 0x0000000407027c25 */ /* 0x000fe2000f8e0002 */
[----:B------:R-:W-:Y:S01]  /*f950*/  ISETP.GE.AND P2, PT, R8, R17, PT ;  /* 0x000000110800720c */ /* 0x000fe20003f46270 */
[----:B------:R-:W-:-:S02]  /*f960*/  ULDC.64 UR4, c[0x0][0xa80] ;  /* 0x0002a00000047ab9 */ /* 0x000fc40000000a00 */
[----:B------:R-:W-:Y:S01]  /*f970*/  VIADD R0, R8, 0x20 ;  /* 0x0000002008007836 */ /* 0x000fe20000000000 */
[----:B------:R-:W-:Y:S01]  /*f980*/  LEA R4, P3, R2, UR4, 0x1 ;  /* 0x0000000402047c11 */ /* 0x000fe2000f8608ff */
[----:B------:R-:W-:-:S03]  /*f990*/  IMAD.IADD R3, R3, 0x1, R5 ;  /* 0x0000000103037824 */ /* 0x000fc600078e0205 */
[-C--:B------:R-:W-:Y:S01]  /*f9a0*/  ISETP.GE.AND P1, PT, R0, R17.reuse, PT ;  /* 0x000000110000720c */ /* 0x080fe20003f26270 */
[----:B------:R-:W-:Y:S01]  /*f9b0*/  VIADD R0, R8, 0x40 ;  /* 0x0000004008007836 */ /* 0x000fe20000000000 */
[----:B------:R-:W-:Y:S02]  /*f9c0*/  LEA.HI.X R5, R2, UR5, R3, 0x1, P3 ;  /* 0x0000000502057c11 */ /* 0x000fe400098f0c03 */
[----:B------:R0:W2:Y:S02]  /*f9d0*/  SHFL.IDX PT, R2, R4, RZ, 0x181f ;  /* 0x00181fff04027589 */ /* 0x0000a400000e0000 */
[----:B------:R-:W-:Y:S02]  /*f9e0*/  ISETP.GE.AND P0, PT, R0, R17, PT ;  /* 0x000000110000720c */ /* 0x000fe40003f06270 */
[----:B------:R0:W3:Y:S01]  /*f9f0*/  SHFL.IDX PT, R0, R5, RZ, 0x181f ;  /* 0x00181fff05007589 */ /* 0x0000e200000e0000 */
[----:B------:R-:W-:Y:S10]  /*fa00*/  @P2 BRA `(.L_x_1364) ;  /* 0x0000000000242947 */ /* 0x000ff40003800000 */
[----:B------:R-:W-:Y:S02]  /*fa10*/  ULDC UR4, c[0x0][0xac8] ;  /* 0x0002b20000047ab9 */ /* 0x000fe40000000800 */
[----:B------:R-:W-:Y:S02]  /*fa20*/  ISETP.GE.AND P4, PT, R169, UR4, PT ;  /* 0x00000004a9007c0c */ /* 0x000fe4000bf86270 */
[----:B------:R-:W-:-:S11]  /*fa30*/  ISETP.GE.AND P5, PT, R171, UR4, PT ;  /* 0x00000004ab007c0c */ /* 0x000fd6000bfa6270 */
[-C--:B--2---:R-:W-:Y:S02]  /*fa40*/  @!P4 LEA R6, P2, R169, R2.reuse, 0x1 ;  /* 0x00000002a906c211 */ /* 0x084fe400078408ff */
[----:B------:R-:W-:Y:S02]  /*fa50*/  @!P5 LEA R2, P3, R171, R2, 0x1 ;  /* 0x00000002ab02d211 */ /* 0x000fe400078608ff */
[-C--:B---3--:R-:W-:Y:S02]  /*fa60*/  @!P4 LEA.HI.X R7, R169, R0.reuse, R183, 0x1, P2 ;  /* 0x00000000a907c211 */ /* 0x088fe400010f0cb7 */
[----:B------:R-:W-:-:S03]  /*fa70*/  @!P5 LEA.HI.X R3, R171, R0, R182, 0x1, P3 ;  /* 0x00000000ab03d211 */ /* 0x000fc600018f0cb6 */
[----:B------:R4:W-:Y:S04]  /*fa80*/  @!P4 ST.E.128 desc[UR44][R6.64], RZ ;  /* 0x000000ff0600c985 */ /* 0x0009e8000c101d2c */
[----:B------:R4:W-:Y:S02]  /*fa90*/  @!P5 ST.E.128 desc[UR44][R2.64], RZ ;  /* 0x000000ff0200d985 */ /* 0x0009e4000c101d2c */
.L_x_1364:
[----:B------:R-:W-:Y:S05]  /*faa0*/  BSYNC B1 ;  /* 0x0000000000017941 */ /* 0x000fea0003800000 */
.L_x_1363:
[----:B---3--:R3:W0:Y:S01]  /*fab0*/  SHFL.IDX PT, R0, R5, 0x1, 0x181f ;  /* 0x00381f0005007f89 */ /* 0x00862200000e0000 */
[----:B------:R-:W-:Y:S03]  /*fac0*/  BSSY B1, `(.L_x_1365) ;  /* 0x000000c000017945 */ /* 0x000fe60003800000 */
[----:B--2-4-:R3:W2:Y:S01]  /*fad0*/  SHFL.IDX PT, R2, R4, 0x1, 0x181f ;  /* 0x00381f0004027f89 */ /* 0x0146a200000e0000 */
[----:B------:R-:W-:Y:S05]  /*fae0*/  @P1 BRA `(.L_x_1366) ;  /* 0x0000000000241947 */ /* 0x000fea0003800000 */
[----:B------:R-:W-:Y:S02]  /*faf0*/  ULDC UR4, c[0x0][0xac8] ;  /* 0x0002b20000047ab9 */ /* 0x000fe40000000800 */
[----:B------:R-:W-:Y:S02]  /*fb00*/  ISETP.GE.AND P3, PT, R169, UR4, PT ;  /* 0x00000004a9007c0c */ /* 0x000fe4000bf66270 */
[----:B------:R-:W-:-:S11]  /*fb10*/  ISETP.GE.AND P4, PT, R171, UR4, PT ;  /* 0x00000004ab007c0c */ /* 0x000fd6000bf86270 */
[-C--:B--2---:R-:W-:Y:S02]  /*fb20*/  @!P3 LEA R6, P1, R169, R2.reuse, 0x1 ;  /* 0x00000002a906b211 */ /* 0x084fe400078208ff */
[----:B------:R-:W-:Y:S02]  /*fb30*/  @!P4 LEA R2, P2, R171, R2, 0x1 ;  /* 0x00000002ab02c211 */ /* 0x000fe400078408ff */
[-C--:B0-----:R-:W-:Y:S02]  /*fb40*/  @!P3 LEA.HI.X R7, R169, R0.reuse, R183, 0x1, P1 ;  /* 0x00000000a907b211 */ /* 0x081fe400008f0cb7 */
[----:B------:R-:W-:-:S03]  /*fb50*/  @!P4 LEA.HI.X R3, R171, R0, R182, 0x1, P2 ;  /* 0x00000000ab03c211 */ /* 0x000fc600010f0cb6 */
[----:B------:R4:W-:Y:S04]  /*fb60*/  @!P3 ST.E.128 desc[UR44][R6.64], RZ ;  /* 0x000000ff0600b985 */ /* 0x0009e8000c101d2c */
[----:B------:R4:W-:Y:S02]  /*fb70*/  @!P4 ST.E.128 desc[UR44][R2.64], RZ ;  /* 0x000000ff0200c985 */ /* 0x0009e4000c101d2c */
.L_x_1366:
[----:B------:R-:W-:Y:S05]  /*fb80*/  BSYNC B1 ;  /* 0x0000000000017941 */ /* 0x000fea0003800000 */
.L_x_1365:
[----:B0-----:R0:W0:Y:S01]  /*fb90*/  SHFL.IDX PT, R0, R5, 0x2, 0x181f ;  /* 0x00581f0005007f89 */ /* 0x00102200000e0000 */
[----:B------:R-:W-:Y:S03]  /*fba0*/  BSSY B1, `(.L_x_1367) ;  /* 0x000000c000017945 */ /* 0x000fe60003800000 */
[----:B--2-4-:R2:W4:Y:S01]  /*fbb0*/  SHFL.IDX PT, R2, R4, 0x2, 0x181f ;  /* 0x00581f0004027f89 */ /* 0x01452200000e0000 */
[----:B------:R-:W-:Y:S05]  /*fbc0*/  @P0 BRA `(.L_x_1368) ;  /* 0x0000000000240947 */ /* 0x000fea0003800000 */
[----:B------:R-:W-:Y:S02]  /*fbd0*/  ULDC UR4, c[0x0][0xac8] ;  /* 0x0002b20000047ab9 */ /* 0x000fe40000000800 */
[----:B------:R-:W-:Y:S02]  /*fbe0*/  ISETP.GE.AND P2, PT, R169, UR4, PT ;  /* 0x00000004a9007c0c */ /* 0x000fe4000bf46270 */
[----:B------:R-:W-:-:S11]  /*fbf0*/  ISETP.GE.AND P3, PT, R171, UR4, PT ;  /* 0x00000004ab007c0c */ /* 0x000fd6000bf66270 */
[-C--:B----4-:R-:W-:Y:S02]  /*fc00*/  @!P2 LEA R6, P0, R169, R2.reuse, 0x1 ;  /* 0x00000002a906a211 */ /* 0x090fe400078008ff */
[----:B------:R-:W-:Y:S02]  /*fc10*/  @!P3 LEA R2, P1, R171, R2, 0x1 ;  /* 0x00000002ab02b211 */ /* 0x000fe400078208ff */
[-C--:B0-----:R-:W-:Y:S02]  /*fc20*/  @!P2 LEA.HI.X R7, R169, R0.reuse, R183, 0x1, P0 ;  /* 0x00000000a907a211 */ /* 0x081fe400000f0cb7 */
[----:B------:R-:W-:-:S03]  /*fc30*/  @!P3 LEA.HI.X R3, R171, R0, R182, 0x1, P1 ;  /* 0x00000000ab03b211 */ /* 0x000fc600008f0cb6 */
[----:B------:R0:W-:Y:S04]  /*fc40*/  @!P2 ST.E.128 desc[UR44][R6.64], RZ ;  /* 0x000000ff0600a985 */ /* 0x0001e8000c101d2c */
[----:B------:R0:W-:Y:S02]  /*fc50*/  @!P3 ST.E.128 desc[UR44][R2.64], RZ ;  /* 0x000000ff0200b985 */ /* 0x0001e4000c101d2c */
.L_x_1368:
[----:B------:R-:W-:Y:S05]  /*fc60*/  BSYNC B1 ;  /* 0x0000000000017941 */ /* 0x000fea0003800000 */
.L_x_1367:
[----:B0-----:R-:W-:Y:S01]  /*fc70*/  VIADD R0, R8, 0x60 ;  /* 0x0000006008007836 */ /* 0x001fe20000000000 */
[----:B------:R0:W0:Y:S04]  /*fc80*/  SHFL.IDX PT, R6, R5, 0x3, 0x181f ;  /* 0x00781f0005067f89 */ /* 0x00002800000e0000 */
[----:B------:R-:W-:Y:S01]  /*fc90*/  ISETP.GE.AND P0, PT, R0, R17, PT ;  /* 0x000000110000720c */ /* 0x000fe20003f06270 */
[----:B----4-:R4:W0:-:S12]  /*fca0*/  SHFL.IDX PT, R2, R4, 0x3, 0x181f ;  /* 0x00781f0004027f89 */ /* 0x01081800000e0000 */
[----:B----4-:R-:W-:Y:S05]  /*fcb0*/  @P0 BRA `(.L_x_1359) ;  /* 0x0000000000240947 */ /* 0x010fea0003800000 */
[----:B------:R-:W-:Y:S02]  /*fcc0*/  ULDC UR4, c[0x0][0xac8] ;  /* 0x0002b20000047ab9 */ /* 0x000fe40000000800 */
[----:B------:R-:W-:Y:S02]  /*fcd0*/  ISETP.GE.AND P2, PT, R169, UR4, PT ;  /* 0x00000004a9007c0c */ /* 0x000fe4000bf46270 */
[----:B------:R-:W-:-:S11]  /*fce0*/  ISETP.GE.AND P3, PT, R171, UR4, PT ;  /* 0x00000004ab007c0c */ /* 0x000fd6000bf66270 */
[-C--:B0-23--:R-:W-:Y:S02]  /*fcf0*/  @!P2 LEA R4, P0, R169, R2.reuse, 0x1 ;  /* 0x00000002a904a211 */ /* 0x08dfe400078008ff */
[----:B------:R-:W-:Y:S02]  /*fd00*/  @!P3 LEA R2, P1, R171, R2, 0x1 ;  /* 0x00000002ab02b211 */ /* 0x000fe400078208ff */
[-C--:B------:R-:W-:Y:S02]  /*fd10*/  @!P2 LEA.HI.X R5, R169, R6.reuse, R183, 0x1, P0 ;  /* 0x00000006a905a211 */ /* 0x080fe400000f0cb7 */
[----:B------:R-:W-:-:S03]  /*fd20*/  @!P3 LEA.HI.X R3, R171, R6, R182, 0x1, P1 ;  /* 0x00000006ab03b211 */ /* 0x000fc600008f0cb6 */
[----:B------:R4:W-:Y:S04]  /*fd30*/  @!P2 ST.E.128 desc[UR44][R4.64], RZ ;  /* 0x000000ff0400a985 */ /* 0x0009e8000c101d2c */
[----:B------:R4:W-:Y:S02]  /*fd40*/  @!P3 ST.E.128 desc[UR44][R2.64], RZ ;  /* 0x000000ff0200b985 */ /* 0x0009e4000c101d2c */
.L_x_1359:
[----:B------:R-:W-:Y:S05]  /*fd50*/  BSYNC B0 ;  /* 0x0000000000007941 */ /* 0x000fea0003800000 */
.L_x_1350:
[----:B------:R-:W-:Y:S02]  /*fd60*/  ULDC UR4, c[0x0][0xc3c] ;  /* 0x00030f0000047ab9 */ /* 0x000fe40000000800 */
[----:B-1----:R-:W-:-:S13]  /*fd70*/  ISETP.GE.AND P0, PT, R23, UR4, PT ;  /* 0x0000000417007c0c */ /* 0x002fda000bf06270 */
[----:B------:R-:W-:Y:S05]  /*fd80*/  @!P0 BRA `(.L_x_1369) ;  /* 0xffffff0c00e48947 */ /* 0x000fea000383ffff */
[----:B------:R-:W-:Y:S05]  /*fd90*/  EXIT ;  /* 0x000000000000794d */ /* 0x000fea0003800000 */
.L_x_1260:
        /* <DEDUP_REMOVED lines=18> */
[----:B------:R-:W3:Y:S01]  /*fec0*/  LDC R9, c[0x0][0xc38] ;  /* 0x00030e00ff097b82 */ /* 0x000ee20000000800 */
[----:B--2---:R-:W-:-:S04]  /*fed0*/  LOP3.LUT R5, R4, 0x1f, RZ, 0xc0, !PT ;  /* 0x0000001f04057812 */ /* 0x004fc800078ec0ff */
[----:B------:R-:W-:-:S04]  /*fee0*/  ISETP.NE.AND P0, PT, R5, 0x1f, PT ;  /* 0x0000001f0500780c */ /* 0x000fc80003f05270 */
[----:B------:R-:W-:-:S13]  /*fef0*/  ISETP.GE.OR P1, PT, R5, UR4, !P0 ;  /* 0x0000000405007c0c */ /* 0x000fda000c726670 */
[----:B0-----:R-:W0:Y:S02]  /*ff00*/  @!P1 LDC.64 R2, c[0x0][0xc80] ;  /* 0x00032000ff029b82 */ /* 0x001e240000000a00 */
[----:B0-----:R-:W-:-:S05]  /*ff10*/  @!P1 IMAD.WIDE.U32 R2, R5, 0x4, R2 ;  /* 0x0000000405029825 */ /* 0x001fca00078e0002 */
[----:B------:R-:W2:Y:S01]  /*ff20*/  @!P1 LDG.E R0, desc[UR44][R2.64] ;  /* 0x0000002c02009981 */ /* 0x000ea2000c1e1900 */
[C---:B------:R-:W-:Y:S01]  /*ff30*/  ISETP.NE.AND P1, PT, R5.reuse, RZ, PT ;  /* 0x000000ff0500720c */ /* 0x040fe20003f25270 */
[----:B-1----:R-:W-:Y:S01]  /*ff40*/  IMAD.MOV.U32 R16, RZ, RZ, RZ ;  /* 0x000000ffff107224 */ /* 0x002fe200078e00ff */
[C---:B------:R-:W-:Y:S02]  /*ff50*/  ISETP.GE.U32.AND P2, PT, R5.reuse, 0x2, PT ;  /* 0x000000020500780c */ /* 0x040fe40003f46070 */
        /* <DEDUP_REMOVED lines=19> */
[----:B------:R-:W3:Y:S02]  /*10090*/  SHFL.IDX PT, R4, R8, 0x1f, 0x1f ;  /* 0x03e01f0008047f89 */ /* 0x000ee400000e0000 */
[----:B---3--:R-:W-:Y:S02]  /*100a0*/  IMAD R6, R4, R9, RZ ;  /* 0x0000000904067224 */ /* 0x008fe400078e02ff */
[----:B------:R-:W-:Y:S02]  /*100b0*/  IMAD.MOV.U32 R4, RZ, RZ, RZ ;  /* 0x000000ffff047224 */ /* 0x000fe400078e00ff */
[----:B------:R-:W-:Y:S01]  /*100c0*/  IMAD.MOV.U32 R3, RZ, RZ, R6 ;  /* 0x000000ffff037224 */ /* 0x000fe200078e0006 */
[----:B0-----:R-:W-:-:S13]  /*100d0*/  ISETP.GT.AND P6, PT, R6, R7, PT ;  /* 0x000000070600720c */ /* 0x001fda0003fc4270 */
[----:B------:R-:W-:Y:S05]  /*100e0*/  @P6 BRA `(.L_x_1371) ;  /* 0x0000000000906947 */ /* 0x000fea0003800000 */
[----:B------:R-:W-:Y:S01]  /*100f0*/  IMAD.MOV.U32 R6, RZ, RZ, R3 ;  /* 0x000000ffff067224 */ /* 0x000fe200078e0003 */
[----:B------:R-:W-:Y:S01]  /*10100*/  ULDC UR4, c[0x0][0xc3c] ;  /* 0x00030f0000047ab9 */ /* 0x000fe20000000800 */
[----:B------:R-:W-:-:S07]  /*10110*/  IMAD.MOV.U32 R4, RZ, RZ, RZ ;  /* 0x000000ffff047224 */ /* 0x000fce00078e00ff */
.L_x_1375:
[----:B------:R-:W-:-:S05]  /*10120*/  VIADD R4, R4, 0x1f ;  /* 0x0000001f04047836 */ /* 0x000fca0000000000 */
[----:B------:R-:W-:-:S13]  /*10130*/  ISETP.GE.AND P6, PT, R4, UR4, PT ;  /* 0x0000000404007c0c */ /* 0x000fda000bfc6270 */
[----:B------:R-:W-:Y:S05]  /*10140*/  @P6 BRA `(.L_x_1372) ;  /* 0x0000000400b46947 */ /* 0x000fea0003800000 */
[----:B------:R-:W-:Y:S01]  /*10150*/  IMAD.IADD R9, R5, 0x1, R4 ;  /* 0x0000000105097824 */ /* 0x000fe200078e0204 */
[----:B------:R-:W-:Y:S01]  /*10160*/  BSSY B0, `(.L_x_1373) ;  /* 0x0000007000007945 */ /* 0x000fe20003800000 */
[----:B------:R-:W-:-:S03]  /*10170*/  IMAD.MOV.U32 R0, RZ, RZ, RZ ;  /* 0x000000ffff007224 */ /* 0x000fc600078e00ff */
[----:B------:R-:W-:-:S13]  /*10180*/  ISETP.GE.OR P6, PT, R9, UR4, !P0 ;  /* 0x0000000409007c0c */ /* 0x000fda000c7c6670 */
[----:B------:R-:W-:Y:S05]  /*10190*/  @P6 BRA `(.L_x_1374) ;  /* 0x00000000000c6947 */ /* 0x000fea0003800000 */
[----:B------:R-:W0:Y:S02]  /*101a0*/  LDC.64 R2, c[0x0][0xc80] ;  /* 0x00032000ff027b82 */ /* 0x000e240000000a00 */
[----:B0-----:R-:W-:-:S05]  /*101b0*/  IMAD.WIDE R2, R9, 0x4, R2 ;  /* 0x0000000409027825 */ /* 0x001fca00078e0202 */
[----:B------:R0:W5:Y:S02]  /*101c0*/  LDG.E R0, desc[UR44][R2.64] ;  /* 0x0000002c02007981 */ /* 0x000164000c1e1900 */
.L_x_1374:
[----:B------:R-:W-:Y:S05]  /*101d0*/  BSYNC B0 ;  /* 0x0000000000007941 */ /* 0x000fea0003800000 */
.L_x_1373:
        /* <DEDUP_REMOVED lines=21> */
.L_x_1371:
[----:B------:R-:W-:-:S04]  /*10330*/  IMAD.IADD R13, R6, 0x1, -R3 ;  /* 0x00000001060d7824 */ /* 0x000fc800078e0a03 */
[----:B------:R-:W-:-:S05]  /*10340*/  IMAD R2, R8, R9, R13 ;  /* 0x0000000908027224 */ /* 0x000fca00078e020d */
[----:B------:R-:W-:Y:S02]  /*10350*/  ISETP.GT.AND P0, PT, R2, R7, PT ;  /* 0x000000070200720c */ /* 0x000fe40003f04270 */
[----:B------:R-:W0:Y:S11]  /*10360*/  LDC.64 R2, c[0x0][0xc90] ;  /* 0x00032400ff027b82 */ /* 0x000e360000000a00 */
[----:B------:R-:W-:-:S04]  /*10370*/  VOTE.ANY R10, PT, !P0 ;  /* 0x00000000000a7806 */ /* 0x000fc800040e0100 */
[----:B------:R-:W1:Y:S02]  /*10380*/  POPC R15, R10 ;  /* 0x0000000a000f7309 */ /* 0x000e640000000000 */
[----:B-1----:R-:W-:-:S04]  /*10390*/  IMAD.IADD R19, R15, 0x1, R4 ;  /* 0x000000010f137824 */ /* 0x002fc800078e0204 */
[----:B0-----:R-:W-:-:S05]  /*103a0*/  IMAD.WIDE R2, R19, 0x4, R2 ;  /* 0x0000000413027825 */ /* 0x001fca00078e0202 */
[----:B------:R-:W2:Y:S01]  /*103b0*/  LDG.E R6, desc[UR44][R2.64] ;  /* 0x0000002c02067981 */ /* 0x000ea2000c1e1900 */
[----:B------:R-:W-:-:S03]  /*103c0*/  ISETP.NE.AND P0, PT, R10, RZ, PT ;  /* 0x000000ff0a00720c */ /* 0x000fc60003f05270 */
[----:B------:R-:W2:Y:S02]  /*103d0*/  SHFL.IDX PT, R0, R0, R15, 0x1f ;  /* 0x00001f0f00007589 */ /* 0x000ea400000e0000 */
[----:B--2---:R-:W-:-:S05]  /*103e0*/  IMAD R4, R0, R6, RZ ;  /* 0x0000000600047224 */ /* 0x004fca00078e02ff */
[----:B------:R-:W-:-:S04]  /*103f0*/  IABS R14, R4 ;  /* 0x00000004000e7213 */ /* 0x000fc80000000000 */
[----:B------:R-:W0:Y:S08]  /*10400*/  I2F.RP R11, R14 ;  /* 0x0000000e000b7306 */ /* 0x000e300000209400 */
[----:B0-----:R-:W0:Y:S02]  /*10410*/  MUFU.RCP R11, R11 ;  /* 0x0000000b000b7308 */ /* 0x001e240000001000 */
[----:B0-----:R-:W-:-:S06]  /*10420*/  VIADD R12, R11, 0xffffffe ;  /* 0x0ffffffe0b0c7836 */ /* 0x001fcc0000000000 */
[----:B------:R0:W1:Y:S01]  /*10430*/  F2I.FTZ.U32.TRUNC.NTZ R3, R12 ;  /* 0x0000000c00037305 */ /* 0x000062000021f000 */
[----:B------:R-:W-:Y:S05]  /*10440*/  @!P0 BRA `(.L_x_1376) ;  /* 0x0000000000088947 */ /* 0x000fea0003800000 */
[----:B------:R-:W-:-:S05]  /*10450*/  VIADD R11, R15, 0xffffffff ;  /* 0xffffffff0f0b7836 */ /* 0x000fca0000000000 */
[----:B------:R2:W3:Y:S02]  /*10460*/  SHFL.IDX PT, R16, R8, R11, 0x1f ;  /* 0x00001f0b08107589 */ /* 0x0004e400000e0000 */
.L_x_1376:
[----:B---3--:R-:W-:Y:S01]  /*10470*/  IMAD R16, R16, R9, R13 ;  /* 0x0000000910107224 */ /* 0x008fe200078e020d */
[----:B------:R-:W-:Y:S01]  /*10480*/  IABS R2, R4 ;  /* 0x0000000400027213 */ /* 0x000fe20000000000 */
[----:B-12---:R-:W-:Y:S02]  /*10490*/  IMAD.MOV R11, RZ, RZ, -R3 ;  /* 0x000000ffff0b7224 */ /* 0x006fe400078e0a03 */
        /* <DEDUP_REMOVED lines=20> */
[----:B------:R-:W-:Y:S02]  /*105e0*/  IMAD R11, R6, R2, RZ ;  /* 0x00000002060b7224 */ /* 0x000fe400078e02ff */
[----:B------:R-:W-:Y:S02]  /*105f0*/  IMAD.MOV R2, RZ, RZ, -R2 ;  /* 0x000000ffff027224 */ /* 0x000fe400078e0a02 */
[----:B------:R-:W-:Y:S02]  /*10600*/  IMAD.MOV R3, RZ, RZ, -R11 ;  /* 0x000000ffff037224 */ /* 0x000fe400078e0a0b */
[----:B------:R-:W-:Y:S02]  /*10610*/  IMAD R4, R4, R2, R7 ;  /* 0x0000000204047224 */ /* 0x000fe400078e0207 */
[----:B------:R-:W-:Y:S01]  /*10620*/  IMAD.MOV.U32 R2, RZ, RZ, RZ ;  /* 0x000000ffff027224 */ /* 0x000fe200078e00ff */
[----:B------:R-:W-:-:S04]  /*10630*/  VIADDMNMX R13, R3, R9, R6, PT ;  /* 0x00000009030d7246 */ /* 0x000fc80003800106 */
[-C--:B------:R-:W-:Y:S01]  /*10640*/  IABS R8, R13.reuse ;  /* 0x0000000d00087213 */ /* 0x080fe20000000000 */
[----:B------:R-:W-:Y:S01]  /*10650*/  IMAD.MOV R18, RZ, RZ, -R13 ;  /* 0x000000ffff127224 */ /* 0x000fe200078e0a0d */
[----:B------:R-:W-:Y:S02]  /*10660*/  IABS R10, R13 ;  /* 0x0000000d000a7213 */ /* 0x000fe40000000000 */
[----:B------:R-:W1:Y:S08]  /*10670*/  I2F.RP R6, R8 ;  /* 0x0000000800067306 */ /* 0x000e700000209400 */
[----:B-1----:R-:W1:Y:S02]  /*10680*/  MUFU.RCP R6, R6 ;  /* 0x0000000600067308 */ /* 0x002e640000001000 */
[----:B-1----:R-:W-:-:S06]  /*10690*/  VIADD R3, R6, 0xffffffe ;  /* 0x0ffffffe06037836 */ /* 0x002fcc0000000000 */
[----:B------:R-:W1:Y:S02]  /*106a0*/  F2I.FTZ.U32.TRUNC.NTZ R3, R3 ;  /* 0x0000000300037305 */ /* 0x000e64000021f000 */
[----:B-1----:R-:W-:-:S04]  /*106b0*/  IMAD.MOV R9, RZ, RZ, -R3 ;  /* 0x000000ffff097224 */ /* 0x002fc800078e0a03 */
[----:B------:R-:W-:Y:S01]  /*106c0*/  IMAD.MOV.U32 R7, RZ, RZ, R9 ;  /* 0x000000ffff077224 */ /* 0x000fe200078e0009 */
[----:B------:R-:W-:-:S03]  /*106d0*/  IABS R9, R4 ;  /* 0x0000000400097213 */ /* 0x000fc60000000000 */
[----:B------:R-:W-:-:S04]  /*106e0*/  IMAD R7, R7, R8, RZ ;  /* 0x0000000807077224 */ /* 0x000fc800078e02ff */
[----:B------:R-:W-:-:S04]  /*106f0*/  IMAD.HI.U32 R2, R3, R7, R2 ;  /* 0x0000000703027227 */ /* 0x000fc800078e0002 */
        /* <DEDUP_REMOVED lines=9> */
[----:B------:R-:W-:Y:S01]  /*10790*/  ISETP.GE.AND P2, PT, R3, RZ, PT ;  /* 0x000000ff0300720c */ /* 0x000fe20003f46270 */
[----:B------:R-:W-:-:S06]  /*107a0*/  IMAD.IADD R3, R4, 0x1, R11 ;  /* 0x0000000104037824 */ /* 0x000fcc00078e020b */
[----:B------:R-:W-:-:S06]  /*107b0*/  @P0 VIADD R2, R2, 0x1 ;  /* 0x0000000102020836 */ /* 0x000fcc0000000000 */
[----:B------:R-:W-:Y:S01]  /*107c0*/  @!P2 IMAD.MOV R2, RZ, RZ, -R2 ;  /* 0x000000ffff02a224 */ /* 0x000fe200078e0a02 */
[----:B------:R-:W-:-:S04]  /*107d0*/  @!P1 LOP3.LUT R2, RZ, R13, RZ, 0x33, !PT ;  /* 0x0000000dff029212 */ /* 0x000fc800078e33ff */
[----:B------:R-:W-:Y:S01]  /*107e0*/  LOP3.LUT R17, RZ, R2, RZ, 0x33, !PT ;  /* 0x00000002ff117212 */ /* 0x000fe200078e33ff */
[----:B------:R-:W-:-:S04]  /*107f0*/  IMAD R18, R2, R18, R3 ;  /* 0x0000001202127224 */ /* 0x000fc800078e0203 */
[----:B------:R-:W-:Y:S01]  /*10800*/  IMAD.IADD R17, R0, 0x1, R17 ;  /* 0x0000000100117824 */ /* 0x000fe200078e0211 */
[----:B------:R-:W-:Y:S06]  /*10810*/  BRA `(.L_x_1377) ;  /* 0x0000000000107947 */ /* 0x000fec0003800000 */
.L_x_1372:
[----:B------:R-:W0:Y:S01]  /*10820*/  LDC R19, c[0x0][0xc3c] ;  /* 0x00030f00ff137b82 */ /* 0x000e220000000800 */
[----:B------:R-:W-:Y:S02]  /*10830*/  IMAD.MOV.U32 R16, RZ, RZ, R7 ;  /* 0x000000ffff107224 */ /* 0x000fe400078e0007 */
[----:B------:R-:W-:Y:S02]  /*10840*/  IMAD.MOV.U32 R17, RZ, RZ, RZ ;  /* 0x000000ffff117224 */ /* 0x000fe400078e00ff */
[----:B------:R-:W-:-:S07]  /*10850*/  IMAD.MOV.U32 R18, RZ, RZ, RZ ;  /* 0x000000ffff127224 */ /* 0x000fce00078e00ff */
.L_x_1377:
[----:B------:R-:W-:-:S13]  /*10860*/  ISETP.NE.AND P0, PT, R5, RZ, PT ;  /* 0x000000ff0500720c */ /* 0x000fda0003f05270 */
[----:B------:R-:W1:Y:S01]  /*10870*/  @!P0 S2R R3, SR_CgaCtaId ;  /* 0x0000000000038919 */ /* 0x000e620000008800 */
[----:B------:R-:W-:-:S04]  /*10880*/  @!P0 MOV R0, 0x400 ;  /* 0x0000040000008802 */ /* 0x000fc80000000f00 */
[----:B-1----:R-:W-:-:S05]  /*10890*/  @!P0 LEA R0, R3, R0, 0x18 ;  /* 0x0000000003008211 */ /* 0x002fca00078ec0ff */
[----:B0-----:R2:W-:Y:S01]  /*108a0*/  @!P0 STS.128 [R0+0x228d0], R16 ;  /* 0x0228d01000008388 */ /* 0x0015e20000000c00 */
[----:B------:R-:W-:Y:S06]  /*108b0*/  BAR.ARV 0x5, 0x180 ;  /* 0x0146000000007b1d */ /* 0x000fec0000002000 */
.L_x_1370:
        /* <DEDUP_REMOVED lines=9> */
[----:B------:R-:W-:Y:S01]  /*10950*/  IMAD.MOV.U32 R31, RZ, RZ, 0x40 ;  /* 0x00000040ff1f7424 */ /* 0x000fe200078e00ff */
[----:B------:R-:W-:Y:S01]  /*10960*/  ULOP3.LUT UR43, UR42, 0x2, URZ, 0xfc, !UPT ;  /* 0x000000022a2b7892 */ /* 0x000fe2000f8efc3f */
[----:B------:R-:W-:Y:S01]  /*10970*/  IMAD.MOV.U32 R29, RZ, RZ, 0x20 ;  /* 0x00000020ff1d7424 */ /* 0x000fe200078e00ff */
[----:B------:R-:W-:Y:S01]  /*10980*/  ULOP3.LUT UR46, UR42, 0x1, URZ, 0xfc, !UPT ;  /* 0x000000012a2e7892 */ /* 0x000fe2000f8efc3f */
[----:B------:R-:W-:Y:S01]  /*10990*/  IMAD.MOV.U32 R25, RZ, RZ, 0x1 ;  /* 0x00000001ff197424 */ /* 0x000fe200078e00ff */
[----:B------:R-:W-:Y:S01]  /*109a0*/  ULDC UR47, c[0x0][0xc] ;  /* 0x00000300002f7ab9 */ /* 0x000fe20000000800 */
[----:B------:R-:W-:Y:S02]  /*109b0*/  IMAD.MOV.U32 R23, RZ, RZ, RZ ;  /* 0x000000ffff177224 */ /* 0x000fe400078e00ff */
[----:B---3--:R-:W-:-:S05]  /*109c0*/  IMAD.U32 R35, RZ, RZ, UR4 ;  /* 0x00000004ff237e24 */ /* 0x008fca000f8e00ff */
[----:B------:R-:W-:Y:S01]  /*109d0*/  LEA R22, R35, R22, 0x18 ;  /* 0x0000001623167211 */ /* 0x000fe200078ec0ff */
[C---:B-1----:R-:W-:Y:S01]  /*109e0*/  IMAD.SHL.U32 R6, R12.reuse, 0x10, RZ ;  /* 0x000000100c067824 */ /* 0x042fe200078e00ff */
[C---:B------:R-:W-:Y:S01]  /*109f0*/  LOP3.LUT R11, R12.reuse, 0x7f, RZ, 0xc0, !PT ;  /* 0x0000007f0c0b7812 */ /* 0x040fe200078ec0ff */
[C---:B0-----:R-:W-:Y:S01]  /*10a00*/  IMAD.SHL.U32 R2, R12.reuse, 0x80, RZ ;  /* 0x000000800c027824 */ /* 0x041fe200078e00ff */
[C---:B------:R-:W-:Y:S01]  /*10a10*/  R2P PR, R12.reuse, 0x16 ;  /* 0x000000160c007804 */ /* 0x040fe20000000000 */
[----:B------:R-:W-:Y:S01]  /*10a20*/  IMAD.SHL.U32 R3, R12, 0x2, RZ ;  /* 0x000000020c037824 */ /* 0x000fe200078e00ff */
[----:B--2---:R-:W-:Y:S01]  /*10a30*/  LOP3.LUT R0, R6, 0x1b0, RZ, 0xc0, !PT ;  /* 0x000001b006007812 */ /* 0x004fe200078ec0ff */
[----:B------:R-:W-:Y:S01]  /*10a40*/  IMAD.SHL.U32 R30, R12, 0x4, RZ ;  /* 0x000000040c1e7824 */ /* 0x000fe200078e00ff */
[----:B------:R-:W-:Y:S02]  /*10a50*/  SHF.R.U32.HI R37, RZ, 0x5, R11 ;  /* 0x00000005ff257819 */ /* 0x000fe4000001160b */
[----:B------:R-:W-:-:S02]  /*10a60*/  LOP3.LUT R4, R2, 0x380, RZ, 0xc0, !PT ;  /* 0x0000038002047812 */ /* 0x000fc400078ec0ff */
[----:B------:R-:W-:Y:S01]  /*10a70*/  LOP3.LUT R36, R0, 0x30, R3, 0x78, !PT ;  /* 0x0000003000247812 */ /* 0x000fe200078e7803 */
[----:B------:R-:W-:Y:S01]  /*10a80*/  IMAD.SHL.U32 R0, R12, 0x20, RZ ;  /* 0x000000200c007824 */ /* 0x000fe200078e00ff */
[----:B------:R-:W-:Y:S01]  /*10a90*/  LOP3.LUT R8, R2, 0x400, RZ, 0xc0, !PT ;  /* 0x0000040002087812 */ /* 0x000fe200078ec0ff */
[C---:B------:R-:W-:Y:S01]  /*10aa0*/  IMAD R3, R37.reuse, 0x10, R4 ;  /* 0x0000001025037824 */ /* 0x040fe200078e0204 */
[----:B------:R-:W-:Y:S02]  /*10ab0*/  LOP3.LUT R5, R4, 0x10, R12, 0xf8, !PT ;  /* 0x0000001004057812 */ /* 0x000fe400078ef80c */
[----:B------:R-:W-:Y:S01]  /*10ac0*/  LOP3.LUT R10, R6, 0x40, RZ, 0xc0, !PT ;  /* 0x00000040060a7812 */ /* 0x000fe200078ec0ff */
[----:B------:R-:W-:Y:S01]  /*10ad0*/  IMAD R8, R37, 0x800, R8 ;  /* 0x0000080025087824 */ /* 0x000fe200078e0208 */
[--C-:B------:R-:W-:Y:S02]  /*10ae0*/  LOP3.LUT R3, R3, 0x70, R6.reuse, 0x78, !PT ;  /* 0x0000007003037812 */ /* 0x100fe400078e7806 */
[----:B------:R-:W-:Y:S01]  /*10af0*/  LOP3.LUT R5, R5, 0x70, R6, 0x78, !PT ;  /* 0x0000007005057812 */ /* 0x000fe200078e7806 */
[----:B------:R-:W-:Y:S01]  /*10b00*/  IMAD R7, R37, 0x200, R10 ;  /* 0x0000020025077824 */ /* 0x000fe200078e020a */
[----:B------:R-:W-:Y:S01]  /*10b10*/  LOP3.LUT R3, R3, 0xc00, R2, 0xf8, !PT ;  /* 0x00000c0003037812 */ /* 0x000fe200078ef802 */
[----:B------:R-:W-:Y:S01]  /*10b20*/  IMAD.SHL.U32 R37, R37, 0x400, RZ ;  /* 0x0000040025257824 */ /* 0x000fe200078e00ff */
[----:B------:R-:W-:Y:S01]  /*10b30*/  LOP3.LUT R9, R0, 0x380, RZ, 0xc0, !PT ;  /* 0x0000038000097812 */ /* 0x000fe200078ec0ff */
[----:B------:R-:W-:Y:S01]  /*10b40*/  IMAD.IADD R2, R8, 0x1, R5 ;  /* 0x0000000108027824 */ /* 0x000fe200078e0205 */
[----:B------:R-:W-:Y:S01]  /*10b50*/  LOP3.LUT R33, R6, 0x30, RZ, 0xc0, !PT ;  /* 0x0000003006217812 */ /* 0x000fe200078ec0ff */
[----:B------:R0:W-:Y:S01]  /*10b60*/  STL [R1+0x8], R3 ;  /* 0x0000080301007387 */ /* 0x0001e20000100800 */
[----:B------:R-:W-:Y:S01]  /*10b70*/  IMAD.IADD R36, R36, 0x1, R7 ;  /* 0x0000000124247824 */ /* 0x000fe200078e0207 */
[----:B------:R-:W-:-:S02]  /*10b80*/  LOP3.LUT R9, R9, 0x30, R6, 0xf8, !PT ;  /* 0x0000003009097812 */ /* 0x000fc400078ef806 */
[----:B------:R1:W-:Y:S01]  /*10b90*/  STL [R1+0x4], R2 ;  /* 0x0000040201007387 */ /* 0x0003e20000100800 */
[----:B------:R-:W-:Y:S02]  /*10ba0*/  SEL R32, R31, 0xffffffc0, !P2 ;  /* 0xffffffc01f207807 */ /* 0x000fe40005000000 */
[----:B------:R-:W-:Y:S01]  /*10bb0*/  LOP3.LUT R30, R9, 0x70, R30, 0x78, !PT ;  /* 0x00000070091e7812 */ /* 0x000fe200078e781e */
[----:B------:R2:W-:Y:S01]  /*10bc0*/  STL [R1+0x18], RZ ;  /* 0x000018ff01007387 */ /* 0x0005e20000100800 */
[----:B------:R-:W-:Y:S02]  /*10bd0*/  SEL R31, R31, 0xffffffc0, !P4 ;  /* 0xffffffc01f1f7807 */ /* 0x000fe40006000000 */
[----:B------:R-:W-:Y:S02]  /*10be0*/  SEL R29, R29, 0xffffffe0, !P1 ;  /* 0xffffffe01d1d7807 */ /* 0x000fe40004800000 */
[----:B0-----:R-:W-:Y:S02]  /*10bf0*/  LOP3.LUT R3, R33, 0x40, RZ, 0xfc, !PT ;  /* 0x0000004021037812 */ /* 0x001fe400078efcff */
[----:B-1----:R-:W-:-:S04]  /*10c00*/  SHF.R.U32.HI R2, RZ, 0x2, R11 ;  /* 0x00000002ff027819 */ /* 0x002fc8000001160b */
[----:B------:R-:W-:Y:S01]  /*10c10*/  LOP3.LUT R0, R2, 0x60, R0, 0xf8, !PT ;  /* 0x0000006002007812 */ /* 0x000fe200078ef800 */
[----:B------:R-:W-:Y:S01]  /*10c20*/  IMAD.IADD R0, R22, 0x1, R36 ;  /* 0x0000000116007824 */ /* 0x000fe200078e0224 */
[----:B------:R-:W-:-:S04]  /*10c30*/  LOP3.LUT R2, R33, 0x80, RZ, 0xfc, !PT ;  /* 0x0000008021027812 */ /* 0x000fc800078efcff */
[----:B------:R2:W-:Y:S03]  /*10c40*/  STL [R1+0xc], R0 ;  /* 0x00000c0001007387 */ /* 0x0005e60000100800 */
.L_x_1459:
[----:B0-----:R-:W0:Y:S01]  /*10c50*/  LDC.64 R6, c[0x0][0xa28] ;  /* 0x00028a00ff067b82 */ /* 0x001e220000000a00 */
[----:B---3--:R-:W3:Y:S07]  /*10c60*/  LDL.LU R26, [R1] ;  /* 0x00000000011a7983 */ /* 0x008eee0000300800 */
[----:B-1----:R-:W1:Y:S08]  /*10c70*/  LDC.64 R2, c[0x0][0xa18] ;  /* 0x00028600ff027b82 */ /* 0x002e700000000a00 */
[----:B------:R-:W4:Y:S01]  /*10c80*/  LDC.64 R4, c[0x0][0xa00] ;  /* 0x00028000ff047b82 */ /* 0x000f220000000a00 */
[----:B0-----:R-:W-:-:S07]  /*10c90*/  ISETP.NE.U32.AND P0, PT, R6, RZ, PT ;  /* 0x000000ff0600720c */ /* 0x001fce0003f05070 */
[----:B------:R-:W0:Y:S01]  /*10ca0*/  LDC.64 R8, c[0x0][0xa00] ;  /* 0x00028000ff087b82 */ /* 0x000e220000000a00 */
[----:B------:R-:W-:Y:S02]  /*10cb0*/  ISETP.NE.AND.EX P0, PT, R7, RZ, PT, P0 ;  /* 0x000000ff0700720c */ /* 0x000fe40003f05300 */
[----:B-1----:R-:W-:-:S04]  /*10cc0*/  ISETP.NE.U32.AND P1, PT, R2, RZ, PT ;  /* 0x000000ff0200720c */ /* 0x002fc80003f25070 */
[----:B------:R-:W-:Y:S02]  /*10cd0*/  ISETP.NE.AND.EX P2, PT, R3, RZ, PT, P1 ;  /* 0x000000ff0300720c */ /* 0x000fe40003f45310 */
[----:B----4-:R-:W-:-:S05]  /*10ce0*/  ISETP.NE.U32.AND P1, PT, R4, RZ, PT ;  /* 0x000000ff0400720c */ /* 0x010fca0003f25070 */
[----:B------:R-:W1:Y:S01]  /*10cf0*/  @P0 LDC.64 R2, c[0x0][0xa28] ;  /* 0x00028a00ff020b82 */ /* 0x000e620000000a00 */
[----:B------:R-:W-:-:S07]  /*10d00*/  ISETP.NE.AND.EX P3, PT, R5, RZ, PT, P1 ;  /* 0x000000ff0500720c */ /* 0x000fce0003f65310 */
[----:B------:R-:W4:Y:S01]  /*10d10*/  @P2 LDC.64 R6, c[0x0][0xa18] ;  /* 0x00028600ff062b82 */ /* 0x000f220000000a00 */
[----:B------:R-:W-:Y:S02]  /*10d20*/  IMAD.MOV.U32 R24, RZ, RZ, RZ ;  /* 0x000000ffff187224 */ /* 0x000fe400078e00ff */
[----:B-1----:R-:W-:-:S06]  /*10d30*/  @P0 IMAD.WIDE R4, R19, 0x4, R2 ;  /* 0x0000000413040825 */ /* 0x002fcc00078e0202 */
[----:B------:R-:W5:Y:S01]  /*10d40*/  @P0 LDG.E R4, desc[UR44][R4.64] ;  /* 0x0000002c04040981 */ /* 0x000f62000c1e1900 */
[----:B----4-:R-:W-:-:S05]  /*10d50*/  @P2 IMAD.WIDE R2, R19, 0x4, R6 ;  /* 0x0000000413022825 */ /* 0x010fca00078e0206 */
[----:B--2---:R0:W2:Y:S02]  /*10d60*/  @P2 LDG.E R0, desc[UR44][R2.64] ;  /* 0x0000002c02002981 */ /* 0x0040a4000c1e1900 */
[----:B0-----:R-:W-:-:S05]  /*10d70*/  IMAD.WIDE R2, R19, 0x4, R8 ;  /* 0x0000000413027825 */ /* 0x001fca00078e0208 */
[----:B------:R0:W5:Y:S01]  /*10d80*/  @P3 LDG.E R24, desc[UR44][R2.64] ;  /* 0x0000002c02183981 */ /* 0x000162000c1e1900 */
[----:B---3--:R-:W-:-:S04]  /*10d90*/  LOP3.LUT R26, R26, 0xffffff7f, RZ, 0xc0, !PT ;  /* 0xffffff7f1a1a7812 */ /* 0x008fc800078ec0ff */
[----:B------:R-:W-:-:S05]  /*10da0*/  @P3 LOP3.LUT R26, R26, 0x80, RZ, 0xfc, !PT ;  /* 0x000000801a1a3812 */ /* 0x000fca00078efcff */
[----:B------:R0:W-:Y:S01]  /*10db0*/  STL [R1], R26 ;  /* 0x0000001a01007387 */ /* 0x0001e20000100800 */
[----:B--2---:R-:W-:Y:S01]  /*10dc0*/  @P2 R2UR UR37, R0 ;  /* 0x00000000002522ca */ /* 0x004fe200000e0000 */
[----:B0-----:R-:W-:-:S14]  /*10dd0*/  @P2 BRA `(.L_x_1379) ;  /* 0x00000000001c2947 */ /* 0x001fdc0003800000 */
[----:B------:R-:W-:Y:S01]  /*10de0*/  ULDC UR37, c[0x0][0x288] ;  /* 0x0000a20000257ab9 */ /* 0x000fe20000000800 */
[----:B------:R-:W-:Y:S05]  /*10df0*/  @!P3 BRA `(.L_x_1379) ;  /* 0x000000000014b947 */ /* 0x000fea0003800000 */
[----:B------:R-:W2:Y:S04]  /*10e00*/  LDG.E R5, desc[UR44][R2.64] ;  /* 0x0000002c02057981 */ /* 0x000ea8000c1e1900 */
[----:B------:R-:W3:Y:S01]  /*10e10*/  LDG.E R0, desc[UR44][R2.64+0x4] ;  /* 0x0000042c02007981 */ /* 0x000ee2000c1e1900 */
[----:B--2---:R-:W-:Y:S02]  /*10e20*/  R2UR UR4, R5 ;  /* 0x00000000050472ca */ /* 0x004fe400000e0000 */
[----:B---3--:R-:W-:-:S13]  /*10e30*/  R2UR UR37, R0 ;  /* 0x00000000002572ca */ /* 0x008fda00000e0000 */
[----:B------:R-:W-:-:S12]  /*10e40*/  UIADD3 UR37, -UR4, UR37, URZ ;  /* 0x0000002504257290 */ /* 0x000fd8000fffe13f */
.L_x_1379:
[----:B------:R-:W-:Y:S01]  /*10e50*/  UMOV UR36, URZ ;  /* 0x0000003f00247c82 */ /* 0x000fe20008000000 */
[----:B------:R-:W-:Y:S01]  /*10e60*/  ULDC.64 UR6, c[0x0][0xa20] ;  /* 0x0002880000067ab9 */ /* 0x000fe20000000a00 */
[----:B-----5:R-:W-:Y:S01]  /*10e70*/  @P0 R2UR UR36, R4 ;  /* 0x00000000042402ca */ /* 0x020fe200000e0000 */
[----:B------:R-:W-:Y:S01]  /*10e80*/  ULDC.64 UR4, c[0x0][0x418] ;  /* 0x0001060000047ab9 */ /* 0x000fe20000000a00 */
[----:B------:R-:W-:Y:S01]  /*10e90*/  ISETP.NE.U32.AND P0, PT, RZ, UR6, PT ;  /* 0x00000006ff007c0c */ /* 0x000fe2000bf05070 */
[----:B------:R-:W-:Y:S01]  /*10ea0*/  UISETP.NE.U32.AND UP0, UPT, UR4, URZ, UPT ;  /* 0x0000003f0400728c */ /* 0x000fe2000bf05070 */
[----:B------:R-:W-:Y:S02]  /*10eb0*/  ULDC UR39, c[0x0][0x2f0] ;  /* 0x0000bc0000277ab9 */ /* 0x000fe40000000800 */
[----:B------:R-:W-:Y:S01]  /*10ec0*/  ISETP.NE.AND.EX P0, PT, RZ, UR7, PT, P0 ;  /* 0x00000007ff007c0c */ /* 0x000fe2000bf05300 */
[----:B------:R-:W-:Y:S01]  /*10ed0*/  UISETP.NE.AND.EX UP0, UPT, UR5, URZ, UPT, UP0 ;  /* 0x0000003f0500728c */ /* 0x000fe2000bf05300 */
[----:B------:R-:W-:-:S03]  /*10ee0*/  ULDC UR4, c[0x0][0x424] ;  /* 0x0001090000047ab9 */ /* 0x000fc60000000800 */
[----:B------:R-:W-:-:S04]  /*10ef0*/  USEL UR4, UR4, 0x1, UP0 ;  /* 0x0000000104047887 */ /* 0x000fc80008000000 */
[----:B------:R-:W-:-:S04]  /*10f00*/  UIMAD UR39, UR4, UR39, URZ ;  /* 0x00000027042772a4 */ /* 0x000fc8000f8e023f */
[----:B------:R-:W-:Y:S08]  /*10f10*/  @!P0 BRA `(.L_x_1380) ;  /* 0x0000000000148947 */ /* 0x000ff00003800000 */
[----:B------:R-:W0:Y:S02]  /*10f20*/  LDC.64 R2, c[0x0][0xa20] ;  /* 0x00028800ff027b82 */ /* 0x000e240000000a00 */
[----:B0-----:R-:W-:-:S06]  /*10f30*/  IMAD.WIDE R2, R19, 0x4, R2 ;  /* 0x0000000413027825 */ /* 0x001fcc00078e0202 */
[----:B------:R-:W2:Y:S02]  /*10f40*/  LDG.E R2, desc[UR44][R2.64] ;  /* 0x0000002c02027981 */ /* 0x000ea4000c1e1900 */
[----:B--2---:R-:W-:Y:S01]  /*10f50*/  R2UR UR39, R2 ;  /* 0x00000000022772ca */ /* 0x004fe200000e0000 */
[----:B------:R-:W-:-:S14]  /*10f60*/  BRA `(.L_x_1381) ;  /* 0x00000000002c7947 */ /* 0x000fdc0003800000 */
.L_x_1380:
        /* <DEDUP_REMOVED lines=11> */
.L_x_1381:
[----:B------:R-:W-:Y:S01]  /*11020*/  R2UR UR38, R17 ;  /* 0x00000000112672ca */ /* 0x000fe200000e0000 */
[----:B------:R-:W-:Y:S01]  /*11030*/  ULDC UR4, c[0x0][0x448] ;  /* 0x0001120000047ab9 */ /* 0x000fe20000000800 */
[----:B------:R-:W-:Y:S02]  /*11040*/  UIADD3 UR39, -UR36, UR39, URZ ;  /* 0x0000002724277290 */ /* 0x000fe4000fffe13f */
[----:B------:R-:W-:Y:S02]  /*11050*/  UISETP.NE.AND UP0, UPT, UR4, 0x1, UPT ;  /* 0x000000010400788c */ /* 0x000fe4000bf05270 */
[----:B------:R-:W-:Y:S01]  /*11060*/  UIADD3 UR9, UR39, 0x1, -UR37 ;  /* 0x0000000127097890 */ /* 0x000fe2000fffe825 */
[----:B------:R-:W-:Y:S01]  /*11070*/  ULDC.64 UR4, c[0x0][0x9e0] ;  /* 0x0002780000047ab9 */ /* 0x000fe20000000a00 */
[----:B------:R-:W-:-:S05]  /*11080*/  UP2UR UR48, UPR, URZ, 0x1 ;  /* 0x000000013f307883 */ /* 0x000fca0008000000 */
[----:B------:R-:W-:Y:S02]  /*11090*/  USHF.L.U32 UR38, UR38, 0x7, URZ ;  /* 0x0000000726267899 */ /* 0x000fe4000800063f */
[----:B------:R-:W-:Y:S01]  /*110a0*/  @UP0 ULDC UR6, c[0x0][0x44c] ;  /* 0x0001130000060ab9 */ /* 0x000fe20000000800 */
[----:B------:R-:W-:Y:S01]  /*110b0*/  @UP0 ULDC UR10, c[0x0][0x450] ;  /* 0x00011400000a0ab9 */ /* 0x000fe20000000800 */
[----:B------:R-:W-:-:S04]  /*110c0*/  UIADD3 UR8, UR38, 0x7f, URZ ;  /* 0x0000007f26087890 */ /* 0x000fc8000fffe03f */
[----:B------:R-:W-:-:S04]  /*110d0*/  UIMAD.WIDE.U32 UR6, UR8, UR6, URZ ;  /* 0x00000006080672a5 */ /* 0x000fc8000f8e003f */
[----:B------:R-:W-:Y:S02]  /*110e0*/  @UP0 USHF.R.U32.HI UR8, URZ, UR10, UR7 ;  /* 0x0000000a3f080299 */ /* 0x000fe40008011607 */
[----:B------:R-:W-:Y:S02]  /*110f0*/  UISETP.GE.AND UP0, UPT, UR5, 0x1, UPT ;  /* 0x000000010500788c */ /* 0x000fe4000bf06270 */
[----:B------:R-:W-:-:S04]  /*11100*/  UIADD3 UR9, UR9, UR8, URZ ;  /* 0x0000000809097290 */ /* 0x000fc8000fffe03f */
[----:B------:R-:W-:Y:S01]  /*11110*/  PLOP3.LUT P1, PT, PT, PT, UP0, 0x80, 0x0 ;  /* 0x000000000000781c */ /* 0x000fe20003f2f008 */
[----:B------:R-:W-:-:S12]  /*11120*/  UIADD3 UR4, UR9, UR4, URZ ;  /* 0x0000000409047290 */ /* 0x000fd8000fffe03f */
[----:B------:R-:W-:Y:S05]  /*11130*/  @!P1 BRA `(.L_x_1382) ;  /* 0x0000000000449947 */ /* 0x000fea0003800000 */
        /* <DEDUP_REMOVED lines=10> */
.L_x_1383:
[----:B------:R-:W-:-:S11]  /*111e0*/  UISETP.NE.AND UP0, UPT, UR5, 0x1, UPT ;  /* 0x000000010500788c */ /* 0x000fd6000bf05270 */
[----:B------:R-:W-:Y:S02]  /*111f0*/  @UP0 ULDC.64 UR10, c[0x0][0x9e8] ;  /* 0x00027a00000a0ab9 */ /* 0x000fe40000000a00 */
[----:B------:R-:W-:-:S04]  /*11200*/  UIMAD.WIDE.U32 UR6, UR8, UR10, URZ ;  /* 0x0000000a080672a5 */ /* 0x000fc8000f8e003f */
[----:B------:R-:W-:-:S12]  /*11210*/  @UP0 USHF.R.U32.HI UR8, URZ, UR11, UR7 ;  /* 0x0000000b3f080299 */ /* 0x000fd80008011607 */
.L_x_1384:
[----:B------:R-:W-:-:S04]  /*11220*/  UIMAD UR8, UR8, UR5, UR5 ;  /* 0x00000005080872a4 */ /* 0x000fc8000f8e0205 */
[----:B------:R-:W-:-:S04]  /*11230*/  UISETP.LT.AND UP0, UPT, UR4, UR8, UPT ;  /* 0x000000080400728c */ /* 0x000fc8000bf01270 */
[----:B------:R-:W-:-:S12]  /*11240*/  USEL UR4, UR4, UR8, UP0 ;  /* 0x0000000804047287 */ /* 0x000fd80008000000 */
.L_x_1382:
[----:B------:R-:W-:Y:S02]  /*11250*/  UISETP.NE.AND UP0, UPT, UR48, URZ, UPT ;  /* 0x0000003f3000728c */ /* 0x000fe4000bf05270 */
[----:B------:R-:W-:Y:S02]  /*11260*/  UIADD3 UR8, UR39, 0x7f, URZ ;  /* 0x0000007f27087890 */ /* 0x000fe4000fffe03f */
[----:B------:R-:W-:Y:S02]  /*11270*/  UIADD3 UR9, UR4, 0x7f, URZ ;  /* 0x0000007f04097890 */ /* 0x000fe4000fffe03f */
[----:B------:R-:W-:Y:S02]  /*11280*/  USHF.R.S32.HI UR4, URZ, 0x1f, UR8 ;  /* 0x0000001f3f047899 */ /* 0x000fe40008011408 */
[----:B------:R-:W-:Y:S02]  /*11290*/  USHF.R.S32.HI UR10, URZ, 0x1f, UR9 ;  /* 0x0000001f3f0a7899 */ /* 0x000fe40008011409 */
[----:B------:R-:W-:Y:S01]  /*112a0*/  ULEA.HI UR4, UR4, UR8, URZ, 0x7 ;  /* 0x0000000804047291 */ /* 0x000fe2000f8f383f */
[----:B------:R-:W-:Y:S01]  /*112b0*/  @UP0 ULDC UR6, c[0x0][0x44c] ;  /* 0x0001130000060ab9 */ /* 0x000fe20000000800 */
[----:B------:R-:W-:-:S02]  /*112c0*/  ULEA.HI UR10, UR10, UR9, URZ, 0x7 ;  /* 0x000000090a0a7291 */ /* 0x000fc4000f8f383f */
[----:B------:R-:W-:Y:S01]  /*112d0*/  UIMAD.WIDE.U32 UR6, UR38, UR6, URZ ;  /* 0x00000006260672a5 */ /* 0x000fe2000f8e003f */
[----:B------:R-:W-:Y:S01]  /*112e0*/  @UP0 ULDC UR9, c[0x0][0x450] ;  /* 0x0001140000090ab9 */ /* 0x000fe20000000800 */
[----:B------:R-:W-:Y:S02]  /*112f0*/  UMOV UR8, UR38 ;  /* 0x0000002600087c82 */ /* 0x000fe40008000000 */
[----:B------:R-:W-:Y:S02]  /*11300*/  @UP0 USHF.R.U32.HI UR8, URZ, UR9, UR7 ;  /* 0x000000093f080299 */ /* 0x000fe40008011607 */
[----:B------:R-:W-:Y:S02]  /*11310*/  USHF.R.S32.HI UR4, URZ, 0x7, UR4 ;  /* 0x000000073f047899 */ /* 0x000fe40008011404 */
[----:B------:R-:W-:Y:S02]  /*11320*/  USHF.R.S32.HI UR10, URZ, 0x7, UR10 ;  /* 0x000000073f0a7899 */ /* 0x000fe4000801140a */
[----:B------:R-:W-:-:S02]  /*11330*/  UIADD3 UR6, UR8, UR39, -UR37 ;  /* 0x0000002708067290 */ /* 0x000fc4000fffe825 */
[----:B------:R-:W-:Y:S01]  /*11340*/  UISETP.LT.AND UP0, UPT, UR4, UR10, UPT ;  /* 0x0000000a0400728c */ /* 0x000fe2000bf01270 */
[----:B------:R-:W-:-:S03]  /*11350*/  ULDC UR8, c[0x0][0x9dc] ;  /* 0x0002770000087ab9 */ /* 0x000fc60000000800 */
[----:B------:R-:W-:Y:S02]  /*11360*/  USEL UR40, UR4, UR10, UP0 ;  /* 0x0000000a04287287 */ /* 0x000fe40008000000 */
[----:B------:R-:W-:Y:S01]  /*11370*/  UIADD3 UR8, UR6, -UR8, URZ ;  /* 0x8000000806087290 */ /* 0x000fe2000fffe03f */
[----:B------:R-:W-:Y:S11]  /*11380*/  @!P1 BRA `(.L_x_1385) ;  /* 0x0000000000489947 */ /* 0x000ff60003800000 */
[----:B------:R-:W-:Y:S02]  /*11390*/  UMOV UR4, UR6 ;  /* 0x0000000600047c82 */ /* 0x000fe40008000000 */
        /* <DEDUP_REMOVED lines=10> */
.L_x_1386:
[----:B------:R-:W-:-:S11]  /*11440*/  UISETP.NE.AND UP0, UPT, UR5, 0x1, UPT ;  /* 0x000000010500788c */ /* 0x000fd6000bf05270 */
[----:B------:R-:W-:Y:S02]  /*11450*/  @UP0 ULDC.64 UR10, c[0x0][0x9e8] ;  /* 0x00027a00000a0ab9 */ /* 0x000fe40000000a00 */
[----:B------:R-:W-:-:S04]  /*11460*/  UIMAD.WIDE.U32 UR6, UR4, UR10, URZ ;  /* 0x0000000a040672a5 */ /* 0x000fc8000f8e003f */
[----:B------:R-:W-:-:S12]  /*11470*/  @UP0 USHF.R.U32.HI UR4, URZ, UR11, UR7 ;  /* 0x0000000b3f040299 */ /* 0x000fd80008011607 */
.L_x_1387:
[----:B------:R-:W-:-:S04]  /*11480*/  UIMAD UR4, UR4, UR5, URZ ;  /* 0x00000005040472a4 */ /* 0x000fc8000f8e023f */
[----:B------:R-:W-:-:S04]  /*11490*/  UISETP.LT.AND UP0, UPT, UR8, UR4, UPT ;  /* 0x000000040800728c */ /* 0x000fc8000bf01270 */
[----:B------:R-:W-:-:S12]  /*114a0*/  USEL UR8, UR8, UR4, !UP0 ;  /* 0x0000000408087287 */ /* 0x000fd8000c000000 */
.L_x_1385:
        /* <DEDUP_REMOVED lines=26> */
.L_x_1389:
        /* <DEDUP_REMOVED lines=20> */
.L_x_1392:
[----:B------:R-:W-:Y:S05]  /*11790*/  BSYNC B6 ;  /* 0x0000000000067941 */ /* 0x000fea0003800000 */
.L_x_1391:
[----:B------:R-:W-:Y:S01]  /*117a0*/  VIADD R0, R22, 0x8400 ;  /* 0x0000840016007836 */ /* 0x000fe20000000000 */
[----:B------:R-:W-:Y:S01]  /*117b0*/  BSSY B6, `(.L_x_1393) ;  /* 0x0000017000067945 */ /* 0x000fe20003800000 */
[----:B------:R-:W-:-:S03]  /*117c0*/  IMAD.MOV.U32 R17, RZ, RZ, R26 ;  /* 0x000000ffff117224 */ /* 0x000fc600078e001a */
[----:B------:R-:W-:Y:S02]  /*117d0*/  LOP3.LUT P0, RZ, R0, 0x3ff, RZ, 0xc0, !PT ;  /* 0x000003ff00ff7812 */ /* 0x000fe4000780c0ff */
[----:B------:R-:W-:-:S11]  /*117e0*/  LOP3.LUT R17, R17, 0xfffffffe, RZ, 0xc0, !PT ;  /* 0xfffffffe11117812 */ /* 0x000fd600078ec0ff */
[----:B------:R-:W-:-:S05]  /*117f0*/  @P0 LOP3.LUT R17, R17, 0x1, RZ, 0xfc, !PT ;  /* 0x0000000111110812 */ /* 0x000fca00078efcff */
[----:B------:R0:W-:Y:S01]  /*11800*/  STL [R1], R17 ;  /* 0x0000001101007387 */ /* 0x0001e20000100800 */
        /* <DEDUP_REMOVED lines=17> */
.L_x_1394:
[----:B------:R-:W-:Y:S05]  /*11920*/  BSYNC B6 ;  /* 0x0000000000067941 */ /* 0x000fea0003800000 */
.L_x_1393:
        /* <DEDUP_REMOVED lines=20> */
.L_x_1396:
[----:B------:R-:W-:Y:S05]  /*11a70*/  BSYNC B6 ;  /* 0x0000000000067941 */ /* 0x000fea0003800000 */
.L_x_1395:
        /* <DEDUP_REMOVED lines=19> */
.L_x_1398:
[----:B------:R-:W-:Y:S05]  /*11bb0*/  BSYNC B6 ;  /* 0x0000000000067941 */ /* 0x000fea0003800000 */
.L_x_1397:
[----:B------:R-:W1:Y:S01]  /*11bc0*/  LDC.64 R2, c[0x0][0x9f8] ;  /* 0x00027e00ff027b82 */ /* 0x000e620000000a00 */
[----:B------:R-:W-:Y:S01]  /*11bd0*/  IMAD.MOV.U32 R27, RZ, RZ, R19 ;  /* 0x000000ffff1b7224 */ /* 0x000fe200078e0013 */
[----:B------:R-:W-:Y:S01]  /*11be0*/  ULDC UR4, c[0x0][0x2f4] ;  /* 0x0000bd0000047ab9 */ /* 0x000fe20000000800 */
[----:B------:R-:W-:Y:S01]  /*11bf0*/  LOP3.LUT R20, R33, 0x40, RZ, 0xfc, !PT ;  /* 0x0000004021147812 */ /* 0x000fe200078efcff */
[----:B------:R-:W-:-:S04]  /*11c00*/  ULDC UR5, c[0x0][0x320] ;  /* 0x0000c80000057ab9 */ /* 0x000fc80000000800 */
[----:B------:R-:W2:Y:S01]  /*11c10*/  LDC R10, c[0x0][0x430] ;  /* 0x00010c00ff0a7b82 */ /* 0x000ea20000000800 */
[----:B-1----:R-:W-:-:S04]  /*11c20*/  ISETP.NE.U32.AND P0, PT, R2, RZ, PT ;  /* 0x000000ff0200720c */ /* 0x002fc80003f05070 */
[----:B------:R-:W-:-:S13]  /*11c30*/  ISETP.NE.AND.EX P0, PT, R3, RZ, PT, P0 ;  /* 0x000000ff0300720c */ /* 0x000fda0003f05300 */
[----:B------:R-:W1:Y:S01]  /*11c40*/  @P0 LDC.64 R2, c[0x0][0x9f8] ;  /* 0x00027e00ff020b82 */ /* 0x000e620000000a00 */
[----:B------:R-:W-:Y:S02]  /*11c50*/  ISETP.GE.AND P1, PT, R20, UR4, PT ;  /* 0x0000000414007c0c */ /* 0x000fe4000bf26270 */
[----:B0-----:R-:W-:Y:S02]  /*11c60*/  LOP3.LUT R17, R17, 0xffffffef, RZ, 0xc0, !PT ;  /* 0xffffffef11117812 */ /* 0x001fe400078ec0ff */
[----:B------:R-:W-:Y:S01]  /*11c70*/  LOP3.LUT R21, R33, 0x80, RZ, 0xfc, !PT ;  /* 0x0000008021157812 */ /* 0x000fe200078efcff */
[----:B-1----:R-:W-:-:S05]  /*11c80*/  @P0 IMAD.WIDE R2, R19, 0x4, R2 ;  /* 0x0000000413020825 */ /* 0x002fca00078e0202 */
[----:B------:R0:W5:Y:S01]  /*11c90*/  @P0 LDG.E R27, desc[UR44][R2.64] ;  /* 0x0000002c021b0981 */ /* 0x000162000c1e1900 */
[----:B------:R-:W-:Y:S01]  /*11ca0*/  ISETP.GE.AND P0, PT, R33, UR4, PT ;  /* 0x0000000421007c0c */ /* 0x000fe2000bf06270 */
[----:B------:R-:W-:Y:S01]  /*11cb0*/  UMOV UR6, 0xffffffff ;  /* 0xffffffff00067882 */ /* 0x000fe20000000000 */
[----:B------:R-:W-:-:S05]  /*11cc0*/  IMAD.U32 R9, RZ, RZ, UR40 ;  /* 0x00000028ff097e24 */ /* 0x000fca000f8e00ff */
[----:B------:R-:W-:-:S06]  /*11cd0*/  LEA R9, R9, 0xffffff80, 0x7 ;  /* 0xffffff8009097811 */ /* 0x000fcc00078e38ff */
        /* <DEDUP_REMOVED lines=9> */
[----:B------:R-:W-:-:S04]  /*11d70*/  @P1 LOP3.LUT R17, R17, 0x2, RZ, 0xfc, !PT ;  /* 0x0000000211111812 */ /* 0x000fc800078efcff */
[----:B------:R-:W-:-:S04]  /*11d80*/  LOP3.LUT R17, R17, 0xfffffffe, RZ, 0xc0, !PT ;  /* 0xfffffffe11117812 */ /* 0x000fc800078ec0ff */
[----:B------:R-:W-:-:S05]  /*11d90*/  @P0 LOP3.LUT R17, R17, 0x1, RZ, 0xfc, !PT ;  /* 0x0000000111110812 */ /* 0x000fca00078efcff */
[----:B------:R0:W-:Y:S01]  /*11da0*/  STL [R1], R17 ;  /* 0x0000001101007387 */ /* 0x0001e20000100800 */
[----:B--2---:R-:W-:Y:S05]  /*11db0*/  BRA.DIV UR6, `(.L_x_1399) ;  /* 0x0000004606287947 */ /* 0x004fea000b800000 */
.L_x_1479:
[----:B------:R-:W0:Y:S01]  /*11dc0*/  S2R R0, SR_TID.X ;  /* 0x0000000000007919 */ /* 0x000e220000002100 */
[----:B------:R-:W-:Y:S01]  /*11dd0*/  ISETP.NE.AND P1, PT, R10, 0x1, PT ;  /* 0x000000010a00780c */ /* 0x000fe20003f25270 */
[----:B------:R-:W-:Y:S01]  /*11de0*/  IMAD.MOV.U32 R8, RZ, RZ, R17 ;  /* 0x000000ffff087224 */ /* 0x000fe200078e0011 */
[----:B-----5:R-:W-:-:S04]  /*11df0*/  SHF.R.S32.HI R34, RZ, 0x1f, R27 ;  /* 0x0000001fff227819 */ /* 0x020fc8000001141b */
[----:B------:R-:W-:-:S07]  /*11e00*/  LOP3.LUT R8, R8, 0xffffffbf, RZ, 0xc0, !PT ;  /* 0xffffffbf08087812 */ /* 0x000fce00078ec0ff */
[----:B------:R-:W1:Y:S01]  /*11e10*/  @P1 LDC R5, c[0x0][0x434] ;  /* 0x00010d00ff051b82 */ /* 0x000e620000000800 */
[----:B------:R-:W-:-:S07]  /*11e20*/  @P1 LOP3.LUT R8, R8, 0x40, RZ, 0xfc, !PT ;  /* 0x0000004008081812 */ /* 0x000fce00078efcff */
[----:B------:R-:W2:Y:S01]  /*11e30*/  @P1 LDC R4, c[0x0][0x438] ;  /* 0x00010e00ff041b82 */ /* 0x000ea20000000800 */
[C---:B0-----:R-:W-:Y:S01]  /*11e40*/  LOP3.LUT R2, R0.reuse, 0x7f, RZ, 0xc0, !PT ;  /* 0x0000007f00027812 */ /* 0x041fe200078ec0ff */
[----:B------:R-:W-:-:S03]  /*11e50*/  IMAD.SHL.U32 R0, R0, 0x20, RZ ;  /* 0x0000002000007824 */ /* 0x000fc600078e00ff */
[----:B------:R-:W-:-:S04]  /*11e60*/  SHF.R.U32.HI R2, RZ, 0x2, R2 ;  /* 0x00000002ff027819 */ /* 0x000fc80000011602 */
[----:B------:R-:W-:-:S04]  /*11e70*/  LOP3.LUT R0, R2, 0x60, R0, 0xf8, !PT ;  /* 0x0000006002007812 */ /* 0x000fc800078ef800 */
[----:B------:R-:W-:-:S04]  /*11e80*/  LOP3.LUT R0, R0, R9, RZ, 0xfc, !PT ;  /* 0x0000000900007212 */ /* 0x000fc800078efcff */
[C---:B------:R-:W-:Y:S01]  /*11e90*/  ISETP.GE.AND P0, PT, R0.reuse, UR39, PT ;  /* 0x0000002700007c0c */ /* 0x040fe2000bf06270 */
[----:B------:R-:W-:-:S04]  /*11ea0*/  VIADD R0, R0, UR36 ;  /* 0x0000002400007c36 */ /* 0x000fc80008000000 */
[----:B-1----:R-:W-:-:S04]  /*11eb0*/  @P1 IMAD.HI.U32 R5, R0, R5, RZ ;  /* 0x0000000500051227 */ /* 0x002fc800078e00ff */
        /* <DEDUP_REMOVED lines=14> */
[----:B------:R-:W-:Y:S01]  /*11fa0*/  LOP3.LUT R8, R8, 0xffffffdf, RZ, 0xc0, !PT ;  /* 0xffffffdf08087812 */ /* 0x000fe200078ec0ff */
[----:B------:R-:W-:Y:S01]  /*11fb0*/  IMAD.MOV R5, RZ, RZ, -R6 ;  /* 0x000000ffff057224 */ /* 0x000fe200078e0a06 */
[----:B------:R-:W-:-:S03]  /*11fc0*/  SHF.R.S32.HI R28, RZ, 0x1f, R18 ;  /* 0x0000001fff1c7819 */ /* 0x000fc60000011412 */
[----:B------:R-:W-:Y:S02]  /*11fd0*/  IMAD R5, R10, R5, R0 ;  /* 0x000000050a057224 */ /* 0x000fe400078e0200 */
[----:B0-----:R-:W-:-:S05]  /*11fe0*/  IMAD.U32 R2, RZ, RZ, UR43 ;  /* 0x0000002bff027e24 */ /* 0x001fca000f8e00ff */
[----:B------:R-:W-:-:S13]  /*11ff0*/  ISETP.NE.AND P2, PT, R2, 0x3, PT ;  /* 0x000000030200780c */ /* 0x000fda0003f45270 */
[----:B------:R-:W-:-:S05]  /*12000*/  @P2 LOP3.LUT R8, R8, 0x20, RZ, 0xfc, !PT ;  /* 0x0000002008082812 */ /* 0x000fca00078efcff */
[----:B------:R0:W-:Y:S01]  /*12010*/  STL [R1], R8 ;  /* 0x0000000801007387 */ /* 0x0001e20000100800 */
[----:B------:R-:W-:Y:S05]  /*12020*/  @!P2 BRA `(.L_x_1400) ;  /* 0x000000000004a947 */ /* 0x000fea0003800000 */
[----:B------:R-:W-:Y:S01]  /*12030*/  BPT.TRAP 0x1 ;  /* 0x000000040000795c */ /* 0x000fe20000300000 */
.L_x_1400:
[----:B------:R-:W-:Y:S01]  /*12040*/  IMAD R0, R23, 0x8, R22 ;  /* 0x0000000817007824 */ /* 0x000fe200078e0216 */
[----:B------:R-:W-:Y:S01]  /*12050*/  SHF.L.U32 R21, R25, 0x1f, RZ ;  /* 0x0000001f19157819 */ /* 0x000fe200000006ff */
[----:B------:R-:W-:Y:S01]  /*12060*/  BSSY B0, `(.L_x_1401) ;  /* 0x0000004000007945 */ /* 0x000fe20003800000 */
[----:B------:R-:W-:Y:S02]  /*12070*/  SHF.R.S32.HI R17, RZ, 0x1f, R5 ;  /* 0x0000001fff117819 */ /* 0x000fe40000011405 */
[----:B------:R-:W1:Y:S02]  /*12080*/  SYNCS.PHASECHK.TRANS64.TRYWAIT P0, [R0+URZ+0x22880], R21 ;  /* 0x02288015000075a7 */ /* 0x000e64000800017f */
[----:B-1----:R-:W-:Y:S05]  /*12090*/  @!P0 BRA `(.L_x_1402) ;  /* 0x00000040009c8947 */ /* 0x002fea0003800000 */
.L_x_1480:
[----:B------:R-:W-:Y:S05]  /*120a0*/  BSYNC B0 ;  /* 0x0000000000007941 */ /* 0x000fea0003800000 */
.L_x_1401:
[----:B------:R-:W2:Y:S01]  /*120b0*/  LDL R26, [R1] ;  /* 0x00000000011a7983 */ /* 0x000ea20000100800 */
[----:B------:R-:W-:Y:S01]  /*120c0*/  ULDC.64 UR4, c[0x0][0x328] ;  /* 0x0000ca0000047ab9 */ /* 0x000fe20000000a00 */
[----:B-----5:R-:W-:Y:S01]  /*120d0*/  SHF.R.S32.HI R20, RZ, 0x1f, R4 ;  /* 0x0000001fff147819 */ /* 0x020fe20000011404 */
[----:B------:R-:W-:Y:S01]  /*120e0*/  IMAD R6, R17, UR4, RZ ;  /* 0x0000000411067c24 */ /* 0x000fe2000f8e02ff */
[----:B------:R-:W3:Y:S01]  /*120f0*/  S2R R7, SR_TID.X ;  /* 0x0000000000077919 */ /* 0x000ee20000002100 */
[----:B------:R-:W-:Y:S01]  /*12100*/  IMAD.WIDE.U32 R2, R5, UR4, RZ ;  /* 0x0000000405027c25 */ /* 0x000fe2000f8e00ff */
[----:B------:R-:W-:-:S03]  /*12110*/  ULDC.64 UR6, c[0x0][0x318] ;  /* 0x0000c60000067ab9 */ /* 0x000fc60000000a00 */
        /* <DEDUP_REMOVED lines=11> */
[----:B------:R-:W-:-:S03]  /*121d0*/  UMOV UR4, 0xffffffff ;  /* 0xffffffff00047882 */ /* 0x000fc60000000000 */
[----:B------:R-:W-:Y:S01]  /*121e0*/  IMAD R6, R23, 0x4000, R37 ;  /* 0x0000400017067824 */ /* 0x000fe200078e0225 */
[----:B0-----:R-:W-:Y:S02]  /*121f0*/  IADD3 R8, P0, R2, UR6, RZ ;  /* 0x0000000602087c10 */ /* 0x001fe4000ff1e0ff */
[----:B---3--:R-:W-:Y:S02]  /*12200*/  LOP3.LUT R7, R7, 0x7f, RZ, 0xc0, !PT ;  /* 0x0000007f07077812 */ /* 0x008fe400078ec0ff */
[----:B------:R-:W-:Y:S02]  /*12210*/  IADD3.X R10, R3, UR7, R10, P0, !PT ;  /* 0x00000007030a7c10 */ /* 0x000fe400087fe40a */
[----:B------:R-:W-:-:S04]  /*12220*/  SHF.R.U32.HI R7, RZ, 0x2, R7 ;  /* 0x00000002ff077819 */ /* 0x000fc80000011607 */
[----:B------:R-:W-:-:S04]  /*12230*/  IADD3 R9, -R7, UR39, -R9 ;  /* 0x0000002707097c10 */ /* 0x000fc8000fffe909 */
[----:B------:R-:W-:Y:S02]  /*12240*/  ISETP.GE.AND P4, PT, R9, 0x1, PT ;  /* 0x000000010900780c */ /* 0x000fe40003f86270 */
[----:B--2---:R-:W-:Y:S01]  /*12250*/  LOP3.LUT P1, RZ, R26, 0x1, RZ, 0xc0, !PT ;  /* 0x000000011aff7812 */ /* 0x004fe2000782c0ff */
[----:B------:R-:W-:-:S12]  /*12260*/  BRA.DIV UR4, `(.L_x_1403) ;  /* 0x00000042043c7947 */ /* 0x000fd8000b800000 */
[----:B------:R-:W0:Y:S01]  /*12270*/  SHFL.IDX PT, R2, R8, RZ, 0x1c1f ;  /* 0x001c1fff08027589 */ /* 0x000e2200000e0000 */
[----:B------:R-:W-:Y:S02]  /*12280*/  LOP3.LUT P6, RZ, R26, 0x2, RZ, 0xc0, !PT ;  /* 0x000000021aff7812 */ /* 0x000fe400078cc0ff */
[----:B------:R-:W-:Y:S01]  /*12290*/  IADD3 R6, R22, R6, R30 ;  /* 0x0000000616067210 */ /* 0x000fe20007ffe01e */
[----:B------:R-:W2:Y:S01]  /*122a0*/  SHFL.IDX PT, R3, R10, RZ, 0x1c1f ;  /* 0x001c1fff0a037589 */ /* 0x000ea200000e0000 */
[C---:B------:R-:W-:Y:S02]  /*122b0*/  ISETP.GE.AND P3, PT, R9.reuse, 0x21, PT ;  /* 0x000000210900780c */ /* 0x040fe40003f66270 */
[----:B------:R-:W-:Y:S01]  /*122c0*/  ISETP.GE.AND P2, PT, R9, 0x41, PT ;  /* 0x000000410900780c */ /* 0x000fe20003f46270 */
[----:B------:R-:W-:Y:S01]  /*122d0*/  IMAD.IADD R7, R31, 0x1, R6 ;  /* 0x000000011f077824 */ /* 0x000fe200078e0206 */
[----:B------:R-:W-:Y:S02]  /*122e0*/  ISETP.GE.AND P5, PT, R9, 0x61, PT ;  /* 0x000000610900780c */ /* 0x000fe40003fa6270 */
[----:B0-----:R-:W-:-:S05]  /*122f0*/  IADD3 R2, P0, R33, R2, RZ ;  /* 0x0000000221027210 */ /* 0x001fca0007f1e0ff */
[----:B--2---:R-:W-:Y:S01]  /*12300*/  IMAD.X R3, RZ, RZ, R3, P0 ;  /* 0x000000ffff037224 */ /* 0x004fe200000e0603 */
[----:B------:R-:W-:-:S13]  /*12310*/  ISETP.LT.OR P0, PT, R9, 0x1, P6 ;  /* 0x000000010900780c */ /* 0x000fda0003701670 */
[----:B------:R-:W-:Y:S01]  /*12320*/  @!PT LDS RZ, [RZ] ;  /* 0x00000000fffff984 */ /* 0x000fe20000000800 */
[----:B------:R-:W-:Y:S01]  /*12330*/  LDGSTS.E.BYPASS.LTC128B.128 [R6+0x8400], desc[UR44][R2.64], !P0 ;  /* 0x0840000002067fae */ /* 0x000fe2000c101d6c */
[----:B------:R-:W-:-:S13]  /*12340*/  ISETP.LT.OR P0, PT, R9, 0x1, P1 ;  /* 0x000000010900780c */ /* 0x000fda0000f01670 */
[----:B------:R0:W-:Y:S04]  /*12350*/  LDGSTS.E.BYPASS.LTC128B.128 [R7+0x8400], desc[UR44][R2.64+0x40], !P0 ;  /* 0x0840004002077fae */ /* 0x0001e8000c101d6c */
[----:B0-----:R-:W0:Y:S04]  /*12360*/  SHFL.IDX PT, R2, R8, 0x1, 0x1c1f ;  /* 0x003c1f0008027f89 */ /* 0x001e2800000e0000 */
[----:B------:R-:W2:Y:S01]  /*12370*/  SHFL.IDX PT, R3, R10, 0x1, 0x1c1f ;  /* 0x003c1f000a037f89 */ /* 0x000ea200000e0000 */
[----:B0-----:R-:W-:-:S05]  /*12380*/  IADD3 R2, P0, R33, R2, RZ ;  /* 0x0000000221027210 */ /* 0x001fca0007f1e0ff */
[----:B--2---:R-:W-:Y:S01]  /*12390*/  IMAD.X R3, RZ, RZ, R3, P0 ;  /* 0x000000ffff037224 */ /* 0x004fe200000e0603 */
[----:B------:R-:W-:-:S13]  /*123a0*/  ISETP.LT.OR P0, PT, R9, 0x21, P6 ;  /* 0x000000210900780c */ /* 0x000fda0003701670 */
[----:B------:R-:W-:Y:S01]  /*123b0*/  LDGSTS.E.BYPASS.LTC128B.128 [R6+0x9400], desc[UR44][R2.64], !P0 ;  /* 0x0940000002067fae */ /* 0x000fe2000c101d6c */
[----:B------:R-:W-:-:S13]  /*123c0*/  ISETP.LT.OR P0, PT, R9, 0x21, P1 ;  /* 0x000000210900780c */ /* 0x000fda0000f01670 */
[----:B------:R0:W-:Y:S04]  /*123d0*/  LDGSTS.E.BYPASS.LTC128B.128 [R7+0x9400], desc[UR44][R2.64+0x40], !P0 ;  /* 0x0940004002077fae */ /* 0x0001e8000c101d6c */
[----:B0-----:R-:W0:Y:S04]  /*123e0*/  SHFL.IDX PT, R2, R8, 0x2, 0x1c1f ;  /* 0x005c1f0008027f89 */ /* 0x001e2800000e0000 */
[----:B------:R-:W2:Y:S04]  /*123f0*/  SHFL.IDX PT, R3, R10, 0x2, 0x1c1f ;  /* 0x005c1f000a037f89 */ /* 0x000ea800000e0000 */
[----:B------:R-:W3:Y:S01]  /*12400*/  SHFL.IDX PT, R10, R10, 0x3, 0x1c1f ;  /* 0x007c1f000a0a7f89 */ /* 0x000ee200000e0000 */
[----:B0-----:R-:W-:-:S05]  /*12410*/  IADD3 R2, P0, R33, R2, RZ ;  /* 0x0000000221027210 */ /* 0x001fca0007f1e0ff */
[----:B--2---:R-:W-:Y:S01]  /*12420*/  IMAD.X R3, RZ, RZ, R3, P0 ;  /* 0x000000ffff037224 */ /* 0x004fe200000e0603 */
[----:B------:R-:W-:-:S13]  /*12430*/  ISETP.LT.OR P0, PT, R9, 0x41, P6 ;  /* 0x000000410900780c */ /* 0x000fda0003701670 */
[----:B------:R-:W-:Y:S01]  /*12440*/  LDGSTS.E.BYPASS.LTC128B.128 [R6+0xa400], desc[UR44][R2.64], !P0 ;  /* 0x0a40000002067fae */ /* 0x000fe2000c101d6c */
[----:B------:R-:W-:-:S13]  /*12450*/  ISETP.LT.OR P0, PT, R9, 0x41, P1 ;  /* 0x000000410900780c */ /* 0x000fda0000f01670 */
[----:B------:R0:W-:Y:S04]  /*12460*/  LDGSTS.E.BYPASS.LTC128B.128 [R7+0xa400], desc[UR44][R2.64+0x40], !P0 ;  /* 0x0a40004002077fae */ /* 0x0001e8000c101d6c */
[----:B0--3--:R0:W2:Y:S02]  /*12470*/  SHFL.IDX PT, R2, R8, 0x3, 0x1c1f ;  /* 0x007c1f0008027f89 */ /* 0x0090a400000e0000 */
.L_x_1490:
        /* <DEDUP_REMOVED lines=12> */
.L_x_1404:
        /* <DEDUP_REMOVED lines=11> */
.L_x_1405:
[----:B------:R2:W-:Y:S01]  /*125f0*/  SYNCS.ARRIVE.TRANS64.A1T0 RZ, [R0+URZ+0x22870], RZ ;  /* 0x022870ff00ff79a7 */ /* 0x0005e2000810003f */
[----:B------:R-:W-:Y:S05]  /*12600*/  @!P6 BRA `(.L_x_1406) ;  /* 0x000000000004e947 */ /* 0x000fea0003800000 */
[----:B------:R-:W-:Y:S01]  /*12610*/  BPT.TRAP 0x1 ;  /* 0x000000040000795c */ /* 0x000fe20000300000 */
.L_x_1406:
[----:B------:R-:W3:Y:S01]  /*12620*/  SYNCS.PHASECHK.TRANS64.TRYWAIT P0, [R0+URZ+0x22840], R21 ;  /* 0x02284015000075a7 */ /* 0x000ee2000800017f */
[----:B------:R-:W-:Y:S04]  /*12630*/  BSSY B0, `(.L_x_1407) ;  /* 0x0000002000007945 */ /* 0x000fe80003800000 */
[----:B---3--:R-:W-:Y:S05]  /*12640*/  @!P0 BRA `(.L_x_1408) ;  /* 0x0000004000a48947 */ /* 0x008fea0003800000 */
.L_x_1491:
[----:B------:R-:W-:Y:S05]  /*12650*/  BSYNC B0 ;  /* 0x0000000000007941 */ /* 0x000fea0003800000 */
.L_x_1407:
[----:B0-----:R-:W4:Y:S01]  /*12660*/  LDL R8, [R1] ;  /* 0x0000000001087983 */ /* 0x001f220000100800 */
[----:B------:R-:W-:Y:S01]  /*12670*/  ULDC.64 UR4, c[0x0][0x300] ;  /* 0x0000c00000047ab9 */ /* 0x000fe20000000a00 */
[----:B------:R-:W-:Y:S01]  /*12680*/  ULDC.64 UR6, c[0x0][0x2e8] ;  /* 0x0000ba0000067ab9 */ /* 0x000fe20000000a00 */
[----:B------:R-:W-:Y:S02]  /*12690*/  IMAD R6, R17, UR4, RZ ;  /* 0x0000000411067c24 */ /* 0x000fe4000f8e02ff */
[----:B------:R-:W-:-:S04]  /*126a0*/  IMAD.WIDE.U32 R2, R5, UR4, RZ ;  /* 0x0000000405027c25 */ /* 0x000fc8000f8e00ff */
[----:B------:R-:W-:Y:S01]  /*126b0*/  IMAD R6, R5, UR5, R6 ;  /* 0x0000000505067c24 */ /* 0x000fe2000f8e0206 */
[----:B------:R-:W-:Y:S02]  /*126c0*/  ULDC.64 UR4, c[0x0][0x310] ;  /* 0x0000c40000047ab9 */ /* 0x000fe40000000a00 */
[----:B------:R-:W-:Y:S02]  /*126d0*/  IMAD R20, R20, UR4, RZ ;  /* 0x0000000414147c24 */ /* 0x000fe4000f8e02ff */
        /* <DEDUP_REMOVED lines=9> */
[----:B------:R-:W-:Y:S01]  /*12770*/  IADD3 R4, P0, R2, UR6, RZ ;  /* 0x0000000602047c10 */ /* 0x000fe2000ff1e0ff */
[----:B------:R-:W-:-:S03]  /*12780*/  IMAD R6, R23, 0x6000, R36 ;  /* 0x0000600017067824 */ /* 0x000fc600078e0224 */
[----:B------:R-:W-:Y:S02]  /*12790*/  IADD3.X R5, R3, UR7, R5, P0, !PT ;  /* 0x0000000703057c10 */ /* 0x000fe400087fe405 */
[----:B----4-:R-:W-:Y:S01]  /*127a0*/  LOP3.LUT P1, RZ, R8, 0x4, RZ, 0xc0, !PT ;  /* 0x0000000408ff7812 */ /* 0x010fe2000782c0ff */
[----:B------:R-:W-:-:S12]  /*127b0*/  BRA.DIV UR4, `(.L_x_1409) ;  /* 0x00000042045c7947 */ /* 0x000fd8000b800000 */
[----:B------:R-:W0:Y:S01]  /*127c0*/  SHFL.IDX PT, R3, R4, RZ, 0x1c1f ;  /* 0x001c1fff04037589 */ /* 0x000e2200000e0000 */
[----:B------:R-:W-:Y:S01]  /*127d0*/  LOP3.LUT P6, RZ, R8, 0x8, RZ, 0xc0, !PT ;  /* 0x0000000808ff7812 */ /* 0x000fe200078cc0ff */
[C-C-:B------:R-:W-:Y:S02]  /*127e0*/  @P4 IMAD.IADD R7, R22.reuse, 0x1, R6.reuse ;  /* 0x0000000116074824 */ /* 0x140fe400078e0206 */
[----:B------:R-:W4:Y:S01]  /*127f0*/  SHFL.IDX PT, R2, R5, RZ, 0x1c1f ;  /* 0x001c1fff05027589 */ /* 0x000f2200000e0000 */
[----:B------:R-:W-:-:S03]  /*12800*/  @P3 IMAD.IADD R9, R22, 0x1, R6 ;  /* 0x0000000116093824 */ /* 0x000fc600078e0206 */
[----:B------:R-:W-:Y:S01]  /*12810*/  SHFL.IDX PT, R14, R4, 0x3, 0x1c1f ;  /* 0x007c1f00040e7f89 */ /* 0x000fe200000e0000 */
[----:B0-----:R-:W-:-:S05]  /*12820*/  @P4 IADD3 R3, P0, R33, R3, RZ ;  /* 0x0000000321034210 */ /* 0x001fca0007f1e0ff */
[----:B----4-:R-:W-:Y:S01]  /*12830*/  @P4 IMAD.X R2, RZ, RZ, R2, P0 ;  /* 0x000000ffff024224 */ /* 0x010fe200000e0602 */
        /* <DEDUP_REMOVED lines=8> */
[----:B0-----:R-:W0:Y:S01]  /*128c0*/  SHFL.IDX PT, R3, R4, 0x1, 0x1c1f ;  /* 0x003c1f0004037f89 */ /* 0x001e2200000e0000 */
[----:B------:R-:W-:-:S03]  /*128d0*/  @P2 IMAD.IADD R7, R22, 0x1, R6 ;  /* 0x0000000116072824 */ /* 0x000fc600078e0206 */
[----:B------:R-:W4:Y:S01]  /*128e0*/  SHFL.IDX PT, R2, R5, 0x1, 0x1c1f ;  /* 0x003c1f0005027f89 */ /* 0x000f2200000e0000 */
[----:B0-----:R-:W-:-:S05]  /*128f0*/  @P3 IADD3 R3, P0, R33, R3, RZ ;  /* 0x0000000321033210 */ /* 0x001fca0007f1e0ff */
[----:B----4-:R-:W-:-:S05]  /*12900*/  @P3 IMAD.X R2, RZ, RZ, R2, P0 ;  /* 0x000000ffff023224 */ /* 0x010fca00000e0602 */
[----:B------:R-:W-:-:S04]  /*12910*/  @P3 LOP3.LUT R3, R3, R2, RZ, 0x3c, !PT ;  /* 0x0000000203033212 */ /* 0x000fc800078e3cff */
[----:B------:R-:W-:-:S04]  /*12920*/  @P3 LOP3.LUT R2, R3, R2, RZ, 0x3c, !PT ;  /* 0x0000000203023212 */ /* 0x000fc800078e3cff */
[----:B------:R-:W-:-:S05]  /*12930*/  @P3 LOP3.LUT R3, R3, R2, RZ, 0x3c, !PT ;  /* 0x0000000203033212 */ /* 0x000fca00078e3cff */
[----:B------:R-:W-:Y:S04]  /*12940*/  @P3 LDGSTS.E.BYPASS.LTC128B.128 [R9+0x16c00], desc[UR44][R2.64], !P4 ;  /* 0x16c0000002093fae */ /* 0x000fe8000e101d6c */
[----:B------:R-:W-:Y:S04]  /*12950*/  @P3 LDGSTS.E.BYPASS.LTC128B.128 [R9+0x18c00], desc[UR44][R2.64+0x40], !P6 ;  /* 0x18c0004002093fae */ /* 0x000fe8000f101d6c */
[----:B------:R0:W-:Y:S04]  /*12960*/  @P3 LDGSTS.E.BYPASS.LTC128B.128 [R9+0x1ac00], desc[UR44][R2.64+0x80], !P1 ;  /* 0x1ac0008002093fae */ /* 0x0001e8000c901d6c */
[----:B0-----:R-:W0:Y:S04]  /*12970*/  SHFL.IDX PT, R3, R4, 0x2, 0x1c1f ;  /* 0x005c1f0004037f89 */ /* 0x001e2800000e0000 */
[----:B------:R-:W4:Y:S04]  /*12980*/  SHFL.IDX PT, R2, R5, 0x2, 0x1c1f ;  /* 0x005c1f0005027f89 */ /* 0x000f2800000e0000 */
[----:B------:R-:W1:Y:S01]  /*12990*/  SHFL.IDX PT, R5, R5, 0x3, 0x1c1f ;  /* 0x007c1f0005057f89 */ /* 0x000e6200000e0000 */
[----:B0-----:R-:W-:-:S05]  /*129a0*/  @P2 IADD3 R3, P0, R33, R3, RZ ;  /* 0x0000000321032210 */ /* 0x001fca0007f1e0ff */
[----:B----4-:R-:W-:-:S05]  /*129b0*/  @P2 IMAD.X R2, RZ, RZ, R2, P0 ;  /* 0x000000ffff022224 */ /* 0x010fca00000e0602 */
[----:B------:R-:W-:-:S04]  /*129c0*/  @P2 LOP3.LUT R3, R3, R2, RZ, 0x3c, !PT ;  /* 0x0000000203032212 */ /* 0x000fc800078e3cff */
[----:B------:R-:W-:-:S04]  /*129d0*/  @P2 LOP3.LUT R2, R3, R2, RZ, 0x3c, !PT ;  /* 0x0000000203022212 */ /* 0x000fc800078e3cff */
[----:B------:R-:W-:-:S05]  /*129e0*/  @P2 LOP3.LUT R3, R3, R2, RZ, 0x3c, !PT ;  /* 0x0000000203032212 */ /* 0x000fca00078e3cff */
[----:B------:R0:W-:Y:S04]  /*129f0*/  @P2 LDGSTS.E.BYPASS.LTC128B.128 [R7+0x17400], desc[UR44][R2.64], !P4 ;  /* 0x1740000002072fae */ /* 0x0001e8000e101d6c */
[----:B------:R0:W-:Y:S04]  /*12a00*/  @P2 LDGSTS.E.BYPASS.LTC128B.128 [R7+0x19400], desc[UR44][R2.64+0x40], !P6 ;  /* 0x1940004002072fae */ /* 0x0001e8000f101d6c */
[----:B-1----:R0:W-:Y:S02]  /*12a10*/  @P2 LDGSTS.E.BYPASS.LTC128B.128 [R7+0x1b400], desc[UR44][R2.64+0x80], !P1 ;  /* 0x1b40008002072fae */ /* 0x0021e4000c901d6c */
.L_x_1501:
[----:B------:R-:W-:Y:S01]  /*12a20*/  LOP3.LUT P3, RZ, R8, 0x10, RZ, 0xc0, !PT ;  /* 0x0000001008ff7812 */ /* 0x000fe2000786c0ff */
[----:B------:R-:W-:Y:S01]  /*12a30*/  @P5 IMAD.IADD R6, R22, 0x1, R6 ;  /* 0x0000000116065824 */ /* 0x000fe200078e0206 */
[----:B------:R-:W-:Y:S02]  /*12a40*/  LOP3.LUT P2, RZ, R8, 0x8, RZ, 0xc0, !PT ;  /* 0x0000000808ff7812 */ /* 0x000fe4000784c0ff */
[----:B0-----:R-:W-:-:S05]  /*12a50*/  @P5 IADD3 R2, P0, R33, R14, RZ ;  /* 0x0000000e21025210 */ /* 0x001fca0007f1e0ff */
[----:B------:R-:W-:Y:S01]  /*12a60*/  @P5 IMAD.X R3, RZ, RZ, R5, P0 ;  /* 0x000000ffff035224 */ /* 0x000fe200000e0605 */
[----:B------:R-:W-:-:S04]  /*12a70*/  PLOP3.LUT P0, PT, PT, PT, PT, 0x80, 0x0 ;  /* 0x000000000000781c */ /* 0x000fc80003f0f070 */
[----:B------:R-:W-:Y:S01]  /*12a80*/  @!PT LDS RZ, [RZ] ;  /* 0x00000000fffff984 */ /* 0x000fe20000000800 */
[----:B------:R-:W-:Y:S01]  /*12a90*/  @!PT LDS RZ, [RZ] ;  /* 0x00000000fffff984 */ /* 0x000fe20000000800 */
[----:B------:R-:W-:Y:S01]  /*12aa0*/  @!PT LDS RZ, [RZ] ;  /* 0x00000000fffff984 */ /* 0x000fe20000000800 */
[----:B------:R0:W-:Y:S04]  /*12ab0*/  @P5 LDGSTS.E.BYPASS.LTC128B.128 [R6+0x17c00], desc[UR44][R2.64], !P3 ;  /* 0x17c0000002065fae */ /* 0x0001e8000d901d6c */
[----:B------:R0:W-:Y:S04]  /*12ac0*/  @P5 LDGSTS.E.BYPASS.LTC128B.128 [R6+0x19c00], desc[UR44][R2.64+0x40], !P2 ;  /* 0x19c0004002065fae */ /* 0x0001e8000d101d6c */
[----:B------:R0:W-:Y:S01]  /*12ad0*/  @P5 LDGSTS.E.BYPASS.LTC128B.128 [R6+0x1bc00], desc[UR44][R2.64+0x80], !P1 ;  /* 0x1bc0008002065fae */ /* 0x0001e2000c901d6c */
[----:B------:R-:W-:Y:S01]  /*12ae0*/  NOP ;  /* 0x0000000000007918 */ /* 0x000fe20000000000 */
.L_x_1410:
        /* <DEDUP_REMOVED lines=11> */
.L_x_1411:
[----:B------:R0:W-:Y:S02]  /*12ba0*/  SYNCS.ARRIVE.TRANS64.A1T0 RZ, [R0+URZ+0x22830], RZ ;  /* 0x022830ff00ff79a7 */ /* 0x0001e4000810003f */
[----:B------:R-:W-:Y:S05]  /*12bb0*/  WARPSYNC.ALL ;  /* 0x0000000000007948 */ /* 0x000fea0003800000 */
[----:B------:R-:W-:Y:S01]  /*12bc0*/  ULDC.64 UR4, c[0x0][0x298] ;  /* 0x0000a60000047ab9 */ /* 0x000fe20000000a00 */
[----:B0-23--:R-:W-:Y:S01]  /*12bd0*/  SHF.R.S32.HI R0, RZ, 0x1f, R24 ;  /* 0x0000001fff007819 */ /* 0x00dfe20000011418 */
[----:B------:R-:W-:Y:S01]  /*12be0*/  IMAD.WIDE.U32 R4, R24, UR4, RZ ;  /* 0x0000000418047c25 */ /* 0x000fe2000f8e00ff */
[----:B------:R-:W-:Y:S03]  /*12bf0*/  BSSY B6, `(.L_x_1412) ;  /* 0x0000019000067945 */ /* 0x000fe60003800000 */
[----:B------:R-:W-:Y:S01]  /*12c00*/  IMAD R3, R0, UR4, RZ ;  /* 0x0000000400037c24 */ /* 0x000fe2000f8e02ff */
[----:B------:R0:W-:Y:S01]  /*12c10*/  STL.64 [R1+0x10], R4 ;  /* 0x0000100401007387 */ /* 0x0001e20000100a00 */
[----:B------:R-:W-:-:S02]  /*12c20*/  VIADD R0, R22, 0x10400 ;  /* 0x0001040016007836 */ /* 0x000fc40000000000 */
[----:B------:R-:W-:Y:S01]  /*12c30*/  IMAD R3, R24, UR5, R3 ;  /* 0x0000000518037c24 */ /* 0x000fe2000f8e0203 */
[----:B------:R-:W-:Y:S02]  /*12c40*/  BAR.SYNC.DEFER_BLOCKING 0x8, 0x180 ;  /* 0x0206000000007b1d */ /* 0x000fe40000010000 */
[----:B------:R-:W-:Y:S01]  /*12c50*/  LOP3.LUT P0, RZ, R0, 0x1bf, RZ, 0xc0, !PT ;  /* 0x000001bf00ff7812 */ /* 0x000fe2000780c0ff */
[----:B------:R-:W-:-:S12]  /*12c60*/  IMAD.IADD R17, R5, 0x1, R3 ;  /* 0x0000000105117824 */ /* 0x000fd800078e0203 */
[----:B0-----:R-:W-:Y:S05]  /*12c70*/  @!P0 BRA `(.L_x_1413) ;  /* 0x0000000000408947 */ /* 0x001fea0003800000 */
        /* <DEDUP_REMOVED lines=16> */
.L_x_1413:
[----:B------:R-:W-:Y:S05]  /*12d80*/  BSYNC B6 ;  /* 0x0000000000067941 */ /* 0x000fea0003800000 */
.L_x_1412:
[----:B------:R-:W2:Y:S01]  /*12d90*/  LDL.LU.64 R20, [R1+0x10] ;  /* 0x0000100001147983 */ /* 0x000ea20000300a00 */
[----:B------:R-:W-:Y:S01]  /*12da0*/  UISETP.NE.AND UP0, UPT, UR48, URZ, UPT ;  /* 0x0000003f3000728c */ /* 0x000fe2000bf05270 */
[----:B------:R-:W-:Y:S02]  /*12db0*/  ULDC.64 UR4, c[0x0][0x2d8] ;  /* 0x0000b60000047ab9 */ /* 0x000fe40000000a00 */
[----:B------:R-:W3:Y:S01]  /*12dc0*/  LDL R2, [R1] ;  /* 0x0000000001027983 */ /* 0x000ee20000100800 */
[----:B------:R-:W-:Y:S01]  /*12dd0*/  IMAD.MOV.U32 R3, RZ, RZ, R17 ;  /* 0x000000ffff037224 */ /* 0x000fe200078e0011 */
[----:B------:R-:W-:Y:S01]  /*12de0*/  SHF.R.S32.HI R0, RZ, 0x1f, R19 ;  /* 0x0000001fff007819 */ /* 0x000fe20000011413 */
[----:B------:R-:W-:Y:S01]  /*12df0*/  IMAD R5, R28, UR4, RZ ;  /* 0x000000041c057c24 */ /* 0x000fe2000f8e02ff */
[----:B------:R0:W5:Y:S01]  /*12e00*/  LDL R7, [R1+0xc] ;  /* 0x00000c0001077983 */ /* 0x0001620000100800 */
[----:B------:R-:W-:Y:S02]  /*12e10*/  PLOP3.LUT P0, PT, PT, PT, UP0, 0x80, 0x0 ;  /* 0x000000000000781c */ /* 0x000fe40003f0f008 */
[----:B------:R-:W-:Y:S01]  /*12e20*/  IMAD R5, R18, UR5, R5 ;  /* 0x0000000512057c24 */ /* 0x000fe2000f8e0205 */
[----:B------:R-:W-:-:S02]  /*12e30*/  LOP3.LUT R9, R33, 0x40, RZ, 0xfc, !PT ;  /* 0x0000004021097812 */ /* 0x000fc400078efcff */
[----:B------:R-:W-:Y:S02]  /*12e40*/  LOP3.LUT R8, R33, 0x80, RZ, 0xfc, !PT ;  /* 0x0000008021087812 */ /* 0x000fe400078efcff */
[----:B---3--:R-:W-:Y:S01]  /*12e50*/  LOP3.LUT P6, RZ, R2, 0x80, RZ, 0xc0, !PT ;  /* 0x0000008002ff7812 */ /* 0x008fe200078cc0ff */
[----:B--2---:R-:W-:Y:S02]  /*12e60*/  IMAD.MOV.U32 R2, RZ, RZ, R20 ;  /* 0x000000ffff027224 */ /* 0x004fe400078e0014 */
[----:B------:R-:W1:Y:S01]  /*12e70*/  S2R R20, SR_TID.X ;  /* 0x0000000000147919 */ /* 0x000e620000002100 */
[----:B------:R-:W-:Y:S01]  /*12e80*/  SEL R0, R0, RZ, !P6 ;  /* 0x000000ff00007207 */ /* 0x000fe20007000000 */
[----:B------:R-:W-:Y:S01]  /*12e90*/  IMAD.WIDE.U32 R2, R18, UR4, R2 ;  /* 0x0000000412027c25 */ /* 0x000fe2000f8e0002 */
[----:B------:R-:W-:Y:S01]  /*12ea0*/  SEL R4, R19, RZ, !P6 ;  /* 0x000000ff13047207 */ /* 0x000fe20007000000 */
[----:B------:R-:W-:Y:S02]  /*12eb0*/  ULDC.64 UR4, c[0x0][0x2e0] ;  /* 0x0000b80000047ab9 */ /* 0x000fe40000000a00 */
[----:B------:R-:W-:-:S02]  /*12ec0*/  IMAD.IADD R3, R3, 0x1, R5 ;  /* 0x0000000103037824 */ /* 0x000fc400078e0205 */
[----:B------:R-:W-:Y:S02]  /*12ed0*/  IMAD R0, R0, UR4, RZ ;  /* 0x0000000400007c24 */ /* 0x000fe4000f8e02ff */
[----:B------:R-:W-:Y:S01]  /*12ee0*/  IMAD.WIDE.U32 R2, R4, UR4, R2 ;  /* 0x0000000404027c25 */ /* 0x000fe2000f8e0002 */
[----:B------:R-:W-:-:S03]  /*12ef0*/  @UP0 ULDC UR4, c[0x0][0x44c] ;  /* 0x0001130000040ab9 */ /* 0x000fc60000000800 */
[----:B------:R-:W-:Y:S01]  /*12f00*/  IMAD R0, R4, UR5, R0 ;  /* 0x0000000504007c24 */ /* 0x000fe2000f8e0200 */
[C---:B-1----:R-:W-:Y:S01]  /*12f10*/  LOP3.LUT R21, R20.reuse, 0x7f, RZ, 0xc0, !PT ;  /* 0x0000007f14157812 */ /* 0x042fe200078ec0ff */
[----:B------:R-:W-:-:S03]  /*12f20*/  IMAD.SHL.U32 R20, R20, 0x20, RZ ;  /* 0x0000002014147824 */ /* 0x000fc600078e00ff */
[----:B------:R-:W-:-:S04]  /*12f30*/  SHF.R.U32.HI R21, RZ, 0x2, R21 ;  /* 0x00000002ff157819 */ /* 0x000fc80000011615 */
[----:B------:R-:W-:-:S05]  /*12f40*/  LOP3.LUT R20, R21, 0x60, R20, 0xf8, !PT ;  /* 0x0000006015147812 */ /* 0x000fca00078ef814 */
[----:B------:R-:W-:-:S04]  /*12f50*/  VIADD R5, R20, UR38 ;  /* 0x0000002614057c36 */ /* 0x000fc80008000000 */
[----:B------:R-:W-:Y:S01]  /*12f60*/  @P0 IMAD.HI.U32 R6, R5, UR4, RZ ;  /* 0x0000000405060c27 */ /* 0x000fe2000f8e00ff */
[----:B------:R-:W-:Y:S01]  /*12f70*/  PLOP3.LUT P0, PT, PT, PT, UP0, 0x80, 0x0 ;  /* 0x000000000000781c */ /* 0x000fe20003f0f008 */
[----:B------:R-:W-:Y:S02]  /*12f80*/  @UP0 ULDC UR4, c[0x0][0x450] ;  /* 0x0001140000040ab9 */ /* 0x000fe40000000800 */
[----:B------:R-:W-:-:S10]  /*12f90*/  IMAD.MOV.U32 R4, RZ, RZ, R5 ;  /* 0x000000ffff047224 */ /* 0x000fd400078e0005 */
[----:B------:R-:W-:Y:S01]  /*12fa0*/  @P0 SHF.R.U32.HI R4, RZ, UR4, R6 ;  /* 0x00000004ff040c19 */ /* 0x000fe20008011606 */
[----:B------:R-:W-:Y:S01]  /*12fb0*/  IMAD.IADD R3, R3, 0x1, R0 ;  /* 0x0000000103037824 */ /* 0x000fe200078e0200 */
[----:B------:R-:W1:Y:S01]  /*12fc0*/  LDC R6, c[0x0][0x448] ;  /* 0x00011200ff067b82 */ /* 0x000e620000000800 */
[----:B------:R-:W2:Y:S01]  /*12fd0*/  S2R R20, SR_TID.X ;  /* 0x0000000000147919 */ /* 0x000ea20000002100 */
[----:B------:R-:W-:Y:S01]  /*12fe0*/  ULDC.64 UR4, c[0x0][0x2d0] ;  /* 0x0000b40000047ab9 */ /* 0x000fe20000000a00 */
[----:B------:R-:W-:Y:S02]  /*12ff0*/  IMAD.MOV R0, RZ, RZ, -R4 ;  /* 0x000000ffff007224 */ /* 0x000fe400078e0a04 */
[----:B------:R-:W-:-:S04]  /*13000*/  IMAD.WIDE.U32 R2, R4, UR4, R2 ;  /* 0x0000000404027c25 */ /* 0x000fc8000f8e0002 */
[----:B-1----:R-:W-:Y:S01]  /*13010*/  IMAD R0, R6, R0, R5 ;  /* 0x0000000006007224 */ /* 0x002fe200078e0205 */
[----:B------:R-:W-:-:S05]  /*13020*/  SHF.R.S32.HI R5, RZ, 0x1f, R4 ;  /* 0x0000001fff057819 */ /* 0x000fca0000011404 */
[----:B------:R-:W-:-:S04]  /*13030*/  IMAD R5, R5, UR4, RZ ;  /* 0x0000000405057c24 */ /* 0x000fc8000f8e02ff */
[----:B------:R-:W-:Y:S01]  /*13040*/  IMAD R5, R4, UR5, R5 ;  /* 0x0000000504057c24 */ /* 0x000fe2000f8e0205 */
        /* <DEDUP_REMOVED lines=9> */
[----:B--2---:R-:W-:Y:S02]  /*130e0*/  LOP3.LUT R20, R20, 0x7f, RZ, 0xc0, !PT ;  /* 0x0000007f14147812 */ /* 0x004fe400078ec0ff */
[----:B------:R-:W-:Y:S01]  /*130f0*/  IADD3.X R4, R3, UR5, R5, P0, !PT ;  /* 0x0000000503047c10 */ /* 0x000fe200087fe405 */
[----:B------:R-:W-:Y:S01]  /*13100*/  UMOV UR5, 0xffffffff ;  /* 0xffffffff00057882 */ /* 0x000fe20000000000 */
[----:B------:R-:W-:Y:S02]  /*13110*/  ISETP.GE.AND P3, PT, R33, UR4, PT ;  /* 0x0000000421007c0c */ /* 0x000fe4000bf66270 */
[----:B------:R-:W-:-:S02]  /*13120*/  ISETP.GE.AND P2, PT, R9, UR4, PT ;  /* 0x0000000409007c0c */ /* 0x000fc4000bf46270 */
[----:B------:R-:W-:Y:S02]  /*13130*/  ISETP.GE.AND P1, PT, R8, UR4, PT ;  /* 0x0000000408007c0c */ /* 0x000fe4000bf26270 */
[----:B------:R-:W-:Y:S01]  /*13140*/  SHF.R.U32.HI R9, RZ, 0x2, R20 ;  /* 0x00000002ff097819 */ /* 0x000fe20000011614 */
[----:B0-----:R-:W-:Y:S10]  /*13150*/  BRA.DIV UR5, `(.L_x_1414) ;  /* 0x0000003e05787947 */ /* 0x001ff4000b800000 */
[----:B------:R-:W0:Y:S01]  /*13160*/  SHFL.IDX PT, R3, R0, RZ, 0x1c1f ;  /* 0x001c1fff00037589 */ /* 0x000e2200000e0000 */
[----:B------:R-:W-:Y:S02]  /*13170*/  IMAD R5, R6, UR37, RZ ;  /* 0x0000002506057c24 */ /* 0x000fe4000f8e02ff */
[----:B------:R-:W-:Y:S01]  /*13180*/  VIADD R6, R9, UR38 ;  /* 0x0000002609067c36 */ /* 0x000fe20008000000 */
[----:B------:R-:W1:Y:S03]  /*13190*/  SHFL.IDX PT, R2, R4, RZ, 0x1c1f ;  /* 0x001c1fff04027589 */ /* 0x000e6600000e0000 */
[C---:B------:R-:W-:Y:S01]  /*131a0*/  VIADD R8, R6.reuse, 0x20 ;  /* 0x0000002006087836 */ /* 0x040fe20000000000 */
[----:B------:R-:W-:Y:S01]  /*131b0*/  ISETP.GE.AND P0, PT, R6, R5, PT ;  /* 0x000000050600720c */ /* 0x000fe20003f06270 */
[----:B------:R-:W-:-:S12]  /*131c0*/  SHFL.IDX PT, R14, R0, 0x3, 0x1c1f ;  /* 0x007c1f00000e7f89 */ /* 0x000fd800000e0000 */
[----:B0-----:R-:W-:-:S05]  /*131d0*/  @!P0 IADD3 R3, P4, R33, R3, RZ ;  /* 0x0000000321038210 */ /* 0x001fca0007f9e0ff */
[----:B-1----:R-:W-:-:S05]  /*131e0*/  @!P0 IMAD.X R2, RZ, RZ, R2, P4 ;  /* 0x000000ffff028224 */ /* 0x002fca00020e0602 */
[----:B------:R-:W-:-:S04]  /*131f0*/  @!P0 LOP3.LUT R3, R3, R2, RZ, 0x3c, !PT ;  /* 0x0000000203038212 */ /* 0x000fc800078e3cff */
[----:B------:R-:W-:-:S04]  /*13200*/  @!P0 LOP3.LUT R2, R3, R2, RZ, 0x3c, !PT ;  /* 0x0000000203028212 */ /* 0x000fc800078e3cff */
[----:B------:R-:W-:-:S05]  /*13210*/  @!P0 LOP3.LUT R3, R3, R2, RZ, 0x3c, !PT ;  /* 0x0000000203038212 */ /* 0x000fca00078e3cff */
[----:B-----5:R-:W-:Y:S04]  /*13220*/  @!P0 LDGSTS.E.BYPASS.LTC128B.128 [R7+0x10400], desc[UR44][R2.64], !P3 ;  /* 0x1040000002078fae */ /* 0x020fe8000d901d6c */
[----:B------:R-:W-:Y:S04]  /*13230*/  @!P0 LDGSTS.E.BYPASS.LTC128B.128 [R7+0x12400], desc[UR44][R2.64+0x40], !P2 ;  /* 0x1240004002078fae */ /* 0x000fe8000d101d6c */
[----:B------:R0:W-:Y:S01]  /*13240*/  @!P0 LDGSTS.E.BYPASS.LTC128B.128 [R7+0x14400], desc[UR44][R2.64+0x80], !P1 ;  /* 0x1440008002078fae */ /* 0x0001e2000c901d6c */
[----:B------:R-:W-:Y:S01]  /*13250*/  ISETP.GE.AND P0, PT, R8, R5, PT ;  /* 0x000000050800720c */ /* 0x000fe20003f06270 */
[----:B------:R-:W-:-:S02]  /*13260*/  VIADD R8, R6, 0x40 ;  /* 0x0000004006087836 */ /* 0x000fc40000000000 */
[----:B0-----:R-:W0:Y:S04]  /*13270*/  SHFL.IDX PT, R3, R0, 0x1, 0x1c1f ;  /* 0x003c1f0000037f89 */ /* 0x001e2800000e0000 */
[----:B------:R-:W1:Y:S06]  /*13280*/  SHFL.IDX PT, R2, R4, 0x1, 0x1c1f ;  /* 0x003c1f0004027f89 */ /* 0x000e6c00000e0000 */
[----:B0-----:R-:W-:-:S05]  /*13290*/  @!P0 IADD3 R3, P4, R33, R3, RZ ;  /* 0x0000000321038210 */ /* 0x001fca0007f9e0ff */
[----:B-1----:R-:W-:-:S05]  /*132a0*/  @!P0 IMAD.X R2, RZ, RZ, R2, P4 ;  /* 0x000000ffff028224 */ /* 0x002fca00020e0602 */
[----:B------:R-:W-:-:S04]  /*132b0*/  @!P0 LOP3.LUT R3, R3, R2, RZ, 0x3c, !PT ;  /* 0x0000000203038212 */ /* 0x000fc800078e3cff */
[----:B------:R-:W-:-:S04]  /*132c0*/  @!P0 LOP3.LUT R2, R3, R2, RZ, 0x3c, !PT ;  /* 0x0000000203028212 */ /* 0x000fc800078e3cff */
[----:B------:R-:W-:-:S05]  /*132d0*/  @!P0 LOP3.LUT R3, R3, R2, RZ, 0x3c, !PT ;  /* 0x0000000203038212 */ /* 0x000fca00078e3cff */
[----:B------:R-:W-:Y:S04]  /*132e0*/  @!P0 LDGSTS.E.BYPASS.LTC128B.128 [R7+0x10c00], desc[UR44][R2.64], !P3 ;  /* 0x10c0000002078fae */ /* 0x000fe8000d901d6c */
[----:B------:R-:W-:Y:S04]  /*132f0*/  @!P0 LDGSTS.E.BYPASS.LTC128B.128 [R7+0x12c00], desc[UR44][R2.64+0x40], !P2 ;  /* 0x12c0004002078fae */ /* 0x000fe8000d101d6c */
[----:B------:R0:W-:Y:S01]  /*13300*/  @!P0 LDGSTS.E.BYPASS.LTC128B.128 [R7+0x14c00], desc[UR44][R2.64+0x80], !P1 ;  /* 0x14c0008002078fae */ /* 0x0001e2000c901d6c */
[----:B------:R-:W-:-:S03]  /*13310*/  ISETP.GE.AND P0, PT, R8, R5, PT ;  /* 0x000000050800720c */ /* 0x000fc60003f06270 */
[----:B0-----:R-:W0:Y:S04]  /*13320*/  SHFL.IDX PT, R3, R0, 0x2, 0x1c1f ;  /* 0x005c1f0000037f89 */ /* 0x001e2800000e0000 */
[----:B------:R-:W1:Y:S04]  /*13330*/  SHFL.IDX PT, R2, R4, 0x2, 0x1c1f ;  /* 0x005c1f0004027f89 */ /* 0x000e6800000e0000 */
[----:B------:R-:W2:Y:S02]  /*13340*/  SHFL.IDX PT, R4, R4, 0x3, 0x1c1f ;  /* 0x007c1f0004047f89 */ /* 0x000ea400000e0000 */
[----:B0-----:R-:W-:-:S05]  /*13350*/  @!P0 IADD3 R3, P4, R33, R3, RZ ;  /* 0x0000000321038210 */ /* 0x001fca0007f9e0ff */
[----:B-1----:R-:W-:-:S05]  /*13360*/  @!P0 IMAD.X R2, RZ, RZ, R2, P4 ;  /* 0x000000ffff028224 */ /* 0x002fca00020e0602 */
[----:B------:R-:W-:-:S04]  /*13370*/  @!P0 LOP3.LUT R3, R3, R2, RZ, 0x3c, !PT ;  /* 0x0000000203038212 */ /* 0x000fc800078e3cff */
[----:B------:R-:W-:-:S04]  /*13380*/  @!P0 LOP3.LUT R2, R3, R2, RZ, 0x3c, !PT ;  /* 0x0000000203028212 */ /* 0x000fc800078e3cff */
[----:B------:R-:W-:-:S05]  /*13390*/  @!P0 LOP3.LUT R3, R3, R2, RZ, 0x3c, !PT ;  /* 0x0000000203038212 */ /* 0x000fca00078e3cff */
[----:B------:R0:W-:Y:S04]  /*133a0*/  @!P0 LDGSTS.E.BYPASS.LTC128B.128 [R7+0x11400], desc[UR44][R2.64], !P3 ;  /* 0x1140000002078fae */ /* 0x0001e8000d901d6c */
[----:B------:R0:W-:Y:S04]  /*133b0*/  @!P0 LDGSTS.E.BYPASS.LTC128B.128 [R7+0x13400], desc[UR44][R2.64+0x40], !P2 ;  /* 0x1340004002078fae */ /* 0x0001e8000d101d6c */
[----:B--2---:R0:W-:Y:S02]  /*133c0*/  @!P0 LDGSTS.E.BYPASS.LTC128B.128 [R7+0x15400], desc[UR44][R2.64+0x80], !P1 ;  /* 0x1540008002078fae */ /* 0x0041e4000c901d6c */
.L_x_1510:
[----:B------:R-:W-:Y:S01]  /*133d0*/  VIADD R6, R6, 0x60 ;  /* 0x0000006006067836 */ /* 0x000fe20000000000 */
[----:B------:R-:W-:Y:S04]  /*133e0*/  BSSY B0, `(.L_x_1415) ;  /* 0x000000b000007945 */ /* 0x000fe80003800000 */
[----:B------:R-:W-:-:S13]  /*133f0*/  ISETP.GE.AND P0, PT, R6, R5, PT ;  /* 0x000000050600720c */ /* 0x000fda0003f06270 */
[----:B------:R-:W-:Y:S05]  /*13400*/  @P0 BRA `(.L_x_1416) ;  /* 0x0000000000200947 */ /* 0x000fea0003800000 */
[----:B0-----:R-:W-:-:S05]  /*13410*/  IADD3 R2, P0, R33, R14, RZ ;  /* 0x0000000e21027210 */ /* 0x001fca0007f1e0ff */
[----:B------:R-:W-:-:S05]  /*13420*/  IMAD.X R3, RZ, RZ, R4, P0 ;  /* 0x000000ffff037224 */ /* 0x000fca00000e0604 */
[----:B------:R-:W-:Y:S01]  /*13430*/  @!PT LDS RZ, [RZ] ;  /* 0x00000000fffff984 */ /* 0x000fe20000000800 */
[----:B------:R-:W-:Y:S01]  /*13440*/  @!PT LDS RZ, [RZ] ;  /* 0x00000000fffff984 */ /* 0x000fe20000000800 */
[----:B------:R-:W-:Y:S01]  /*13450*/  @!PT LDS RZ, [RZ] ;  /* 0x00000000fffff984 */ /* 0x000fe20000000800 */
[----:B------:R1:W-:Y:S04]  /*13460*/  LDGSTS.E.BYPASS.LTC128B.128 [R7+0x11c00], desc[UR44][R2.64], !P3 ;  /* 0x11c0000002077fae */ /* 0x0003e8000d901d6c */
[----:B------:R1:W-:Y:S04]  /*13470*/  LDGSTS.E.BYPASS.LTC128B.128 [R7+0x13c00], desc[UR44][R2.64+0x40], !P2 ;  /* 0x13c0004002077fae */ /* 0x0003e8000d101d6c */
[----:B------:R1:W-:Y:S02]  /*13480*/  LDGSTS.E.BYPASS.LTC128B.128 [R7+0x15c00], desc[UR44][R2.64+0x80], !P1 ;  /* 0x15c0008002077fae */ /* 0x0003e4000c901d6c */
.L_x_1416:
[----:B------:R-:W-:Y:S05]  /*13490*/  BSYNC B0 ;  /* 0x0000000000007941 */ /* 0x000fea0003800000 */
.L_x_1415:
[----:B------:R-:W-:Y:S01]  /*134a0*/  NOP ;  /* 0x0000000000007918 */ /* 0x000fe20000000000 */
[----:B------:R-:W-:-:S13]  /*134b0*/  PLOP3.LUT P0, PT, PT, PT, PT, 0x80, 0x0 ;  /* 0x000000000000781c */ /* 0x000fda0003f0f070 */
.L_x_1417:
[----:B------:R-:W-:Y:S02]  /*134c0*/  PLOP3.LUT P1, PT, P1, P0, PT, 0xa2, 0x0 ;  /* 0x000000000000781c */ /* 0x000fe40000f21472 */
[----:B------:R-:W-:-:S08]  /*134d0*/  @P0 R2UR P1, UR4, R22 ;  /* 0x00000000160402ca */ /* 0x000fd00000020000 */
[----:B------:R-:W-:-:S05]  /*134e0*/  @P0 PLOP3.LUT P0, PT, P1, PT, PT, 0x80, 0x0 ;  /* 0x000000000000081c */ /* 0x000fca0000f0f070 */
[----:B------:R-:W-:Y:S01]  /*134f0*/  @!P1 SYNCS.ARRIVE.TRANS64.RED.A0T1 RZ, [UR4+0x22800], RZ ;  /* 0x022800ffffff99a7 */ /* 0x000fe20008200404 */
[----:B------:R-:W-:Y:S07]  /*13500*/  @!P1 ARRIVES.LDGSTSBAR.64.TRANSCNT [UR4+0x22800] ;  /* 0x02280000ff0099b0 */ /* 0x000fee0008000a84 */
[----:B------:R-:W-:Y:S05]  /*13510*/  @P0 BRA.U.ANY `(.L_x_1417) ;  /* 0xfffffffd00e80947 */ /* 0x000fea000393ffff */
[----:B01----:R-:W2:Y:S02]  /*13520*/  LDL.LU R2, [R1+0x18] ;  /* 0x0000180001027983 */ /* 0x003ea40000300800 */
        /* <DEDUP_REMOVED lines=11> */
.L_x_1511:
[----:B------:R-:W-:Y:S05]  /*135e0*/  BSYNC B0 ;  /* 0x0000000000007941 */ /* 0x000fea0003800000 */
.L_x_1418:
[----:B------:R-:W-:-:S04]  /*135f0*/  UIADD3 UR4, UR40, -0x2, URZ ;  /* 0xfffffffe28047890 */ /* 0x000fc8000fffe03f */
[----:B------:R-:W-:-:S06]  /*13600*/  UISETP.GE.AND UP0, UPT, UR4, UR41, UPT ;  /* 0x000000290400728c */ /* 0x000fcc000bf06270 */
[----:B------:R-:W-:-:S13]  /*13610*/  PLOP3.LUT P0, PT, PT, PT, UP0, 0x40, 0x0 ;  /* 0x000000000000781c */ /* 0x000fda0003f0e808 */
[----:B------:R-:W-:Y:S05]  /*13620*/  @P0 BRA `(.L_x_1420) ;  /* 0x00000010008c0947 */ /* 0x000fea0003800000 */
[----:B------:R-:W-:Y:S02]  /*13630*/  IMAD.MOV.U32 R4, RZ, RZ, R23 ;  /* 0x000000ffff047224 */ /* 0x000fe400078e0017 */
[----:B------:R-:W-:Y:S02]  /*13640*/  IMAD.MOV.U32 R5, RZ, RZ, R25 ;  /* 0x000000ffff057224 */ /* 0x000fe400078e0019 */
[----:B------:R-:W-:-:S07]  /*13650*/  IMAD.U32 R20, RZ, RZ, UR4 ;  /* 0x00000004ff147e24 */ /* 0x000fce000f8e00ff */
.L_x_1440:
[----:B0-----:R-:W0:Y:S01]  /*13660*/  LDC R3, c[0x0][0x430] ;  /* 0x00010c00ff037b82 */ /* 0x001e220000000800 */
[----:B-12---:R-:W1:Y:S01]  /*13670*/  S2R R0, SR_TID.X ;  /* 0x0000000000007919 */ /* 0x006e620000002100 */
[----:B------:R-:W-:Y:S05]  /*13680*/  YIELD ;  /* 0x0000000000007946 */ /* 0x000fea0003800000 */
[----:B------:R-:W-:Y:S01]  /*13690*/  ULDC.64 UR4, c[0x0][0x428] ;  /* 0x00010a0000047ab9 */ /* 0x000fe20000000a00 */
[----:B------:R-:W-:Y:S01]  /*136a0*/  IMAD.U32 R9, RZ, RZ, UR43 ;  /* 0x0000002bff097e24 */ /* 0x000fe2000f8e00ff */
[----:B------:R-:W-:Y:S01]  /*136b0*/  ISETP.GT.AND P2, PT, R20, UR41, PT ;  /* 0x0000002914007c0c */ /* 0x000fe2000bf44270 */
[----:B------:R-:W-:Y:S01]  /*136c0*/  VIADD R23, R4, 0x1 ;  /* 0x0000000104177836 */ /* 0x000fe20000000000 */
[----:B0-----:R-:W-:-:S02]  /*136d0*/  ISETP.NE.AND P0, PT, R3, 0x1, PT ;  /* 0x000000010300780c */ /* 0x001fc40003f05270 */
[C---:B-1----:R-:W-:Y:S01]  /*136e0*/  LOP3.LUT R2, R0.reuse, 0x7f, RZ, 0xc0, !PT ;  /* 0x0000007f00027812 */ /* 0x042fe200078ec0ff */
[----:B------:R-:W-:-:S10]  /*136f0*/  IMAD.SHL.U32 R0, R0, 0x20, RZ ;  /* 0x0000002000007824 */ /* 0x000fd400078e00ff */
[----:B------:R-:W0:Y:S01]  /*13700*/  @P0 LDC R3, c[0x0][0x434] ;  /* 0x00010d00ff030b82 */ /* 0x000e220000000800 */
[----:B------:R-:W-:Y:S02]  /*13710*/  SHF.R.U32.HI R6, RZ, 0x2, R2 ;  /* 0x00000002ff067819 */ /* 0x000fe40000011602 */
[----:B------:R-:W-:-:S03]  /*13720*/  LOP3.LUT R0, R0, 0x60, RZ, 0xc0, !PT ;  /* 0x0000006000007812 */ /* 0x000fc600078ec0ff */
[----:B------:R-:W-:Y:S02]  /*13730*/  IMAD R8, R20, 0x80, R6 ;  /* 0x0000008014087824 */ /* 0x000fe400078e0206 */
[----:B------:R-:W1:Y:S01]  /*13740*/  @P0 LDC R2, c[0x0][0x438] ;  /* 0x00010e00ff020b82 */ /* 0x000e620000000800 */
[----:B------:R-:W-:Y:S02]  /*13750*/  IMAD R6, R34, UR4, RZ ;  /* 0x0000000422067c24 */ /* 0x000fe4000f8e02ff */
[----:B------:R-:W-:Y:S02]  /*13760*/  IADD3 R8, R0, UR36, R8 ;  /* 0x0000002400087c10 */ /* 0x000fe4000fffe008 */
[----:B------:R-:W-:-:S03]  /*13770*/  IMAD R6, R27, UR5, R6 ;  /* 0x000000051b067c24 */ /* 0x000fc6000f8e0206 */
[----:B------:R-:W-:Y:S02]  /*13780*/  IMAD.MOV.U32 R0, RZ, RZ, R8 ;  /* 0x000000ffff007224 */ /* 0x000fe400078e0008 */
[----:B0-----:R-:W-:-:S05]  /*13790*/  @P0 IMAD.HI.U32 R3, R8, R3, RZ ;  /* 0x0000000308030227 */ /* 0x001fca00078e00ff */
[----:B-1----:R-:W-:-:S04]  /*137a0*/  @P0 SHF.R.U32.HI R0, RZ, R2, R3 ;  /* 0x00000002ff000219 */ /* 0x002fc80000011603 */
[--C-:B------:R-:W-:Y:S01]  /*137b0*/  SHF.R.S32.HI R3, RZ, 0x1f, R0.reuse ;  /* 0x0000001fff037819 */ /* 0x100fe20000011400 */
[----:B------:R-:W-:-:S04]  /*137c0*/  IMAD.MOV.U32 R2, RZ, RZ, R0 ;  /* 0x000000ffff027224 */ /* 0x000fc800078e0000 */
[----:B------:R-:W-:Y:S01]  /*137d0*/  IMAD.WIDE.U32 R2, R27, UR4, R2 ;  /* 0x000000041b027c25 */ /* 0x000fe2000f8e0002 */
[----:B------:R-:W-:-:S03]  /*137e0*/  ULDC.64 UR4, c[0x0][0x418] ;  /* 0x0001060000047ab9 */ /* 0x000fc60000000a00 */
[----:B------:R-:W-:Y:S01]  /*137f0*/  IMAD.IADD R3, R6, 0x1, R3 ;  /* 0x0000000106037824 */ /* 0x000fe200078e0203 */
[----:B------:R-:W-:Y:S01]  /*13800*/  LEA R6, P0, R2, UR4, 0x2 ;  /* 0x0000000402067c11 */ /* 0x000fe2000f8010ff */
[----:B------:R-:W-:-:S03]  /*13810*/  ULDC UR4, c[0x0][0x430] ;  /* 0x00010c0000047ab9 */ /* 0x000fc60000000800 */
[----:B------:R-:W-:Y:S01]  /*13820*/  LEA.HI.X R7, R2, UR5, R3, 0x2, P0 ;  /* 0x0000000502077c11 */ /* 0x000fe200080f1403 */
[----:B------:R-:W-:Y:S01]  /*13830*/  IMAD.MOV R3, RZ, RZ, -R0 ;  /* 0x000000ffff037224 */ /* 0x000fe200078e0a00 */
[----:B------:R-:W-:Y:S02]  /*13840*/  ISETP.NE.AND P1, PT, R9, 0x3, PT ;  /* 0x000000030900780c */ /* 0x000fe40003f25270 */
[----:B------:R-:W-:Y:S01]  /*13850*/  ISETP.NE.AND P0, PT, R23, 0x2, PT ;  /* 0x000000021700780c */ /* 0x000fe20003f05270 */
[----:B------:R-:W2:Y:S01]  /*13860*/  LDG.E R6, desc[UR44][R6.64] ;  /* 0x0000002c06067981 */ /* 0x000ea2000c1e1900 */
[----:B------:R-:W-:Y:S02]  /*13870*/  IMAD R8, R3, UR4, R8 ;  /* 0x0000000403087c24 */ /* 0x000fe4000f8e0208 */
[----:B------:R-:W-:Y:S01]  /*13880*/  SEL R25, RZ, 0x1, P0 ;  /* 0x00000001ff197807 */ /* 0x000fe20000000000 */
[----:B------:R-:W-:Y:S01]  /*13890*/  VIADD R20, R20, 0xffffffff ;  /* 0xffffffff14147836 */ /* 0x000fe20000000000 */
[----:B------:R-:W-:-:S02]  /*138a0*/  SEL R23, R23, RZ, P0 ;  /* 0x000000ff17177207 */ /* 0x000fc40000000000 */
[----:B------:R-:W-:Y:S02]  /*138b0*/  LOP3.LUT R25, R5, R25, RZ, 0x3c, !PT ;  /* 0x0000001905197212 */ /* 0x000fe400078e3cff */
[----:B--2---:R-:W-:Y:S01]  /*138c0*/  SHF.R.S32.HI R9, RZ, 0x1f, R6 ;  /* 0x0000001fff097819 */ /* 0x004fe20000011406 */
[----:B------:R-:W-:Y:S06]  /*138d0*/  @!P1 BRA `(.L_x_1421) ;  /* 0x0000000000049947 */ /* 0x000fec0003800000 */
[----:B------:R-:W-:Y:S01]  /*138e0*/  BPT.TRAP 0x1 ;  /* 0x000000040000795c */ /* 0x000fe20000300000 */
.L_x_1421:
[----:B------:R-:W-:Y:S01]  /*138f0*/  IMAD R0, R23, 0x8, R22 ;  /* 0x0000000817007824 */ /* 0x000fe200078e0216 */
[----:B------:R-:W-:Y:S01]  /*13900*/  SHF.L.U32 R10, R25, 0x1f, RZ ;  /* 0x0000001f190a7819 */ /* 0x000fe200000006ff */
[----:B------:R-:W-:Y:S01]  /*13910*/  BSSY B0, `(.L_x_1422) ;  /* 0x0000004000007945 */ /* 0x000fe20003800000 */
[----:B------:R-:W-:Y:S02]  /*13920*/  SHF.R.S32.HI R7, RZ, 0x1f, R8 ;  /* 0x0000001fff077819 */ /* 0x000fe40000011408 */
[----:B------:R-:W0:Y:S02]  /*13930*/  SYNCS.PHASECHK.TRANS64.TRYWAIT P0, [R0+URZ+0x22880], R10 ;  /* 0x0228800a000075a7 */ /* 0x000e24000800017f */
[----:B0-----:R-:W-:Y:S05]  /*13940*/  @!P0 BRA `(.L_x_1423) ;  /* 0x0000003800e88947 */ /* 0x001fea0003800000 */
.L_x_1512:
[----:B------:R-:W-:Y:S05]  /*13950*/  BSYNC B0 ;  /* 0x0000000000007941 */ /* 0x000fea0003800000 */
.L_x_1422:
[----:B------:R-:W2:Y:S01]  /*13960*/  LDL R2, [R1] ;  /* 0x0000000001027983 */ /* 0x000ea20000100800 */
[----:B------:R-:W-:Y:S01]  /*13970*/  ULDC.64 UR4, c[0x0][0x328] ;  /* 0x0000ca0000047ab9 */ /* 0x000fe20000000a00 */
[----:B------:R-:W-:Y:S01]  /*13980*/  ULDC.64 UR6, c[0x0][0x318] ;  /* 0x0000c60000067ab9 */ /* 0x000fe20000000a00 */
[----:B------:R-:W-:Y:S02]  /*13990*/  IMAD R11, R7, UR4, RZ ;  /* 0x00000004070b7c24 */ /* 0x000fe4000f8e02ff */
[----:B------:R-:W-:Y:S02]  /*139a0*/  IMAD R21, R23, 0x4000, R37 ;  /* 0x0000400017157824 */ /* 0x000fe400078e0225 */
[----:B------:R-:W-:Y:S01]  /*139b0*/  IMAD R11, R8, UR5, R11 ;  /* 0x00000005080b7c24 */ /* 0x000fe2000f8e020b */
[C---:B--2---:R-:W-:Y:S02]  /*139c0*/  LOP3.LUT P3, RZ, R2.reuse, 0x2, RZ, 0xc0, !PT ;  /* 0x0000000202ff7812 */ /* 0x044fe4000786c0ff */
[----:B------:R-:W-:Y:S01]  /*139d0*/  LOP3.LUT P1, RZ, R2, 0x1, RZ, 0xc0, !PT ;  /* 0x0000000102ff7812 */ /* 0x000fe2000782c0ff */
[----:B------:R-:W-:Y:S01]  /*139e0*/  IMAD.WIDE.U32 R2, R8, UR4, RZ ;  /* 0x0000000408027c25 */ /* 0x000fe2000f8e00ff */
        /* <DEDUP_REMOVED lines=37> */
.L_x_1522:
        /* <DEDUP_REMOVED lines=9> */
.L_x_1425:
        /* <DEDUP_REMOVED lines=11> */
.L_x_1426:
[----:B------:R2:W-:Y:S01]  /*13d80*/  SYNCS.ARRIVE.TRANS64.A1T0 RZ, [R0+URZ+0x22870], RZ ;  /* 0x022870ff00ff79a7 */ /* 0x0005e2000810003f */
[----:B------:R-:W-:Y:S05]  /*13d90*/  @!P3 BRA `(.L_x_1427) ;  /* 0x000000000004b947 */ /* 0x000fea0003800000 */
[----:B------:R-:W-:Y:S01]  /*13da0*/  BPT.TRAP 0x1 ;  /* 0x000000040000795c */ /* 0x000fe20000300000 */
.L_x_1427:
[----:B------:R-:W3:Y:S01]  /*13db0*/  SYNCS.PHASECHK.TRANS64.TRYWAIT P0, [R0+URZ+0x22840], R10 ;  /* 0x0228400a000075a7 */ /* 0x000ee2000800017f */
[----:B------:R-:W-:Y:S04]  /*13dc0*/  BSSY B0, `(.L_x_1428) ;  /* 0x0000002000007945 */ /* 0x000fe80003800000 */
[----:B---3--:R-:W-:Y:S05]  /*13dd0*/  @!P0 BRA `(.L_x_1429) ;  /* 0x0000003c00048947 */ /* 0x008fea0003800000 */
.L_x_1523:
[----:B------:R-:W-:Y:S05]  /*13de0*/  BSYNC B0 ;  /* 0x0000000000007941 */ /* 0x000fea0003800000 */
.L_x_1428:
[----:B------:R-:W4:Y:S01]  /*13df0*/  LDL R2, [R1] ;  /* 0x0000000001027983 */ /* 0x000f220000100800 */
[----:B------:R-:W-:Y:S01]  /*13e00*/  ULDC.64 UR4, c[0x0][0x300] ;  /* 0x0000c00000047ab9 */ /* 0x000fe20000000a00 */
[----:B------:R-:W-:Y:S01]  /*13e10*/  ULDC.64 UR6, c[0x0][0x2e8] ;  /* 0x0000ba0000067ab9 */ /* 0x000fe20000000a00 */
[----:B------:R-:W-:-:S04]  /*13e20*/  IMAD R7, R7, UR4, RZ ;  /* 0x0000000407077c24 */ /* 0x000fc8000f8e02ff */
[----:B------:R-:W-:Y:S01]  /*13e30*/  IMAD R7, R8, UR5, R7 ;  /* 0x0000000508077c24 */ /* 0x000fe2000f8e0207 */
[C---:B----4-:R-:W-:Y:S02]  /*13e40*/  LOP3.LUT P4, RZ, R2.reuse, 0x10, RZ, 0xc0, !PT ;  /* 0x0000001002ff7812 */ /* 0x050fe4000788c0ff */
[C---:B------:R-:W-:Y:S02]  /*13e50*/  LOP3.LUT P3, RZ, R2.reuse, 0x8, RZ, 0xc0, !PT ;  /* 0x0000000802ff7812 */ /* 0x040fe4000786c0ff */
[----:B------:R-:W-:Y:S01]  /*13e60*/  LOP3.LUT P1, RZ, R2, 0x4, RZ, 0xc0, !PT ;  /* 0x0000000402ff7812 */ /* 0x000fe2000782c0ff */
[----:B------:R-:W-:Y:S01]  /*13e70*/  IMAD.WIDE.U32 R2, R8, UR4, RZ ;  /* 0x0000000408027c25 */ /* 0x000fe2000f8e00ff */
[----:B------:R-:W-:-:S03]  /*13e80*/  ULDC.64 UR4, c[0x0][0x310] ;  /* 0x0000c40000047ab9 */ /* 0x000fc60000000a00 */
[----:B------:R-:W-:Y:S02]  /*13e90*/  IMAD.IADD R3, R3, 0x1, R7 ;  /* 0x0000000103037824 */ /* 0x000fe400078e0207 */
[----:B------:R-:W-:Y:S02]  /*13ea0*/  IMAD R9, R9, UR4, RZ ;  /* 0x0000000409097c24 */ /* 0x000fe4000f8e02ff */
[----:B------:R-:W-:-:S04]  /*13eb0*/  IMAD.WIDE.U32 R2, R6, UR4, R2 ;  /* 0x0000000406027c25 */ /* 0x000fc8000f8e0002 */
[----:B------:R-:W-:Y:S01]  /*13ec0*/  IMAD R9, R6, UR5, R9 ;  /* 0x0000000506097c24 */ /* 0x000fe2000f8e0209 */
[----:B------:R-:W-:Y:S01]  /*13ed0*/  ULDC.64 UR4, c[0x0][0x308] ;  /* 0x0000c20000047ab9 */ /* 0x000fe20000000a00 */
[----:B------:R-:W-:Y:S02]  /*13ee0*/  IMAD R7, R23, 0x6000, R36 ;  /* 0x0000600017077824 */ /* 0x000fe400078e0224 */
        /* <DEDUP_REMOVED lines=9> */
[----:B------:R-:W-:-:S03]  /*13f80*/  IMAD.IADD R7, R22, 0x1, R7 ;  /* 0x0000000116077824 */ /* 0x000fc600078e0207 */
[----:B------:R-:W5:Y:S04]  /*13f90*/  SHFL.IDX PT, R3, R8, RZ, 0x1c1f ;  /* 0x001c1fff08037589 */ /* 0x000f6800000e0000 */
        /* <DEDUP_REMOVED lines=17> */
[----:B------:R-:W-:Y:S04]  /*140b0*/  LDGSTS.E.BYPASS.LTC128B.128 [R7+0x17400], desc[UR44][R2.64], !P4 ;  /* 0x1740000002077fae */ /* 0x000fe8000e101d6c */
[----:B------:R-:W-:Y:S04]  /*140c0*/  LDGSTS.E.BYPASS.LTC128B.128 [R7+0x19400], desc[UR44][R2.64+0x40], !P3 ;  /* 0x1940004002077fae */ /* 0x000fe8000d901d6c */
[----:B------:R5:W-:Y:S04]  /*140d0*/  LDGSTS.E.BYPASS.LTC128B.128 [R7+0x1b400], desc[UR44][R2.64+0x80], !P1 ;  /* 0x1b40008002077fae */ /* 0x000be8000c901d6c */
[----:B-----5:R4:W0:Y:S02]  /*140e0*/  SHFL.IDX PT, R2, R6, 0x3, 0x1c1f ;  /* 0x007c1f0006027f89 */ /* 0x02082400000e0000 */
.L_x_1533:
[----:B0-----:R-:W-:-:S05]  /*140f0*/  IADD3 R2, P0, R33, R2, RZ ;  /* 0x0000000221027210 */ /* 0x001fca0007f1e0ff */
        /* <DEDUP_REMOVED lines=9> */
.L_x_1431:
        /* <DEDUP_REMOVED lines=11> */
.L_x_1432:
[----:B------:R2:W-:Y:S02]  /*14240*/  SYNCS.ARRIVE.TRANS64.A1T0 RZ, [R0+URZ+0x22830], RZ ;  /* 0x022830ff00ff79a7 */ /* 0x0005e4000810003f */
[----:B--23--:R-:W-:-:S05]  /*14250*/  IMAD.U32 R0, RZ, RZ, UR46 ;  /* 0x0000002eff007e24 */ /* 0x00cfca000f8e00ff */
[----:B------:R-:W-:-:S13]  /*14260*/  ISETP.NE.AND P0, PT, R0, 0x3, PT ;  /* 0x000000030000780c */ /* 0x000fda0003f05270 */
[----:B------:R-:W-:Y:S05]  /*14270*/  @!P0 BRA `(.L_x_1433) ;  /* 0x0000000000048947 */ /* 0x000fea0003800000 */
[----:B------:R-:W-:Y:S01]  /*14280*/  BPT.TRAP 0x1 ;  /* 0x000000040000795c */ /* 0x000fe20000300000 */
.L_x_1433:
[----:B------:R-:W-:Y:S01]  /*14290*/  LOP3.LUT R3, R5, 0x1, RZ, 0x3c, !PT ;  /* 0x0000000105037812 */ /* 0x000fe200078e3cff */
[----:B------:R-:W-:Y:S01]  /*142a0*/  IMAD R0, R4, 0x8, R22 ;  /* 0x0000000804007824 */ /* 0x000fe200078e0216 */
[----:B------:R-:W-:Y:S02]  /*142b0*/  BSSY B0, `(.L_x_1434) ;  /* 0x0000004000007945 */ /* 0x000fe40003800000 */
[----:B------:R-:W-:-:S04]  /*142c0*/  SHF.L.U32 R3, R3, 0x1f, RZ ;  /* 0x0000001f03037819 */ /* 0x000fc800000006ff */
[----:B------:R-:W0:Y:S02]  /*142d0*/  SYNCS.PHASECHK.TRANS64.TRYWAIT P1, [R0+URZ+0x22870], R3 ;  /* 0x02287003000075a7 */ /* 0x000e24000802017f */
[----:B0-----:R-:W-:Y:S05]  /*142e0*/  @!P1 BRA `(.L_x_1435) ;  /* 0x0000003c00089947 */ /* 0x001fea0003800000 */
.L_x_1534:
[----:B------:R-:W-:Y:S05]  /*142f0*/  BSYNC B0 ;  /* 0x0000000000007941 */ /* 0x000fea0003800000 */
.L_x_1434:
[----:B------:R-:W-:-:S05]  /*14300*/  IMAD.U32 R2, RZ, RZ, UR43 ;  /* 0x0000002bff027e24 */ /* 0x000fca000f8e00ff */
[----:B------:R-:W-:-:S13]  /*14310*/  ISETP.NE.AND P1, PT, R2, 0x3, PT ;  /* 0x000000030200780c */ /* 0x000fda0003f25270 */
[----:B------:R-:W-:Y:S05]  /*14320*/  @!P1 BRA `(.L_x_1436) ;  /* 0x0000000000049947 */ /* 0x000fea0003800000 */
[----:B------:R-:W-:Y:S01]  /*14330*/  BPT.TRAP 0x1 ;  /* 0x000000040000795c */ /* 0x000fe20000300000 */
.L_x_1436:
[----:B0-----:R-:W-:Y:S01]  /*14340*/  SHF.L.U32 R3, R5, 0x1f, RZ ;  /* 0x0000001f05037819 */ /* 0x001fe200000006ff */
[----:B-1----:R-:W-:-:S03]  /*14350*/  IMAD.SHL.U32 R17, R4, 0x4000, RZ ;  /* 0x0000400004117824 */ /* 0x002fc600078e00ff */
[----:B------:R-:W0:Y:S02]  /*14360*/  SYNCS.PHASECHK.TRANS64.TRYWAIT P1, [R0+URZ+0x22860], R3 ;  /* 0x02286003000075a7 */ /* 0x000e24000802017f */
[----:B0-----:R-:W-:Y:S05]  /*14370*/  @!P1 BRA `(.L_x_1437) ;  /* 0x0000003800f89947 */ /* 0x001fea0003800000 */
.L_x_1535:
[----:B------:R-:W0:Y:S04]  /*14380*/  LDL R2, [R1+0x8] ;  /* 0x0000080001027983 */ /* 0x000e280000100800 */
[----:B------:R-:W2:Y:S01]  /*14390*/  LDL R12, [R1+0x4] ;  /* 0x00000400010c7983 */ /* 0x000ea20000100800 */
[----:B------:R-:W-:Y:S05]  /*143a0*/  WARPSYNC.ALL ;  /* 0x0000000000007948 */ /* 0x000fea0003800000 */
[----:B------:R-:W-:-:S05]  /*143b0*/  IMAD.U32 R21, RZ, RZ, UR43 ;  /* 0x0000002bff157e24 */ /* 0x000fca000f8e00ff */
[----:B------:R-:W-:Y:S02]  /*143c0*/  ISETP.NE.AND P1, PT, R21, 0x3, PT ;  /* 0x000000031500780c */ /* 0x000fe40003f25270 */
[----:B0-----:R-:W-:Y:S02]  /*143d0*/  LOP3.LUT R3, R17, R2, RZ, 0xfc, !PT ;  /* 0x0000000211037212 */ /* 0x001fe400078efcff */
[----:B--2---:R-:W-:-:S03]  /*143e0*/  IADD3 R17, R22, R17, R12 ;  /* 0x0000001116117210 */ /* 0x004fc60007ffe00c */
[----:B------:R-:W-:-:S04]  /*143f0*/  IMAD.IADD R3, R22, 0x1, R3 ;  /* 0x0000000116037824 */ /* 0x000fc800078e0203 */
[----:B------:R-:W-:Y:S01]  /*14400*/  IMAD.IADD R2, R32, 0x1, R3 ;  /* 0x0000000120027824 */ /* 0x000fe200078e0203 */
[----:B----4-:R-:W0:Y:S02]  /*14410*/  LDSM.16.MT88.4 R4, [R3+0x8400] ;  /* 0x008400000304783b */ /* 0x010e240000004200 */
        /* <DEDUP_REMOVED lines=58> */
.L_x_1438:
[----:B0-----:R0:W-:Y:S01]  /*147c0*/  SYNCS.ARRIVE.TRANS64.A1T0 RZ, [R0+URZ+0x22850], RZ ;  /* 0x022850ff00ff79a7 */ /* 0x0011e2000810003f */
[----:B------:R-:W-:Y:S06]  /*147d0*/  BAR.SYNC.DEFER_BLOCKING 0x2, 0x80 ;  /* 0x0082000000007b1d */ /* 0x000fec0000010000 */
[----:B------:R-:W-:Y:S05]  /*147e0*/  @!P0 BRA `(.L_x_1439) ;  /* 0x0000000000048947 */ /* 0x000fea0003800000 */
[----:B------:R-:W-:Y:S01]  /*147f0*/  BPT.TRAP 0x1 ;  /* 0x000000040000795c */ /* 0x000fe20000300000 */
.L_x_1439:
[----:B0-----:R-:W-:Y:S02]  /*14800*/  VIADD R0, R0, 0x22880 ;  /* 0x0002288000007836 */ /* 0x001fe40000000000 */
[----:B------:R-:W-:Y:S02]  /*14810*/  IMAD.MOV.U32 R4, RZ, RZ, R23 ;  /* 0x000000ffff047224 */ /* 0x000fe400078e0017 */
[----:B------:R-:W-:Y:S01]  /*14820*/  IMAD.MOV.U32 R5, RZ, RZ, R25 ;  /* 0x000000ffff057224 */ /* 0x000fe200078e0019 */
[----:B------:R-:W-:-:S04]  /*14830*/  PRMT R0, R35, 0x654, R0 ;  /* 0x0000065423007816 */ /* 0x000fc80000000000 */
[----:B------:R2:W-:Y:S01]  /*14840*/  SYNCS.ARRIVE.TRANS64.RED.A1T0 RZ, [R0+URZ], RZ ;  /* 0x000000ff00ff79a7 */ /* 0x0005e2000810043f */
[----:B------:R-:W-:Y:S05]  /*14850*/  @P2 BRA `(.L_x_1440) ;  /* 0xffffffec00802947 */ /* 0x000fea000383ffff */
.L_x_1420:
[----:B--2---:R-:W2:Y:S01]  /*14860*/  S2R R0, SR_TID.X ;  /* 0x0000000000007919 */ /* 0x004ea20000002100 */
[----:B------:R-:W-:Y:S01]  /*14870*/  BSSY B0, `(.L_x_1441) ;  /* 0x0000012000007945 */ /* 0x000fe20003800000 */
[----:B--2---:R-:W-:Y:S01]  /*14880*/  LOP3.LUT R2, R0, 0x7f, RZ, 0xc0, !PT ;  /* 0x0000007f00027812 */ /* 0x004fe200078ec0ff */
[----:B------:R-:W-:-:S03]  /*14890*/  IMAD.U32 R0, RZ, RZ, UR46 ;  /* 0x0000002eff007e24 */ /* 0x000fc6000f8e00ff */
[----:B------:R-:W-:Y:S02]  /*148a0*/  ISETP.NE.AND P1, PT, R2, RZ, PT ;  /* 0x000000ff0200720c */ /* 0x000fe40003f25270 */
[----:B------:R-:W-:-:S11]  /*148b0*/  ISETP.NE.AND P0, PT, R0, 0x3, PT ;  /* 0x000000030000780c */ /* 0x000fd60003f05270 */
[----:B------:R-:W-:Y:S05]  /*148c0*/  @P1 BRA `(.L_x_1442) ;  /* 0x0000000000301947 */ /* 0x000fea0003800000 */
[----:B------:R-:W2:Y:S01]  /*148d0*/  S2R R5, SR_LANEID ;  /* 0x0000000000057919 */ /* 0x000ea20000000000 */
[----:B------:R-:W-:Y:S01]  /*148e0*/  VOTEU.ANY UR4, UPT, PT ;  /* 0x0000000000047886 */ /* 0x000fe200038e0100 */
[----:B0-----:R-:W0:Y:S01]  /*148f0*/  LDC.64 R2, c[0x0][0xc60] ;  /* 0x00031800ff027b82 */ /* 0x001e220000000a00 */
[----:B------:R-:W2:Y:S02]  /*14900*/  FLO.U32 R0, UR4 ;  /* 0x0000000400007d00 */ /* 0x000ea400080e0000 */
[----:B--2---:R-:W-:-:S06]  /*14910*/  ISETP.EQ.U32.AND P1, PT, R0, R5, PT ;  /* 0x000000050000720c */ /* 0x004fcc0003f22070 */
[----:B------:R-:W0:Y:S07]  /*14920*/  POPC R5, UR4 ;  /* 0x0000000400057d09 */ /* 0x000e2e0008000000 */
[----:B0-----:R-:W2:Y:S01]  /*14930*/  @P1 ATOMG.E.ADD.STRONG.GPU PT, R3, desc[UR44][R2.64], R5 ;  /* 0x00000005020319a8 */ /* 0x001ea200081ee1ec */
[----:B------:R-:W0:Y:S02]  /*14940*/  S2R R4, SR_LTMASK ;  /* 0x0000000000047919 */ /* 0x000e240000003900 */
[----:B0-----:R-:W-:-:S04]  /*14950*/  LOP3.LUT R4, R4, UR4, RZ, 0xc0, !PT ;  /* 0x0000000404047c12 */ /* 0x001fc8000f8ec0ff */
[----:B------:R-:W0:Y:S01]  /*14960*/  POPC R7, R4 ;  /* 0x0000000400077309 */ /* 0x000e220000000000 */
[----:B--2---:R-:W0:Y:S02]  /*14970*/  SHFL.IDX PT, R0, R3, R0, 0x1f ;  /* 0x00001f0003007589 */ /* 0x004e2400000e0000 */
[----:B0-----:R-:W-:-:S07]  /*14980*/  IADD3 R16, R0, UR47, R7 ;  /* 0x0000002f00107c10 */ /* 0x001fce000fffe007 */
.L_x_1442:
[----:B------:R-:W-:Y:S05]  /*14990*/  BSYNC B0 ;  /* 0x0000000000007941 */ /* 0x000fea0003800000 */
.L_x_1441:
[----:B------:R-:W-:Y:S05]  /*149a0*/  @!P0 BRA `(.L_x_1443) ;  /* 0x0000000000048947 */ /* 0x000fea0003800000 */
[----:B------:R-:W-:Y:S01]  /*149b0*/  BPT.TRAP 0x1 ;  /* 0x000000040000795c */ /* 0x000fe20000300000 */
.L_x_1443:
[----:B------:R-:W-:Y:S01]  /*149c0*/  LOP3.LUT R0, R25, 0x1, RZ, 0x3c, !PT ;  /* 0x0000000119007812 */ /* 0x000fe200078e3cff */
[----:B-1----:R-:W-:Y:S01]  /*149d0*/  IMAD R17, R23, 0x8, R22 ;  /* 0x0000000817117824 */ /* 0x002fe200078e0216 */
[----:B------:R-:W-:Y:S02]  /*149e0*/  BSSY B0, `(.L_x_1444) ;  /* 0x0000004000007945 */ /* 0x000fe40003800000 */
[----:B------:R-:W-:-:S04]  /*149f0*/  SHF.L.U32 R0, R0, 0x1f, RZ ;  /* 0x0000001f00007819 */ /* 0x000fc800000006ff */
[----:B------:R-:W1:Y:S02]  /*14a00*/  SYNCS.PHASECHK.TRANS64.TRYWAIT P1, [R17+URZ+0x22870], R0 ;  /* 0x02287000110075a7 */ /* 0x000e64000802017f */
[----:B-1----:R-:W-:Y:S05]  /*14a10*/  @!P1 BRA `(.L_x_1445) ;  /* 0x0000003400649947 */ /* 0x002fea0003800000 */
.L_x_1536:
[----:B------:R-:W-:Y:S05]  /*14a20*/  BSYNC B0 ;  /* 0x0000000000007941 */ /* 0x000fea0003800000 */
.L_x_1444:
[----:B------:R-:W-:-:S05]  /*14a30*/  IMAD.U32 R2, RZ, RZ, UR43 ;  /* 0x0000002bff027e24 */ /* 0x000fca000f8e00ff */
[----:B------:R-:W-:-:S13]  /*14a40*/  ISETP.NE.AND P1, PT, R2, 0x3, PT ;  /* 0x000000030200780c */ /* 0x000fda0003f25270 */
[----:B------:R-:W-:Y:S05]  /*14a50*/  @!P1 BRA `(.L_x_1446) ;  /* 0x0000000000049947 */ /* 0x000fea0003800000 */
[----:B------:R-:W-:Y:S01]  /*14a60*/  BPT.TRAP 0x1 ;  /* 0x000000040000795c */ /* 0x000fe20000300000 */
.L_x_1446:
[----:B-1----:R-:W-:-:S04]  /*14a70*/  SHF.L.U32 R0, R25, 0x1f, RZ ;  /* 0x0000001f19007819 */ /* 0x002fc800000006ff */
[----:B------:R-:W1:Y:S02]  /*14a80*/  SYNCS.PHASECHK.TRANS64.TRYWAIT P1, [R17+URZ+0x22860], R0 ;  /* 0x02286000110075a7 */ /* 0x000e64000802017f */
[----:B-1----:R-:W-:Y:S05]  /*14a90*/  @!P1 BRA `(.L_x_1447) ;  /* 0x0000003400589947 */ /* 0x002fea0003800000 */
.L_x_1537:
[----:B0-----:R-:W2:Y:S04]  /*14aa0*/  LDL R3, [R1+0x8] ;  /* 0x0000080001037983 */ /* 0x001ea80000100800 */
[----:B------:R-:W3:Y:S01]  /*14ab0*/  LDL R12, [R1+0x4] ;  /* 0x00000400010c7983 */ /* 0x000ee20000100800 */
[----:B------:R-:W-:Y:S01]  /*14ac0*/  IMAD.SHL.U32 R2, R23, 0x4000, RZ ;  /* 0x0000400017027824 */ /* 0x000fe200078e00ff */
[----:B------:R-:W-:Y:S05]  /*14ad0*/  WARPSYNC.ALL ;  /* 0x0000000000007948 */ /* 0x000fea0003800000 */
[----:B------:R-:W-:-:S05]  /*14ae0*/  IMAD.U32 R20, RZ, RZ, UR43 ;  /* 0x0000002bff147e24 */ /* 0x000fca000f8e00ff */
[----:B------:R-:W-:Y:S02]  /*14af0*/  ISETP.NE.AND P1, PT, R20, 0x3, PT ;  /* 0x000000031400780c */ /* 0x000fe40003f25270 */
[----:B--2---:R-:W-:Y:S02]  /*14b00*/  LOP3.LUT R3, R2, R3, RZ, 0xfc, !PT ;  /* 0x0000000302037212 */ /* 0x004fe400078efcff */
[----:B---3--:R-:W-:-:S03]  /*14b10*/  IADD3 R2, R22, R2, R12 ;  /* 0x0000000216027210 */ /* 0x008fc60007ffe00c */
[----:B-1----:R-:W-:Y:S01]  /*14b20*/  IMAD.IADD R0, R22, 0x1, R3 ;  /* 0x0000000116007824 */ /* 0x002fe200078e0203 */
[----:B------:R-:W-:-:S03]  /*14b30*/  IADD3 R18, R29, 0x400, R2 ;  /* 0x000004001d127810 */ /* 0x000fc60007ffe002 */
[----:B------:R-:W-:Y:S01]  /*14b40*/  IMAD.IADD R3, R32, 0x1, R0 ;  /* 0x0000000120037824 */ /* 0x000fe200078e0200 */
[----:B------:R-:W0:Y:S02]  /*14b50*/  LDSM.16.MT88.4 R4, [R0+0x8400] ;  /* 0x008400000004783b */ /* 0x000e240000004200 */
        /* <DEDUP_REMOVED lines=10> */
[----:B------:R0:W-:Y:S04]  /*14c00*/  STSM.16.M88.4 [R2+0x2400], R8 ;  /* 0x0024000802007844 */ /* 0x0001e80000000200 */
[----:B------:R-:W1:Y:S01]  /*14c10*/  LDSM.16.MT88.4 R4, [R0+0x9400] ;  /* 0x009400000004783b */ /* 0x000e620000004200 */
[----:B0-----:R-:W-:Y:S02]  /*14c20*/  IADD3 R2, R32, 0x400, R2 ;  /* 0x0000040020027810 */ /* 0x001fe40007ffe002 */
[C-C-:B-1----:R-:W-:Y:S02]  /*14c30*/  PRMT R12, R4.reuse, 0x6420, R5.reuse ;  /* 0x00006420040c7816 */ /* 0x142fe40000000005 */
[----:B------:R-:W-:Y:S02]  /*14c40*/  PRMT R13, R4, 0x7531, R5 ;  /* 0x00007531040d7816 */ /* 0x000fe40000000005 */
[----:B------:R-:W-:-:S02]  /*14c50*/  PRMT R14, R6, 0x6420, R7 ;  /* 0x00006420060e7816 */ /* 0x000fc40000000007 */
[----:B------:R-:W-:Y:S02]  /*14c60*/  PRMT R15, R6, 0x7531, R7 ;  /* 0x00007531060f7816 */ /* 0x000fe40000000007 */
[----:B------:R-:W0:Y:S04]  /*14c70*/  LDSM.16.MT88.4 R4, [R3+0x9400] ;  /* 0x009400000304783b */ /* 0x000e280000004200 */
[----:B------:R-:W-:Y:S01]  /*14c80*/  STSM.16.M88.4 [R18], R12 ;  /* 0x0000000c12007844 */ /* 0x000fe20000000200 */
        /* <DEDUP_REMOVED lines=38> */
.L_x_1448:
[----:B0-----:R0:W-:Y:S01]  /*14ef0*/  SYNCS.ARRIVE.TRANS64.A1T0 RZ, [R17+URZ+0x22850], RZ ;  /* 0x022850ff11ff79a7 */ /* 0x0011e2000810003f */
[----:B------:R-:W-:Y:S06]  /*14f00*/  BAR.SYNC.DEFER_BLOCKING 0x2, 0x80 ;  /* 0x0082000000007b1d */ /* 0x000fec0000010000 */
[----:B------:R-:W-:Y:S05]  /*14f10*/  @!P0 BRA `(.L_x_1449) ;  /* 0x0000000000048947 */ /* 0x000fea0003800000 */
[----:B------:R-:W-:Y:S01]  /*14f20*/  BPT.TRAP 0x1 ;  /* 0x000000040000795c */ /* 0x000fe20000300000 */
.L_x_1449:
[----:B------:R-:W-:Y:S02]  /*14f30*/  VIADD R0, R17, 0x22880 ;  /* 0x0002288011007836 */ /* 0x000fe40000000000 */
[----:B------:R-:W-:-:S03]  /*14f40*/  VIADD R23, R23, 0x1 ;  /* 0x0000000117177836 */ /* 0x000fc60000000000 */
[----:B------:R-:W-:Y:S02]  /*14f50*/  PRMT R0, R35, 0x654, R0 ;  /* 0x0000065423007816 */ /* 0x000fe40000000000 */
[C---:B------:R-:W-:Y:S02]  /*14f60*/  ISETP.NE.AND P0, PT, R23.reuse, 0x2, PT ;  /* 0x000000021700780c */ /* 0x040fe40003f05270 */
[----:B------:R2:W-:Y:S02]  /*14f70*/  SYNCS.ARRIVE.TRANS64.RED.A1T0 RZ, [R0+URZ], RZ ;  /* 0x000000ff00ff79a7 */ /* 0x0005e4000810043f */
[----:B------:R-:W-:Y:S02]  /*14f80*/  SEL R23, R23, RZ, P0 ;  /* 0x000000ff17177207 */ /* 0x000fe40000000000 */
[----:B--2---:R-:W-:-:S04]  /*14f90*/  SEL R0, RZ, 0x1, P0 ;  /* 0x00000001ff007807 */ /* 0x004fc80000000000 */
[----:B------:R-:W-:-:S07]  /*14fa0*/  LOP3.LUT R25, R25, R0, RZ, 0x3c, !PT ;  /* 0x0000000019197212 */ /* 0x000fce00078e3cff */
.L_x_1390:
[----:B------:R-:W-:Y:S05]  /*14fb0*/  BSYNC B7 ;  /* 0x0000000000077941 */ /* 0x000fea0003800000 */
.L_x_1388:
[----:B------:R-:W2:Y:S02]  /*14fc0*/  LDL R0, [R1] ;  /* 0x0000000001007983 */ /* 0x000ea40000100800 */
[----:B--2---:R-:W-:-:S13]  /*14fd0*/  LOP3.LUT P0, RZ, R0, 0x100, RZ, 0xc0, !PT ;  /* 0x0000010000ff7812 */ /* 0x004fda000780c0ff */
[----:B------:R-:W-:Y:S05]  /*14fe0*/  @!P0 BRA `(.L_x_1450) ;  /* 0x0000000000208947 */ /* 0x000fea0003800000 */
[----:B------:R-:W2:Y:S08]  /*14ff0*/  S2UR UR4, SR_CgaCtaId ;  /* 0x00000000000479c3 */ /* 0x000eb00000008800 */
[----:B------:R-:W-:Y:S01]  /*15000*/  BAR.SYNC.DEFER_BLOCKING 0x5, 0x180 ;  /* 0x0146000000007b1d */ /* 0x000fe20000010000 */
[----:B------:R-:W-:Y:S01]  /*15010*/  MOV R22, 0x400 ;  /* 0x0000040000167802 */ /* 0x000fe20000000f00 */
[----:B--2---:R-:W-:-:S05]  /*15020*/  IMAD.U32 R35, RZ, RZ, UR4 ;  /* 0x00000004ff237e24 */ /* 0x004fca000f8e00ff */
[----:B------:R-:W-:-:S05]  /*15030*/  LEA R22, R35, R22, 0x18 ;  /* 0x0000001623167211 */ /* 0x000fca00078ec0ff */
[----:B0-----:R0:W2:Y:S01]  /*15040*/  LDS.128 R16, [R22+0x228d0] ;  /* 0x0228d00016107984 */ /* 0x0010a20000000c00 */
[----:B------:R-:W-:Y:S06]  /*15050*/  BAR.ARV 0x4, 0x180 ;  /* 0x0106000000007b1d */ /* 0x000fec0000002000 */
[----:B------:R-:W-:Y:S05]  /*15060*/  BRA `(.L_x_1451) ;  /* 0x0000000800947947 */ /* 0x000fea0003800000 */
.L_x_1450:
[----:B------:R-:W2:Y:S01]  /*15070*/  S2R R0, SR_TID.X ;  /* 0x0000000000007919 */ /* 0x000ea20000002100 */
[----:B------:R-:W-:Y:S01]  /*15080*/  ULDC UR4, c[0x0][0xc3c] ;  /* 0x00030f0000047ab9 */ /* 0x000fe20000000800 */
[----:B------:R-:W-:Y:S01]  /*15090*/  IMAD.MOV.U32 R4, RZ, RZ, RZ ;  /* 0x000000ffff047224 */ /* 0x000fe200078e00ff */
[----:B--2---:R-:W-:-:S04]  /*150a0*/  LOP3.LUT R7, R0, 0x1f, RZ, 0xc0, !PT ;  /* 0x0000001f00077812 */ /* 0x004fc800078ec0ff */
[----:B------:R-:W-:Y:S01]  /*150b0*/  ISETP.NE.AND P0, PT, R7, 0x1f, PT ;  /* 0x0000001f0700780c */ /* 0x000fe20003f05270 */
[----:B------:R-:W-:-:S05]  /*150c0*/  IMAD.IADD R5, R19, 0x1, R7 ;  /* 0x0000000113057824 */ /* 0x000fca00078e0207 */
[----:B------:R-:W-:Y:S01]  /*150d0*/  ISETP.GE.OR P1, PT, R5, UR4, !P0 ;  /* 0x0000000405007c0c */ /* 0x000fe2000c726670 */
[----:B-1----:R-:W-:Y:S01]  /*150e0*/  SHFL.IDX PT, R8, R16, 0x1, 0x1f ;  /* 0x00201f0010087f89 */ /* 0x002fe200000e0000 */
[----:B------:R-:W-:Y:S01]  /*150f0*/  ISETP.GE.U32.AND P2, PT, R7, 0x2, PT ;  /* 0x000000020700780c */ /* 0x000fe20003f46070 */
[----:B------:R-:W-:-:S10]  /*15100*/  ULDC UR4, c[0x0][0xc3c] ;  /* 0x00030f0000047ab9 */ /* 0x000fd40000000800 */
[----:B------:R-:W1:Y:S02]  /*15110*/  @!P1 LDC.64 R2, c[0x0][0xc80] ;  /* 0x00032000ff029b82 */ /* 0x000e640000000a00 */
[----:B-1----:R-:W-:-:S05]  /*15120*/  @!P1 IMAD.WIDE R2, R5, 0x4, R2 ;  /* 0x0000000405029825 */ /* 0x002fca00078e0202 */
[----:B------:R-:W2:Y:S01]  /*15130*/  @!P1 LDG.E R4, desc[UR44][R2.64] ;  /* 0x0000002c02049981 */ /* 0x000ea2000c1e1900 */
[C---:B------:R-:W-:Y:S02]  /*15140*/  ISETP.NE.AND P1, PT, R7.reuse, RZ, PT ;  /* 0x000000ff0700720c */ /* 0x040fe40003f25270 */
        /* <DEDUP_REMOVED lines=8> */
[----:B------:R-:W-:-:S05]  /*151d0*/  IMAD.IADD R0, R5, 0x1, R0 ;  /* 0x0000000105007824 */ /* 0x000fca00078e0200 */
[----:B------:R-:W1:Y:S02]  /*151e0*/  SHFL.UP PT, R6, R0, 0x4, RZ ;  /* 0x0480000000067989 */ /* 0x000e6400000e00ff */
[----:B-1----:R-:W-:-:S05]  /*151f0*/  SEL R3, R6, RZ, P3 ;  /* 0x000000ff06037207 */ /* 0x002fca0001800000 */
[----:B------:R-:W-:Y:S02]  /*15200*/  IMAD.IADD R3, R0, 0x1, R3 ;  /* 0x0000000100037824 */ /* 0x000fe400078e0203 */
[----:B------:R-:W1:Y:S03]  /*15210*/  LDC R0, c[0x0][0xc38] ;  /* 0x00030e00ff007b82 */ /* 0x000e660000000800 */
[----:B------:R-:W2:Y:S02]  /*15220*/  SHFL.UP PT, R2, R3, 0x8, RZ ;  /* 0x0500000003027989 */ /* 0x000ea400000e00ff */
[----:B--2---:R-:W-:-:S05]  /*15230*/  SEL R2, R2, RZ, P4 ;  /* 0x000000ff02027207 */ /* 0x004fca0002000000 */
[----:B------:R-:W-:-:S05]  /*15240*/  IMAD.IADD R2, R3, 0x1, R2 ;  /* 0x0000000103027824 */ /* 0x000fca00078e0202 */
[----:B------:R-:W2:Y:S02]  /*15250*/  SHFL.UP PT, R5, R2, 0x10, RZ ;  /* 0x0600000002057989 */ /* 0x000ea400000e00ff */
[----:B--2---:R-:W-:-:S05]  /*15260*/  SEL R5, R5, RZ, P5 ;  /* 0x000000ff05057207 */ /* 0x004fca0002800000 */
[----:B------:R-:W-:Y:S02]  /*15270*/  IMAD.IADD R6, R2, 0x1, R5 ;  /* 0x0000000102067824 */ /* 0x000fe400078e0205 */
[----:B------:R-:W-:Y:S04]  /*15280*/  SHFL.IDX PT, R5, R16, RZ, 0x1f ;  /* 0x00001fff10057589 */ /* 0x000fe800000e0000 */
[----:B------:R-:W1:Y:S02]  /*15290*/  SHFL.IDX PT, R7, R6, 0x1f, 0x1f ;  /* 0x03e01f0006077f89 */ /* 0x000e6400000e0000 */
[----:B-1----:R-:W-:-:S04]  /*152a0*/  IMAD R7, R7, R0, RZ ;  /* 0x0000000007077224 */ /* 0x002fc800078e02ff */
[----:B------:R-:W-:-:S05]  /*152b0*/  IMAD.IADD R8, R8, 0x1, R7 ;  /* 0x0000000108087824 */ /* 0x000fca00078e0207 */
[----:B------:R-:W-:-:S13]  /*152c0*/  ISETP.GT.AND P6, PT, R8, R5, PT ;  /* 0x000000050800720c */ /* 0x000fda0003fc4270 */
[----:B------:R-:W-:Y:S05]  /*152d0*/  @P6 BRA `(.L_x_1452) ;  /* 0x0000000000906947 */ /* 0x000fea0003800000 */
.L_x_1456:
[----:B------:R-:W-:-:S05]  /*152e0*/  VIADD R19, R19, 0x1f ;  /* 0x0000001f13137836 */ /* 0x000fca0000000000 */
[----:B------:R-:W-:-:S13]  /*152f0*/  ISETP.GE.AND P6, PT, R19, UR4, PT ;  /* 0x0000000413007c0c */ /* 0x000fda000bfc6270 */
[----:B------:R-:W-:Y:S05]  /*15300*/  @P6 BRA `(.L_x_1453) ;  /* 0x0000000400b86947 */ /* 0x000fea0003800000 */
[----:B------:R-:W1:Y:S01]  /*15310*/  S2R R0, SR_TID.X ;  /* 0x0000000000007919 */ /* 0x000e620000002100 */
[----:B------:R-:W-:Y:S01]  /*15320*/  BSSY B0, `(.L_x_1454) ;  /* 0x0000009000007945 */ /* 0x000fe20003800000 */
[----:B------:R-:W-:Y:S01]  /*15330*/  IMAD.MOV.U32 R4, RZ, RZ, RZ ;  /* 0x000000ffff047224 */ /* 0x000fe200078e00ff */
[----:B-1----:R-:W-:-:S05]  /*15340*/  LOP3.LUT R0, R0, 0x1f, RZ, 0xc0, !PT ;  /* 0x0000001f00007812 */ /* 0x002fca00078ec0ff */
[----:B------:R-:W-:-:S05]  /*15350*/  IMAD.IADD R7, R19, 0x1, R0 ;  /* 0x0000000113077824 */ /* 0x000fca00078e0200 */
[----:B------:R-:W-:-:S13]  /*15360*/  ISETP.GE.OR P6, PT, R7, UR4, !P0 ;  /* 0x0000000407007c0c */ /* 0x000fda000c7c6670 */
[----:B------:R-:W-:Y:S05]  /*15370*/  @P6 BRA `(.L_x_1455) ;  /* 0x00000000000c6947 */ /* 0x000fea0003800000 */
[----:B------:R-:W1:Y:S02]  /*15380*/  LDC.64 R2, c[0x0][0xc80] ;  /* 0x00032000ff027b82 */ /* 0x000e640000000a00 */
[----:B-1----:R-:W-:-:S05]  /*15390*/  IMAD.WIDE R2, R7, 0x4, R2 ;  /* 0x0000000407027825 */ /* 0x002fca00078e0202 */
[----:B------:R1:W5:Y:S02]  /*153a0*/  LDG.E R4, desc[UR44][R2.64] ;  /* 0x0000002c02047981 */ /* 0x000364000c1e1900 */
.L_x_1455:
[----:B------:R-:W-:Y:S05]  /*153b0*/  BSYNC B0 ;  /* 0x0000000000007941 */ /* 0x000fea0003800000 */
.L_x_1454:
[----:B-----5:R-:W1:Y:S02]  /*153c0*/  SHFL.UP PT, R0, R4, 0x1, RZ ;  /* 0x0420000004007989 */ /* 0x020e6400000e00ff */
        /* <DEDUP_REMOVED lines=20> */
[----:B------:R-:W-:-:S07]  /*15510*/  IMAD.MOV.U32 R7, RZ, RZ, R3 ;  /* 0x000000ffff077224 */ /* 0x000fce00078e0003 */
.L_x_1452:
[----:B------:R-:W-:-:S04]  /*15520*/  IMAD.IADD R7, R8, 0x1, -R7 ;  /* 0x0000000108077824 */ /* 0x000fc800078e0a07 */
[----:B------:R-:W-:-:S05]  /*15530*/  IMAD R2, R6, R0, R7 ;  /* 0x0000000006027224 */ /* 0x000fca00078e0207 */
[----:B------:R-:W-:Y:S02]  /*15540*/  ISETP.GT.AND P0, PT, R2, R5, PT ;  /* 0x000000050200720c */ /* 0x000fe40003f04270 */
[----:B------:R-:W1:Y:S11]  /*15550*/  LDC.64 R2, c[0x0][0xc90] ;  /* 0x00032400ff027b82 */ /* 0x000e760000000a00 */
[----:B------:R-:W-:-:S04]  /*15560*/  VOTE.ANY R9, PT, !P0 ;  /* 0x0000000000097806 */ /* 0x000fc800040e0100 */
[----:B------:R-:W2:Y:S02]  /*15570*/  POPC R8, R9 ;  /* 0x0000000900087309 */ /* 0x000ea40000000000 */
[----:B--2---:R-:W-:-:S04]  /*15580*/  IMAD.IADD R19, R8, 0x1, R19 ;  /* 0x0000000108137824 */ /* 0x004fc800078e0213 */
[----:B-1----:R-:W-:-:S05]  /*15590*/  IMAD.WIDE R2, R19, 0x4, R2 ;  /* 0x0000000413027825 */ /* 0x002fca00078e0202 */
[----:B------:R1:W5:Y:S01]  /*155a0*/  LDG.E R11, desc[UR44][R2.64] ;  /* 0x0000002c020b7981 */ /* 0x000362000c1e1900 */
[----:B------:R-:W-:Y:S01]  /*155b0*/  ISETP.NE.AND P0, PT, R9, RZ, PT ;  /* 0x000000ff0900720c */ /* 0x000fe20003f05270 */
[----:B------:R-:W-:Y:S02]  /*155c0*/  IMAD.MOV.U32 R16, RZ, RZ, RZ ;  /* 0x000000ffff107224 */ /* 0x000fe400078e00ff */
[----:B------:R1:W2:Y:S10]  /*155d0*/  SHFL.IDX PT, R4, R4, R8, 0x1f ;  /* 0x00001f0804047589 */ /* 0x0002b400000e0000 */
[----:B-1----:R-:W-:Y:S05]  /*155e0*/  @!P0 BRA `(.L_x_1457) ;  /* 0x0000000000088947 */ /* 0x002fea0003800000 */
[----:B------:R-:W-:-:S05]  /*155f0*/  VIADD R3, R8, 0xffffffff ;  /* 0xffffffff08037836 */ /* 0x000fca0000000000 */
[----:B------:R1:W3:Y:S02]  /*15600*/  SHFL.IDX PT, R16, R6, R3, 0x1f ;  /* 0x00001f0306107589 */ /* 0x0002e400000e0000 */
.L_x_1457:
[----:B-12--5:R-:W-:Y:S02]  /*15610*/  IMAD R6, R4, R11, RZ ;  /* 0x0000000b04067224 */ /* 0x026fe400078e02ff */
[----:B---3--:R-:W-:Y:S02]  /*15620*/  IMAD R16, R16, R0, R7 ;  /* 0x0000000010107224 */ /* 0x008fe400078e0207 */
[----:B------:R-:W-:Y:S01]  /*15630*/  IMAD.MOV.U32 R2, RZ, RZ, RZ ;  /* 0x000000ffff027224 */ /* 0x000fe200078e00ff */
[----:B------:R-:W-:Y:S01]  /*15640*/  IABS R8, R6 ;  /* 0x0000000600087213 */ /* 0x000fe20000000000 */
[----:B------:R-:W-:-:S03]  /*15650*/  IMAD.IADD R5, R5, 0x1, -R16 ;  /* 0x0000000105057824 */ /* 0x000fc600078e0a10 */
[----:B------:R-:W1:Y:S08]  /*15660*/  I2F.RP R9, R8 ;  /* 0x0000000800097306 */ /* 0x000e700000209400 */
[----:B-1----:R-:W1:Y:S02]  /*15670*/  MUFU.RCP R9, R9 ;  /* 0x0000000900097308 */ /* 0x002e640000001000 */
[----:B-1----:R-:W-:-:S06]  /*15680*/  VIADD R3, R9, 0xffffffe ;  /* 0x0ffffffe09037836 */ /* 0x002fcc0000000000 */
[----:B------:R-:W1:Y:S02]  /*15690*/  F2I.FTZ.U32.TRUNC.NTZ R3, R3 ;  /* 0x0000000300037305 */ /* 0x000e64000021f000 */
[----:B-1----:R-:W-:-:S04]  /*156a0*/  IMAD.MOV R13, RZ, RZ, -R3 ;  /* 0x000000ffff0d7224 */ /* 0x002fc800078e0a03 */
        /* <DEDUP_REMOVED lines=23> */
[-C--:B------:R-:W-:Y:S02]  /*15820*/  IABS R8, R0.reuse ;  /* 0x0000000000087213 */ /* 0x080fe40000000000 */
[----:B------:R-:W-:Y:S02]  /*15830*/  IABS R6, R0 ;  /* 0x0000000000067213 */ /* 0x000fe40000000000 */
[----:B------:R-:W1:Y:S08]  /*15840*/  I2F.RP R9, R8 ;  /* 0x0000000800097306 */ /* 0x000e700000209400 */
[----:B-1----:R-:W1:Y:S02]  /*15850*/  MUFU.RCP R9, R9 ;  /* 0x0000000900097308 */ /* 0x002e640000001000 */
[----:B-1----:R-:W-:Y:S01]  /*15860*/  VIADD R3, R9, 0xffffffe ;  /* 0x0ffffffe09037836 */ /* 0x002fe20000000000 */
[----:B------:R-:W-:-:S05]  /*15870*/  IABS R9, R5 ;  /* 0x0000000500097213 */ /* 0x000fca0000000000 */
[----:B------:R-:W1:Y:S02]  /*15880*/  F2I.FTZ.U32.TRUNC.NTZ R3, R3 ;  /* 0x0000000300037305 */ /* 0x000e64000021f000 */
[----:B-1----:R-:W-:-:S04]  /*15890*/  IMAD.MOV R11, RZ, RZ, -R3 ;  /* 0x000000ffff0b7224 */ /* 0x002fc800078e0a03 */
        /* <DEDUP_REMOVED lines=10> */
[C---:B------:R-:W-:Y:S01]  /*15940*/  LOP3.LUT R3, R5.reuse, R0, RZ, 0x3c, !PT ;  /* 0x0000000005037212 */ /* 0x040fe200078e3cff */
[----:B------:R-:W-:-:S03]  /*15950*/  IMAD.IADD R5, R5, 0x1, R7 ;  /* 0x0000000105057824 */ /* 0x000fc600078e0207 */
[----:B------:R-:W-:-:S07]  /*15960*/  ISETP.GE.AND P2, PT, R3, RZ, PT ;  /* 0x000000ff0300720c */ /* 0x000fce0003f46270 */
[----:B------:R-:W-:-:S06]  /*15970*/  @P0 VIADD R2, R2, 0x1 ;  /* 0x0000000102020836 */ /* 0x000fcc0000000000 */
[----:B------:R-:W-:Y:S01]  /*15980*/  @!P2 IMAD.MOV R2, RZ, RZ, -R2 ;  /* 0x000000ffff02a224 */ /* 0x000fe200078e0a02 */
[----:B------:R-:W-:Y:S01]  /*15990*/  @!P1 LOP3.LUT R2, RZ, R0, RZ, 0x33, !PT ;  /* 0x00000000ff029212 */ /* 0x000fe200078e33ff */
[----:B------:R-:W-:-:S03]  /*159a0*/  IMAD.MOV R0, RZ, RZ, -R0 ;  /* 0x000000ffff007224 */ /* 0x000fc600078e0a00 */
[----:B0-----:R-:W-:Y:S01]  /*159b0*/  LOP3.LUT R17, RZ, R2, RZ, 0x33, !PT ;  /* 0x00000002ff117212 */ /* 0x001fe200078e33ff */
[----:B------:R-:W-:-:S04]  /*159c0*/  IMAD R18, R2, R0, R5 ;  /* 0x0000000002127224 */ /* 0x000fc800078e0205 */
[----:B------:R-:W-:Y:S01]  /*159d0*/  IMAD.IADD R17, R4, 0x1, R17 ;  /* 0x0000000104117824 */ /* 0x000fe200078e0211 */
[----:B------:R-:W-:Y:S06]  /*159e0*/  BRA `(.L_x_1458) ;  /* 0x0000000000107947 */ /* 0x000fec0003800000 */
.L_x_1453:
[----:B------:R-:W1:Y:S01]  /*159f0*/  LDC R19, c[0x0][0xc3c] ;  /* 0x00030f00ff137b82 */ /* 0x000e620000000800 */
[----:B------:R-:W-:Y:S02]  /*15a00*/  IMAD.MOV.U32 R16, RZ, RZ, R5 ;  /* 0x000000ffff107224 */ /* 0x000fe400078e0005 */
[----:B0-----:R-:W-:Y:S02]  /*15a10*/  IMAD.MOV.U32 R17, RZ, RZ, RZ ;  /* 0x000000ffff117224 */ /* 0x001fe400078e00ff */
[----:B------:R-:W-:-:S07]  /*15a20*/  IMAD.MOV.U32 R18, RZ, RZ, RZ ;  /* 0x000000ffff127224 */ /* 0x000fce00078e00ff */
.L_x_1458:
[----:B------:R-:W0:Y:S01]  /*15a30*/  S2R R0, SR_TID.X ;  /* 0x0000000000007919 */ /* 0x000e220000002100 */
[----:B------:R-:W-:Y:S01]  /*15a40*/  BAR.SYNC.DEFER_BLOCKING 0x4, 0x180 ;  /* 0x0106000000007b1d */ /* 0x000fe20000010000 */
[----:B0-----:R-:W-:-:S04]  /*15a50*/  LOP3.LUT R0, R0, 0x1f, RZ, 0xc0, !PT ;  /* 0x0000001f00007812 */ /* 0x001fc800078ec0ff */
[----:B------:R-:W-:-:S13]  /*15a60*/  ISETP.NE.AND P0, PT, R0, RZ, PT ;  /* 0x000000ff0000720c */ /* 0x000fda0003f05270 */
[----:B------:R-:W0:Y:S01]  /*15a70*/  @!P0 S2R R35, SR_CgaCtaId ;  /* 0x0000000000238919 */ /* 0x000e220000008800 */
[----:B------:R-:W-:-:S04]  /*15a80*/  @!P0 MOV R0, 0x400 ;  /* 0x0000040000008802 */ /* 0x000fc80000000f00 */
[----:B0-----:R-:W-:-:S05]  /*15a90*/  @!P0 LEA R22, R35, R0, 0x18 ;  /* 0x0000000023168211 */ /* 0x001fca00078ec0ff */
[----:B-1----:R3:W-:Y:S01]  /*15aa0*/  @!P0 STS.128 [R22+0x228d0], R16 ;  /* 0x0228d01016008388 */ /* 0x0027e20000000c00 */
[----:B------:R-:W-:Y:S06]  /*15ab0*/  BAR.ARV 0x5, 0x180 ;  /* 0x0146000000007b1d */ /* 0x000fec0000002000 */
.L_x_1451:
[----:B------:R-:W-:Y:S02]  /*15ac0*/  ULDC UR4, c[0x0][0xc3c] ;  /* 0x00030f0000047ab9 */ /* 0x000fe40000000800 */
[----:B--2---:R-:W-:-:S13]  /*15ad0*/  ISETP.GE.AND P0, PT, R19, UR4, PT ;  /* 0x0000000413007c0c */ /* 0x004fda000bf06270 */
[----:B------:R-:W-:Y:S05]  /*15ae0*/  @!P0 BRA `(.L_x_1459) ;  /* 0xffffffb000588947 */ /* 0x000fea000383ffff */
.L_x_1378:
[----:B--2---:R-:W2:Y:S01]  /*15af0*/  LDL.LU R0, [R1+0x18] ;  /* 0x0000180001007983 */ /* 0x004ea20000300800 */
[----:B------:R-:W-:Y:S01]  /*15b00*/  BSSY B0, `(.L_x_1460) ;  /* 0x000000b000007945 */ /* 0x000fe20003800000 */
[----:B------:R-:W4:Y:S01]  /*15b10*/  S2R R5, SR_CgaCtaId ;  /* 0x0000000000057919 */ /* 0x000f220000008800 */
[----:B--2---:R-:W-:-:S05]  /*15b20*/  VIADD R0, R0, 0x1 ;  /* 0x0000000100007836 */ /* 0x004fca0000000000 */
[----:B01----:R-:W-:-:S04]  /*15b30*/  LEA.HI R2, R0, R0, RZ, 0x1 ;  /* 0x0000000000027211 */ /* 0x003fc800078f08ff */
[----:B------:R-:W-:Y:S02]  /*15b40*/  LOP3.LUT R3, R2, 0xfffffffe, RZ, 0xc0, !PT ;  /* 0xfffffffe02037812 */ /* 0x000fe400078ec0ff */
[----:B------:R-:W-:-:S03]  /*15b50*/  MOV R2, 0x400 ;  /* 0x0000040000027802 */ /* 0x000fc60000000f00 */
[----:B------:R-:W-:Y:S01]  /*15b60*/  IMAD.IADD R0, R0, 0x1, -R3 ;  /* 0x0000000100007824 */ /* 0x000fe200078e0a03 */
[----:B----4-:R-:W-:-:S04]  /*15b70*/  LEA R5, R5, R2, 0x18 ;  /* 0x0000000205057211 */ /* 0x010fc800078ec0ff */
[----:B------:R-:W-:-:S04]  /*15b80*/  SHF.L.U32 R0, R0, 0x1f, RZ ;  /* 0x0000001f00007819 */ /* 0x000fc800000006ff */
[----:B------:R-:W0:Y:S02]  /*15b90*/  SYNCS.PHASECHK.TRANS64.TRYWAIT P0, [R5+URZ+0x22820], R0 ;  /* 0x02282000050075a7 */ /* 0x000e24000800017f */
[----:B0-----:R-:W-:Y:S05]  /*15ba0*/  @!P0 BRA `(.L_x_1461) ;  /* 0x0000002400288947 */ /* 0x001fea0003800000 */
.L_x_1538:
[----:B------:R-:W-:Y:S05]  /*15bb0*/  BSYNC B0 ;  /* 0x0000000000007941 */ /* 0x000fea0003800000 */
.L_x_1460:
[----:B------:R-:W-:-:S03]  /*15bc0*/  UMOV UR4, 0xffffffff ;  /* 0xffffffff00047882 */ /* 0x000fc60000000000 */
[----:B------:R-:W-:Y:S05]  /*15bd0*/  BRA.DIV UR4, `(.L_x_1462) ;  /* 0x0000002604307947 */ /* 0x000fea000b800000 */
[----:B0-----:R-:W0:Y:S02]  /*15be0*/  S2R R0, SR_TID.X ;  /* 0x0000000000007919 */ /* 0x001e240000002100 */
[----:B0-----:R-:W-:-:S04]  /*15bf0*/  SHF.R.U32.HI R0, RZ, 0x5, R0 ;  /* 0x00000005ff007819 */ /* 0x001fc80000011600 */
[----:B------:R-:W-:-:S05]  /*15c00*/  LOP3.LUT R0, R0, 0x3, RZ, 0xc0, !PT ;  /* 0x0000000300007812 */ /* 0x000fca00078ec0ff */
[----:B------:R0:W1:Y:S02]  /*15c10*/  SHFL.IDX PT, R14, R0, RZ, 0x1f ;  /* 0x00001fff000e7589 */ /* 0x00006400000e0000 */
.L_x_1541:
[----:B-1----:R-:W-:Y:S01]  /*15c20*/  ISETP.NE.AND P0, PT, R14, RZ, PT ;  /* 0x000000ff0e00720c */ /* 0x002fe20003f05270 */
[----:B------:R-:W-:-:S12]  /*15c30*/  BSSY B0, `(.L_x_1463) ;  /* 0x000002c000007945 */ /* 0x000fd80003800000 */
[----:B------:R-:W-:Y:S05]  /*15c40*/  @P0 BRA `(.L_x_1464) ;  /* 0x0000000000a80947 */ /* 0x000fea0003800000 */
[----:B------:R-:W-:-:S03]  /*15c50*/  UMOV UR4, 0xffffffff ;  /* 0xffffffff00047882 */ /* 0x000fc60000000000 */
[----:B------:R-:W-:Y:S05]  /*15c60*/  BRA.DIV UR4, `(.L_x_1465) ;  /* 0x0000002604407947 */ /* 0x000fea000b800000 */
[----:B------:R-:W-:-:S13]  /*15c70*/  ELECT P6, URZ, PT ;  /* 0x00000000003f782f */ /* 0x000fda00038c0000 */
.L_x_1544:
[----:B------:R-:W-:Y:S05]  /*15c80*/  @!P6 BRA `(.L_x_1464) ;  /* 0x000000000098e947 */ /* 0x000fea0003800000 */
[----:B------:R-:W-:-:S06]  /*15c90*/  ULOP3.LUT UR4, UR42, 0x2, URZ, 0xfc, !UPT ;  /* 0x000000022a047892 */ /* 0x000fcc000f8efc3f */
[----:B0-----:R-:W-:-:S05]  /*15ca0*/  IMAD.U32 R0, RZ, RZ, UR4 ;  /* 0x00000004ff007e24 */ /* 0x001fca000f8e00ff */
[----:B------:R-:W-:-:S13]  /*15cb0*/  ISETP.NE.AND P0, PT, R0, 0x3, PT ;  /* 0x000000030000780c */ /* 0x000fda0003f05270 */
[----:B------:R-:W-:Y:S05]  /*15cc0*/  @!P0 BRA `(.L_x_1466) ;  /* 0x0000000000048947 */ /* 0x000fea0003800000 */
[----:B------:R-:W-:Y:S01]  /*15cd0*/  BPT.TRAP 0x1 ;  /* 0x000000040000795c */ /* 0x000fe20000300000 */
.L_x_1466:
[----:B------:R-:W-:Y:S01]  /*15ce0*/  IMAD R3, R23, 0x8, R5 ;  /* 0x0000000817037824 */ /* 0x000fe200078e0205 */
[----:B------:R-:W-:Y:S01]  /*15cf0*/  SHF.L.U32 R2, R25, 0x1f, RZ ;  /* 0x0000001f19027819 */ /* 0x000fe200000006ff */
[----:B------:R-:W-:-:S03]  /*15d00*/  VIADD R23, R23, 0x1 ;  /* 0x0000000117177836 */ /* 0x000fc60000000000 */
[----:B------:R-:W0:Y:S02]  /*15d10*/  SYNCS.PHASECHK.TRANS64.TRYWAIT P1, [R3+URZ+0x22840], R2 ;  /* 0x02284002030075a7 */ /* 0x000e24000802017f */
[----:B------:R-:W-:-:S04]  /*15d20*/  ISETP.NE.AND P2, PT, R23, 0x2, PT ;  /* 0x000000021700780c */ /* 0x000fc80003f45270 */
[----:B------:R-:W-:Y:S01]  /*15d30*/  SEL R0, RZ, 0x1, P2 ;  /* 0x00000001ff007807 */ /* 0x000fe20001000000 */
[----:B0-----:R-:W-:Y:S08]  /*15d40*/  @!P1 BRA `(.L_x_1467) ;  /* 0x0000002400289947 */ /* 0x001ff00003800000 */
.L_x_1545:
[----:B------:R-:W-:Y:S02]  /*15d50*/  SEL R23, R23, RZ, P2 ;  /* 0x000000ff17177207 */ /* 0x000fe40001000000 */
[----:B------:R-:W-:Y:S01]  /*15d60*/  LOP3.LUT R0, R25, R0, RZ, 0x3c, !PT ;  /* 0x0000000019007212 */ /* 0x000fe200078e3cff */
[----:B------:R-:W-:Y:S06]  /*15d70*/  @!P0 BRA `(.L_x_1468) ;  /* 0x0000000000048947 */ /* 0x000fec0003800000 */
[----:B------:R-:W-:Y:S01]  /*15d80*/  BPT.TRAP 0x1 ;  /* 0x000000040000795c */ /* 0x000fe20000300000 */
.L_x_1468:
[----:B------:R-:W-:Y:S01]  /*15d90*/  IMAD R23, R23, 0x8, R5 ;  /* 0x0000000817177824 */ /* 0x000fe200078e0205 */
[----:B------:R-:W-:-:S04]  /*15da0*/  SHF.L.U32 R0, R0, 0x1f, RZ ;  /* 0x0000001f00007819 */ /* 0x000fc800000006ff */
[----:B------:R-:W1:Y:S02]  /*15db0*/  SYNCS.PHASECHK.TRANS64.TRYWAIT P1, [R23+URZ+0x22840], R0 ;  /* 0x02284000170075a7 */ /* 0x000e64000802017f */
[----:B-1----:R-:W-:Y:S05]  /*15dc0*/  @!P1 BRA `(.L_x_1469) ;  /* 0x00000024001c9947 */ /* 0x002fea0003800000 */
.L_x_1546:
[----:B------:R-:W-:Y:S05]  /*15dd0*/  @!P0 BRA `(.L_x_1470) ;  /* 0x0000000000048947 */ /* 0x000fea0003800000 */
[----:B------:R-:W-:Y:S01]  /*15de0*/  BPT.TRAP 0x1 ;  /* 0x000000040000795c */ /* 0x000fe20000300000 */
.L_x_1470:
[----:B------:R-:W2:Y:S02]  /*15df0*/  SYNCS.PHASECHK.TRANS64.TRYWAIT P1, [R3+URZ+0x22860], R2 ;  /* 0x02286002030075a7 */ /* 0x000ea4000802017f */
[----:B--2---:R-:W-:Y:S05]  /*15e00*/  @!P1 BRA `(.L_x_1471) ;  /* 0x0000002400209947 */ /* 0x004fea0003800000 */
.L_x_1547:
[----:B------:R-:W-:Y:S05]  /*15e10*/  @!P0 BRA `(.L_x_1472) ;  /* 0x0000000000048947 */ /* 0x000fea0003800000 */
[----:B------:R-:W-:Y:S01]  /*15e20*/  BPT.TRAP 0x1 ;  /* 0x000000040000795c */ /* 0x000fe20000300000 */
.L_x_1472:
[----:B------:R-:W4:Y:S02]  /*15e30*/  SYNCS.PHASECHK.TRANS64.TRYWAIT P1, [R23+URZ+0x22860], R0 ;  /* 0x02286000170075a7 */ /* 0x000f24000802017f */
[----:B----4-:R-:W-:Y:S05]  /*15e40*/  @!P1 BRA `(.L_x_1473) ;  /* 0x0000002400249947 */ /* 0x010fea0003800000 */
.L_x_1548:
[----:B------:R-:W-:Y:S05]  /*15e50*/  @!P0 BRA `(.L_x_1474) ;  /* 0x0000000000048947 */ /* 0x000fea0003800000 */
[----:B------:R-:W-:Y:S01]  /*15e60*/  BPT.TRAP 0x1 ;  /* 0x000000040000795c */ /* 0x000fe20000300000 */
.L_x_1474:
[----:B------:R-:W5:Y:S02]  /*15e70*/  SYNCS.PHASECHK.TRANS64.TRYWAIT P1, [R3+URZ+0x22880], R2 ;  /* 0x02288002030075a7 */ /* 0x000f64000802017f */
[----:B-----5:R-:W-:Y:S05]  /*15e80*/  @!P1 BRA `(.L_x_1475) ;  /* 0x0000002400289947 */ /* 0x020fea0003800000 */
.L_x_1549:
[----:B------:R-:W-:Y:S05]  /*15e90*/  @!P0 BRA `(.L_x_1476) ;  /* 0x0000000000048947 */ /* 0x000fea0003800000 */
[----:B------:R-:W-:Y:S01]  /*15ea0*/  BPT.TRAP 0x1 ;  /* 0x000000040000795c */ /* 0x000fe20000300000 */
.L_x_1476:
[----:B------:R0:W0:Y:S02]  /*15eb0*/  SYNCS.PHASECHK.TRANS64.TRYWAIT P0, [R23+URZ+0x22880], R0 ;  /* 0x02288000170075a7 */ /* 0x000024000800017f */
[----:B0-----:R-:W-:Y:S05]  /*15ec0*/  @!P0 NANOSLEEP.SYNCS 0x989680 ;  /* 0x009896800000895d */ /* 0x001fea0003900000 */
[----:B------:R-:W0:Y:S02]  /*15ed0*/  @!P0 SYNCS.PHASECHK.TRANS64 P0, [R23+URZ+0x22880], R0 ;  /* 0x02288000170085a7 */ /* 0x000e24000800007f */
[----:B0-----:R-:W-:Y:S05]  /*15ee0*/  @!P0 BRA `(.L_x_1476) ;  /* 0xfffffffc00f08947 */ /* 0x001fea000383ffff */
.L_x_1464:
[----:B------:R-:W-:Y:S05]  /*15ef0*/  BSYNC B0 ;  /* 0x0000000000007941 */ /* 0x000fea0003800000 */
.L_x_1463:
[----:B------:R-:W-:Y:S05]  /*15f00*/  EXIT ;  /* 0x000000000000794d */ /* 0x000fea0003800000 */
.L_x_1273:
[----:B0-----:R-:W-:-:S04]  /*15f10*/  IMAD.U32 R3, RZ, RZ, UR38 ;  /* 0x00000026ff037e24 */ /* 0x001fc8000f8e00ff */
[----:B------:R0:W1:Y:S03]  /*15f20*/  SYNCS.PHASECHK.TRANS64.TRYWAIT P1, [R3+URZ+0x22800], R0 ;  /* 0x02280000030075a7 */ /* 0x000066000802017f */
[----:B-1----:R-:W-:Y:S05]  /*15f30*/  @!P1 NANOSLEEP.SYNCS 0x989680 ;  /* 0x009896800000995d */ /* 0x002fea0003900000 */
[----:B------:R-:W1:Y:S02]  /*15f40*/  @!P1 SYNCS.PHASECHK.TRANS64 P1, [R3+URZ+0x22800], R0 ;  /* 0x02280000030095a7 */ /* 0x000e64000802007f */
[----:B-1----:R-:W-:Y:S05]  /*15f50*/  @!P1 BRA `(.L_x_1273) ;  /* 0xfffffffc00ec9947 */ /* 0x002fea000383ffff */
[----:B------:R-:W-:Y:S05]  /*15f60*/  BRA `(.L_x_1477) ;  /* 0xfffffebc00387947 */ /* 0x000fea000383ffff */
.L_x_1277:
[----:B-1----:R1:W2:Y:S02]  /*15f70*/  SYNCS.PHASECHK.TRANS64.TRYWAIT P1, [R3+URZ+0x22830], R0 ;  /* 0x02283000030075a7 */ /* 0x0022a4000802017f */
[----:B--2---:R-:W-:Y:S05]  /*15f80*/  @!P1 NANOSLEEP.SYNCS 0x989680 ;  /* 0x009896800000995d */ /* 0x004fea0003900000 */
[----:B------:R-:W2:Y:S02]  /*15f90*/  @!P1 SYNCS.PHASECHK.TRANS64 P1, [R3+URZ+0x22830], R0 ;  /* 0x02283000030095a7 */ /* 0x000ea4000802007f */
[----:B--2---:R-:W-:Y:S05]  /*15fa0*/  @!P1 BRA `(.L_x_1277) ;  /* 0xfffffffc00f09947 */ /* 0x004fea000383ffff */
[----:B------:R-:W-:Y:S05]  /*15fb0*/  BRA `(.L_x_1276) ;  /* 0xfffffebc00547947 */ /* 0x000fea000383ffff */
.L_x_1294:
[----:B-1----:R-:W-:-:S04]  /*15fc0*/  IMAD.U32 R5, RZ, RZ, UR4 ;  /* 0x00000004ff057e24 */ /* 0x002fc8000f8e00ff */
[----:B------:R1:W2:Y:S03]  /*15fd0*/  SYNCS.PHASECHK.TRANS64.TRYWAIT P1, [R5+URZ+0x22830], R4 ;  /* 0x02283004050075a7 */ /* 0x0002a6000802017f */
[----:B--2---:R-:W-:Y:S05]  /*15fe0*/  @!P1 NANOSLEEP.SYNCS 0x989680 ;  /* 0x009896800000995d */ /* 0x004fea0003900000 */
[----:B------:R-:W2:Y:S02]  /*15ff0*/  @!P1 SYNCS.PHASECHK.TRANS64 P1, [R5+URZ+0x22830], R4 ;  /* 0x02283004050095a7 */ /* 0x000ea4000802007f */
[----:B--2---:R-:W-:Y:S05]  /*16000*/  @!P1 BRA `(.L_x_1294) ;  /* 0xfffffffc00ec9947 */ /* 0x004fea000383ffff */
[----:B------:R-:W-:Y:S05]  /*16010*/  BRA `(.L_x_1291) ;  /* 0xfffffeec00c07947 */ /* 0x000fea000383ffff */
.L_x_1298:
[----:B-1----:R-:W-:-:S04]  /*16020*/  IMAD.U32 R5, RZ, RZ, UR4 ;  /* 0x00000004ff057e24 */ /* 0x002fc8000f8e00ff */
[----:B------:R1:W2:Y:S03]  /*16030*/  SYNCS.PHASECHK.TRANS64.TRYWAIT P1, [R5+URZ+0x22850], R4 ;  /* 0x02285004050075a7 */ /* 0x0002a6000802017f */
[----:B--2---:R-:W-:Y:S05]  /*16040*/  @!P1 NANOSLEEP.SYNCS 0x989680 ;  /* 0x009896800000995d */ /* 0x004fea0003900000 */
[----:B------:R-:W2:Y:S02]  /*16050*/  @!P1 SYNCS.PHASECHK.TRANS64 P1, [R5+URZ+0x22850], R4 ;  /* 0x02285004050095a7 */ /* 0x000ea4000802007f */
[----:B--2---:R-:W-:Y:S05]  /*16060*/  @!P1 BRA `(.L_x_1298) ;  /* 0xfffffffc00ec9947 */ /* 0x004fea000383ffff */
[----:B------:R-:W-:Y:S05]  /*16070*/  BRA `(.L_x_1295) ;  /* 0xfffffef000807947 */ /* 0x000fea000383ffff */
.L_x_1317:
[----:B-1----:R-:W-:-:S04]  /*16080*/  IMAD.U32 R5, RZ, RZ, UR6 ;  /* 0x00000006ff057e24 */ /* 0x002fc8000f8e00ff */
[----:B------:R1:W2:Y:S03]  /*16090*/  SYNCS.PHASECHK.TRANS64.TRYWAIT P1, [R5+URZ+0x22830], R4 ;  /* 0x02283004050075a7 */ /* 0x0002a6000802017f */
[----:B--2---:R-:W-:Y:S05]  /*160a0*/  @!P1 NANOSLEEP.SYNCS 0x989680 ;  /* 0x009896800000995d */ /* 0x004fea0003900000 */
[----:B------:R-:W2:Y:S02]  /*160b0*/  @!P1 SYNCS.PHASECHK.TRANS64 P1, [R5+URZ+0x22830], R4 ;  /* 0x02283004050095a7 */ /* 0x000ea4000802007f */
[----:B--2---:R-:W-:Y:S05]  /*160c0*/  @!P1 BRA `(.L_x_1317) ;  /* 0xfffffffc00ec9947 */ /* 0x004fea000383ffff */
[----:B------:R-:W-:Y:S05]  /*160d0*/  BRA `(.L_x_1314) ;  /* 0xffffff2000047947 */ /* 0x000fea000383ffff */
.L_x_1321:
[----:B-1----:R-:W-:-:S04]  /*160e0*/  IMAD.U32 R5, RZ, RZ, UR6 ;  /* 0x00000006ff057e24 */ /* 0x002fc8000f8e00ff */
[----:B------:R1:W2:Y:S03]  /*160f0*/  SYNCS.PHASECHK.TRANS64.TRYWAIT P1, [R5+URZ+0x22850], R4 ;  /* 0x02285004050075a7 */ /* 0x0002a6000802017f */
[----:B--2---:R-:W-:Y:S05]  /*16100*/  @!P1 NANOSLEEP.SYNCS 0x989680 ;  /* 0x009896800000995d */ /* 0x004fea0003900000 */
[----:B------:R-:W2:Y:S02]  /*16110*/  @!P1 SYNCS.PHASECHK.TRANS64 P1, [R5+URZ+0x22850], R4 ;  /* 0x02285004050095a7 */ /* 0x000ea4000802007f */
[----:B--2---:R-:W-:Y:S05]  /*16120*/  @!P1 BRA `(.L_x_1321) ;  /* 0xfffffffc00ec9947 */ /* 0x004fea000383ffff */
[----:B------:R-:W-:Y:S05]  /*16130*/  BRA `(.L_x_1318) ;  /* 0xffffff2000b07947 */ /* 0x000fea000383ffff */
.L_x_1329:
[----:B-1----:R-:W-:-:S04]  /*16140*/  IMAD.U32 R5, RZ, RZ, UR10 ;  /* 0x0000000aff057e24 */ /* 0x002fc8000f8e00ff */
[----:B------:R1:W2:Y:S03]  /*16150*/  SYNCS.PHASECHK.TRANS64.TRYWAIT P1, [R5+URZ+0x22830], R4 ;  /* 0x02283004050075a7 */ /* 0x0002a6000802017f */
[----:B--2---:R-:W-:Y:S05]  /*16160*/  @!P1 NANOSLEEP.SYNCS 0x989680 ;  /* 0x009896800000995d */ /* 0x004fea0003900000 */
[----:B------:R-:W2:Y:S02]  /*16170*/  @!P1 SYNCS.PHASECHK.TRANS64 P1, [R5+URZ+0x22830], R4 ;  /* 0x02283004050095a7 */ /* 0x000ea4000802007f */
[----:B--2---:R-:W-:Y:S05]  /*16180*/  @!P1 BRA `(.L_x_1329) ;  /* 0xfffffffc00ec9947 */ /* 0x004fea000383ffff */
[----:B------:R-:W-:Y:S05]  /*16190*/  BRA `(.L_x_1326) ;  /* 0xffffff3c00847947 */ /* 0x000fea000383ffff */
.L_x_1333:
[----:B-1----:R-:W-:-:S04]  /*161a0*/  IMAD.U32 R5, RZ, RZ, UR10 ;  /* 0x0000000aff057e24 */ /* 0x002fc8000f8e00ff */
[----:B------:R1:W2:Y:S03]  /*161b0*/  SYNCS.PHASECHK.TRANS64.TRYWAIT P1, [R5+URZ+0x22850], R4 ;  /* 0x02285004050075a7 */ /* 0x0002a6000802017f */
[----:B--2---:R-:W-:Y:S05]  /*161c0*/  @!P1 NANOSLEEP.SYNCS 0x989680 ;  /* 0x009896800000995d */ /* 0x004fea0003900000 */
[----:B------:R-:W2:Y:S02]  /*161d0*/  @!P1 SYNCS.PHASECHK.TRANS64 P1, [R5+URZ+0x22850], R4 ;  /* 0x02285004050095a7 */ /* 0x000ea4000802007f */
[----:B--2---:R-:W-:Y:S05]  /*161e0*/  @!P1 BRA `(.L_x_1333) ;  /* 0xfffffffc00ec9947 */ /* 0x004fea000383ffff */
[----:B------:R-:W-:Y:S05]  /*161f0*/  BRA `(.L_x_1330) ;  /* 0xffffff4000247947 */ /* 0x000fea000383ffff */
.L_x_1348:
[----:B-1----:R-:W-:-:S04]  /*16200*/  IMAD.U32 R7, RZ, RZ, UR5 ;  /* 0x00000005ff077e24 */ /* 0x002fc8000f8e00ff */
[----:B------:R1:W2:Y:S03]  /*16210*/  SYNCS.PHASECHK.TRANS64.TRYWAIT P1, [R7+URZ+0x22850], R6 ;  /* 0x02285006070075a7 */ /* 0x0002a6000802017f */
[----:B--2---:R-:W-:Y:S05]  /*16220*/  @!P1 NANOSLEEP.SYNCS 0x989680 ;  /* 0x009896800000995d */ /* 0x004fea0003900000 */
[----:B------:R-:W2:Y:S02]  /*16230*/  @!P1 SYNCS.PHASECHK.TRANS64 P1, [R7+URZ+0x22850], R6 ;  /* 0x02285006070095a7 */ /* 0x000ea4000802007f */
[----:B--2---:R-:W-:Y:S05]  /*16240*/  @!P1 BRA `(.L_x_1348) ;  /* 0xfffffffc00ec9947 */ /* 0x004fea000383ffff */
[----:B------:R-:W-:Y:S05]  /*16250*/  BRA `(.L_x_1347) ;  /* 0xffffff6800e47947 */ /* 0x000fea000383ffff */
.L_x_1399:
[----:B------:R-:W1:Y:S01]  /*16260*/  S2R R20, SR_TID.X ;  /* 0x0000000000147919 */ /* 0x000e620000002100 */
[----:B------:R-:W-:Y:S02]  /*16270*/  IMAD.MOV.U32 R12, RZ, RZ, RZ ;  /* 0x000000ffff0c7224 */ /* 0x000fe400078e00ff */
[----:B------:R-:W-:Y:S02]  /*16280*/  IMAD.MOV.U32 R11, RZ, RZ, 0x1f ;  /* 0x0000001fff0b7424 */ /* 0x000fe400078e00ff */
[----:B------:R-:W-:Y:S01]  /*16290*/  IMAD.MOV.U32 R15, RZ, RZ, -0x1 ;  /* 0xffffffffff0f7424 */ /* 0x000fe200078e00ff */
[----:B-1----:R-:W-:-:S04]  /*162a0*/  SHF.R.U32.HI R20, RZ, 0x5, R20 ;  /* 0x00000005ff147819 */ /* 0x002fc80000011614 */
[----:B------:R-:W-:-:S05]  /*162b0*/  LOP3.LUT R20, R20, 0x3, RZ, 0xc0, !PT ;  /* 0x0000000314147812 */ /* 0x000fca00078ec0ff */
[----:B------:R-:W-:-:S07]  /*162c0*/  IMAD.MOV.U32 R13, RZ, RZ, R20 ;  /* 0x000000ffff0d7224 */ /* 0x000fce00078e0014 */
[----:B0----5:R-:W-:Y:S05]  /*162d0*/  WARPSYNC.COLLECTIVE R15, `(.L_x_1478) ;  /* 0x000000000f087348 */ /* 0x021fea0003c00000 */
[----:B------:R1:W2:Y:S02]  /*162e0*/  SHFL.IDX P6, R14, R13, R12, R11 ;  /* 0x0000000c0d0e7389 */ /* 0x0002a400000c000b */
[----:B012--5:R-:W-:Y:S01]  /*162f0*/  ENDCOLLECTIVE ;  /* 0x000000000000791b */ /* 0x027fe20003800000 */
.L_x_1478:
[----:B------:R-:W-:Y:S05]  /*16300*/  BRA `(.L_x_1479) ;  /* 0xffffffb800ac7947 */ /* 0x000fea000383ffff */
.L_x_1402:
[----:B-1----:R1:W2:Y:S02]  /*16310*/  SYNCS.PHASECHK.TRANS64.TRYWAIT P0, [R0+URZ+0x22880], R21 ;  /* 0x02288015000075a7 */ /* 0x0022a4000800017f */
[----:B--2---:R-:W-:Y:S05]  /*16320*/  @!P0 NANOSLEEP.SYNCS 0x989680 ;  /* 0x009896800000895d */ /* 0x004fea0003900000 */
[----:B------:R-:W2:Y:S02]  /*16330*/  @!P0 SYNCS.PHASECHK.TRANS64 P0, [R0+URZ+0x22880], R21 ;  /* 0x02288015000085a7 */ /* 0x000ea4000800007f */
[----:B--2---:R-:W-:Y:S05]  /*16340*/  @!P0 BRA `(.L_x_1402) ;  /* 0xfffffffc00f08947 */ /* 0x004fea000383ffff */
[----:B------:R-:W-:Y:S05]  /*16350*/  BRA `(.L_x_1480) ;  /* 0xffffffbc00507947 */ /* 0x000fea000383ffff */
.L_x_1403:
[----:B------:R-:W-:Y:S01]  /*16360*/  BSSY B0, `(.L_x_1481) ;  /* 0x0000008000007945 */ /* 0x000fe20003800000 */
[----:B------:R-:W-:Y:S02]  /*16370*/  IMAD.MOV.U32 R13, RZ, RZ, R10 ;  /* 0x000000ffff0d7224 */ /* 0x000fe400078e000a */
[----:B------:R-:W-:Y:S02]  /*16380*/  IMAD.MOV.U32 R12, RZ, RZ, RZ ;  /* 0x000000ffff0c7224 */ /* 0x000fe400078e00ff */
[----:B------:R-:W-:Y:S02]  /*16390*/  IMAD.MOV.U32 R11, RZ, RZ, 0x1c1f ;  /* 0x00001c1fff0b7424 */ /* 0x000fe400078e00ff */
[----:B------:R-:W-:-:S07]  /*163a0*/  IMAD.MOV.U32 R15, RZ, RZ, -0x1 ;  /* 0xffffffffff0f7424 */ /* 0x000fce00078e00ff */
[----:B-1----:R-:W-:Y:S05]  /*163b0*/  WARPSYNC.COLLECTIVE R15, `(.L_x_1482) ;  /* 0x000000000f087348 */ /* 0x002fea0003c00000 */
[----:B------:R0:W2:Y:S02]  /*163c0*/  SHFL.IDX P6, R14, R13, R12, R11 ;  /* 0x0000000c0d0e7389 */ /* 0x0000a400000c000b */
[----:B012---:R-:W-:Y:S01]  /*163d0*/  ENDCOLLECTIVE ;  /* 0x000000000000791b */ /* 0x007fe20003800000 */
.L_x_1482:
[----:B------:R-:W-:Y:S05]  /*163e0*/  BSYNC B0 ;  /* 0x0000000000007941 */ /* 0x000fea0003800000 */
.L_x_1481:
        /* <DEDUP_REMOVED lines=13> */
.L_x_1483:
[----:B------:R-:W-:Y:S02]  /*164c0*/  IMAD.MOV.U32 R13, RZ, RZ, R10 ;  /* 0x000000ffff0d7224 */ /* 0x000fe400078e000a */
[----:B------:R-:W-:Y:S02]  /*164d0*/  IMAD.MOV.U32 R12, RZ, RZ, 0x1 ;  /* 0x00000001ff0c7424 */ /* 0x000fe400078e00ff */
[----:B------:R-:W-:-:S07]  /*164e0*/  IMAD.MOV.U32 R2, RZ, RZ, R14 ;  /* 0x000000ffff027224 */ /* 0x000fce00078e000e */
[----:B------:R-:W-:Y:S05]  /*164f0*/  WARPSYNC.COLLECTIVE R15, `(.L_x_1484) ;  /* 0x000000000f087348 */ /* 0x000fea0003c00000 */
[----:B------:R0:W1:Y:S02]  /*16500*/  SHFL.IDX P6, R14, R13, R12, R11 ;  /* 0x0000000c0d0e7389 */ /* 0x00006400000c000b */
[----:B01----:R-:W-:Y:S01]  /*16510*/  ENDCOLLECTIVE ;  /* 0x000000000000791b */ /* 0x003fe20003800000 */
.L_x_1484:
        /* <DEDUP_REMOVED lines=14> */
.L_x_1485:
[----:B------:R-:W-:Y:S02]  /*16600*/  IMAD.MOV.U32 R13, RZ, RZ, R10 ;  /* 0x000000ffff0d7224 */ /* 0x000fe400078e000a */
[----:B------:R-:W-:Y:S02]  /*16610*/  IMAD.MOV.U32 R12, RZ, RZ, 0x2 ;  /* 0x00000002ff0c7424 */ /* 0x000fe400078e00ff */
[----:B------:R-:W-:-:S07]  /*16620*/  IMAD.MOV.U32 R2, RZ, RZ, R14 ;  /* 0x000000ffff027224 */ /* 0x000fce00078e000e */
[----:B------:R-:W-:Y:S05]  /*16630*/  WARPSYNC.COLLECTIVE R15, `(.L_x_1486) ;  /* 0x000000000f087348 */ /* 0x000fea0003c00000 */
[----:B------:R0:W1:Y:S02]  /*16640*/  SHFL.IDX P6, R14, R13, R12, R11 ;  /* 0x0000000c0d0e7389 */ /* 0x00006400000c000b */
[----:B01----:R-:W-:Y:S01]  /*16650*/  ENDCOLLECTIVE ;  /* 0x000000000000791b */ /* 0x003fe20003800000 */
.L_x_1486:
        /* <DEDUP_REMOVED lines=14> */
.L_x_1487:
[----:B------:R-:W-:Y:S02]  /*16740*/  IMAD.MOV.U32 R13, RZ, RZ, R10 ;  /* 0x000000ffff0d7224 */ /* 0x000fe400078e000a */
[----:B------:R-:W-:Y:S02]  /*16750*/  IMAD.MOV.U32 R12, RZ, RZ, 0x3 ;  /* 0x00000003ff0c7424 */ /* 0x000fe400078e00ff */
[----:B------:R-:W-:-:S07]  /*16760*/  IMAD.MOV.U32 R2, RZ, RZ, R14 ;  /* 0x000000ffff027224 */ /* 0x000fce00078e000e */
[----:B------:R-:W-:Y:S05]  /*16770*/  WARPSYNC.COLLECTIVE R15, `(.L_x_1488) ;  /* 0x000000000f087348 */ /* 0x000fea0003c00000 */
[----:B------:R0:W1:Y:S02]  /*16780*/  SHFL.IDX P6, R14, R13, R12, R11 ;  /* 0x0000000c0d0e7389 */ /* 0x00006400000c000b */
[----:B01----:R-:W-:Y:S01]  /*16790*/  ENDCOLLECTIVE ;  /* 0x000000000000791b */ /* 0x003fe20003800000 */
.L_x_1488:
        /* <DEDUP_REMOVED lines=14> */
.L_x_1489:
[----:B------:R-:W-:Y:S01]  /*16880*/  @!PT LDS RZ, [RZ] ;  /* 0x00000000fffff984 */ /* 0x000fe20000000800 */
[----:B------:R-:W-:Y:S01]  /*16890*/  @!PT LDS RZ, [RZ] ;  /* 0x00000000fffff984 */ /* 0x000fe20000000800 */
[----:B------:R-:W-:Y:S01]  /*168a0*/  @!PT LDS RZ, [RZ] ;  /* 0x00000000fffff984 */ /* 0x000fe20000000800 */
[----:B------:R0:W-:Y:S02]  /*168b0*/  LDGSTS.E.BYPASS.LTC128B.128 [R7+0xa400], desc[UR44][R2.64+0x40], !P0 ;  /* 0x0a40004002077fae */ /* 0x0001e4000c101d6c */
[----:B0-----:R-:W-:Y:S01]  /*168c0*/  IMAD.MOV.U32 R2, RZ, RZ, R14 ;  /* 0x000000ffff027224 */ /* 0x001fe200078e000e */
[----:B------:R-:W-:Y:S06]  /*168d0*/  BRA `(.L_x_1490) ;  /* 0xffffffb800e87947 */ /* 0x000fec000383ffff */
.L_x_1408:
[----:B---3--:R3:W4:Y:S02]  /*168e0*/  SYNCS.PHASECHK.TRANS64.TRYWAIT P0, [R0+URZ+0x22840], R21 ;  /* 0x02284015000075a7 */ /* 0x008724000800017f */
[----:B----4-:R-:W-:Y:S05]  /*168f0*/  @!P0 NANOSLEEP.SYNCS 0x989680 ;  /* 0x009896800000895d */ /* 0x010fea0003900000 */
[----:B------:R-:W4:Y:S02]  /*16900*/  @!P0 SYNCS.PHASECHK.TRANS64 P0, [R0+URZ+0x22840], R21 ;  /* 0x02284015000085a7 */ /* 0x000f24000800007f */
[----:B----4-:R-:W-:Y:S05]  /*16910*/  @!P0 BRA `(.L_x_1408) ;  /* 0xfffffffc00f08947 */ /* 0x010fea000383ffff */
[----:B------:R-:W-:Y:S05]  /*16920*/  BRA `(.L_x_1491) ;  /* 0xffffffbc00487947 */ /* 0x000fea000383ffff */
.L_x_1409:
[----:B------:R-:W-:Y:S01]  /*16930*/  BSSY B0, `(.L_x_1492) ;  /* 0x0000008000007945 */ /* 0x000fe20003800000 */
[----:B------:R-:W-:Y:S02]  /*16940*/  IMAD.MOV.U32 R13, RZ, RZ, R5 ;  /* 0x000000ffff0d7224 */ /* 0x000fe400078e0005 */
[----:B------:R-:W-:Y:S02]  /*16950*/  IMAD.MOV.U32 R12, RZ, RZ, RZ ;  /* 0x000000ffff0c7224 */ /* 0x000fe400078e00ff */
[----:B------:R-:W-:Y:S02]  /*16960*/  IMAD.MOV.U32 R11, RZ, RZ, 0x1c1f ;  /* 0x00001c1fff0b7424 */ /* 0x000fe400078e00ff */
[----:B------:R-:W-:-:S07]  /*16970*/  IMAD.MOV.U32 R15, RZ, RZ, -0x1 ;  /* 0xffffffffff0f7424 */ /* 0x000fce00078e00ff */
[----:B-123--:R-:W-:Y:S05]  /*16980*/  WARPSYNC.COLLECTIVE R15, `(.L_x_1493) ;  /* 0x000000000f087348 */ /* 0x00efea0003c00000 */
[----:B------:R0:W4:Y:S02]  /*16990*/  SHFL.IDX P6, R14, R13, R12, R11 ;  /* 0x0000000c0d0e7389 */ /* 0x00012400000c000b */
[----:B01234-:R-:W-:Y:S01]  /*169a0*/  ENDCOLLECTIVE ;  /* 0x000000000000791b */ /* 0x01ffe20003800000 */
.L_x_1493:
[----:B------:R-:W-:Y:S05]  /*169b0*/  BSYNC B0 ;  /* 0x0000000000007941 */ /* 0x000fea0003800000 */
.L_x_1492:
        /* <DEDUP_REMOVED lines=12> */
.L_x_1494:
[----:B------:R-:W-:Y:S01]  /*16a80*/  @P3 IMAD.IADD R9, R22, 0x1, R6 ;  /* 0x0000000116093824 */ /* 0x000fe200078e0206 */
[----:B------:R0:W-:Y:S01]  /*16a90*/  STL [R1], R8 ;  /* 0x0000000801007387 */ /* 0x0001e20000100800 */
        /* <DEDUP_REMOVED lines=16> */
.L_x_1495:
        /* <DEDUP_REMOVED lines=12> */
.L_x_1496:
[----:B------:R-:W-:Y:S02]  /*16c60*/  IMAD.MOV.U32 R13, RZ, RZ, R5 ;  /* 0x000000ffff0d7224 */ /* 0x000fe400078e0005 */
[----:B------:R-:W-:Y:S02]  /*16c70*/  IMAD.MOV.U32 R12, RZ, RZ, 0x2 ;  /* 0x00000002ff0c7424 */ /* 0x000fe400078e00ff */
[----:B------:R-:W-:-:S07]  /*16c80*/  IMAD.MOV.U32 R3, RZ, RZ, R14 ;  /* 0x000000ffff037224 */ /* 0x000fce00078e000e */
[----:B------:R-:W-:Y:S05]  /*16c90*/  WARPSYNC.COLLECTIVE R15, `(.L_x_1497) ;  /* 0x000000000f087348 */ /* 0x000fea0003c00000 */
[----:B------:R0:W1:Y:S02]  /*16ca0*/  SHFL.IDX P6, R14, R13, R12, R11 ;  /* 0x0000000c0d0e7389 */ /* 0x00006400000c000b */
[----:B01----:R-:W-:Y:S01]  /*16cb0*/  ENDCOLLECTIVE ;  /* 0x000000000000791b */ /* 0x003fe20003800000 */
.L_x_1497:
[----:B------:R-:W-:-:S05]  /*16cc0*/  @P3 IADD3 R3, P0, R33, R3, RZ ;  /* 0x0000000321033210 */ /* 0x000fca0007f1e0ff */
[----:B------:R-:W-:-:S05]  /*16cd0*/  @P3 IMAD.X R2, RZ, RZ, R2, P0 ;  /* 0x000000ffff023224 */ /* 0x000fca00000e0602 */
[----:B------:R-:W-:Y:S01]  /*16ce0*/  @P3 LOP3.LUT R3, R3, R2, RZ, 0x3c, !PT ;  /* 0x0000000203033212 */ /* 0x000fe200078e3cff */
[----:B------:R-:W-:-:S03]  /*16cf0*/  IMAD.MOV.U32 R13, RZ, RZ, R4 ;  /* 0x000000ffff0d7224 */ /* 0x000fc600078e0004 */
[----:B------:R-:W-:-:S04]  /*16d00*/  @P3 LOP3.LUT R2, R3, R2, RZ, 0x3c, !PT ;  /* 0x0000000203023212 */ /* 0x000fc800078e3cff */
[----:B------:R-:W-:-:S05]  /*16d10*/  @P3 LOP3.LUT R3, R3, R2, RZ, 0x3c, !PT ;  /* 0x0000000203033212 */ /* 0x000fca00078e3cff */
[----:B------:R-:W-:Y:S01]  /*16d20*/  @!PT LDS RZ, [RZ] ;  /* 0x00000000fffff984 */ /* 0x000fe20000000800 */
[----:B------:R-:W-:Y:S01]  /*16d30*/  @!PT LDS RZ, [RZ] ;  /* 0x00000000fffff984 */ /* 0x000fe20000000800 */
[----:B------:R-:W-:Y:S01]  /*16d40*/  @!PT LDS RZ, [RZ] ;  /* 0x00000000fffff984 */ /* 0x000fe20000000800 */
[----:B------:R-:W-:Y:S04]  /*16d50*/  @P3 LDGSTS.E.BYPASS.LTC128B.128 [R9+0x16c00], desc[UR44][R2.64], !P4 ;  /* 0x16c0000002093fae */ /* 0x000fe8000e101d6c */
[----:B------:R-:W-:Y:S04]  /*16d60*/  @P3 LDGSTS.E.BYPASS.LTC128B.128 [R9+0x18c00], desc[UR44][R2.64+0x40], !P5 ;  /* 0x18c0004002093fae */ /* 0x000fe8000e901d6c */
[----:B------:R0:W-:Y:S02]  /*16d70*/  @P3 LDGSTS.E.BYPASS.LTC128B.128 [R9+0x1ac00], desc[UR44][R2.64+0x80], !P1 ;  /* 0x1ac0008002093fae */ /* 0x0001e4000c901d6c */
[----:B0-----:R-:W-:-:S07]  /*16d80*/  IMAD.MOV.U32 R2, RZ, RZ, R14 ;  /* 0x000000ffff027224 */ /* 0x001fce00078e000e */
[----:B------:R-:W-:Y:S05]  /*16d90*/  WARPSYNC.COLLECTIVE R15, `(.L_x_1498) ;  /* 0x000000000f087348 */ /* 0x000fea0003c00000 */
[----:B------:R0:W1:Y:S02]  /*16da0*/  SHFL.IDX P6, R14, R13, R12, R11 ;  /* 0x0000000c0d0e7389 */ /* 0x00006400000c000b */
[----:B01----:R-:W-:Y:S01]  /*16db0*/  ENDCOLLECTIVE ;  /* 0x000000000000791b */ /* 0x003fe20003800000 */
.L_x_1498:
[----:B------:R-:W-:Y:S02]  /*16dc0*/  IMAD.MOV.U32 R13, RZ, RZ, R5 ;  /* 0x000000ffff0d7224 */ /* 0x000fe400078e0005 */
[----:B------:R-:W-:Y:S02]  /*16dd0*/  IMAD.MOV.U32 R12, RZ, RZ, 0x3 ;  /* 0x00000003ff0c7424 */ /* 0x000fe400078e00ff */
[----:B------:R-:W-:-:S07]  /*16de0*/  IMAD.MOV.U32 R3, RZ, RZ, R14 ;  /* 0x000000ffff037224 */ /* 0x000fce00078e000e */
[----:B------:R-:W-:Y:S05]  /*16df0*/  WARPSYNC.COLLECTIVE R15, `(.L_x_1499) ;  /* 0x000000000f087348 */ /* 0x000fea0003c00000 */
[----:B------:R0:W1:Y:S02]  /*16e00*/  SHFL.IDX P6, R14, R13, R12, R11 ;  /* 0x0000000c0d0e7389 */ /* 0x00006400000c000b */
[----:B01----:R-:W-:Y:S01]  /*16e10*/  ENDCOLLECTIVE ;  /* 0x000000000000791b */ /* 0x003fe20003800000 */
.L_x_1499:
        /* <DEDUP_REMOVED lines=10> */
[----:B------:R0:W-:Y:S04]  /*16ec0*/  @P2 LDGSTS.E.BYPASS.LTC128B.128 [R7+0x17400], desc[UR44][R2.64], !P4 ;  /* 0x1740000002072fae */ /* 0x0001e8000e101d6c */
[----:B------:R0:W-:Y:S01]  /*16ed0*/  @P2 LDGSTS.E.BYPASS.LTC128B.128 [R7+0x19400], desc[UR44][R2.64+0x40], !P5 ;  /* 0x1940004002072fae */ /* 0x0001e2000e901d6c */
[----:B------:R-:W-:-:S03]  /*16ee0*/  LOP3.LUT P5, RZ, R8, 0x20000000, RZ, 0xc0, !PT ;  /* 0x2000000008ff7812 */ /* 0x000fc600078ac0ff */
[----:B------:R0:W-:Y:S10]  /*16ef0*/  @P2 LDGSTS.E.BYPASS.LTC128B.128 [R7+0x1b400], desc[UR44][R2.64+0x80], !P1 ;  /* 0x1b40008002072fae */ /* 0x0001f4000c901d6c */
[----:B0-----:R-:W-:Y:S05]  /*16f00*/  WARPSYNC.COLLECTIVE R15, `(.L_x_1500) ;  /* 0x000000000f087348 */ /* 0x001fea0003c00000 */
[----:B------:R1:W2:Y:S02]  /*16f10*/  SHFL.IDX P6, R14, R13, R12, R11 ;  /* 0x0000000c0d0e7389 */ /* 0x0002a400000c000b */
[----:B012---:R-:W-:Y:S01]  /*16f20*/  ENDCOLLECTIVE ;  /* 0x000000000000791b */ /* 0x007fe20003800000 */
.L_x_1500:
[----:B------:R-:W-:Y:S05]  /*16f30*/  BRA `(.L_x_1501) ;  /* 0xffffffb800b87947 */ /* 0x000fea000383ffff */
.L_x_1414:
[----:B------:R-:W-:Y:S02]  /*16f40*/  IMAD.MOV.U32 R13, RZ, RZ, R4 ;  /* 0x000000ffff0d7224 */ /* 0x000fe400078e0004 */
[----:B------:R-:W-:Y:S02]  /*16f50*/  IMAD.MOV.U32 R12, RZ, RZ, RZ ;  /* 0x000000ffff0c7224 */ /* 0x000fe400078e00ff */
[----:B------:R-:W-:Y:S02]  /*16f60*/  IMAD.MOV.U32 R11, RZ, RZ, 0x1c1f ;  /* 0x00001c1fff0b7424 */ /* 0x000fe400078e00ff */
[----:B------:R-:W-:Y:S02]  /*16f70*/  IMAD.MOV.U32 R15, RZ, RZ, -0x1 ;  /* 0xffffffffff0f7424 */ /* 0x000fe400078e00ff */
[----:B------:R-:W-:Y:S02]  /*16f80*/  IMAD R5, R6, UR37, RZ ;  /* 0x0000002506057c24 */ /* 0x000fe4000f8e02ff */
[----:B------:R-:W-:-:S07]  /*16f90*/  VIADD R6, R9, UR38 ;  /* 0x0000002609067c36 */ /* 0x000fce0008000000 */
[----:B-----5:R-:W-:Y:S05]  /*16fa0*/  WARPSYNC.COLLECTIVE R15, `(.L_x_1502) ;  /* 0x000000000f087348 */ /* 0x020fea0003c00000 */
[----:B------:R0:W1:Y:S02]  /*16fb0*/  SHFL.IDX P6, R14, R13, R12, R11 ;  /* 0x0000000c0d0e7389 */ /* 0x00006400000c000b */
[----:B01---5:R-:W-:Y:S01]  /*16fc0*/  ENDCOLLECTIVE ;  /* 0x000000000000791b */ /* 0x023fe20003800000 */
.L_x_1502:
[C---:B------:R-:W-:Y:S01]  /*16fd0*/  VIADD R8, R6.reuse, 0x20 ;  /* 0x0000002006087836 */ /* 0x040fe20000000000 */
[----:B------:R-:W-:Y:S01]  /*16fe0*/  ISETP.GE.AND P0, PT, R6, R5, PT ;  /* 0x000000050600720c */ /* 0x000fe20003f06270 */
[----:B------:R-:W-:Y:S02]  /*16ff0*/  IMAD.MOV.U32 R13, RZ, RZ, R0 ;  /* 0x000000ffff0d7224 */ /* 0x000fe400078e0000 */
[----:B------:R-:W-:-:S10]  /*17000*/  IMAD.MOV.U32 R2, RZ, RZ, R14 ;  /* 0x000000ffff027224 */ /* 0x000fd400078e000e */
[----:B------:R-:W-:Y:S05]  /*17010*/  WARPSYNC.COLLECTIVE R15, `(.L_x_1503) ;  /* 0x000000000f087348 */ /* 0x000fea0003c00000 */
[----:B------:R0:W1:Y:S02]  /*17020*/  SHFL.IDX P6, R14, R13, R12, R11 ;  /* 0x0000000c0d0e7389 */ /* 0x00006400000c000b */
[----:B01----:R-:W-:Y:S01]  /*17030*/  ENDCOLLECTIVE ;  /* 0x000000000000791b */ /* 0x003fe20003800000 */
.L_x_1503:
[----:B------:R-:W-:Y:S02]  /*17040*/  IMAD.MOV.U32 R13, RZ, RZ, R4 ;  /* 0x000000ffff0d7224 */ /* 0x000fe400078e0004 */
[----:B------:R-:W-:Y:S02]  /*17050*/  IMAD.MOV.U32 R12, RZ, RZ, 0x1 ;  /* 0x00000001ff0c7424 */ /* 0x000fe400078e00ff */
[----:B------:R-:W-:-:S07]  /*17060*/  IMAD.MOV.U32 R3, RZ, RZ, R14 ;  /* 0x000000ffff037224 */ /* 0x000fce00078e000e */
[----:B------:R-:W-:Y:S05]  /*17070*/  WARPSYNC.COLLECTIVE R15, `(.L_x_1504) ;  /* 0x000000000f087348 */ /* 0x000fea0003c00000 */
[----:B------:R0:W1:Y:S02]  /*17080*/  SHFL.IDX P6, R14, R13, R12, R11 ;  /* 0x0000000c0d0e7389 */ /* 0x00006400000c000b */
[----:B01----:R-:W-:Y:S01]  /*17090*/  ENDCOLLECTIVE ;  /* 0x000000000000791b */ /* 0x003fe20003800000 */
.L_x_1504:
        /* <DEDUP_REMOVED lines=18> */
.L_x_1505:
[----:B------:R-:W-:Y:S02]  /*171c0*/  IMAD.MOV.U32 R13, RZ, RZ, R4 ;  /* 0x000000ffff0d7224 */ /* 0x000fe400078e0004 */
[----:B------:R-:W-:Y:S02]  /*171d0*/  IMAD.MOV.U32 R12, RZ, RZ, 0x2 ;  /* 0x00000002ff0c7424 */ /* 0x000fe400078e00ff */
[----:B------:R-:W-:-:S07]  /*171e0*/  IMAD.MOV.U32 R3, RZ, RZ, R14 ;  /* 0x000000ffff037224 */ /* 0x000fce00078e000e */
[----:B------:R-:W-:Y:S05]  /*171f0*/  WARPSYNC.COLLECTIVE R15, `(.L_x_1506) ;  /* 0x000000000f087348 */ /* 0x000fea0003c00000 */
[----:B------:R0:W1:Y:S02]  /*17200*/  SHFL.IDX P6, R14, R13, R12, R11 ;  /* 0x0000000c0d0e7389 */ /* 0x00006400000c000b */
[----:B01----:R-:W-:Y:S01]  /*17210*/  ENDCOLLECTIVE ;  /* 0x000000000000791b */ /* 0x003fe20003800000 */
.L_x_1506:
        /* <DEDUP_REMOVED lines=17> */
.L_x_1507:
[----:B------:R-:W-:Y:S02]  /*17330*/  IMAD.MOV.U32 R13, RZ, RZ, R4 ;  /* 0x000000ffff0d7224 */ /* 0x000fe400078e0004 */
[----:B------:R-:W-:Y:S02]  /*17340*/  IMAD.MOV.U32 R12, RZ, RZ, 0x3 ;  /* 0x00000003ff0c7424 */ /* 0x000fe400078e00ff */
[----:B------:R-:W-:-:S07]  /*17350*/  IMAD.MOV.U32 R3, RZ, RZ, R14 ;  /* 0x000000ffff037224 */ /* 0x000fce00078e000e */
[----:B------:R-:W-:Y:S05]  /*17360*/  WARPSYNC.COLLECTIVE R15, `(.L_x_1508) ;  /* 0x000000000f087348 */ /* 0x000fea0003c00000 */
[----:B------:R0:W1:Y:S02]  /*17370*/  SHFL.IDX P6, R14, R13, R12, R11 ;  /* 0x0000000c0d0e7389 */ /* 0x00006400000c000b */
[----:B01----:R-:W-:Y:S01]  /*17380*/  ENDCOLLECTIVE ;  /* 0x000000000000791b */ /* 0x003fe20003800000 */
.L_x_1508:
[----:B------:R-:W-:-:S05]  /*17390*/  @!P0 IADD3 R3, P4, R33, R3, RZ ;  /* 0x0000000321038210 */ /* 0x000fca0007f9e0ff */
[----:B------:R-:W-:-:S05]  /*173a0*/  @!P0 IMAD.X R2, RZ, RZ, R2, P4 ;  /* 0x000000ffff028224 */ /* 0x000fca00020e0602 */
[----:B------:R-:W-:Y:S01]  /*173b0*/  @!P0 LOP3.LUT R3, R3, R2, RZ, 0x3c, !PT ;  /* 0x0000000203038212 */ /* 0x000fe200078e3cff */
[----:B------:R-:W-:-:S03]  /*173c0*/  IMAD.MOV.U32 R13, RZ, RZ, R0 ;  /* 0x000000ffff0d7224 */ /* 0x000fc600078e0000 */
[----:B------:R-:W-:-:S04]  /*173d0*/  @!P0 LOP3.LUT R2, R3, R2, RZ, 0x3c, !PT ;  /* 0x0000000203028212 */ /* 0x000fc800078e3cff */
[----:B------:R-:W-:Y:S01]  /*173e0*/  @!P0 LOP3.LUT R3, R3, R2, RZ, 0x3c, !PT ;  /* 0x0000000203038212 */ /* 0x000fe200078e3cff */
[----:B------:R-:W-:-:S04]  /*173f0*/  IMAD.MOV.U32 R4, RZ, RZ, R14 ;  /* 0x000000ffff047224 */ /* 0x000fc800078e000e */
[----:B------:R-:W-:Y:S01]  /*17400*/  @!PT LDS RZ, [RZ] ;  /* 0x00000000fffff984 */ /* 0x000fe20000000800 */
[----:B------:R-:W-:Y:S01]  /*17410*/  @!PT LDS RZ, [RZ] ;  /* 0x00000000fffff984 */ /* 0x000fe20000000800 */
[----:B------:R-:W-:Y:S01]  /*17420*/  @!PT LDS RZ, [RZ] ;  /* 0x00000000fffff984 */ /* 0x000fe20000000800 */
[----:B------:R0:W-:Y:S04]  /*17430*/  @!P0 LDGSTS.E.BYPASS.LTC128B.128 [R7+0x11400], desc[UR44][R2.64], !P3 ;  /* 0x1140000002078fae */ /* 0x0001e8000d901d6c */
[----:B------:R0:W-:Y:S04]  /*17440*/  @!P0 LDGSTS.E.BYPASS.LTC128B.128 [R7+0x13400], desc[UR44][R2.64+0x40], !P2 ;  /* 0x1340004002078fae */ /* 0x0001e8000d101d6c */
[----:B------:R0:W-:Y:S02]  /*17450*/  @!P0 LDGSTS.E.BYPASS.LTC128B.128 [R7+0x15400], desc[UR44][R2.64+0x80], !P1 ;  /* 0x1540008002078fae */ /* 0x0001e4000c901d6c */
[----:B0-----:R-:W-:Y:S05]  /*17460*/  WARPSYNC.COLLECTIVE R15, `(.L_x_1509) ;  /* 0x000000000f087348 */ /* 0x001fea0003c00000 */
[----:B------:R1:W2:Y:S02]  /*17470*/  SHFL.IDX P6, R14, R13, R12, R11 ;  /* 0x0000000c0d0e7389 */ /* 0x0002a400000c000b */
[----:B012---:R-:W-:Y:S01]  /*17480*/  ENDCOLLECTIVE ;  /* 0x000000000000791b */ /* 0x007fe20003800000 */
.L_x_1509:
[----:B------:R-:W-:Y:S05]  /*17490*/  BRA `(.L_x_1510) ;  /* 0xffffffbc00cc7947 */ /* 0x000fea000383ffff */
.L_x_1419:
[----:B0-----:R0:W1:Y:S02]  /*174a0*/  SYNCS.PHASECHK.TRANS64.TRYWAIT P0, [R22+URZ+0x22820], R3 ;  /* 0x02282003160075a7 */ /* 0x001064000800017f */
[----:B-1----:R-:W-:Y:S05]  /*174b0*/  @!P0 NANOSLEEP.SYNCS 0x989680 ;  /* 0x009896800000895d */ /* 0x002fea0003900000 */
[----:B------:R-:W1:Y:S02]  /*174c0*/  @!P0 SYNCS.PHASECHK.TRANS64 P0, [R22+URZ+0x22820], R3 ;  /* 0x02282003160085a7 */ /* 0x000e64000800007f */
[----:B-1----:R-:W-:Y:S05]  /*174d0*/  @!P0 BRA `(.L_x_1419) ;  /* 0xfffffffc00f08947 */ /* 0x002fea000383ffff */
[----:B------:R-:W-:Y:S05]  /*174e0*/  BRA `(.L_x_1511) ;  /* 0xffffffc0003c7947 */ /* 0x000fea000383ffff */
.L_x_1423:
[----:B0-----:R0:W1:Y:S02]  /*174f0*/  SYNCS.PHASECHK.TRANS64.TRYWAIT P0, [R0+URZ+0x22880], R10 ;  /* 0x0228800a000075a7 */ /* 0x001064000800017f */
[----:B-1----:R-:W-:Y:S05]  /*17500*/  @!P0 NANOSLEEP.SYNCS 0x989680 ;  /* 0x009896800000895d */ /* 0x002fea0003900000 */
[----:B------:R-:W1:Y:S02]  /*17510*/  @!P0 SYNCS.PHASECHK.TRANS64 P0, [R0+URZ+0x22880], R10 ;  /* 0x0228800a000085a7 */ /* 0x000e64000800007f */
[----:B-1----:R-:W-:Y:S05]  /*17520*/  @!P0 BRA `(.L_x_1423) ;  /* 0xfffffffc00f08947 */ /* 0x002fea000383ffff */
[----:B------:R-:W-:Y:S05]  /*17530*/  BRA `(.L_x_1512) ;  /* 0xffffffc400047947 */ /* 0x000fea000383ffff */
.L_x_1424:
        /* <DEDUP_REMOVED lines=8> */
.L_x_1514:
[----:B------:R-:W-:Y:S05]  /*175c0*/  BSYNC B0 ;  /* 0x0000000000007941 */ /* 0x000fea0003800000 */
.L_x_1513:
        /* <DEDUP_REMOVED lines=10> */
.L_x_1515:
[----:B------:R-:W-:Y:S02]  /*17670*/  IMAD.MOV.U32 R13, RZ, RZ, R26 ;  /* 0x000000ffff0d7224 */ /* 0x000fe400078e001a */
[----:B------:R-:W-:Y:S02]  /*17680*/  IMAD.MOV.U32 R12, RZ, RZ, 0x1 ;  /* 0x00000001ff0c7424 */ /* 0x000fe400078e00ff */
[----:B------:R-:W-:-:S07]  /*17690*/  IMAD.MOV.U32 R2, RZ, RZ, R14 ;  /* 0x000000ffff027224 */ /* 0x000fce00078e000e */
[----:B------:R-:W-:Y:S05]  /*176a0*/  WARPSYNC.COLLECTIVE R15, `(.L_x_1516) ;  /* 0x000000000f087348 */ /* 0x000fea0003c00000 */
[----:B------:R0:W1:Y:S02]  /*176b0*/  SHFL.IDX P6, R14, R13, R12, R11 ;  /* 0x0000000c0d0e7389 */ /* 0x00006400000c000b */
[----:B01----:R-:W-:Y:S01]  /*176c0*/  ENDCOLLECTIVE ;  /* 0x000000000000791b */ /* 0x003fe20003800000 */
.L_x_1516:
        /* <DEDUP_REMOVED lines=12> */
.L_x_1517:
[----:B------:R-:W-:Y:S02]  /*17790*/  IMAD.MOV.U32 R13, RZ, RZ, R26 ;  /* 0x000000ffff0d7224 */ /* 0x000fe400078e001a */
[----:B------:R-:W-:Y:S02]  /*177a0*/  IMAD.MOV.U32 R12, RZ, RZ, 0x2 ;  /* 0x00000002ff0c7424 */ /* 0x000fe400078e00ff */
[----:B------:R-:W-:-:S07]  /*177b0*/  IMAD.MOV.U32 R2, RZ, RZ, R14 ;  /* 0x000000ffff027224 */ /* 0x000fce00078e000e */
[----:B------:R-:W-:Y:S05]  /*177c0*/  WARPSYNC.COLLECTIVE R15, `(.L_x_1518) ;  /* 0x000000000f087348 */ /* 0x000fea0003c00000 */
[----:B------:R0:W1:Y:S02]  /*177d0*/  SHFL.IDX P6, R14, R13, R12, R11 ;  /* 0x0000000c0d0e7389 */ /* 0x00006400000c000b */
[----:B01----:R-:W-:Y:S01]  /*177e0*/  ENDCOLLECTIVE ;  /* 0x000000000000791b */ /* 0x003fe20003800000 */
.L_x_1518:
        /* <DEDUP_REMOVED lines=12> */
.L_x_1519:
[----:B------:R-:W-:Y:S02]  /*178b0*/  IMAD.MOV.U32 R13, RZ, RZ, R26 ;  /* 0x000000ffff0d7224 */ /* 0x000fe400078e001a */
[----:B------:R-:W-:Y:S02]  /*178c0*/  IMAD.MOV.U32 R12, RZ, RZ, 0x3 ;  /* 0x00000003ff0c7424 */ /* 0x000fe400078e00ff */
[----:B------:R-:W-:-:S07]  /*178d0*/  IMAD.MOV.U32 R2, RZ, RZ, R14 ;  /* 0x000000ffff027224 */ /* 0x000fce00078e000e */
[----:B------:R-:W-:Y:S05]  /*178e0*/  WARPSYNC.COLLECTIVE R15, `(.L_x_1520) ;  /* 0x000000000f087348 */ /* 0x000fea0003c00000 */
[----:B------:R0:W1:Y:S02]  /*178f0*/  SHFL.IDX P6, R14, R13, R12, R11 ;  /* 0x0000000c0d0e7389 */ /* 0x00006400000c000b */
[----:B01----:R-:W-:Y:S01]  /*17900*/  ENDCOLLECTIVE ;  /* 0x000000000000791b */ /* 0x003fe20003800000 */
.L_x_1520:
        /* <DEDUP_REMOVED lines=12> */
.L_x_1521:
[----:B------:R-:W-:Y:S01]  /*179d0*/  IMAD.MOV.U32 R2, RZ, RZ, R14 ;  /* 0x000000ffff027224 */ /* 0x000fe200078e000e */
[----:B------:R-:W-:Y:S06]  /*179e0*/  BRA `(.L_x_1522) ;  /* 0xffffffc000947947 */ /* 0x000fec000383ffff */
.L_x_1429:
[----:B---3--:R3:W4:Y:S02]  /*179f0*/  SYNCS.PHASECHK.TRANS64.TRYWAIT P0, [R0+URZ+0x22840], R10 ;  /* 0x0228400a000075a7 */ /* 0x008724000800017f */
[----:B----4-:R-:W-:Y:S05]  /*17a00*/  @!P0 NANOSLEEP.SYNCS 0x989680 ;  /* 0x009896800000895d */ /* 0x010fea0003900000 */
[----:B------:R-:W4:Y:S02]  /*17a10*/  @!P0 SYNCS.PHASECHK.TRANS64 P0, [R0+URZ+0x22840], R10 ;  /* 0x0228400a000085a7 */ /* 0x000f24000800007f */
[----:B----4-:R-:W-:Y:S05]  /*17a20*/  @!P0 BRA `(.L_x_1429) ;  /* 0xfffffffc00f08947 */ /* 0x010fea000383ffff */
[----:B------:R-:W-:Y:S05]  /*17a30*/  BRA `(.L_x_1523) ;  /* 0xffffffc000e87947 */ /* 0x000fea000383ffff */
.L_x_1430:
        /* <DEDUP_REMOVED lines=8> */
.L_x_1525:
[----:B------:R-:W-:Y:S05]  /*17ac0*/  BSYNC B0 ;  /* 0x0000000000007941 */ /* 0x000fea0003800000 */
.L_x_1524:
        /* <DEDUP_REMOVED lines=9> */
.L_x_1526:
[----:B------:R-:W-:Y:S02]  /*17b60*/  IMAD.MOV.U32 R13, RZ, RZ, R8 ;  /* 0x000000ffff0d7224 */ /* 0x000fe400078e0008 */
[----:B------:R-:W-:Y:S02]  /*17b70*/  IMAD.MOV.U32 R12, RZ, RZ, 0x1 ;  /* 0x00000001ff0c7424 */ /* 0x000fe400078e00ff */
[----:B------:R-:W-:-:S07]  /*17b80*/  IMAD.MOV.U32 R2, RZ, RZ, R14 ;  /* 0x000000ffff027224 */ /* 0x000fce00078e000e */
[----:B------:R-:W-:Y:S05]  /*17b90*/  WARPSYNC.COLLECTIVE R15, `(.L_x_1527) ;  /* 0x000000000f087348 */ /* 0x000fea0003c00000 */
[----:B------:R0:W1:Y:S02]  /*17ba0*/  SHFL.IDX P6, R14, R13, R12, R11 ;  /* 0x0000000c0d0e7389 */ /* 0x00006400000c000b */
[----:B01----:R-:W-:Y:S01]  /*17bb0*/  ENDCOLLECTIVE ;  /* 0x000000000000791b */ /* 0x003fe20003800000 */
.L_x_1527:
        /* <DEDUP_REMOVED lines=13> */
.L_x_1528:
[----:B------:R-:W-:Y:S02]  /*17c90*/  IMAD.MOV.U32 R13, RZ, RZ, R8 ;  /* 0x000000ffff0d7224 */ /* 0x000fe400078e0008 */
[----:B------:R-:W-:Y:S02]  /*17ca0*/  IMAD.MOV.U32 R12, RZ, RZ, 0x2 ;  /* 0x00000002ff0c7424 */ /* 0x000fe400078e00ff */
[----:B------:R-:W-:-:S07]  /*17cb0*/  IMAD.MOV.U32 R2, RZ, RZ, R14 ;  /* 0x000000ffff027224 */ /* 0x000fce00078e000e */
[----:B------:R-:W-:Y:S05]  /*17cc0*/  WARPSYNC.COLLECTIVE R15, `(.L_x_1529) ;  /* 0x000000000f087348 */ /* 0x000fea0003c00000 */
[----:B------:R0:W1:Y:S02]  /*17cd0*/  SHFL.IDX P6, R14, R13, R12, R11 ;  /* 0x0000000c0d0e7389 */ /* 0x00006400000c000b */
[----:B01----:R-:W-:Y:S01]  /*17ce0*/  ENDCOLLECTIVE ;  /* 0x000000000000791b */ /* 0x003fe20003800000 */
.L_x_1529:
        /* <DEDUP_REMOVED lines=13> */
.L_x_1530:
[----:B------:R-:W-:Y:S02]  /*17dc0*/  IMAD.MOV.U32 R13, RZ, RZ, R8 ;  /* 0x000000ffff0d7224 */ /* 0x000fe400078e0008 */
[----:B------:R-:W-:Y:S02]  /*17dd0*/  IMAD.MOV.U32 R12, RZ, RZ, 0x3 ;  /* 0x00000003ff0c7424 */ /* 0x000fe400078e00ff */
[----:B------:R-:W-:-:S07]  /*17de0*/  IMAD.MOV.U32 R2, RZ, RZ, R14 ;  /* 0x000000ffff027224 */ /* 0x000fce00078e000e */
[----:B------:R-:W-:Y:S05]  /*17df0*/  WARPSYNC.COLLECTIVE R15, `(.L_x_1531) ;  /* 0x000000000f087348 */ /* 0x000fea0003c00000 */
[----:B------:R0:W1:Y:S02]  /*17e00*/  SHFL.IDX P6, R14, R13, R12, R11 ;  /* 0x0000000c0d0e7389 */ /* 0x00006400000c000b */
[----:B01----:R-:W-:Y:S01]  /*17e10*/  ENDCOLLECTIVE ;  /* 0x000000000000791b */ /* 0x003fe20003800000 */
.L_x_1531:
        /* <DEDUP_REMOVED lines=13> */
.L_x_1532:
[----:B------:R-:W-:Y:S01]  /*17ef0*/  IMAD.MOV.U32 R2, RZ, RZ, R14 ;  /* 0x000000ffff027224 */ /* 0x000fe200078e000e */
[----:B------:R-:W-:Y:S06]  /*17f00*/  BRA `(.L_x_1533) ;  /* 0xffffffc000787947 */ /* 0x000fec000383ffff */
.L_x_1435:
[----:B0-----:R0:W2:Y:S02]  /*17f10*/  SYNCS.PHASECHK.TRANS64.TRYWAIT P1, [R0+URZ+0x22870], R3 ;  /* 0x02287003000075a7 */ /* 0x0010a4000802017f */
[----:B--2---:R-:W-:Y:S05]  /*17f20*/  @!P1 NANOSLEEP.SYNCS 0x989680 ;  /* 0x009896800000995d */ /* 0x004fea0003900000 */
[----:B------:R-:W2:Y:S02]  /*17f30*/  @!P1 SYNCS.PHASECHK.TRANS64 P1, [R0+URZ+0x22870], R3 ;  /* 0x02287003000095a7 */ /* 0x000ea4000802007f */
[----:B--2---:R-:W-:Y:S05]  /*17f40*/  @!P1 BRA `(.L_x_1435) ;  /* 0xfffffffc00f09947 */ /* 0x004fea000383ffff */
[----:B------:R-:W-:Y:S05]  /*17f50*/  BRA `(.L_x_1534) ;  /* 0xffffffc000e47947 */ /* 0x000fea000383ffff */
.L_x_1437:
[----:B0-----:R0:W1:Y:S02]  /*17f60*/  SYNCS.PHASECHK.TRANS64.TRYWAIT P1, [R0+URZ+0x22860], R3 ;  /* 0x02286003000075a7 */ /* 0x001064000802017f */
[----:B-1----:R-:W-:Y:S05]  /*17f70*/  @!P1 NANOSLEEP.SYNCS 0x989680 ;  /* 0x009896800000995d */ /* 0x002fea0003900000 */
[----:B------:R-:W1:Y:S02]  /*17f80*/  @!P1 SYNCS.PHASECHK.TRANS64 P1, [R0+URZ+0x22860], R3 ;  /* 0x02286003000095a7 */ /* 0x000e64000802007f */
[----:B-1----:R-:W-:Y:S05]  /*17f90*/  @!P1 BRA `(.L_x_1437) ;  /* 0xfffffffc00f09947 */ /* 0x002fea000383ffff */
[----:B------:R-:W-:Y:S05]  /*17fa0*/  BRA `(.L_x_1535) ;  /* 0xffffffc000f47947 */ /* 0x000fea000383ffff */
.L_x_1445:
[----:B-1----:R1:W2:Y:S02]  /*17fb0*/  SYNCS.PHASECHK.TRANS64.TRYWAIT P1, [R17+URZ+0x22870], R0 ;  /* 0x02287000110075a7 */ /* 0x0022a4000802017f */
[----:B--2---:R-:W-:Y:S05]  /*17fc0*/  @!P1 NANOSLEEP.SYNCS 0x989680 ;  /* 0x009896800000995d */ /* 0x004fea0003900000 */
[----:B------:R-:W2:Y:S02]  /*17fd0*/  @!P1 SYNCS.PHASECHK.TRANS64 P1, [R17+URZ+0x22870], R0 ;  /* 0x02287000110095a7 */ /* 0x000ea4000802007f */
[----:B--2---:R-:W-:Y:S05]  /*17fe0*/  @!P1 BRA `(.L_x_1445) ;  /* 0xfffffffc00f09947 */ /* 0x004fea000383ffff */
[----:B------:R-:W-:Y:S05]  /*17ff0*/  BRA `(.L_x_1536) ;  /* 0xffffffc800887947 */ /* 0x000fea000383ffff */
.L_x_1447:
[----:B-1----:R1:W2:Y:S02]  /*18000*/  SYNCS.PHASECHK.TRANS64.TRYWAIT P1, [R17+URZ+0x22860], R0 ;  /* 0x02286000110075a7 */ /* 0x0022a4000802017f */
[----:B--2---:R-:W-:Y:S05]  /*18010*/  @!P1 NANOSLEEP.SYNCS 0x989680 ;  /* 0x009896800000995d */ /* 0x004fea0003900000 */
[----:B------:R-:W2:Y:S02]  /*18020*/  @!P1 SYNCS.PHASECHK.TRANS64 P1, [R17+URZ+0x22860], R0 ;  /* 0x02286000110095a7 */ /* 0x000ea4000802007f */
[----:B--2---:R-:W-:Y:S05]  /*18030*/  @!P1 BRA `(.L_x_1447) ;  /* 0xfffffffc00f09947 */ /* 0x004fea000383ffff */
[----:B------:R-:W-:Y:S05]  /*18040*/  BRA `(.L_x_1537) ;  /* 0xffffffc800947947 */ /* 0x000fea000383ffff */
.L_x_1461:
[----:B0-----:R0:W1:Y:S02]  /*18050*/  SYNCS.PHASECHK.TRANS64.TRYWAIT P0, [R5+URZ+0x22820], R0 ;  /* 0x02282000050075a7 */ /* 0x001064000800017f */
[----:B-1----:R-:W-:Y:S05]  /*18060*/  @!P0 NANOSLEEP.SYNCS 0x989680 ;  /* 0x009896800000895d */ /* 0x002fea0003900000 */
[----:B------:R-:W1:Y:S02]  /*18070*/  @!P0 SYNCS.PHASECHK.TRANS64 P0, [R5+URZ+0x22820], R0 ;  /* 0x02282000050085a7 */ /* 0x000e64000800007f */
[----:B-1----:R-:W-:Y:S05]  /*18080*/  @!P0 BRA `(.L_x_1461) ;  /* 0xfffffffc00f08947 */ /* 0x002fea000383ffff */
[----:B------:R-:W-:Y:S05]  /*18090*/  BRA `(.L_x_1538) ;  /* 0xffffffd800c47947 */ /* 0x000fea000383ffff */
.L_x_1462:
[----:B------:R-:W1:Y:S01]  /*180a0*/  S2R R2, SR_TID.X ;  /* 0x0000000000027919 */ /* 0x000e620000002100 */
[----:B------:R-:W-:Y:S01]  /*180b0*/  BSSY B0, `(.L_x_1539) ;  /* 0x000000a000007945 */ /* 0x000fe20003800000 */
[----:B------:R-:W-:Y:S02]  /*180c0*/  IMAD.MOV.U32 R12, RZ, RZ, RZ ;  /* 0x000000ffff0c7224 */ /* 0x000fe400078e00ff */
[----:B------:R-:W-:Y:S02]  /*180d0*/  IMAD.MOV.U32 R11, RZ, RZ, 0x1f ;  /* 0x0000001fff0b7424 */ /* 0x000fe400078e00ff */
[----:B------:R-:W-:Y:S01]  /*180e0*/  IMAD.MOV.U32 R15, RZ, RZ, -0x1 ;  /* 0xffffffffff0f7424 */ /* 0x000fe200078e00ff */
[----:B-1----:R-:W-:-:S04]  /*180f0*/  SHF.R.U32.HI R2, RZ, 0x5, R2 ;  /* 0x00000005ff027819 */ /* 0x002fc80000011602 */
[----:B------:R-:W-:-:S05]  /*18100*/  LOP3.LUT R2, R2, 0x3, RZ, 0xc0, !PT ;  /* 0x0000000302027812 */ /* 0x000fca00078ec0ff */
[----:B------:R-:W-:-:S07]  /*18110*/  IMAD.MOV.U32 R13, RZ, RZ, R2 ;  /* 0x000000ffff0d7224 */ /* 0x000fce00078e0002 */
[----:B0--3--:R-:W-:Y:S05]  /*18120*/  WARPSYNC.COLLECTIVE R15, `(.L_x_1540) ;  /* 0x000000000f087348 */ /* 0x009fea0003c00000 */
[----:B------:R1:W2:Y:S02]  /*18130*/  SHFL.IDX P6, R14, R13, R12, R11 ;  /* 0x0000000c0d0e7389 */ /* 0x0002a400000c000b */
[----:B0123--:R-:W-:Y:S01]  /*18140*/  ENDCOLLECTIVE ;  /* 0x000000000000791b */ /* 0x00ffe20003800000 */
.L_x_1540:
[----:B------:R-:W-:Y:S05]  /*18150*/  BSYNC B0 ;  /* 0x0000000000007941 */ /* 0x000fea0003800000 */
.L_x_1539:
[----:B------:R-:W-:Y:S05]  /*18160*/  BRA `(.L_x_1541) ;  /* 0xffffffd800ac7947 */ /* 0x000fea000383ffff */
.L_x_1465:
[----:B------:R-:W-:Y:S01]  /*18170*/  BSSY B1, `(.L_x_1542) ;  /* 0x0000006000017945 */ /* 0x000fe20003800000 */
[----:B------:R-:W-:-:S07]  /*18180*/  IMAD.MOV.U32 R15, RZ, RZ, -0x1 ;  /* 0xffffffffff0f7424 */ /* 0x000fce00078e00ff */
[----:B0--3--:R-:W-:Y:S05]  /*18190*/  WARPSYNC.COLLECTIVE R15, `(.L_x_1543) ;  /* 0x000000000f0c7348 */ /* 0x009fea0003c00000 */
[----:B------:R-:W-:Y:S02]  /*181a0*/  ELECT P6, UR62, PT ;  /* 0x00000000003e782f */ /* 0x000fe400038c0000 */
[----:B------:R-:W-:Y:S01]  /*181b0*/  MOV R14, UR62 ;  /* 0x0000003e000e7c02 */ /* 0x000fe20008000f00 */
[----:B0--3--:R-:W-:Y:S10]  /*181c0*/  ENDCOLLECTIVE ;  /* 0x000000000000791b */ /* 0x009ff40003800000 */
.L_x_1543:
[----:B------:R-:W-:Y:S05]  /*181d0*/  BSYNC B1 ;  /* 0x0000000000017941 */ /* 0x000fea0003800000 */
.L_x_1542:
[----:B------:R-:W-:Y:S05]  /*181e0*/  BRA `(.L_x_1544) ;  /* 0xffffffd800a47947 */ /* 0x000fea000383ffff */
.L_x_1467:
[----:B0-----:R0:W1:Y:S02]  /*181f0*/  SYNCS.PHASECHK.TRANS64.TRYWAIT P1, [R3+URZ+0x22840], R2 ;  /* 0x02284002030075a7 */ /* 0x001064000802017f */
[----:B-1----:R-:W-:Y:S05]  /*18200*/  @!P1 NANOSLEEP.SYNCS 0x989680 ;  /* 0x009896800000995d */ /* 0x002fea0003900000 */
[----:B------:R-:W1:Y:S02]  /*18210*/  @!P1 SYNCS.PHASECHK.TRANS64 P1, [R3+URZ+0x22840], R2 ;  /* 0x02284002030095a7 */ /* 0x000e64000802007f */
[----:B-1----:R-:W-:Y:S05]  /*18220*/  @!P1 BRA `(.L_x_1467) ;  /* 0xfffffffc00f09947 */ /* 0x002fea000383ffff */
[----:B------:R-:W-:Y:S05]  /*18230*/  BRA `(.L_x_1545) ;  /* 0xffffffd800c47947 */ /* 0x000fea000383ffff */
.L_x_1469:
[----:B-1----:R1:W2:Y:S02]  /*18240*/  SYNCS.PHASECHK.TRANS64.TRYWAIT P1, [R23+URZ+0x22840], R0 ;  /* 0x02284000170075a7 */ /* 0x0022a4000802017f */
[----:B--2---:R-:W-:Y:S05]  /*18250*/  @!P1 NANOSLEEP.SYNCS 0x989680 ;  /* 0x009896800000995d */ /* 0x004fea0003900000 */
[----:B------:R-:W2:Y:S02]  /*18260*/  @!P1 SYNCS.PHASECHK.TRANS64 P1, [R23+URZ+0x22840], R0 ;  /* 0x02284000170095a7 */ /* 0x000ea4000802007f */
[----:B--2---:R-:W-:Y:S05]  /*18270*/  @!P1 BRA `(.L_x_1469) ;  /* 0xfffffffc00f09947 */ /* 0x004fea000383ffff */
[----:B------:R-:W-:Y:S05]  /*18280*/  BRA `(.L_x_1546) ;  /* 0xffffffd800d07947 */ /* 0x000fea000383ffff */
.L_x_1471:
[----:B--2---:R2:W4:Y:S02]  /*18290*/  SYNCS.PHASECHK.TRANS64.TRYWAIT P1, [R3+URZ+0x22860], R2 ;  /* 0x02286002030075a7 */ /* 0x004524000802017f */
[----:B----4-:R-:W-:Y:S05]  /*182a0*/  @!P1 NANOSLEEP.SYNCS 0x989680 ;  /* 0x009896800000995d */ /* 0x010fea0003900000 */
[----:B------:R-:W4:Y:S02]  /*182b0*/  @!P1 SYNCS.PHASECHK.TRANS64 P1, [R3+URZ+0x22860], R2 ;  /* 0x02286002030095a7 */ /* 0x000f24000802007f */
[----:B----4-:R-:W-:Y:S05]  /*182c0*/  @!P1 BRA `(.L_x_1471) ;  /* 0xfffffffc00f09947 */ /* 0x010fea000383ffff */
[----:B------:R-:W-:Y:S05]  /*182d0*/  BRA `(.L_x_1547) ;  /* 0xffffffd800cc7947 */ /* 0x000fea000383ffff */
.L_x_1473:
[----:B----4-:R4:W0:Y:S02]  /*182e0*/  SYNCS.PHASECHK.TRANS64.TRYWAIT P1, [R23+URZ+0x22860], R0 ;  /* 0x02286000170075a7 */ /* 0x010824000802017f */
[----:B0-----:R-:W-:Y:S05]  /*182f0*/  @!P1 NANOSLEEP.SYNCS 0x989680 ;  /* 0x009896800000995d */ /* 0x001fea0003900000 */
[----:B------:R-:W0:Y:S02]  /*18300*/  @!P1 SYNCS.PHASECHK.TRANS64 P1, [R23+URZ+0x22860], R0 ;  /* 0x02286000170095a7 */ /* 0x000e24000802007f */
[----:B0-----:R-:W-:Y:S05]  /*18310*/  @!P1 BRA `(.L_x_1473) ;  /* 0xfffffffc00f09947 */ /* 0x001fea000383ffff */
[----:B------:R-:W-:Y:S05]  /*18320*/  BRA `(.L_x_1548) ;  /* 0xffffffd800c87947 */ /* 0x000fea000383ffff */
.L_x_1475:
[----:B------:R0:W0:Y:S02]  /*18330*/  SYNCS.PHASECHK.TRANS64.TRYWAIT P1, [R3+URZ+0x22880], R2 ;  /* 0x02288002030075a7 */ /* 0x000024000802017f */
[----:B0-----:R-:W-:Y:S05]  /*18340*/  @!P1 NANOSLEEP.SYNCS 0x989680 ;  /* 0x009896800000995d */ /* 0x001fea0003900000 */
[----:B------:R-:W0:Y:S02]  /*18350*/  @!P1 SYNCS.PHASECHK.TRANS64 P1, [R3+URZ+0x22880], R2 ;  /* 0x02288002030095a7 */ /* 0x000e24000802007f */
[----:B0-----:R-:W-:Y:S05]  /*18360*/  @!P1 BRA `(.L_x_1475) ;  /* 0xfffffffc00f09947 */ /* 0x001fea000383ffff */
[----:B------:R-:W-:Y:S05]  /*18370*/  BRA `(.L_x_1549) ;  /* 0xffffffd800c47947 */ /* 0x000fea000383ffff */
.L_x_1550:
        /* <DEDUP_REMOVED lines=16> */
.L_x_3194:


//--------------------- .text._ZN7cutlass13device_kernelIN5flash11enable_sm90INS1_16FlashAttnFwdSm90INS1_25CollectiveMainloopFwdSm90ILi2EN4cute5tupleIJNS5_1CILi1EEES8_S8_EEENS6_IJNS7_ILi128EEESA_NS7_ILi192EEEEEELi128ENS_12float_e4m3_tEfNS_4arch4Sm90ELb0ELb1ELb0ELb1ELb1ELb1ELb0ELb1ELb1ELb1ELb0ELb0EEENS1_21CollectiveEpilogueFwdINS6_IJSA_SA_SA_EEES9_NS_10bfloat16_tESF_Li256ELb1ELb1ELb0ELb1EEENS1_36VarlenDynamicPersistentTileSchedulerILi128ELi128ELi256ELi128ELb0ELb1ELb1ELb1ELb0ELb1EEEEEEEEEvNT_6ParamsE --------------------------
	.section	.text._ZN7cutlass13device_kernelIN5flash11enable_sm90INS1_16FlashAttnFwdSm90INS1_25CollectiveMainloopFwdSm90ILi2EN4cute5tupleIJNS5_1CILi1EEES8_S8_EEENS6_IJNS7_ILi128EEESA_NS7_ILi192EEEEEELi128ENS_12float_e4m3_tEfNS_4arch4Sm90ELb0ELb1ELb0ELb1ELb1ELb1ELb0ELb1ELb1ELb1ELb0ELb0EEENS1_21CollectiveEpilogueFwdINS6_IJSA_SA_SA_EEES9_NS_10bfloat16_tESF_Li256ELb1ELb1ELb0ELb1EEENS1_36VarlenDynamicPersistentTileSchedulerILi128ELi128ELi256ELi128ELb0ELb1ELb1ELb1ELb0ELb1EEEEEEEEEvNT_6ParamsE,"ax",@progbits
	.align	128
.text._ZN7cutlass13device_kernelIN5flash11enable_sm90INS1_16FlashAttnFwdSm90INS1_25CollectiveMainloopFwdSm90ILi2EN4cute5tupleIJNS5_1CILi1EEES8_S8_EEENS6_IJNS7_ILi128EEESA_NS7_ILi192EEEEEELi128ENS_12float_e4m3_tEfNS_4arch4Sm90ELb0ELb1ELb0ELb1ELb1ELb1ELb0ELb1ELb1ELb1ELb0ELb0EEENS1_21CollectiveEpilogueFwdINS6_IJSA_SA_SA_EEES9_NS_10bfloat16_tESF_Li256ELb1ELb1ELb0ELb1EEENS1_36VarlenDynamicPersistentTileSchedulerILi128ELi128ELi256ELi128ELb0ELb1ELb1ELb1ELb0ELb1EEEEEEEEEvNT_6ParamsE:
        .type           _ZN7cutlass13device_kernelIN5flash11enable_sm90INS1_16FlashAttnFwdSm90INS1_25CollectiveMainloopFwdSm90ILi2EN4cute5tupleIJNS5_1CILi1EEES8_S8_EEENS6_IJNS7_ILi128EEESA_NS7_ILi192EEEEEELi128ENS_12float_e4m3_tEfNS_4arch4Sm90ELb0ELb1ELb0ELb1ELb1ELb1ELb0ELb1ELb1ELb1ELb0ELb0EEENS1_21CollectiveEpilogueFwdINS6_IJSA_SA_SA_EEES9_NS_10bfloat16_tESF_Li256ELb1ELb1ELb0ELb1EEENS1_36VarlenDynamicPersistentTileSchedulerILi128ELi128ELi256ELi128ELb0ELb1ELb1ELb1ELb0ELb1EEEEEEEEEvNT_6ParamsE,@function
        .size           _ZN7cutlass13device_kernelIN5flash11enable_sm90INS1_16FlashAttnFwdSm90INS1_25CollectiveMainloopFwdSm90ILi2EN4cute5tupleIJNS5_1CILi1EEES8_S8_EEENS6_IJNS7_ILi128EEESA_NS7_ILi192EEEEEELi128ENS_12float_e4m3_tEfNS_4arch4Sm90ELb0ELb1ELb0ELb1ELb1ELb1ELb0ELb1ELb1ELb1ELb0ELb0EEENS1_21CollectiveEpilogueFwdINS6_IJSA_SA_SA_EEES9_NS_10bfloat16_tESF_Li256ELb1ELb1ELb0ELb1EEENS1_36VarlenDynamicPersistentTileSchedulerILi128ELi128ELi256ELi128ELb0ELb1ELb1ELb1ELb0ELb1EEEEEEEEEvNT_6ParamsE,(.L_x_3195 - _ZN7cutlass13device_kernelIN5flash11enable_sm90INS1_16FlashAttnFwdSm90INS1_25CollectiveMainloopFwdSm90ILi2EN4cute5tupleIJNS5_1CILi1EEES8_S8_EEENS6_IJNS7_ILi128EEESA_NS7_ILi192EEEEEELi128ENS_12float_e4m3_tEfNS_4arch4Sm90ELb0ELb1ELb0ELb1ELb1ELb1ELb0ELb1ELb1ELb1ELb0ELb0EEENS1_21CollectiveEpilogueFwdINS6_IJSA_SA_SA_EEES9_NS_10bfloat16_tESF_Li256ELb1ELb1ELb0ELb1EEENS1_36VarlenDynamicPersistentTileSchedulerILi128ELi128ELi256ELi128ELb0ELb1ELb1ELb1ELb0ELb1EEEEEEEEEvNT_6ParamsE)
        .other          _ZN7cutlass13device_kernelIN5flash11enable_sm90INS1_16FlashAttnFwdSm90INS1_25CollectiveMainloopFwdSm90ILi2EN4cute5tupleIJNS5_1CILi1EEES8_S8_EEENS6_IJNS7_ILi128EEESA_NS7_ILi192EEEEEELi128ENS_12float_e4m3_tEfNS_4arch4Sm90ELb0ELb1ELb0ELb1ELb1ELb1ELb0ELb1ELb1ELb1ELb0ELb0EEENS1_21CollectiveEpilogueFwdINS6_IJSA_SA_SA_EEES9_NS_10bfloat16_tESF_Li256ELb1ELb1ELb0ELb1EEENS1_36VarlenDynamicPersistentTileSchedulerILi128ELi128ELi256ELi128ELb0ELb1ELb1ELb1ELb0ELb1EEEEEEEEEvNT_6ParamsE,@"STO_CUDA_ENTRY STV_DEFAULT"
_ZN7cutlass13device_kernelIN5flash11enable_sm90INS1_16FlashAttnFwdSm90INS1_25CollectiveMainloopFwdSm90ILi2EN4cute5tupleIJNS5_1CILi1EEES8_S8_EEENS6_IJNS7_ILi128EEESA_NS7_ILi192EEEEEELi128ENS_12float_e4m3_tEfNS_4arch4Sm90ELb0ELb1ELb0ELb1ELb1ELb1ELb0ELb1ELb1ELb1ELb0ELb0EEENS1_21CollectiveEpilogueFwdINS6_IJSA_SA_SA_EEES9_NS_10bfloat16_tESF_Li256ELb1ELb1ELb0ELb1EEENS1_36VarlenDynamicPersistentTileSchedulerILi128ELi128ELi256ELi128ELb0ELb1ELb1ELb1ELb0ELb1EEEEEEEEEvNT_6ParamsE:
        /* <DEDUP_REMOVED lines=18> */
.L_x_1552:
[----:B------:R-:W-:Y:S05]  /*0120*/  BSYNC B0 ;  /* 0x0000000000007941 */ /* 0x000fea0003800000 */
.L_x_1551:
        /* <DEDUP_REMOVED lines=41> */
.L_x_1553:
        /* <DEDUP_REMOVED lines=22> */
.L_x_1554:
        /* <DEDUP_REMOVED lines=18> */
.L_x_1555:
        /* <DEDUP_REMOVED lines=22> */
.L_x_1556:
        /* <DEDUP_REMOVED lines=23> */
.L_x_1557:
        /* <DEDUP_REMOVED lines=8> */
.L_x_1560:
        /* <DEDUP_REMOVED lines=8> */
[----:B-1----:R-:W-:-:S06]  /*0a10*/  ULEA UR4, UR40, UR4, 0x18 ;  /* 0x0000000428047291 */ /* 0x002fcc000f8ec03f */
[----:B------:R-:W-:Y:S01]  /*0a20*/  IMAD.U32 R16, RZ, RZ, UR4 ;  /* 0x00000004ff107e24 */ /* 0x000fe2000f8e00ff */
[----:B0-----:R-:W-:Y:S01]  /*0a30*/  SHF.R.U32.HI R0, RZ, 0x7, R0 ;  /* 0x00000007ff007819 */ /* 0x001fe20000011600 */
[----:B------:R-:W-:-:S03]  /*0a40*/  ULDC UR4, c[0x0][0xc3c] ;  /* 0x00030f0000047ab9 */ /* 0x000fc60000000800 */
[----:B------:R-:W-:-:S13]  /*0a50*/  ISETP.NE.AND P0, PT, R0, 0x1, PT ;  /* 0x000000010000780c */ /* 0x000fda0003f05270 */
[----:B------:R-:W-:Y:S08]  /*0a60*/  @!P0 BAR.ARV 0x9, 0x100 ;  /* 0x0244000000008b1d */ /* 0x000ff00000002000 */
[----:B------:R-:W-:Y:S06]  /*0a70*/  BAR.SYNC.DEFER_BLOCKING 0x5, 0x180 ;  /* 0x0146000000007b1d */ /* 0x000fec0000010000 */
[----:B------:R-:W0:Y:S02]  /*0a80*/  LDS.128 R20, [R16+0x228d0] ;  /* 0x0228d00010147984 */ /* 0x000e240000000c00 */
[----:B------:R-:W-:Y:S06]  /*0a90*/  BAR.ARV 0x4, 0x180 ;  /* 0x0106000000007b1d */ /* 0x000fec0000002000 */
[----:B0-----:R-:W-:-:S13]  /*0aa0*/  ISETP.GE.AND P0, PT, R23, UR4, PT ;  /* 0x0000000417007c0c */ /* 0x001fda000bf06270 */
[----:B------:R-:W-:Y:S05]  /*0ab0*/  @P0 BRA `(.L_x_1561) ;  /* 0x0000026800800947 */ /* 0x000fea0003800000 */
[----:B------:R-:W0:Y:S01]  /*0ac0*/  S2R R0, SR_TID.X ;  /* 0x0000000000007919 */ /* 0x000e220000002100 */
[----:B------:R-:W-:Y:S01]  /*0ad0*/  R2UR UR42, R16 ;  /* 0x00000000102a72ca */ /* 0x000fe200000e0000 */
[----:B------:R-:W-:Y:S01]  /*0ae0*/  IMAD.MOV.U32 R206, RZ, RZ, 0x20 ;  /* 0x00000020ffce7424 */ /* 0x000fe200078e00ff */
[----:B------:R-:W-:Y:S01]  /*0af0*/  CS2R R168, SRZ ;  /* 0x0000000000a87805 */ /* 0x000fe2000001ff00 */
[----:B------:R-:W-:Y:S01]  /*0b00*/  IMAD.MOV.U32 R17, RZ, RZ, RZ ;  /* 0x000000ffff117224 */ /* 0x000fe200078e00ff */
[----:B------:R-:W-:Y:S01]  /*0b10*/  ULOP3.LUT UR41, UR36, 0x1, URZ, 0xfc, !UPT ;  /* 0x0000000124297892 */ /* 0x000fe2000f8efc3f */
[----:B------:R-:W-:Y:S01]  /*0b20*/  IMAD.MOV.U32 R173, RZ, RZ, RZ ;  /* 0x000000ffffad7224 */ /* 0x000fe200078e00ff */
[----:B------:R-:W-:-:S07]  /*0b30*/  UMOV UR37, URZ ;  /* 0x0000003f00257c82 */ /* 0x000fce0008000000 */
        /* <DEDUP_REMOVED lines=11> */
[----:B------:R-:W-:Y:S01]  /*0bf0*/  SHF.R.S32.HI R3, RZ, 0x2, R2 ;  /* 0x00000002ff037819 */ /* 0x000fe20000011402 */
[----:B------:R-:W-:Y:S01]  /*0c00*/  IMAD.IADD R8, R223, 0x1, -R8 ;  /* 0x00000001df087824 */ /* 0x000fe200078e0a08 */
[----:B------:R-:W-:Y:S02]  /*0c10*/  SHF.R.S32.HI R4, RZ, 0x1f, R2 ;  /* 0x0000001fff047819 */ /* 0x000fe40000011402 */
[----:B------:R-:W-:Y:S02]  /*0c20*/  LOP3.LUT R7, R7, 0xfffffc00, RZ, 0xc0, !PT ;  /* 0xfffffc0007077812 */ /* 0x000fe400078ec0ff */
[----:B------:R-:W-:Y:S02]  /*0c30*/  LOP3.LUT R6, R6, 0x1ffffffe, RZ, 0xc0, !PT ;  /* 0x1ffffffe06067812 */ /* 0x000fe400078ec0ff */
[----:B------:R-:W-:Y:S01]  /*0c40*/  LEA.HI R4, R4, R3, RZ, 0x2 ;  /* 0x0000000304047211 */ /* 0x000fe200078f10ff */
[----:B------:R-:W-:Y:S01]  /*0c50*/  IMAD R7, R8, 0x40, R7 ;  /* 0x0000004008077824 */ /* 0x000fe200078e0207 */
[----:B------:R-:W-:Y:S01]  /*0c60*/  LOP3.LUT R2, R2, 0xfffffffc, RZ, 0xc0, !PT ;  /* 0xfffffffc02027812 */ /* 0x000fe200078ec0ff */
[----:B------:R-:W-:Y:S01]  /*0c70*/  IMAD.IADD R6, R201, 0x1, -R6 ;  /* 0x00000001c9067824 */ /* 0x000fe200078e0a06 */
[----:B------:R-:W-:-:S02]  /*0c80*/  LOP3.LUT R4, R4, 0xfffffffc, RZ, 0xc0, !PT ;  /* 0xfffffffc04047812 */ /* 0x000fc400078ec0ff */
[----:B------:R-:W-:Y:S01]  /*0c90*/  LOP3.LUT R208, R5, 0xfffffffe, RZ, 0xc0, !PT ;  /* 0xfffffffe05d07812 */ /* 0x000fe200078ec0ff */
[----:B------:R-:W-:Y:S01]  /*0ca0*/  IMAD R220, R6, 0x8, R7 ;  /* 0x0000000806dc7824 */ /* 0x000fe200078e0207 */
[--C-:B------:R-:W-:Y:S01]  /*0cb0*/  SHF.R.S32.HI R176, RZ, 0x1, R5.reuse ;  /* 0x00000001ffb07819 */ /* 0x100fe20000011405 */
[----:B------:R-:W-:Y:S01]  /*0cc0*/  IMAD.IADD R4, R3, 0x1, -R4 ;  /* 0x0000000103047824 */ /* 0x000fe200078e0a04 */
[----:B------:R-:W-:Y:S01]  /*0cd0*/  LEA.HI R3, R0, R223, RZ, 0x7 ;  /* 0x000000df00037211 */ /* 0x000fe200078f38ff */
[C---:B------:R-:W-:Y:S01]  /*0ce0*/  IMAD.IADD R6, R223.reuse, 0x1, -R2 ;  /* 0x00000001df067824 */ /* 0x040fe200078e0a02 */
[----:B------:R-:W-:Y:S01]  /*0cf0*/  SHF.R.S32.HI R7, RZ, 0x1f, R5 ;  /* 0x0000001fff077819 */ /* 0x000fe20000011405 */
[----:B------:R-:W-:Y:S01]  /*0d00*/  IMAD.IADD R208, R223, 0x1, -R208 ;  /* 0x00000001dfd07824 */ /* 0x000fe200078e0ad0 */
[----:B------:R-:W-:Y:S01]  /*0d10*/  LOP3.LUT R2, R3, 0xffffff80, RZ, 0xc0, !PT ;  /* 0xffffff8003027812 */ /* 0x000fe200078ec0ff */
[----:B------:R-:W-:Y:S01]  /*0d20*/  IMAD.SHL.U32 R181, R4, 0x80, RZ ;  /* 0x0000008004b57824 */ /* 0x000fe200078e00ff */
[----:B------:R-:W-:Y:S01]  /*0d30*/  LEA.HI R8, R6, R6, RZ, 0x1 ;  /* 0x0000000606087211 */ /* 0x000fe200078f08ff */
[----:B------:R-:W-:Y:S01]  /*0d40*/  IMAD.SHL.U32 R174, R208, 0x8, RZ ;  /* 0x00000008d0ae7824 */ /* 0x000fe200078e00ff */
[-C--:B------:R-:W-:Y:S01]  /*0d50*/  LEA.HI R7, R7, R176.reuse, RZ, 0x3 ;  /* 0x000000b007077211 */ /* 0x080fe200078f18ff */
[----:B------:R-:W-:Y:S01]  /*0d60*/  IMAD.IADD R209, R223, 0x1, -R2 ;  /* 0x00000001dfd17824 */ /* 0x000fe200078e0a02 */
[----:B------:R-:W-:Y:S01]  /*0d70*/  LOP3.LUT R9, R8, 0x1ffffffe, RZ, 0xc0, !PT ;  /* 0x1ffffffe08097812 */ /* 0x000fe200078ec0ff */
[C---:B------:R-:W-:Y:S01]  /*0d80*/  VIADD R189, R174.reuse, 0x20 ;  /* 0x00000020aebd7836 */ /* 0x040fe20000000000 */
[----:B------:R-:W-:Y:S01]  /*0d90*/  LOP3.LUT R7, R7, 0xfffffff8, RZ, 0xc0, !PT ;  /* 0xfffffff807077812 */ /* 0x000fe200078ec0ff */
[C---:B------:R-:W-:Y:S01]  /*0da0*/  VIADD R191, R174.reuse, 0x40 ;  /* 0x00000040aebf7836 */ /* 0x040fe20000000000 */
[----:B------:R-:W-:Y:S01]  /*0db0*/  LEA.HI R5, R5, R176, RZ, 0x1 ;  /* 0x000000b005057211 */ /* 0x000fe200078f08ff */
[----:B------:R-:W-:Y:S01]  /*0dc0*/  IMAD.IADD R10, R174, 0x1, R189 ;  /* 0x00000001ae0a7824 */ /* 0x000fe200078e02bd */
[----:B------:R-:W-:Y:S01]  /*0dd0*/  SHF.R.S32.HI R218, RZ, 0x7, R3 ;  /* 0x00000007ffda7819 */ /* 0x000fe20000011403 */
[----:B------:R-:W-:Y:S01]  /*0de0*/  IMAD.IADD R194, R6, 0x1, -R9 ;  /* 0x0000000106c27824 */ /* 0x000fe200078e0a09 */
[----:B------:R-:W-:Y:S01]  /*0df0*/  SHF.R.S32.HI R6, RZ, 0x1f, R209 ;  /* 0x0000001fff067819 */ /* 0x000fe200000114d1 */
[----:B------:R-:W-:Y:S01]  /*0e00*/  IMAD.IADD R187, R176, 0x1, -R7 ;  /* 0x00000001b0bb7824 */ /* 0x000fe200078e0a07 */
[----:B------:R-:W-:Y:S01]  /*0e10*/  SHF.R.S32.HI R11, RZ, 0x1f, R10 ;  /* 0x0000001fff0b7819 */ /* 0x000fe2000001140a */
[----:B------:R-:W-:Y:S01]  /*0e20*/  IMAD.SHL.U32 R18, R208, 0x10, RZ ;  /* 0x00000010d0127824 */ /* 0x000fe200078e00ff */
[----:B------:R-:W-:Y:S01]  /*0e30*/  LEA.HI R8, R6, R209, RZ, 0x2 ;  /* 0x000000d106087211 */ /* 0x000fe200078f10ff */
[----:B------:R-:W-:Y:S01]  /*0e40*/  IMAD.SHL.U32 R2, R187, 0x80, RZ ;  /* 0x00000080bb027824 */ /* 0x000fe200078e00ff */
[CC--:B------:R-:W-:Y:S01]  /*0e50*/  LEA.HI R12, R11.reuse, R10.reuse, RZ, 0x4 ;  /* 0x0000000a0b0c7211 */ /* 0x0c0fe200078f20ff */
[----:B------:R-:W-:Y:S01]  /*0e60*/  VIADD R177, R18, 0x60 ;  /* 0x0000006012b17836 */ /* 0x000fe20000000000 */
[----:B------:R-:W-:Y:S01]  /*0e70*/  LEA.HI R13, R11, R10, RZ, 0x6 ;  /* 0x0000000a0b0d7211 */ /* 0x000fe200078f30ff */
[----:B------:R-:W-:Y:S01]  /*0e80*/  IMAD.IADD R11, R174, 0x1, R191 ;  /* 0x00000001ae0b7824 */ /* 0x000fe200078e02bf */
[--C-:B------:R-:W-:Y:S01]  /*0e90*/  SHF.R.S32.HI R9, RZ, 0x2, R8.reuse ;  /* 0x00000002ff097819 */ /* 0x100fe20000011408 */
[----:B------:R-:W-:Y:S01]  /*0ea0*/  VIADD R185, R18, 0x80 ;  /* 0x0000008012b97836 */ /* 0x000fe20000000000 */
[----:B------:R-:W-:Y:S01]  /*0eb0*/  SHF.R.S32.HI R10, RZ, 0x1f, R8 ;  /* 0x0000001fff0a7819 */ /* 0x000fe20000011408 */
[----:B------:R-:W-:Y:S01]  /*0ec0*/  IMAD.SHL.U32 R13, R13, 0x80, RZ ;  /* 0x000000800d0d7824 */ /* 0x000fe200078e00ff */
[----:B------:R-:W-:Y:S01]  /*0ed0*/  LOP3.LUT R7, R2, 0x380, RZ, 0xc0, !PT ;  /* 0x0000038002077812 */ /* 0x000fe200078ec0ff */
[----:B------:R-:W-:Y:S01]  /*0ee0*/  VIADD R186, R18, 0xa0 ;  /* 0x000000a012ba7836 */ /* 0x000fe20000000000 */
[----:B------:R-:W-:Y:S01]  /*0ef0*/  LEA.HI R10, R10, R9, RZ, 0x3 ;  /* 0x000000090a0a7211 */ /* 0x000fe200078f18ff */
[C---:B------:R-:W-:Y:S01]  /*0f00*/  VIADD R190, R174.reuse, 0x10 ;  /* 0x00000010aebe7836 */ /* 0x040fe20000000000 */
[----:B------:R-:W-:Y:S01]  /*0f10*/  LOP3.LUT R5, R5, 0x3fffffe, RZ, 0xc0, !PT ;  /* 0x03fffffe05057812 */ /* 0x000fe200078ec0ff */
[C---:B------:R-:W-:Y:S01]  /*0f20*/  VIADD R192, R174.reuse, 0x30 ;  /* 0x00000030aec07836 */ /* 0x040fe20000000000 */
[----:B------:R-:W-:Y:S01]  /*0f30*/  SHF.R.U32.HI R2, RZ, 0x3, R7 ;  /* 0x00000003ff027819 */ /* 0x000fe20000011607 */
[----:B------:R-:W-:Y:S01]  /*0f40*/  VIADD R193, R174, 0x50 ;  /* 0x00000050aec17836 */ /* 0x000fe20000000000 */
[----:B------:R-:W-:Y:S01]  /*0f50*/  LOP3.LUT R7, R7, 0x10, R18, 0xf8, !PT ;  /* 0x0000001007077812 */ /* 0x000fe200078ef812 */
[----:B------:R-:W-:Y:S01]  /*0f60*/  IMAD.IADD R5, R176, 0x1, -R5 ;  /* 0x00000001b0057824 */ /* 0x000fe200078e0a05 */
[----:B------:R-:W-:-:S02]  /*0f70*/  LOP3.LUT R10, R10, 0xfffffff8, RZ, 0xc0, !PT ;  /* 0xfffffff80a0a7812 */ /* 0x000fc400078ec0ff */
[----:B------:R-:W-:Y:S01]  /*0f80*/  LEA.HI R6, R6, R209, RZ, 0x5 ;  /* 0x000000d106067211 */ /* 0x000fe200078f28ff */
[----:B------:R-:W-:Y:S01]  /*0f90*/  IMAD R5, R201, 0x8, R5 ;  /* 0x00000008c9057824 */ /* 0x000fe200078e0205 */
[----:B------:R-:W-:Y:S01]  /*0fa0*/  LEA.HI R3, R3, R218, RZ, 0x1 ;  /* 0x000000da03037211 */ /* 0x000fe200078f08ff */
[----:B------:R-:W-:Y:S01]  /*0fb0*/  IMAD.IADD R9, R9, 0x1, -R10 ;  /* 0x0000000109097824 */ /* 0x000fe200078e0a0a */
[----:B------:R-:W-:Y:S01]  /*0fc0*/  SHF.R.S32.HI R14, RZ, 0x1f, R11 ;  /* 0x0000001fff0e7819 */ /* 0x000fe2000001140b */
[----:B------:R-:W-:Y:S01]  /*0fd0*/  IMAD.SHL.U32 R183, R5, 0x40, RZ ;  /* 0x0000004005b77824 */ /* 0x000fe200078e00ff */
[----:B------:R-:W-:Y:S02]  /*0fe0*/  LOP3.LUT R2, R7, R2, RZ, 0x3c, !PT ;  /* 0x0000000207027212 */ /* 0x000fe400078e3cff */
[----:B------:R-:W-:Y:S02]  /*0ff0*/  SHF.R.S32.HI R6, RZ, 0x5, R6 ;  /* 0x00000005ff067819 */ /* 0x000fe40000011406 */
[----:B------:R-:W-:Y:S01]  /*1000*/  LOP3.LUT R3, R3, 0x3fffffe, RZ, 0xc0, !PT ;  /* 0x03fffffe03037812 */ /* 0x000fe200078ec0ff */
[----:B------:R-:W-:Y:S01]  /*1010*/  IMAD R201, R201, 0x400, R2 ;  /* 0x00000400c9c97824 */ /* 0x000fe200078e0202 */
[----:B------:R-:W-:Y:S01]  /*1020*/  LEA.HI R0, R0, R223, RZ, 0x3 ;  /* 0x000000df00007211 */ /* 0x000fe200078f18ff */
[----:B------:R-:W-:Y:S01]  /*1030*/  IMAD R6, R6, 0x10, R9 ;  /* 0x0000001006067824 */ /* 0x000fe200078e0209 */
[----:B------:R-:W-:Y:S01]  /*1040*/  LOP3.LUT R181, R181, 0x180, RZ, 0xc0, !PT ;  /* 0x00000180b5b57812 */ /* 0x000fe200078ec0ff */
[----:B------:R-:W-:Y:S01]  /*1050*/  IMAD.IADD R3, R218, 0x1, -R3 ;  /* 0x00000001da037824 */ /* 0x000fe200078e0a03 */
[----:B------:R-:W-:-:S02]  /*1060*/  LEA.HI R180, R14, R11, RZ, 0x4 ;  /* 0x0000000b0eb47211 */ /* 0x000fc400078f20ff */
[----:B------:R-:W-:Y:S01]  /*1070*/  LEA.HI R11, R14, R11, RZ, 0x6 ;  /* 0x0000000b0e0b7211 */ /* 0x000fe200078f30ff */
[----:B------:R-:W-:Y:S01]  /*1080*/  IMAD R219, R3, 0x40, R6 ;  /* 0x0000004003db7824 */ /* 0x000fe200078e0206 */
[----:B------:R-:W-:Y:S02]  /*1090*/  LOP3.LUT R2, R0, 0xfffffff8, RZ, 0xc0, !PT ;  /* 0xfffffff800027812 */ /* 0x000fe400078ec0ff */
[----:B------:R-:W-:Y:S01]  /*10a0*/  LOP3.LUT R5, R181, 0x30, R12, 0xf8, !PT ;  /* 0x00000030b5057812 */ /* 0x000fe200078ef80c */
[----:B------:R-:W-:Y:S01]  /*10b0*/  IMAD.SHL.U32 R11, R11, 0x80, RZ ;  /* 0x000000800b0b7824 */ /* 0x000fe200078e00ff */
[----:B------:R-:W-:Y:S01]  /*10c0*/  SHF.R.U32.HI R182, RZ, 0x3, R181 ;  /* 0x00000003ffb67819 */ /* 0x000fe200000116b5 */
[----:B------:R-:W-:Y:S01]  /*10d0*/  IMAD.IADD R203, R223, 0x1, -R2 ;  /* 0x00000001dfcb7824 */ /* 0x000fe200078e0a02 */
[----:B------:R-:W-:Y:S01]  /*10e0*/  LOP3.LUT P0, RZ, R4, 0x2, RZ, 0xc0, !PT ;  /* 0x0000000204ff7812 */ /* 0x000fe2000780c0ff */
[----:B------:R-:W-:Y:S01]  /*10f0*/  IMAD R194, R194, 0x8, R219 ;  /* 0x00000008c2c27824 */ /* 0x000fe200078e02db */
[----:B------:R-:W-:Y:S01]  /*1100*/  LOP3.LUT R7, R181, 0x30, R180, 0xf8, !PT ;  /* 0x00000030b5077812 */ /* 0x000fe200078ef8b4 */
[----:B------:R-:W-:Y:S01]  /*1110*/  IMAD.SHL.U32 R197, R203, 0x8, RZ ;  /* 0x00000008cbc57824 */ /* 0x000fe200078e00ff */
[----:B------:R-:W-:-:S02]  /*1120*/  LOP3.LUT R3, R181, 0x10, R18, 0xf8, !PT ;  /* 0x00000010b5037812 */ /* 0x000fc400078ef812 */
[----:B------:R-:W-:Y:S01]  /*1130*/  LOP3.LUT R4, R13, 0xffffe000, RZ, 0xc0, !PT ;  /* 0xffffe0000d047812 */ /* 0x000fe200078ec0ff */
[----:B------:R-:W-:Y:S01]  /*1140*/  VIADD R202, R197, 0x40 ;  /* 0x00000040c5ca7836 */ /* 0x000fe20000000000 */
[-C--:B------:R-:W-:Y:S02]  /*1150*/  LOP3.LUT R5, R5, R182.reuse, RZ, 0x3c, !PT ;  /* 0x000000b605057212 */ /* 0x080fe400078e3cff */
[----:B------:R-:W-:Y:S02]  /*1160*/  SHF.R.S32.HI R207, RZ, 0x3, R0 ;  /* 0x00000003ffcf7819 */ /* 0x000fe40000011400 */
[-C--:B------:R-:W-:Y:S02]  /*1170*/  LOP3.LUT R9, R7, R182.reuse, RZ, 0x3c, !PT ;  /* 0x000000b607097212 */ /* 0x080fe400078e3cff */
[----:B------:R-:W-:Y:S02]  /*1180*/  LOP3.LUT R0, R3, R182, RZ, 0x3c, !PT ;  /* 0x000000b603007212 */ /* 0x000fe400078e3cff */
[----:B------:R-:W-:-:S02]  /*1190*/  LOP3.LUT R10, R11, 0xffffe000, RZ, 0xc0, !PT ;  /* 0xffffe0000b0a7812 */ /* 0x000fc400078ec0ff */
[-C--:B------:R-:W-:Y:S01]  /*11a0*/  IADD3 R7, R5, R183.reuse, R4 ;  /* 0x000000b705077210 */ /* 0x080fe20007ffe004 */
[----:B------:R-:W-:Y:S01]  /*11b0*/  IMAD.IADD R199, R183, 0x1, R0 ;  /* 0x00000001b7c77824 */ /* 0x000fe200078e0200 */
[----:B------:R-:W-:Y:S02]  /*11c0*/  LOP3.LUT R5, R181, 0x30, R18, 0xf8, !PT ;  /* 0x00000030b5057812 */ /* 0x000fe400078ef812 */
[----:B------:R-:W-:Y:S01]  /*11d0*/  SEL R206, R206, 0xffffffe0, !P0 ;  /* 0xffffffe0cece7807 */ /* 0x000fe20004000000 */
[----:B------:R-:W-:Y:S01]  /*11e0*/  IMAD.IADD R216, R16, 0x1, R7 ;  /* 0x0000000110d87824 */ /* 0x000fe200078e0207 */
[----:B------:R-:W-:Y:S02]  /*11f0*/  IADD3 R9, R9, R183, R10 ;  /* 0x000000b709097210 */ /* 0x000fe40007ffe00a */
[----:B------:R-:W-:Y:S01]  /*1200*/  LOP3.LUT R172, R8, 0x7ffffffc, RZ, 0xc0, !PT ;  /* 0x7ffffffc08ac7812 */ /* 0x000fe200078ec0ff */
[----:B------:R-:W-:Y:S01]  /*1210*/  IMAD.IADD R200, R206, 0x1, R199 ;  /* 0x00000001cec87824 */ /* 0x000fe200078e02c7 */
[----:B------:R-:W-:Y:S01]  /*1220*/  LOP3.LUT R5, R5, R182, RZ, 0x3c, !PT ;  /* 0x000000b605057212 */ /* 0x000fe200078e3cff */
[----:B------:R-:W-:Y:S01]  /*1230*/  IMAD.IADD R215, R16, 0x1, R9 ;  /* 0x0000000110d77824 */ /* 0x000fe200078e0209 */
[----:B------:R-:W-:Y:S01]  /*1240*/  SHF.R.S32.HI R188, RZ, 0x1f, R177 ;  /* 0x0000001fffbc7819 */ /* 0x000fe200000114b1 */
[----:B------:R-:W-:Y:S01]  /*1250*/  IMAD.IADD R172, R209, 0x1, -R172 ;  /* 0x00000001d1ac7824 */ /* 0x000fe200078e0aac */
[----:B------:R-:W-:-:S02]  /*1260*/  SHF.R.S32.HI R196, RZ, 0x1f, R185 ;  /* 0x0000001fffc47819 */ /* 0x000fc400000114b9 */
[----:B------:R-:W-:Y:S02]  /*1270*/  SHF.R.S32.HI R195, RZ, 0x1f, R186 ;  /* 0x0000001fffc37819 */ /* 0x000fe400000114ba */
[----:B------:R-:W-:Y:S02]  /*1280*/  SHF.R.S32.HI R222, RZ, 0x1f, R197 ;  /* 0x0000001fffde7819 */ /* 0x000fe400000114c5 */
[----:B------:R-:W-:Y:S02]  /*1290*/  SHF.R.S32.HI R214, RZ, 0x1f, R190 ;  /* 0x0000001fffd67819 */ /* 0x000fe400000114be */
[----:B------:R-:W-:Y:S02]  /*12a0*/  SHF.R.S32.HI R213, RZ, 0x1f, R189 ;  /* 0x0000001fffd57819 */ /* 0x000fe400000114bd */
[----:B------:R-:W-:Y:S02]  /*12b0*/  SHF.R.S32.HI R212, RZ, 0x1f, R192 ;  /* 0x0000001fffd47819 */ /* 0x000fe400000114c0 */
[----:B------:R-:W-:-:S02]  /*12c0*/  SHF.R.S32.HI R211, RZ, 0x1f, R191 ;  /* 0x0000001fffd37819 */ /* 0x000fc400000114bf */
[----:B------:R-:W-:Y:S02]  /*12d0*/  SHF.R.S32.HI R210, RZ, 0x1f, R193 ;  /* 0x0000001fffd27819 */ /* 0x000fe400000114c1 */
[----:B------:R-:W-:Y:S02]  /*12e0*/  SHF.R.S32.HI R221, RZ, 0x1f, R202 ;  /* 0x0000001fffdd7819 */ /* 0x000fe400000114ca */
[----:B------:R-:W-:Y:S02]  /*12f0*/  SHF.R.S32.HI R179, RZ, 0x4, R12 ;  /* 0x00000004ffb37819 */ /* 0x000fe4000001140c */
[----:B------:R-:W-:Y:S02]  /*1300*/  SHF.R.S32.HI R180, RZ, 0x4, R180 ;  /* 0x00000004ffb47819 */ /* 0x000fe400000114b4 */
[----:B------:R-:W-:Y:S02]  /*1310*/  IADD3 R217, R16, R183, R5 ;  /* 0x000000b710d97210 */ /* 0x000fe40007ffe005 */
[----:B------:R-:W-:-:S07]  /*1320*/  IADD3 R206, R206, UR42, R199 ;  /* 0x0000002acece7c10 */ /* 0x000fce000fffe0c7 */
.L_x_1791:
[----:B------:R-:W-:Y:S05]  /*1330*/  YIELD ;  /* 0x0000000000007946 */ /* 0x000fea0003800000 */
[----:B------:R-:W-:Y:S01]  /*1340*/  ULDC.64 UR4, c[0x0][0xa28] ;  /* 0x00028a0000047ab9 */ /* 0x000fe20000000a00 */
[----:B0--3--:R-:W0:Y:S01]  /*1350*/  LDC.64 R4, c[0x0][0xa08] ;  /* 0x00028200ff047b82 */ /* 0x009e220000000a00 */
[----:B------:R-:W-:Y:S01]  /*1360*/  ISETP.NE.U32.AND P1, PT, RZ, UR4, PT ;  /* 0x00000004ff007c0c */ /* 0x000fe2000bf25070 */
[----:B------:R-:W-:Y:S02]  /*1370*/  IMAD.MOV.U32 R29, RZ, RZ, RZ ;  /* 0x000000ffff1d7224 */ /* 0x000fe400078e00ff */
[----:B------:R-:W-:Y:S01]  /*1380*/  IMAD.MOV.U32 R11, RZ, RZ, RZ ;  /* 0x000000ffff0b7224 */ /* 0x000fe200078e00ff */
[----:B------:R-:W-:Y:S01]  /*1390*/  ISETP.NE.AND.EX P1, PT, RZ, UR5, PT, P1 ;  /* 0x00000005ff007c0c */ /* 0x000fe2000bf25310 */
[----:B------:R-:W-:-:S02]  /*13a0*/  ULDC.64 UR4, c[0x0][0xa18] ;  /* 0x0002860000047ab9 */ /* 0x000fc40000000a00 */
[----:B------:R-:W-:-:S04]  /*13b0*/  ISETP.NE.U32.AND P2, PT, RZ, UR4, PT ;  /* 0x00000004ff007c0c */ /* 0x000fc8000bf45070 */
[----:B------:R-:W-:Y:S01]  /*13c0*/  ISETP.NE.AND.EX P2, PT, RZ, UR5, PT, P2 ;  /* 0x00000005ff007c0c */ /* 0x000fe2000bf45320 */
[----:B------:R-:W-:Y:S02]  /*13d0*/  ULDC.64 UR4, c[0x0][0xa08] ;  /* 0x0002820000047ab9 */ /* 0x000fe40000000a00 */
[----:B------:R-:W-:-:S03]  /*13e0*/  ISETP.NE.U32.AND P0, PT, RZ, UR4, PT ;  /* 0x00000004ff007c0c */ /* 0x000fc6000bf05070 */
[----:B------:R-:W1:Y:S01]  /*13f0*/  @P1 LDC.64 R2, c[0x0][0xa28] ;  /* 0x00028a00ff021b82 */ /* 0x000e620000000a00 */
[----:B------:R-:W-:Y:S01]  /*1400*/  ISETP.NE.AND.EX P0, PT, RZ, UR5, PT, P0 ;  /* 0x00000005ff007c0c */ /* 0x000fe2000bf05300 */
[----:B0-----:R-:W-:-:S06]  /*1410*/  IMAD.WIDE R8, R23, 0x4, R4 ;  /* 0x0000000417087825 */ /* 0x001fcc00078e0204 */
[----:B------:R-:W0:Y:S01]  /*1420*/  @P2 LDC.64 R6, c[0x0][0xa18] ;  /* 0x00028600ff062b82 */ /* 0x000e220000000a00 */
[----:B------:R-:W-:Y:S02]  /*1430*/  ULDC UR4, c[0x0][0x288] ;  /* 0x0000a20000047ab9 */ /* 0x000fe40000000800 */
[----:B------:R-:W-:Y:S01]  /*1440*/  IMAD.U32 R170, RZ, RZ, UR4 ;  /* 0x00000004ffaa7e24 */ /* 0x000fe2000f8e00ff */
[----:B------:R-:W-:Y:S02]  /*1450*/  ULDC.64 UR4, c[0x0][0x418] ;  /* 0x0001060000047ab9 */ /* 0x000fe40000000a00 */
[----:B------:R-:W5:Y:S01]  /*1460*/  @P0 LDG.E R29, desc[UR38][R8.64] ;  /* 0x00000026081d0981 */ /* 0x000f62000c1e1900 */
[----:B-1----:R-:W-:-:S04]  /*1470*/  @P1 IMAD.WIDE R2, R23, 0x4, R2 ;  /* 0x0000000417021825 */ /* 0x002fc800078e0202 */
[----:B0-----:R-:W-:Y:S01]  /*1480*/  @P2 IMAD.WIDE R4, R23, 0x4, R6 ;  /* 0x0000000417042825 */ /* 0x001fe200078e0206 */
[----:B------:R-:W-:Y:S01]  /*1490*/  UISETP.NE.U32.AND UP0, UPT, UR4, URZ, UPT ;  /* 0x0000003f0400728c */ /* 0x000fe2000bf05070 */
[----:B------:R0:W5:Y:S02]  /*14a0*/  @P1 LDG.E R11, desc[UR38][R2.64] ;  /* 0x00000026020b1981 */ /* 0x000164000c1e1900 */
[----:B------:R-:W-:Y:S02]  /*14b0*/  ULDC UR4, c[0x0][0x424] ;  /* 0x0001090000047ab9 */ /* 0x000fe40000000800 */
[----:B------:R1:W5:Y:S01]  /*14c0*/  @P2 LDG.E R170, desc[UR38][R4.64] ;  /* 0x0000002604aa2981 */ /* 0x000362000c1e1900 */
[----:B------:R-:W-:-:S03]  /*14d0*/  UISETP.NE.AND.EX UP0, UPT, UR5, URZ, UPT, UP0 ;  /* 0x0000003f0500728c */ /* 0x000fc6000bf05300 */
[----:B------:R-:W-:Y:S01]  /*14e0*/  ULDC UR5, c[0x0][0x2f0] ;  /* 0x0000bc0000057ab9 */ /* 0x000fe20000000800 */
[----:B------:R-:W-:-:S04]  /*14f0*/  USEL UR4, UR4, 0x1, UP0 ;  /* 0x0000000104047887 */ /* 0x000fc80008000000 */
[----:B------:R-:W-:-:S03]  /*1500*/  UIMAD UR4, UR4, UR5, URZ ;  /* 0x00000005040472a4 */ /* 0x000fc6000f8e023f */
[----:B------:R-:W-:Y:S02]  /*1510*/  ULDC UR5, c[0x0][0x348] ;  /* 0x0000d20000057ab9 */ /* 0x000fe40000000800 */
[----:B0-----:R-:W-:Y:S02]  /*1520*/  IMAD.U32 R2, RZ, RZ, UR5 ;  /* 0x00000005ff027e24 */ /* 0x001fe4000f8e00ff */
[----:B------:R-:W-:Y:S01]  /*1530*/  IMAD.U32 R28, RZ, RZ, UR4 ;  /* 0x00000004ff1c7e24 */ /* 0x000fe2000f8e00ff */
[----:B-12-4-:R-:W-:Y:S06]  /*1540*/  @P2 BRA `(.L_x_1562) ;  /* 0x0000000000242947 */ /* 0x016fec0003800000 */
[----:B------:R-:W-:Y:S02]  /*1550*/  ULDC.64 UR4, c[0x0][0xa00] ;  /* 0x0002800000047ab9 */ /* 0x000fe40000000a00 */
[----:B------:R-:W-:-:S04]  /*1560*/  ISETP.NE.U32.AND P1, PT, RZ, UR4, PT ;  /* 0x00000004ff007c0c */ /* 0x000fc8000bf25070 */
[----:B------:R-:W-:-:S13]  /*1570*/  ISETP.NE.AND.EX P1, PT, RZ, UR5, PT, P1 ;  /* 0x00000005ff007c0c */ /* 0x000fda000bf25310 */
[----:B------:R-:W-:Y:S05]  /*1580*/  @!P1 BRA `(.L_x_1562) ;  /* 0x0000000000149947 */ /* 0x000fea0003800000 */
[----:B------:R-:W0:Y:S02]  /*1590*/  LDC.64 R4, c[0x0][0xa00] ;  /* 0x00028000ff047b82 */ /* 0x000e240000000a00 */
[----:B0-----:R-:W-:-:S05]  /*15a0*/  IMAD.WIDE R4, R23, 0x4, R4 ;  /* 0x0000000417047825 */ /* 0x001fca00078e0204 */
[----:B-----5:R-:W2:Y:S04]  /*15b0*/  LDG.E R170, desc[UR38][R4.64] ;  /* 0x0000002604aa7981 */ /* 0x020ea8000c1e1900 */
[----:B------:R-:W2:Y:S02]  /*15c0*/  LDG.E R3, desc[UR38][R4.64+0x4] ;  /* 0x0000042604037981 */ /* 0x000ea4000c1e1900 */
[----:B--2---:R-:W-:-:S07]  /*15d0*/  IMAD.IADD R170, R3, 0x1, -R170 ;  /* 0x0000000103aa7824 */ /* 0x004fce00078e0aaa */
.L_x_1562:
[----:B------:R-:W-:Y:S01]  /*15e0*/  ULDC.64 UR4, c[0x0][0xa20] ;  /* 0x0002880000047ab9 */ /* 0x000fe20000000a00 */
[----:B------:R-:W-:Y:S01]  /*15f0*/  IMAD.MOV.U32 R204, RZ, RZ, R22 ;  /* 0x000000ffffcc7224 */ /* 0x000fe200078e0016 */
[----:B------:R-:W-:Y:S01]  /*1600*/  ISETP.NE.U32.AND P1, PT, RZ, UR4, PT ;  /* 0x00000004ff007c0c */ /* 0x000fe2000bf25070 */
[----:B------:R-:W-:-:S03]  /*1610*/  IMAD.MOV.U32 R205, RZ, RZ, R23 ;  /* 0x000000ffffcd7224 */ /* 0x000fc600078e0017 */
[----:B------:R-:W-:-:S13]  /*1620*/  ISETP.NE.AND.EX P1, PT, RZ, UR5, PT, P1 ;  /* 0x00000005ff007c0c */ /* 0x000fda000bf25310 */
[----:B------:R-:W-:Y:S05]  /*1630*/  @!P1 BRA `(.L_x_1563) ;  /* 0x0000000000109947 */ /* 0x000fea0003800000 */
[----:B------:R-:W0:Y:S02]  /*1640*/  LDC.64 R4, c[0x0][0xa20] ;  /* 0x00028800ff047b82 */ /* 0x000e240000000a00 */
[----:B0-----:R-:W-:-:S05]  /*1650*/  IMAD.WIDE R4, R23, 0x4, R4 ;  /* 0x0000000417047825 */ /* 0x001fca00078e0204 */
[----:B------:R0:W5:Y:S01]  /*1660*/  LDG.E R28, desc[UR38][R4.64] ;  /* 0x00000026041c7981 */ /* 0x000162000c1e1900 */
[----:B------:R-:W-:Y:S05]  /*1670*/  BRA `(.L_x_1564) ;  /* 0x0000000000107947 */ /* 0x000fea0003800000 */
.L_x_1563:
[----:B------:R-:W-:Y:S05]  /*1680*/  @!P0 BRA `(.L_x_1564) ;  /* 0x00000000000c8947 */ /* 0x000fea0003800000 */
[----:B------:R-:W2:Y:S04]  /*1690*/  LDG.E R3, desc[UR38][R8.64] ;  /* 0x0000002608037981 */ /* 0x000ea8000c1e1900 */
[----:B------:R-:W2:Y:S02]  /*16a0*/  LDG.E R28, desc[UR38][R8.64+0x4] ;  /* 0x00000426081c7981 */ /* 0x000ea4000c1e1900 */
[----:B--2---:R-:W-:-:S07]  /*16b0*/  IMAD.IADD R28, R28, 0x1, -R3 ;  /* 0x000000011c1c7824 */ /* 0x004fce00078e0a03 */
.L_x_1564:
[----:B------:R-:W-:Y:S01]  /*16c0*/  ULDC.64 UR4, c[0x0][0xa10] ;  /* 0x0002840000047ab9 */ /* 0x000fe20000000a00 */
[----:B------:R-:W1:Y:S01]  /*16d0*/  LDC R8, c[0x0][0x448] ;  /* 0x00011200ff087b82 */ /* 0x000e620000000800 */
[----:B------:R-:W-:-:S04]  /*16e0*/  ISETP.NE.U32.AND P0, PT, RZ, UR4, PT ;  /* 0x00000004ff007c0c */ /* 0x000fc8000bf05070 */
[----:B------:R-:W-:Y:S01]  /*16f0*/  ISETP.NE.AND.EX P0, PT, RZ, UR5, PT, P0 ;  /* 0x00000005ff007c0c */ /* 0x000fe2000bf05300 */
[----:B------:R-:W-:Y:S02]  /*1700*/  ULDC.64 UR4, c[0x0][0xa30] ;  /* 0x00028c0000047ab9 */ /* 0x000fe40000000a00 */
[----:B------:R-:W-:Y:S01]  /*1710*/  ISETP.NE.U32.AND P1, PT, RZ, UR4, PT ;  /* 0x00000004ff007c0c */ /* 0x000fe2000bf25070 */
[----:B-----5:R-:W-:Y:S01]  /*1720*/  IMAD.MOV.U32 R24, RZ, RZ, R28 ;  /* 0x000000ffff187224 */ /* 0x020fe200078e001c */
[----:B------:R-:W2:Y:S02]  /*1730*/  LDC.64 R12, c[0x0][0x9e0] ;  /* 0x00027800ff0c7b82 */ /* 0x000ea40000000a00 */
[----:B------:R-:W-:-:S06]  /*1740*/  ISETP.NE.AND.EX P1, PT, RZ, UR5, PT, P1 ;  /* 0x00000005ff007c0c */ /* 0x000fcc000bf25310 */
[----:B0-----:R-:W0:Y:S08]  /*1750*/  @P0 LDC.64 R4, c[0x0][0xa10] ;  /* 0x00028400ff040b82 */ /* 0x001e300000000a00 */
[----:B------:R-:W3:Y:S01]  /*1760*/  @P1 LDC.64 R6, c[0x0][0xa30] ;  /* 0x00028c00ff061b82 */ /* 0x000ee20000000a00 */
[----:B0-----:R-:W-:-:S05]  /*1770*/  @P0 IMAD.WIDE R4, R23, 0x4, R4 ;  /* 0x0000000417040825 */ /* 0x001fca00078e0204 */
[----:B------:R-:W4:Y:S04]  /*1780*/  @P0 LDG.E R0, desc[UR38][R4.64] ;  /* 0x0000002604000981 */ /* 0x000f28000c1e1900 */
[----:B------:R-:W4:Y:S01]  /*1790*/  @P0 LDG.E R3, desc[UR38][R4.64+0x4] ;  /* 0x0000042604030981 */ /* 0x000f22000c1e1900 */
[----:B---3--:R-:W-:-:S05]  /*17a0*/  @P1 IMAD.WIDE R6, R23, 0x4, R6 ;  /* 0x0000000417061825 */ /* 0x008fca00078e0206 */
[----:B------:R0:W5:Y:S01]  /*17b0*/  @P1 LDG.E R24, desc[UR38][R6.64] ;  /* 0x0000002606181981 */ /* 0x000162000c1e1900 */
[----:B-1----:R-:W-:Y:S01]  /*17c0*/  ISETP.NE.AND P1, PT, R8, 0x1, PT ;  /* 0x000000010800780c */ /* 0x002fe20003f25270 */
[----:B------:R-:W-:Y:S01]  /*17d0*/  IMAD.SHL.U32 R178, R21, 0x80, RZ ;  /* 0x0000008015b27824 */ /* 0x000fe200078e00ff */
[----:B--2---:R-:W-:Y:S01]  /*17e0*/  ISETP.GE.AND P2, PT, R13, 0x1, PT ;  /* 0x000000010d00780c */ /* 0x004fe20003f46270 */
[----:B------:R-:W-:-:S10]  /*17f0*/  IMAD.IADD R11, R28, 0x1, -R11 ;  /* 0x000000011c0b7824 */ /* 0x000fd400078e0a0b */
[----:B------:R-:W1:Y:S08]  /*1800*/  @P1 LDC R9, c[0x0][0x44c] ;  /* 0x00011300ff091b82 */ /* 0x000e700000000800 */
[----:B------:R-:W2:Y:S01]  /*1810*/  @P1 LDC R8, c[0x0][0x450] ;  /* 0x00011400ff081b82 */ /* 0x000ea20000000800 */
[----:B----4-:R-:W-:Y:S02]  /*1820*/  @P0 IMAD.IADD R2, R3, 0x1, -R0 ;  /* 0x0000000103020824 */ /* 0x010fe400078e0a00 */
[----:B------:R-:W-:-:S02]  /*1830*/  VIADD R0, R178, 0x7f ;  /* 0x0000007fb2007836 */ /* 0x000fc40000000000 */
[----:B------:R-:W-:Y:S02]  /*1840*/  IMAD.IADD R171, R11, 0x1, R2 ;  /* 0x000000010bab7824 */ /* 0x000fe400078e0202 */
[----:B-1----:R-:W-:-:S03]  /*1850*/  @P1 IMAD.HI.U32 R3, R0, R9, RZ ;  /* 0x0000000900031227 */ /* 0x002fc600078e00ff */
[C---:B------:R-:W-:Y:S01]  /*1860*/  IADD3 R5, R171.reuse, 0x1, -R170 ;  /* 0x00000001ab057810 */ /* 0x040fe20007ffe8aa */
[----:B------:R-:W-:Y:S01]  /*1870*/  IMAD.MOV.U32 R4, RZ, RZ, R0 ;  /* 0x000000ffff047224 */ /* 0x000fe200078e0000 */
[----:B--2---:R-:W-:Y:S01]  /*1880*/  @P1 SHF.R.U32.HI R4, RZ, R8, R3 ;  /* 0x00000008ff041219 */ /* 0x004fe20000011603 */
[----:B------:R-:W-:-:S04]  /*1890*/  VIADD R0, R171, 0x7f ;  /* 0x0000007fab007836 */ /* 0x000fc80000000000 */
[----:B0-----:R-:W-:Y:S01]  /*18a0*/  IMAD.IADD R7, R5, 0x1, R4 ;  /* 0x0000000105077824 */ /* 0x001fe200078e0204 */
[----:B------:R-:W-:-:S04]  /*18b0*/  SHF.R.S32.HI R3, RZ, 0x1f, R0 ;  /* 0x0000001fff037819 */ /* 0x000fc80000011400 */
[----:B------:R-:W-:Y:S01]  /*18c0*/  LEA.HI R3, R3, R0, RZ, 0x7 ;  /* 0x0000000003037211 */ /* 0x000fe200078f38ff */
[----:B------:R-:W-:-:S03]  /*18d0*/  IMAD.IADD R0, R7, 0x1, R12 ;  /* 0x0000000107007824 */ /* 0x000fc600078e020c */
[----:B------:R-:W-:Y:S01]  /*18e0*/  SHF.R.S32.HI R25, RZ, 0x7, R3 ;  /* 0x00000007ff197819 */ /* 0x000fe20000011403 */
[----:B------:R-:W-:Y:S06]  /*18f0*/  @!P2 BRA `(.L_x_1565) ;  /* 0x000000000048a947 */ /* 0x000fec0003800000 */
[C---:B------:R-:W-:Y:S01]  /*1900*/  ISETP.GT.AND P0, PT, R7.reuse, RZ, PT ;  /* 0x000000ff0700720c */ /* 0x040fe20003f04270 */
[----:B------:R-:W-:Y:S01]  /*1910*/  BSSY B0, `(.L_x_1566) ;  /* 0x000000e000007945 */ /* 0x000fe20003800000 */
[----:B------:R-:W-:-:S11]  /*1920*/  VIADD R3, R7, 0xffffffff ;  /* 0xffffffff07037836 */ /* 0x000fd60000000000 */
        /* <DEDUP_REMOVED lines=8> */
.L_x_1567:
[----:B------:R-:W-:-:S13]  /*19b0*/  ISETP.NE.AND P0, PT, R13, 0x1, PT ;  /* 0x000000010d00780c */ /* 0x000fda0003f05270 */
[----:B------:R-:W0:Y:S02]  /*19c0*/  @P0 LDC.64 R4, c[0x0][0x9e8] ;  /* 0x00027a00ff040b82 */ /* 0x000e240000000a00 */
[----:B0-----:R-:W-:-:S05]  /*19d0*/  @P0 IMAD.HI.U32 R4, R3, R4, RZ ;  /* 0x0000000403040227 */ /* 0x001fca00078e00ff */
[----:B------:R-:W-:-:S07]  /*19e0*/  @P0 SHF.R.U32.HI R3, RZ, R5, R4 ;  /* 0x00000005ff030219 */ /* 0x000fce0000011604 */
.L_x_1568:
[----:B------:R-:W-:Y:S05]  /*19f0*/  BSYNC B0 ;  /* 0x0000000000007941 */ /* 0x000fea0003800000 */
.L_x_1566:
[----:B------:R-:W-:-:S05]  /*1a00*/  IMAD R3, R3, R13, R13 ;  /* 0x0000000d03037224 */ /* 0x000fca00078e020d */
[----:B------:R-:W-:-:S07]  /*1a10*/  VIMNMX R0, R0, R3, PT ;  /* 0x0000000300007248 */ /* 0x000fce0003fe0100 */
.L_x_1565:
[----:B------:R-:W0:Y:S01]  /*1a20*/  @P1 LDC R3, c[0x0][0x44c] ;  /* 0x00011300ff031b82 */ /* 0x000e220000000800 */
[----:B------:R-:W-:Y:S01]  /*1a30*/  IMAD.IADD R88, R171, 0x1, -R170 ;  /* 0x00000001ab587824 */ /* 0x000fe200078e0aaa */
[----:B------:R-:W-:-:S06]  /*1a40*/  ULDC UR4, c[0x0][0x9dc] ;  /* 0x0002770000047ab9 */ /* 0x000fcc0000000800 */
[----:B------:R-:W1:Y:S01]  /*1a50*/  @P1 LDC R5, c[0x0][0x450] ;  /* 0x00011400ff051b82 */ /* 0x000e620000000800 */
[----:B0-----:R-:W-:-:S04]  /*1a60*/  @P1 IMAD.HI.U32 R4, R178, R3, RZ ;  /* 0x00000003b2041227 */ /* 0x001fc800078e00ff */
[----:B------:R-:W-:Y:S01]  /*1a70*/  IMAD.MOV.U32 R3, RZ, RZ, R178 ;  /* 0x000000ffff037224 */ /* 0x000fe200078e00b2 */
[----:B-1----:R-:W-:-:S05]  /*1a80*/  @P1 SHF.R.U32.HI R3, RZ, R5, R4 ;  /* 0x00000005ff031219 */ /* 0x002fca0000011604 */
[----:B------:R-:W-:-:S04]  /*1a90*/  IMAD.IADD R3, R88, 0x1, R3 ;  /* 0x0000000158037824 */ /* 0x000fc800078e0203 */
[----:B------:R-:W-:Y:S01]  /*1aa0*/  VIADD R4, R3, -UR4 ;  /* 0x8000000403047c36 */ /* 0x000fe20008000000 */
[----:B------:R-:W-:Y:S06]  /*1ab0*/  @!P2 BRA `(.L_x_1569) ;  /* 0x000000000044a947 */ /* 0x000fec0003800000 */
[----:B------:R-:W-:Y:S01]  /*1ac0*/  ISETP.GT.AND P0, PT, R3, -0x1, PT ;  /* 0xffffffff0300780c */ /* 0x000fe20003f04270 */
[----:B------:R-:W-:-:S12]  /*1ad0*/  BSSY B0, `(.L_x_1570) ;  /* 0x000000d000007945 */ /* 0x000fd80003800000 */
        /* <DEDUP_REMOVED lines=8> */
.L_x_1571:
[----:B------:R-:W-:-:S13]  /*1b60*/  ISETP.NE.AND P0, PT, R13, 0x1, PT ;  /* 0x000000010d00780c */ /* 0x000fda0003f05270 */
[----:B------:R-:W0:Y:S02]  /*1b70*/  @P0 LDC.64 R6, c[0x0][0x9e8] ;  /* 0x00027a00ff060b82 */ /* 0x000e240000000a00 */
[----:B0-----:R-:W-:-:S05]  /*1b80*/  @P0 IMAD.HI.U32 R6, R3, R6, RZ ;  /* 0x0000000603060227 */ /* 0x001fca00078e00ff */
[----:B------:R-:W-:-:S07]  /*1b90*/  @P0 SHF.R.U32.HI R3, RZ, R7, R6 ;  /* 0x00000007ff030219 */ /* 0x000fce0000011606 */
.L_x_1572:
[----:B------:R-:W-:Y:S05]  /*1ba0*/  BSYNC B0 ;  /* 0x0000000000007941 */ /* 0x000fea0003800000 */
.L_x_1570:
[----:B------:R-:W-:-:S05]  /*1bb0*/  IMAD R3, R3, R13, RZ ;  /* 0x0000000d03037224 */ /* 0x000fca00078e02ff */
[----:B------:R-:W-:-:S07]  /*1bc0*/  VIMNMX R4, R4, R3, !PT ;  /* 0x0000000304047248 */ /* 0x000fce0007fe0100 */
.L_x_1569:
[----:B------:R-:W-:Y:S01]  /*1bd0*/  VIADD R0, R0, 0x7f ;  /* 0x0000007f00007836 */ /* 0x000fe20000000000 */
[----:B------:R-:W-:-:S04]  /*1be0*/  SHF.R.S32.HI R5, RZ, 0x1f, R4 ;  /* 0x0000001fff057819 */ /* 0x000fc80000011404 */
[----:B------:R-:W-:Y:S02]  /*1bf0*/  SHF.R.S32.HI R3, RZ, 0x1f, R0 ;  /* 0x0000001fff037819 */ /* 0x000fe40000011400 */
[----:B------:R-:W-:Y:S02]  /*1c00*/  LEA.HI R5, R5, R4, RZ, 0x7 ;  /* 0x0000000405057211 */ /* 0x000fe400078f38ff */
[----:B------:R-:W-:Y:S02]  /*1c10*/  LEA.HI R3, R3, R0, RZ, 0x7 ;  /* 0x0000000003037211 */ /* 0x000fe400078f38ff */
[----:B------:R-:W-:Y:S02]  /*1c20*/  SHF.R.S32.HI R5, RZ, 0x7, R5 ;  /* 0x00000007ff057819 */ /* 0x000fe40000011405 */
[----:B------:R-:W-:Y:S02]  /*1c30*/  SHF.R.S32.HI R0, RZ, 0x7, R3 ;  /* 0x00000007ff007819 */ /* 0x000fe40000011403 */
[----:B------:R-:W-:-:S02]  /*1c40*/  VIMNMX R5, RZ, R5, !PT ;  /* 0x00000005ff057248 */ /* 0x000fc40007fe0100 */
[----:B------:R-:W-:-:S03]  /*1c50*/  VIMNMX R0, R25, R0, PT ;  /* 0x0000000019007248 */ /* 0x000fc60003fe0100 */
[--C-:B------:R-:W-:Y:S02]  /*1c60*/  IMAD R5, R5, 0x80, -R11.reuse ;  /* 0x0000008005057824 */ /* 0x100fe400078e0a0b */
[----:B------:R-:W-:-:S03]  /*1c70*/  IMAD R3, R0, 0x80, -R11 ;  /* 0x0000008000037824 */ /* 0x000fc600078e0a0b */
[----:B------:R-:W-:Y:S02]  /*1c80*/  VIMNMX R5, RZ, R5, !PT ;  /* 0x00000005ff057248 */ /* 0x000fe40007fe0100 */
[----:B------:R-:W-:Y:S02]  /*1c90*/  VIMNMX R0, R3, R2, PT ;  /* 0x0000000203007248 */ /* 0x000fe40003fe0100 */
[----:B------:R-:W-:Y:S02]  /*1ca0*/  SHF.R.U32.HI R27, RZ, 0x7, R5 ;  /* 0x00000007ff1b7819 */ /* 0x000fe40000011605 */
[----:B------:R-:W-:-:S03]  /*1cb0*/  ISETP.GT.AND P0, PT, R0, R5, PT ;  /* 0x000000050000720c */ /* 0x000fc60003f04270 */
[----:B------:R-:W-:-:S10]  /*1cc0*/  IMAD.MOV.U32 R26, RZ, RZ, R27 ;  /* 0x000000ffff1a7224 */ /* 0x000fd400078e001b */
[----:B------:R-:W-:-:S05]  /*1cd0*/  @P0 VIADD R0, R0, 0x7f ;  /* 0x0000007f00000836 */ /* 0x000fca0000000000 */
[----:B------:R-:W-:-:S04]  /*1ce0*/  @P0 SHF.R.S32.HI R3, RZ, 0x1f, R0 ;  /* 0x0000001fff030819 */ /* 0x000fc80000011400 */
[----:B------:R-:W-:-:S04]  /*1cf0*/  @P0 LEA.HI R3, R3, R0, RZ, 0x7 ;  /* 0x0000000003030211 */ /* 0x000fc800078f38ff */
[----:B------:R-:W-:Y:S02]  /*1d00*/  @P0 SHF.R.S32.HI R26, RZ, 0x7, R3 ;  /* 0x00000007ff1a0819 */ /* 0x000fe40000011403 */
[----:B------:R-:W-:Y:S02]  /*1d10*/  PLOP3.LUT P0, PT, PT, PT, PT, 0x80, 0x0 ;  /* 0x000000000000781c */ /* 0x000fe40003f0f070 */
[----:B------:R-:W-:-:S13]  /*1d20*/  ISETP.GT.AND P1, PT, R26, R27, PT ;  /* 0x0000001b1a00720c */ /* 0x000fda0003f24270 */
[----:B------:R-:W-:Y:S05]  /*1d30*/  @!P1 BRA `(.L_x_1573) ;  /* 0x0000007c004c9947 */ /* 0x000fea0003800000 */
        /* <DEDUP_REMOVED lines=19> */
[----:B-1---5:R-:W-:Y:S05]  /*1e70*/  CALL.ABS.NOINC R14 ;  /* 0x000000000e007343 */ /* 0x022fea0003c00000 */
.L_x_1575:
[----:B------:R-:W-:Y:S05]  /*1e80*/  BSYNC B6 ;  /* 0x0000000000067941 */ /* 0x000fea0003800000 */
.L_x_1574:
        /* <DEDUP_REMOVED lines=20> */
.L_x_1577:
[----:B------:R-:W-:Y:S05]  /*1fd0*/  BSYNC B6 ;  /* 0x0000000000067941 */ /* 0x000fea0003800000 */
.L_x_1576:
[----:B------:R-:W-:Y:S01]  /*1fe0*/  ULDC.64 UR4, c[0x0][0x9f8] ;  /* 0x00027e0000047ab9 */ /* 0x000fe20000000a00 */
[----:B------:R-:W-:Y:S01]  /*1ff0*/  IMAD.MOV.U32 R83, RZ, RZ, R23 ;  /* 0x000000ffff537224 */ /* 0x000fe200078e0017 */
[----:B------:R-:W-:Y:S01]  /*2000*/  ISETP.NE.U32.AND P0, PT, RZ, UR4, PT ;  /* 0x00000004ff007c0c */ /* 0x000fe2000bf05070 */
[----:B------:R-:W0:Y:S01]  /*2010*/  S2R R20, SR_TID.X ;  /* 0x0000000000147919 */ /* 0x000e220000002100 */
[----:B------:R-:W-:Y:S01]  /*2020*/  VIADD R82, R18, 0x20 ;  /* 0x0000002012527836 */ /* 0x000fe20000000000 */
[----:B------:R-:W1:Y:S01]  /*2030*/  LDC R65, c[0x0][0x3f4] ;  /* 0x0000fd00ff417b82 */ /* 0x000e620000000800 */
[----:B------:R-:W-:-:S07]  /*2040*/  ISETP.NE.AND.EX P0, PT, RZ, UR5, PT, P0 ;  /* 0x00000005ff007c0c */ /* 0x000fce000bf05300 */
[----:B------:R-:W2:Y:S08]  /*2050*/  LDC.64 R6, c[0x0][0x408] ;  /* 0x00010200ff067b82 */ /* 0x000eb00000000a00 */
[----:B------:R-:W3:Y:S01]  /*2060*/  @P0 LDC.64 R4, c[0x0][0x9f8] ;  /* 0x00027e00ff040b82 */ /* 0x000ee20000000a00 */
[----:B0-----:R-:W-:-:S04]  /*2070*/  SHF.R.U32.HI R30, RZ, 0x7, R20 ;  /* 0x00000007ff1e7819 */ /* 0x001fc80000011614 */
[----:B------:R-:W-:Y:S01]  /*2080*/  ISETP.NE.AND P6, PT, R30, 0x1, PT ;  /* 0x000000011e00780c */ /* 0x000fe20003fc5270 */
[----:B---3--:R-:W-:-:S05]  /*2090*/  @P0 IMAD.WIDE R4, R23, 0x4, R4 ;  /* 0x0000000417040825 */ /* 0x008fca00078e0204 */
[----:B------:R0:W3:Y:S01]  /*20a0*/  @P0 LDG.E R83, desc[UR38][R4.64] ;  /* 0x0000002604530981 */ /* 0x0000e2000c1e1900 */
[----:B------:R-:W-:-:S06]  /*20b0*/  VIADD R81, R18, 0x40 ;  /* 0x0000004012517836 */ /* 0x000fcc0000000000 */
[----:B------:R-:W-:Y:S05]  /*20c0*/  @!P6 WARPSYNC.ALL ;  /* 0x000000000000e948 */ /* 0x000fea0003800000 */
[----:B------:R-:W-:Y:S01]  /*20d0*/  ULDC UR5, c[0x0][0x2f4] ;  /* 0x0000bd0000057ab9 */ /* 0x000fe20000000800 */
[----:B------:R-:W-:Y:S01]  /*20e0*/  ULDC UR4, c[0x0][0x320] ;  /* 0x0000c80000047ab9 */ /* 0x000fe20000000800 */
[----:B------:R-:W-:Y:S01]  /*20f0*/  ISETP.GE.AND P1, PT, R82, UR5, PT ;  /* 0x0000000552007c0c */ /* 0x000fe2000bf26270 */
[----:B0-----:R-:W0:Y:S01]  /*2100*/  LDC.64 R4, c[0x0][0x3f8] ;  /* 0x0000fe00ff047b82 */ /* 0x001e220000000a00 */
[----:B------:R-:W-:Y:S01]  /*2110*/  ISETP.GE.AND P0, PT, R18, UR5, PT ;  /* 0x0000000512007c0c */ /* 0x000fe2000bf06270 */
[----:B------:R-:W-:Y:S01]  /*2120*/  IMAD.IADD R80, R29, 0x1, R28 ;  /* 0x000000011d507824 */ /* 0x000fe200078e021c */
[----:B------:R-:W-:Y:S01]  /*2130*/  SEL R3, RZ, 0xffffffff, P1 ;  /* 0xffffffffff037807 */ /* 0x000fe20000800000 */
[----:B--2---:R-:W-:Y:S01]  /*2140*/  IMAD.SHL.U32 R71, R6, 0x80, RZ ;  /* 0x0000008006477824 */ /* 0x004fe200078e00ff */
[----:B------:R-:W-:Y:S01]  /*2150*/  SEL R0, RZ, 0x1, P0 ;  /* 0x00000001ff007807 */ /* 0x000fe20000000000 */
[----:B------:R-:W-:Y:S01]  /*2160*/  IMAD R67, R208, 0x80, R176 ;  /* 0x00000080d0437824 */ /* 0x000fe200078e02b0 */
[----:B------:R-:W-:Y:S01]  /*2170*/  ISETP.GE.AND P0, PT, R82, UR4, PT ;  /* 0x0000000452007c0c */ /* 0x000fe2000bf06270 */
[----:B------:R-:W-:Y:S01]  /*2180*/  IMAD.SHL.U32 R3, R3, 0x2, RZ ;  /* 0x0000000203037824 */ /* 0x000fe200078e00ff */
[----:B------:R-:W-:Y:S01]  /*2190*/  ISETP.GE.AND P1, PT, R18, UR4, PT ;  /* 0x0000000412007c0c */ /* 0x000fe2000bf26270 */
[----:B------:R-:W-:Y:S01]  /*21a0*/  VIADD R66, R30, 0x8 ;  /* 0x000000081e427836 */ /* 0x000fe20000000000 */
[----:B------:R-:W-:-:S02]  /*21b0*/  ISETP.GE.AND P2, PT, R177, UR5, PT ;  /* 0x00000005b1007c0c */ /* 0x000fc4000bf46270 */
[----:B------:R-:W-:Y:S02]  /*21c0*/  LOP3.LUT R0, R3, 0x2, R0, 0xe2, !PT ;  /* 0x0000000203007812 */ /* 0x000fe400078ee200 */
[----:B------:R-:W-:Y:S02]  /*21d0*/  SEL R3, RZ, 0xffffffff, P0 ;  /* 0xffffffffff037807 */ /* 0x000fe40000000000 */
[----:B------:R-:W-:Y:S02]  /*21e0*/  ISETP.GE.AND P0, PT, R81, UR5, PT ;  /* 0x0000000551007c0c */ /* 0x000fe4000bf06270 */
[----:B------:R-:W-:Y:S01]  /*21f0*/  SEL R9, RZ, 0x1, P1 ;  /* 0x00000001ff097807 */ /* 0x000fe20000800000 */
[----:B------:R-:W-:Y:S01]  /*2200*/  IMAD.SHL.U32 R10, R3, 0x2, RZ ;  /* 0x00000002030a7824 */ /* 0x000fe200078e00ff */
[----:B------:R-:W-:Y:S02]  /*2210*/  SEL R8, RZ, 0x8, P2 ;  /* 0x00000008ff087807 */ /* 0x000fe40001000000 */
[----:B------:R-:W-:Y:S01]  /*2220*/  SEL R3, RZ, 0x4, P0 ;  /* 0x00000004ff037807 */ /* 0x000fe20000000000 */
[----:B0-----:R-:W-:Y:S01]  /*2230*/  IMAD.SHL.U32 R69, R4, 0x80, RZ ;  /* 0x0000008004457824 */ /* 0x001fe200078e00ff */
[----:B------:R-:W-:-:S02]  /*2240*/  ISETP.GE.AND P0, PT, R81, UR4, PT ;  /* 0x0000000451007c0c */ /* 0x000fc4000bf06270 */
[----:B------:R-:W-:Y:S02]  /*2250*/  ISETP.GE.AND P1, PT, R185, UR5, PT ;  /* 0x00000005b9007c0c */ /* 0x000fe4000bf26270 */
[----:B------:R-:W-:Y:S02]  /*2260*/  LOP3.LUT R0, R8, R0, R3, 0xfe, !PT ;  /* 0x0000000008007212 */ /* 0x000fe400078efe03 */
[----:B------:R-:W-:Y:S02]  /*2270*/  SEL R8, RZ, 0x4, P0 ;  /* 0x00000004ff087807 */ /* 0x000fe40000000000 */
[----:B------:R-:W-:Y:S02]  /*2280*/  SEL R3, RZ, 0x10, P1 ;  /* 0x00000010ff037807 */ /* 0x000fe40000800000 */
[----:B-1----:R-:W-:Y:S02]  /*2290*/  ISETP.GE.AND P0, PT, R18, R65, PT ;  /* 0x000000411200720c */ /* 0x002fe40003f06270 */
[----:B------:R-:W-:-:S02]  /*22a0*/  SHF.R.S32.HI R11, RZ, 0x1f, R176 ;  /* 0x0000001fff0b7819 */ /* 0x000fc400000114b0 */
[----:B------:R-:W-:Y:S02]  /*22b0*/  LOP3.LUT R54, R0, R3, RZ, 0xfc, !PT ;  /* 0x0000000300367212 */ /* 0x000fe400078efcff */
[-C--:B------:R-:W-:Y:S02]  /*22c0*/  ISETP.GE.AND P3, PT, R81, R65.reuse, PT ;  /* 0x000000415100720c */ /* 0x080fe40003f66270 */
[----:B------:R-:W-:Y:S02]  /*22d0*/  SEL R3, R65, RZ, P0 ;  /* 0x000000ff41037207 */ /* 0x000fe40000000000 */
[----:B------:R-:W-:Y:S01]  /*22e0*/  LOP3.LUT R9, R10, 0x2, R9, 0xe2, !PT ;  /* 0x000000020a097812 */ /* 0x000fe200078ee209 */
[----:B------:R-:W-:Y:S01]  /*22f0*/  IMAD R10, R11, R6, RZ ;  /* 0x000000060b0a7224 */ /* 0x000fe200078e02ff */
[----:B------:R-:W-:Y:S01]  /*2300*/  ISETP.GE.AND P4, PT, R82, R65, PT ;  /* 0x000000415200720c */ /* 0x000fe20003f86270 */
[----:B------:R-:W-:Y:S01]  /*2310*/  IMAD.IADD R3, R18, 0x1, R3 ;  /* 0x0000000112037824 */ /* 0x000fe200078e0203 */
[----:B------:R-:W-:Y:S01]  /*2320*/  SEL R0, R65, RZ, P3 ;  /* 0x000000ff41007207 */ /* 0x000fe20001800000 */
[----:B------:R-:W-:Y:S01]  /*2330*/  IMAD R11, R11, R4, RZ ;  /* 0x000000040b0b7224 */ /* 0x000fe200078e02ff */
[----:B------:R-:W-:Y:S01]  /*2340*/  LOP3.LUT R79, R9, R8, RZ, 0xfc, !PT ;  /* 0x00000008094f7212 */ /* 0x000fe200078efcff */
[C---:B------:R-:W-:Y:S01]  /*2350*/  IMAD R13, R176.reuse, R7, R10 ;  /* 0x00000007b00d7224 */ /* 0x040fe200078e020a */
[----:B------:R-:W-:Y:S01]  /*2360*/  SHF.R.S32.HI R19, RZ, 0x1f, R18 ;  /* 0x0000001fff137819 */ /* 0x000fe20000011412 */
[----:B------:R-:W-:Y:S01]  /*2370*/  IMAD.IADD R10, R81, 0x1, R0 ;  /* 0x00000001510a7824 */ /* 0x000fe200078e0200 */
[----:B------:R-:W-:Y:S01]  /*2380*/  SHF.R.S32.HI R175, RZ, 0x1f, R174 ;  /* 0x0000001fffaf7819 */ /* 0x000fe200000114ae */
[C---:B------:R-:W-:Y:S01]  /*2390*/  IMAD R11, R176.reuse, R5, R11 ;  /* 0x00000005b00b7224 */ /* 0x040fe200078e020b */
[----:B------:R-:W-:Y:S01]  /*23a0*/  SEL R9, R65, RZ, P4 ;  /* 0x000000ff41097207 */ /* 0x000fe20002000000 */
[----:B------:R-:W-:Y:S01]  /*23b0*/  IMAD.WIDE.U32 R50, R176, R4, R18 ;  /* 0x00000004b0327225 */ /* 0x000fe200078e0012 */
[----:B------:R-:W-:-:S02]  /*23c0*/  SHF.R.S32.HI R0, RZ, 0x1f, R3 ;  /* 0x0000001fff007819 */ /* 0x000fc40000011403 */
[----:B------:R-:W-:Y:S01]  /*23d0*/  ISETP.GE.AND P2, PT, R186, UR5, PT ;  /* 0x00000005ba007c0c */ /* 0x000fe2000bf46270 */
[----:B------:R-:W-:Y:S01]  /*23e0*/  IMAD.WIDE.U32 R52, R176, R4, R174 ;  /* 0x00000004b0347225 */ /* 0x000fe200078e00ae */
[CC--:B------:R-:W-:Y:S02]  /*23f0*/  LEA.HI R78, R0.reuse, R3.reuse, RZ, 0x4 ;  /* 0x00000003004e7211 */ /* 0x0c0fe400078f20ff */
[----:B------:R-:W-:Y:S01]  /*2400*/  LEA.HI R0, R0, R3, RZ, 0x6 ;  /* 0x0000000300007211 */ /* 0x000fe200078f30ff */
[----:B------:R-:W-:Y:S01]  /*2410*/  IMAD.IADD R9, R82, 0x1, R9 ;  /* 0x0000000152097824 */ /* 0x000fe200078e0209 */
[----:B------:R-:W-:Y:S01]  /*2420*/  LOP3.LUT R3, R181, 0x30, R78, 0xf8, !PT ;  /* 0x00000030b5037812 */ /* 0x000fe200078ef84e */
[----:B------:R-:W-:Y:S01]  /*2430*/  IMAD.IADD R51, R51, 0x1, R11 ;  /* 0x0000000133337824 */ /* 0x000fe200078e020b */
[----:B------:R-:W-:Y:S01]  /*2440*/  ISETP.GE.AND P1, PT, R177, UR4, PT ;  /* 0x00000004b1007c0c */ /* 0x000fe2000bf26270 */
[----:B------:R-:W-:Y:S01]  /*2450*/  IMAD.IADD R53, R11, 0x1, R53 ;  /* 0x000000010b357824 */ /* 0x000fe200078e0235 */
[----:B------:R-:W-:Y:S01]  /*2460*/  SHF.R.S32.HI R8, RZ, 0x1f, R9 ;  /* 0x0000001fff087819 */ /* 0x000fe20000011409 */
[----:B------:R-:W-:Y:S01]  /*2470*/  IMAD.WIDE.U32 R20, R176, R6, R18 ;  /* 0x00000006b0147225 */ /* 0x000fe200078e0012 */
[----:B------:R-:W-:-:S02]  /*2480*/  SHF.R.S32.HI R11, RZ, 0x1f, R10 ;  /* 0x0000001fff0b7819 */ /* 0x000fc4000001140a */
[-C--:B------:R-:W-:Y:S01]  /*2490*/  LEA.HI R77, R8, R9.reuse, RZ, 0x4 ;  /* 0x00000009084d7211 */ /* 0x080fe200078f20ff */
[----:B------:R-:W-:Y:S01]  /*24a0*/  IMAD.WIDE.U32 R48, R176, R6, R174 ;  /* 0x00000006b0307225 */ /* 0x000fe200078e00ae */
[-C--:B------:R-:W-:Y:S02]  /*24b0*/  LEA.HI R76, R11, R10.reuse, RZ, 0x4 ;  /* 0x0000000a0b4c7211 */ /* 0x080fe400078f20ff */
[----:B------:R-:W-:Y:S01]  /*24c0*/  LEA.HI R8, R8, R9, RZ, 0x6 ;  /* 0x0000000908087211 */ /* 0x000fe200078f30ff */
[----:B------:R-:W-:Y:S01]  /*24d0*/  IMAD.IADD R21, R21, 0x1, R13 ;  /* 0x0000000115157824 */ /* 0x000fe200078e020d */
[----:B------:R-:W-:Y:S01]  /*24e0*/  LEA.HI R10, R11, R10, RZ, 0x6 ;  /* 0x0000000a0b0a7211 */ /* 0x000fe200078f30ff */
[----:B------:R-:W-:Y:S01]  /*24f0*/  IMAD.IADD R49, R13, 0x1, R49 ;  /* 0x000000010d317824 */ /* 0x000fe200078e0231 */
[----:B-----5:R-:W-:Y:S01]  /*2500*/  SHF.R.S32.HI R13, RZ, 0x1f, R24 ;  /* 0x0000001fff0d7819 */ /* 0x020fe20000011418 */
[----:B------:R-:W-:Y:S01]  /*2510*/  IMAD.SHL.U32 R0, R0, 0x80, RZ ;  /* 0x0000008000007824 */ /* 0x000fe200078e00ff */
[----:B------:R-:W-:Y:S01]  /*2520*/  LOP3.LUT R3, R3, R182, RZ, 0x3c, !PT ;  /* 0x000000b603037212 */ /* 0x000fe200078e3cff */
[----:B------:R-:W-:Y:S01]  /*2530*/  IMAD.SHL.U32 R8, R8, 0x80, RZ ;  /* 0x0000008008087824 */ /* 0x000fe200078e00ff */
[----:B------:R-:W-:Y:S01]  /*2540*/  LOP3.LUT R9, R181, 0x30, R77, 0xf8, !PT ;  /* 0x00000030b5097812 */ /* 0x000fe200078ef84d */
[----:B------:R-:W-:Y:S01]  /*2550*/  IMAD.SHL.U32 R10, R10, 0x80, RZ ;  /* 0x000000800a0a7824 */ /* 0x000fe200078e00ff */
[----:B------:R-:W-:Y:S01]  /*2560*/  LOP3.LUT R0, R0, 0xffffe000, RZ, 0xc0, !PT ;  /* 0xffffe00000007812 */ /* 0x000fe200078ec0ff */
[----:B------:R-:W-:Y:S01]  /*2570*/  IMAD R12, R13, R6, RZ ;  /* 0x000000060d0c7224 */ /* 0x000fe200078e02ff */
[----:B------:R-:W-:Y:S01]  /*2580*/  LOP3.LUT R11, R181, 0x30, R76, 0xf8, !PT ;  /* 0x00000030b50b7812 */ /* 0x000fe200078ef84c */
[----:B------:R-:W-:Y:S01]  /*2590*/  IMAD R13, R13, R4, RZ ;  /* 0x000000040d0d7224 */ /* 0x000fe200078e02ff */
[----:B------:R-:W-:Y:S01]  /*25a0*/  SEL R57, RZ, 0x20, P2 ;  /* 0x00000020ff397807 */ /* 0x000fe20001000000 */
[----:B------:R-:W-:Y:S01]  /*25b0*/  IMAD.WIDE.U32 R20, R24, R6, R20 ;  /* 0x0000000618147225 */ /* 0x000fe200078e0014 */
[----:B------:R-:W-:-:S02]  /*25c0*/  IADD3 R75, R3, R0, R183 ;  /* 0x00000000034b7210 */ /* 0x000fc40007ffe0b7 */
[----:B------:R-:W-:Y:S01]  /*25d0*/  SEL R0, RZ, 0x8, P1 ;  /* 0x00000008ff007807 */ /* 0x000fe20000800000 */
[----:B------:R-:W-:Y:S01]  /*25e0*/  IMAD R3, R24, R7, R12 ;  /* 0x0000000718037224 */ /* 0x000fe200078e020c */
[----:B------:R-:W-:Y:S01]  /*25f0*/  LOP3.LUT R8, R8, 0xffffe000, RZ, 0xc0, !PT ;  /* 0xffffe00008087812 */ /* 0x000fe200078ec0ff */
[----:B------:R-:W-:Y:S01]  /*2600*/  IMAD.WIDE.U32 R48, R24, R6, R48 ;  /* 0x0000000618307225 */ /* 0x000fe200078e0030 */
[-C--:B------:R-:W-:Y:S02]  /*2610*/  LOP3.LUT R9, R9, R182.reuse, RZ, 0x3c, !PT ;  /* 0x000000b609097212 */ /* 0x080fe400078e3cff */
[----:B------:R-:W-:Y:S01]  /*2620*/  LOP3.LUT R10, R10, 0xffffe000, RZ, 0xc0, !PT ;  /* 0xffffe0000a0a7812 */ /* 0x000fe200078ec0ff */
[C---:B------:R-:W-:Y:S01]  /*2630*/  IMAD R13, R24.reuse, R5, R13 ;  /* 0x00000005180d7224 */ /* 0x040fe200078e020d */
[----:B------:R-:W-:Y:S01]  /*2640*/  LOP3.LUT R11, R11, R182, RZ, 0x3c, !PT ;  /* 0x000000b60b0b7212 */ /* 0x000fe200078e3cff */
[----:B------:R-:W-:Y:S01]  /*2650*/  IMAD.WIDE.U32 R50, R24, R4, R50 ;  /* 0x0000000418327225 */ /* 0x000fe200078e0032 */
[----:B------:R-:W-:-:S02]  /*2660*/  LOP3.LUT R57, R54, R57, RZ, 0xfc, !PT ;  /* 0x0000003936397212 */ /* 0x000fc400078efcff */
[----:B------:R-:W-:Y:S01]  /*2670*/  LOP3.LUT R55, R79, R0, RZ, 0xfc, !PT ;  /* 0x000000004f377212 */ /* 0x000fe200078efcff */
[----:B------:R-:W-:Y:S01]  /*2680*/  IMAD.WIDE.U32 R52, R24, R4, R52 ;  /* 0x0000000418347225 */ /* 0x000fe200078e0034 */
[----:B------:R-:W-:Y:S02]  /*2690*/  P2R R85, PR, RZ, 0x10 ;  /* 0x00000010ff557803 */ /* 0x000fe40000000000 */
[----:B------:R-:W-:Y:S01]  /*26a0*/  P2R R86, PR, RZ, 0x8 ;  /* 0x00000008ff567803 */ /* 0x000fe20000000000 */
[----:B------:R-:W-:Y:S01]  /*26b0*/  IMAD.IADD R63, R21, 0x1, R3 ;  /* 0x00000001153f7824 */ /* 0x000fe200078e0203 */
[----:B------:R-:W-:Y:S01]  /*26c0*/  IADD3 R74, R9, R8, R183 ;  /* 0x00000008094a7210 */ /* 0x000fe20007ffe0b7 */
[----:B------:R-:W-:Y:S01]  /*26d0*/  IMAD.IADD R62, R3, 0x1, R49 ;  /* 0x00000001033e7824 */ /* 0x000fe200078e0231 */
[----:B------:R-:W-:Y:S01]  /*26e0*/  IADD3 R73, R11, R10, R183 ;  /* 0x0000000a0b497210 */ /* 0x000fe20007ffe0b7 */
[----:B------:R-:W-:Y:S01]  /*26f0*/  IMAD.SHL.U32 R65, R65, 0x2, RZ ;  /* 0x0000000241417824 */ /* 0x000fe200078e00ff */
[----:B------:R-:W-:Y:S01]  /*2700*/  SHF.L.U64.HI R72, R6, 0x7, R7 ;  /* 0x0000000706487819 */ /* 0x000fe20000010207 */
[----:B------:R-:W-:Y:S01]  /*2710*/  IMAD.IADD R61, R51, 0x1, R13 ;  /* 0x00000001333d7824 */ /* 0x000fe200078e020d */
[----:B------:R-:W-:Y:S01]  /*2720*/  SHF.L.U64.HI R70, R4, 0x7, R5 ;  /* 0x0000000704467819 */ /* 0x000fe20000010205 */
[----:B------:R-:W-:Y:S01]  /*2730*/  IMAD.IADD R60, R13, 0x1, R53 ;  /* 0x000000010d3c7824 */ /* 0x000fe200078e0235 */
[----:B------:R-:W-:-:S02]  /*2740*/  SHF.R.S32.HI R68, RZ, 0x1f, R22 ;  /* 0x0000001fff447819 */ /* 0x000fc40000011416 */
[----:B------:R-:W-:Y:S02]  /*2750*/  LOP3.LUT R59, R78, 0xfffffff0, RZ, 0xc0, !PT ;  /* 0xfffffff04e3b7812 */ /* 0x000fe400078ec0ff */
[----:B------:R-:W-:Y:S02]  /*2760*/  LOP3.LUT R58, R77, 0xfffffff0, RZ, 0xc0, !PT ;  /* 0xfffffff04d3a7812 */ /* 0x000fe400078ec0ff */
[----:B------:R-:W-:Y:S02]  /*2770*/  LOP3.LUT R56, R76, 0xfffffff0, RZ, 0xc0, !PT ;  /* 0xfffffff04c387812 */ /* 0x000fe400078ec0ff */
[----:B------:R-:W-:Y:S02]  /*2780*/  LOP3.LUT R54, R54, 0x1, RZ, 0xc0, !PT ;  /* 0x0000000136367812 */ /* 0x000fe400078ec0ff */
[C---:B------:R-:W-:Y:S02]  /*2790*/  LOP3.LUT R3, R57.reuse, 0x2, RZ, 0xc0, !PT ;  /* 0x0000000239037812 */ /* 0x040fe400078ec0ff */
[----:B------:R-:W-:-:S02]  /*27a0*/  LOP3.LUT R0, R57, 0x4, RZ, 0xc0, !PT ;  /* 0x0000000439007812 */ /* 0x000fc400078ec0ff */
[----:B---3--:R-:W-:Y:S01]  /*27b0*/  SHF.R.S32.HI R64, RZ, 0x1f, R83 ;  /* 0x0000001fff407819 */ /* 0x008fe20000011453 */
[----:B------:R-:W-:Y:S06]  /*27c0*/  @!P6 BAR.SYNC.DEFER_BLOCKING 0x9, 0x100 ;  /* 0x024400000000eb1d */ /* 0x000fec0000010000 */
.L_x_1640:
[----:B0-----:R-:W0:Y:S01]  /*27d0*/  LDC R89, c[0x0][0x430] ;  /* 0x00010c00ff597b82 */ /* 0x001e220000000800 */
[----:B------:R-:W-:Y:S02]  /*27e0*/  VIADD R26, R26, 0xffffffff ;  /* 0xffffffff1a1a7836 */ /* 0x000fe40000000000 */
[----:B------:R-:W-:Y:S02]  /*27f0*/  IMAD.MOV.U32 R87, RZ, RZ, RZ ;  /* 0x000000ffff577224 */ /* 0x000fe400078e00ff */
[----:B------:R-:W-:-:S03]  /*2800*/  IMAD R5, R26, 0x80, R67 ;  /* 0x000000801a057824 */ /* 0x000fc600078e0243 */
[----:B------:R-:W1:Y:S01]  /*2810*/  LDC R98, c[0x0][0x3f4] ;  /* 0x0000fd00ff627b82 */ /* 0x000e620000000800 */
[----:B------:R-:W-:Y:S01]  /*2820*/  IMAD.IADD R12, R80, 0x1, R5 ;  /* 0x00000001500c7824 */ /* 0x000fe200078e0205 */
[----:B------:R-:W-:-:S03]  /*2830*/  ISETP.GE.AND P1, PT, R5, R2, PT ;  /* 0x000000020500720c */ /* 0x000fc60003f26270 */
[----:B------:R-:W-:Y:S01]  /*2840*/  IMAD.MOV.U32 R8, RZ, RZ, R12 ;  /* 0x000000ffff087224 */ /* 0x000fe200078e000c */
[----:B------:R-:W-:Y:S02]  /*2850*/  ISETP.GT.OR P1, PT, R67, 0x7f, P1 ;  /* 0x0000007f4300780c */ /* 0x000fe40000f24670 */
[----:B0-----:R-:W-:-:S11]  /*2860*/  ISETP.NE.AND P2, PT, R89, 0x1, PT ;  /* 0x000000015900780c */ /* 0x001fd60003f45270 */
[----:B------:R-:W0:Y:S08]  /*2870*/  @!P1 LDC.64 R6, c[0x0][0x428] ;  /* 0x00010a00ff069b82 */ /* 0x000e300000000a00 */
[----:B--2---:R-:W2:Y:S08]  /*2880*/  @!P1 LDC.64 R4, c[0x0][0x418] ;  /* 0x00010600ff049b82 */ /* 0x004eb00000000a00 */
[----:B------:R-:W3:Y:S08]  /*2890*/  @P2 LDC R9, c[0x0][0x434] ;  /* 0x00010d00ff092b82 */ /* 0x000ef00000000800 */
[----:B------:R-:W4:Y:S01]  /*28a0*/  @P2 LDC R10, c[0x0][0x438] ;  /* 0x00010e00ff0a2b82 */ /* 0x000f220000000800 */
[----:B---3--:R-:W-:-:S05]  /*28b0*/  @P2 IMAD.HI.U32 R9, R12, R9, RZ ;  /* 0x000000090c092227 */ /* 0x008fca00078e00ff */
[----:B----4-:R-:W-:Y:S01]  /*28c0*/  @P2 SHF.R.U32.HI R8, RZ, R10, R9 ;  /* 0x0000000aff082219 */ /* 0x010fe20000011609 */
[----:B0-----:R-:W-:-:S03]  /*28d0*/  @!P1 IMAD R10, R64, R6, RZ ;  /* 0x00000006400a9224 */ /* 0x001fc600078e02ff */
[----:B------:R-:W-:Y:S01]  /*28e0*/  @!P1 SHF.R.S32.HI R9, RZ, 0x1f, R8 ;  /* 0x0000001fff099819 */ /* 0x000fe20000011408 */
[C---:B------:R-:W-:Y:S02]  /*28f0*/  @!P1 IMAD R11, R83.reuse, R7, R10 ;  /* 0x00000007530b9224 */ /* 0x040fe400078e020a */
[----:B------:R-:W-:-:S04]  /*2900*/  @!P1 IMAD.WIDE.U32 R6, R83, R6, R8 ;  /* 0x0000000653069225 */ /* 0x000fc800078e0008 */
[----:B------:R-:W-:Y:S01]  /*2910*/  @!P1 IMAD.IADD R7, R7, 0x1, R11 ;  /* 0x0000000107079824 */ /* 0x000fe200078e020b */
[----:B--2---:R-:W-:-:S04]  /*2920*/  @!P1 LEA R4, P2, R6, R4, 0x2 ;  /* 0x0000000406049211 */ /* 0x004fc800078410ff */
[----:B------:R-:W-:-:S05]  /*2930*/  @!P1 LEA.HI.X R5, R6, R5, R7, 0x2, P2 ;  /* 0x0000000506059211 */ /* 0x000fca00010f1407 */
[----:B------:R0:W5:Y:S01]  /*2940*/  @!P1 LDG.E R87, desc[UR38][R4.64] ;  /* 0x0000002604579981 */ /* 0x000162000c1e1900 */
[----:B-1----:R-:W-:Y:S01]  /*2950*/  ISETP.GE.AND P1, PT, R98, 0x1, PT ;  /* 0x000000016200780c */ /* 0x002fe20003f26270 */
[----:B------:R-:W-:Y:S01]  /*2960*/  IMAD.MOV R6, RZ, RZ, -R8 ;  /* 0x000000ffff067224 */ /* 0x000fe200078e0a08 */
[----:B------:R-:W-:Y:S05]  /*2970*/  YIELD ;  /* 0x0000000000007946 */ /* 0x000fea0003800000 */
[C---:B------:R-:W-:Y:S01]  /*2980*/  IMAD R99, R17.reuse, 0x6000, R199 ;  /* 0x0000600011637824 */ /* 0x040fe200078e02c7 */
[----:B------:R-:W-:Y:S01]  /*2990*/  BSSY B0, `(.L_x_1578) ;  /* 0x000069d000007945 */ /* 0x000fe20003800000 */
[----:B------:R-:W-:Y:S01]  /*29a0*/  IMAD R7, R17, 0x6000, R200 ;  /* 0x0000600011077824 */ /* 0x000fe200078e02c8 */
[----:B------:R-:W-:Y:S01]  /*29b0*/  ISETP.GT.AND P3, PT, R26, R27, PT ;  /* 0x0000001b1a00720c */ /* 0x000fe20003f64270 */
[----:B------:R-:W-:-:S02]  /*29c0*/  IMAD R89, R89, R6, R12 ;  /* 0x0000000659597224 */ /* 0x000fc400078e020c */
[C---:B------:R-:W-:Y:S02]  /*29d0*/  IMAD.IADD R99, R16.reuse, 0x1, R99 ;  /* 0x0000000110637824 */ /* 0x040fe400078e0263 */
[----:B------:R-:W-:Y:S01]  /*29e0*/  IMAD.IADD R96, R16, 0x1, R7 ;  /* 0x0000000110607824 */ /* 0x000fe200078e0207 */
[----:B0-----:R-:W-:Y:S07]  /*29f0*/  @!P1 BRA `(.L_x_1579) ;  /* 0x0000006400409947 */ /* 0x001fee0003800000 */
[----:B------:R-:W-:Y:S01]  /*2a00*/  SHF.R.S32.HI R90, RZ, 0x1f, R89 ;  /* 0x0000001fff5a7819 */ /* 0x000fe20000011459 */
[----:B------:R-:W-:Y:S01]  /*2a10*/  ULDC.64 UR4, c[0x0][0x300] ;  /* 0x0000c00000047ab9 */ /* 0x000fe20000000a00 */
[----:B-----5:R-:W-:Y:S01]  /*2a20*/  SHF.R.S32.HI R91, RZ, 0x1f, R87 ;  /* 0x0000001fff5b7819 */ /* 0x020fe20000011457 */
[C---:B------:R-:W-:Y:S01]  /*2a30*/  IMAD.WIDE.U32 R4, R89.reuse, UR4, RZ ;  /* 0x0000000459047c25 */ /* 0x040fe2000f8e00ff */
        /* <DEDUP_REMOVED lines=8> */
[----:B------:R-:W-:Y:S02]  /*2ac0*/  IMAD.IADD R5, R5, 0x1, R7 ;  /* 0x0000000105057824 */ /* 0x000fe400078e0207 */
[C---:B------:R-:W-:Y:S01]  /*2ad0*/  IMAD R7, R87.reuse, UR5, R6 ;  /* 0x0000000557077c24 */ /* 0x040fe2000f8e0206 */
[----:B------:R-:W-:Y:S01]  /*2ae0*/  SHF.R.S32.HI R6, RZ, 0x1f, R26 ;  /* 0x0000001fff067819 */ /* 0x000fe2000001141a */
[----:B------:R-:W-:Y:S01]  /*2af0*/  IMAD.WIDE.U32 R4, R87, UR4, R4 ;  /* 0x0000000457047c25 */ /* 0x000fe2000f8e0004 */
[----:B------:R-:W-:-:S03]  /*2b00*/  ULDC.64 UR4, c[0x0][0x308] ;  /* 0x0000c20000047ab9 */ /* 0x000fc60000000a00 */
[----:B------:R-:W-:Y:S02]  /*2b10*/  IMAD.IADD R5, R5, 0x1, R7 ;  /* 0x0000000105057824 */ /* 0x000fe400078e0207 */
[----:B------:R-:W-:Y:S02]  /*2b20*/  IMAD R7, R68, UR4, RZ ;  /* 0x0000000444077c24 */ /* 0x000fe4000f8e02ff */
[----:B------:R-:W-:-:S04]  /*2b30*/  IMAD.WIDE.U32 R4, R22, UR4, R4 ;  /* 0x0000000416047c25 */ /* 0x000fc8000f8e0004 */
[----:B------:R-:W-:Y:S01]  /*2b40*/  IMAD R7, R22, UR5, R7 ;  /* 0x0000000516077c24 */ /* 0x000fe2000f8e0207 */
[----:B------:R-:W-:Y:S01]  /*2b50*/  ULDC.64 UR4, c[0x0][0x2e8] ;  /* 0x0000ba0000047ab9 */ /* 0x000fe20000000a00 */
[----:B------:R-:W-:Y:S01]  /*2b60*/  IMAD R15, R6, R71, R10 ;  /* 0x00000047060f7224 */ /* 0x000fe200078e020a */
[----:B------:R-:W-:Y:S01]  /*2b70*/  IADD3 R101, P2, R4, UR4, RZ ;  /* 0x0000000404657c10 */ /* 0x000fe2000ff5e0ff */
[----:B------:R-:W-:Y:S02]  /*2b80*/  IMAD R92, R26, -0x80, R2 ;  /* 0xffffff801a5c7824 */ /* 0x000fe400078e0202 */
[----:B------:R-:W-:Y:S01]  /*2b90*/  IMAD R9, R6, R69, R8 ;  /* 0x0000004506097224 */ /* 0x000fe200078e0208 */
[----:B------:R-:W-:Y:S01]  /*2ba0*/  IADD3.X R97, R5, UR5, R7, P2, !PT ;  /* 0x0000000505617c10 */ /* 0x000fe200097fe407 */
[----:B------:R-:W-:Y:S01]  /*2bb0*/  IMAD.WIDE.U32 R12, R69, R26, RZ ;  /* 0x0000001a450c7225 */ /* 0x000fe200078e00ff */
[----:B------:R-:W-:-:S03]  /*2bc0*/  VIMNMX R92, R92, 0x80, PT ;  /* 0x000000805c5c7848 */ /* 0x000fc60003fe0100 */
[----:B------:R-:W-:-:S04]  /*2bd0*/  IMAD.WIDE.U32 R10, R71, R26, RZ ;  /* 0x0000001a470a7225 */ /* 0x000fc800078e00ff */
        /* <DEDUP_REMOVED lines=54> */
.L_x_1582:
[----:B------:R-:W-:Y:S05]  /*2f40*/  BSYNC B1 ;  /* 0x0000000000017941 */ /* 0x000fea0003800000 */
.L_x_1581:
[----:B------:R-:W-:Y:S01]  /*2f50*/  UISETP.NE.AND UP0, UPT, UR41, 0x3, UPT ;  /* 0x000000032900788c */ /* 0x000fe2000bf05270 */
[----:B-----5:R-:W-:Y:S02]  /*2f60*/  IMAD.MOV.U32 R100, RZ, RZ, R8 ;  /* 0x000000ffff647224 */ /* 0x020fe400078e0008 */
[----:B------:R-:W-:Y:S02]  /*2f70*/  IMAD.MOV.U32 R103, RZ, RZ, R30 ;  /* 0x000000ffff677224 */ /* 0x000fe400078e001e */
[----:B------:R-:W-:Y:S01]  /*2f80*/  IMAD.MOV.U32 R105, RZ, RZ, R34 ;  /* 0x000000ffff697224 */ /* 0x000fe200078e0022 */
[----:B------:R-:W-:Y:S01]  /*2f90*/  PLOP3.LUT P1, PT, PT, PT, UP0, 0x80, 0x0 ;  /* 0x000000000000781c */ /* 0x000fe20003f2f008 */
        /* <DEDUP_REMOVED lines=11> */
.L_x_1583:
[----:B------:R-:W-:Y:S01]  /*3050*/  IMAD R84, R17, 0x8, R16 ;  /* 0x0000000811547824 */ /* 0x000fe200078e0210 */
[----:B------:R-:W-:Y:S01]  /*3060*/  SHF.L.U32 R93, R173, 0x1f, RZ ;  /* 0x0000001fad5d7819 */ /* 0x000fe200000006ff */
[----:B------:R-:W-:Y:S03]  /*3070*/  BSSY B1, `(.L_x_1584) ;  /* 0x0000003000017945 */ /* 0x000fe60003800000 */
[----:B------:R-:W1:Y:S02]  /*3080*/  SYNCS.PHASECHK.TRANS64.TRYWAIT P4, [R84+URZ+0x22890], R93 ;  /* 0x0228905d540075a7 */ /* 0x000e64000808017f */
[----:B-1----:R-:W-:Y:S05]  /*3090*/  @!P4 BRA `(.L_x_1585) ;  /* 0x000002440010c947 */ /* 0x002fea0003800000 */
.L_x_1946:
[----:B------:R-:W-:Y:S05]  /*30a0*/  BSYNC B1 ;  /* 0x0000000000017941 */ /* 0x000fea0003800000 */
.L_x_1584:
[----:B------:R-:W-:-:S03]  /*30b0*/  UMOV UR4, 0xffffffff ;  /* 0xffffffff00047882 */ /* 0x000fc60000000000 */
[----:B------:R-:W-:Y:S05]  /*30c0*/  BRA.DIV UR4, `(.L_x_1586) ;  /* 0x0000024604187947 */ /* 0x000fea000b800000 */
[----:B------:R-:W2:Y:S04]  /*30d0*/  SHFL.IDX PT, R97, R97, RZ, 0x1e1f ;  /* 0x001e1fff61617589 */ /* 0x000ea800000e0000 */
[----:B------:R3:W4:Y:S02]  /*30e0*/  SHFL.IDX PT, R14, R101, RZ, 0x1e1f ;  /* 0x001e1fff650e7589 */ /* 0x00072400000e0000 */
.L_x_1950:
[----:B------:R-:W-:Y:S05]  /*30f0*/  @P2 BRA `(.L_x_1587) ;  /* 0x0000006000982947 */ /* 0x000fea0003800000 */
[----:B------:R-:W-:Y:S01]  /*3100*/  ISETP.NE.AND P2, PT, R54, RZ, PT ;  /* 0x000000ff3600720c */ /* 0x000fe20003f45270 */
[----:B------:R-:W-:-:S12]  /*3110*/  BSSY B1, `(.L_x_1588) ;  /* 0x0000071000017945 */ /* 0x000fd80003800000 */
[----:B------:R-:W-:Y:S05]  /*3120*/  @!P2 BRA `(.L_x_1589) ;  /* 0x0000000400bca947 */ /* 0x000fea0003800000 */
[----:B------:R1:W1:Y:S01]  /*3130*/  LDS.128 R4, [R99+0x16400] ;  /* 0x0164000063047984 */ /* 0x0002620000000c00 */
[----:B0---4-:R-:W-:Y:S01]  /*3140*/  IADD3 R10, P2, R18, R14, RZ ;  /* 0x0000000e120a7210 */ /* 0x011fe20007f5e0ff */
[----:B------:R-:W-:Y:S04]  /*3150*/  BSSY B2, `(.L_x_1590) ;  /* 0x000006b000027945 */ /* 0x000fe80003800000 */
[----:B--2---:R-:W-:Y:S01]  /*3160*/  IMAD.X R11, R97, 0x1, R19, P2 ;  /* 0x00000001610b7824 */ /* 0x004fe200010e0613 */
[----:B------:R-:W-:-:S13]  /*3170*/  ISETP.GE.AND P2, PT, R174, R98, PT ;  /* 0x00000062ae00720c */ /* 0x000fda0003f46270 */
[----:B------:R-:W-:Y:S05]  /*3180*/  @P2 BRA `(.L_x_1591) ;  /* 0x00000004009c2947 */ /* 0x000fea0003800000 */
[----:B------:R-:W-:Y:S01]  /*3190*/  SHF.R.U32.HI R13, RZ, 0x8, R47 ;  /* 0x00000008ff0d7819 */ /* 0x000fe2000001162f */
[----:B-1----:R-:W-:Y:S01]  /*31a0*/  IMAD.MOV.U32 R12, RZ, RZ, R4 ;  /* 0x000000ffff0c7224 */ /* 0x002fe200078e0004 */
[----:B------:R-:W-:Y:S02]  /*31b0*/  SHF.R.U32.HI R15, RZ, 0x8, R95 ;  /* 0x00000008ff0f7819 */ /* 0x000fe4000001165f */
[----:B---3--:R-:W-:Y:S01]  /*31c0*/  SHF.R.U32.HI R101, RZ, 0x10, R47 ;  /* 0x00000010ff657819 */ /* 0x008fe2000001162f */
[----:B------:R-:W-:Y:S01]  /*31d0*/  IMAD.SHL.U32 R13, R13, 0x100, RZ ;  /* 0x000001000d0d7824 */ /* 0x000fe200078e00ff */
[----:B------:R-:W-:Y:S01]  /*31e0*/  LOP3.LUT R46, R47, 0xff0000ff, RZ, 0xc0, !PT ;  /* 0xff0000ff2f2e7812 */ /* 0x000fe200078ec0ff */
[----:B------:R-:W-:Y:S01]  /*31f0*/  IMAD.SHL.U32 R15, R15, 0x100, RZ ;  /* 0x000001000f0f7824 */ /* 0x000fe200078e00ff */
[----:B------:R-:W-:Y:S02]  /*3200*/  SHF.R.U32.HI R47, RZ, 0x10, R95 ;  /* 0x00000010ff2f7819 */ /* 0x000fe4000001165f */
[----:B------:R-:W-:-:S02]  /*3210*/  LOP3.LUT R94, R95, 0xff0000ff, RZ, 0xc0, !PT ;  /* 0xff0000ff5f5e7812 */ /* 0x000fc400078ec0ff */
[----:B------:R-:W-:Y:S01]  /*3220*/  LOP3.LUT R46, R46, 0xff00, R13, 0xf8, !PT ;  /* 0x0000ff002e2e7812 */ /* 0x000fe200078ef80d */
[----:B------:R-:W-:Y:S01]  /*3230*/  IMAD.U32 R13, R101, 0x10000, RZ ;  /* 0x00010000650d7824 */ /* 0x000fe200078e00ff */
[----:B------:R-:W-:Y:S01]  /*3240*/  LOP3.LUT R94, R94, 0xff00, R15, 0xf8, !PT ;  /* 0x0000ff005e5e7812 */ /* 0x000fe200078ef80f */
[----:B------:R-:W-:Y:S01]  /*3250*/  IMAD.U32 R47, R47, 0x10000, RZ ;  /* 0x000100002f2f7824 */ /* 0x000fe200078e00ff */
[----:B------:R-:W-:Y:S02]  /*3260*/  F2FP.F16.E4M3.UNPACK_B R4, R5 ;  /* 0x00000005ff04723e */ /* 0x000fe400020006ff */
[----:B------:R-:W-:Y:S02]  /*3270*/  F2FP.F16.E4M3.UNPACK_B R15, R117.H1 ;  /* 0x00000075ff0f723e */ /* 0x000fe400030006ff */
[----:B------:R-:W-:Y:S01]  /*3280*/  LOP3.LUT R95, R46, 0xff0000, R13, 0xf8, !PT ;  /* 0x00ff00002e5f7812 */ /* 0x000fe200078ef80d */
[--C-:B------:R-:W-:Y:S01]  /*3290*/  HADD2.F32 R13, -RZ, R4.reuse.H1_H1 ;  /* 0x30000004ff0d7230 */ /* 0x100fe20000004100 */
[----:B------:R-:W-:Y:S01]  /*32a0*/  LOP3.LUT R112, R94, 0xff0000, R47, 0xf8, !PT ;  /* 0x00ff00005e707812 */ /* 0x000fe200078ef82f */
[--C-:B------:R-:W-:Y:S01]  /*32b0*/  HADD2.F32 R101, -RZ, R15.reuse.H0_H0 ;  /* 0x2000000fff657230 */ /* 0x100fe20000004100 */
[----:B------:R-:W-:Y:S01]  /*32c0*/  F2FP.F16.E4M3.UNPACK_B R47, R115.H1 ;  /* 0x00000073ff2f723e */ /* 0x000fe200030006ff */
[----:B------:R-:W-:Y:S01]  /*32d0*/  HADD2.F32 R4, -RZ, R4.H0_H0 ;  /* 0x20000004ff047230 */ /* 0x000fe20000004100 */
[----:B------:R-:W-:Y:S01]  /*32e0*/  F2FP.F16.E4M3.UNPACK_B R5, R5.H1 ;  /* 0x00000005ff05723e */ /* 0x000fe200030006ff */
[----:B------:R-:W-:-:S02]  /*32f0*/  HADD2.F32 R111, -RZ, R15.H1_H1 ;  /* 0x3000000fff6f7230 */ /* 0x000fc40000004100 */
[CC--:B------:R-:W-:Y:S01]  /*3300*/  FMUL.FTZ R113, R13.reuse, R101.reuse ;  /* 0x000000650d717220 */ /* 0x0c0fe20000410000 */
[----:B------:R-:W-:Y:S02]  /*3310*/  HADD2.F32 R94, -RZ, R47.H0_H0 ;  /* 0x2000002fff5e7230 */ /* 0x000fe40000004100 */
[----:B------:R-:W-:Y:S01]  /*3320*/  FMUL.FTZ R114, R4, R101 ;  /* 0x0000006504727220 */ /* 0x000fe20000410000 */
[--C-:B------:R-:W-:Y:S01]  /*3330*/  HADD2.F32 R46, -RZ, R5.reuse.H1_H1 ;  /* 0x30000005ff2e7230 */ /* 0x100fe20000004100 */
[----:B------:R-:W-:Y:S01]  /*3340*/  F2FP.F16.E4M3.UNPACK_B R101, R117 ;  /* 0x00000075ff65723e */ /* 0x000fe200020006ff */
[----:B------:R-:W-:Y:S02]  /*3350*/  HADD2.F32 R15, -RZ, R5.H0_H0 ;  /* 0x20000005ff0f7230 */ /* 0x000fe40000004100 */
[----:B------:R-:W-:Y:S01]  /*3360*/  FFMA.FTZ R5, R13, R94, R114 ;  /* 0x0000005e0d057223 */ /* 0x000fe20000010072 */
[----:B------:R-:W-:Y:S02]  /*3370*/  HADD2.F32 R47, -RZ, R47.H1_H1 ;  /* 0x3000002fff2f7230 */ /* 0x000fe40000004100 */
[-C--:B------:R-:W-:Y:S01]  /*3380*/  FMUL.FTZ R116, R46, R111.reuse ;  /* 0x0000006f2e747220 */ /* 0x080fe20000410000 */
[-C--:B------:R-:W-:Y:S01]  /*3390*/  F2FP.F16.E4M3.UNPACK_B R13, R12.reuse.H1 ;  /* 0x0000000cff0d723e */ /* 0x080fe200030006ff */
[C---:B------:R-:W-:Y:S01]  /*33a0*/  FMUL.FTZ R111, R15.reuse, R111 ;  /* 0x0000006f0f6f7220 */ /* 0x040fe20000410000 */
[----:B------:R-:W-:Y:S01]  /*33b0*/  F2FP.F16.E4M3.UNPACK_B R12, R12 ;  /* 0x0000000cff0c723e */ /* 0x000fe200020006ff */
[----:B------:R-:W-:Y:S01]  /*33c0*/  FFMA.FTZ R4, R4, R94, -R113 ;  /* 0x0000005e04047223 */ /* 0x000fe20000010871 */
[-C--:B------:R-:W-:Y:S01]  /*33d0*/  FFMA.FTZ R113, R15, R47.reuse, -R116 ;  /* 0x0000002f0f717223 */ /* 0x080fe20000010874 */
[----:B------:R-:W-:Y:S01]  /*33e0*/  FFMA.FTZ R118, R46, R47, R111 ;  /* 0x0000002f2e767223 */ /* 0x000fe2000001006f */
[--C-:B------:R-:W-:Y:S01]  /*33f0*/  HADD2.F32 R15, -RZ, R13.reuse.H0_H0 ;  /* 0x2000000dff0f7230 */ /* 0x100fe20000004100 */
[----:B------:R-:W-:Y:S01]  /*3400*/  F2FP.F16.E4M3.UNPACK_B R47, R115 ;  /* 0x00000073ff2f723e */ /* 0x000fe200020006ff */
[----:B------:R-:W-:-:S02]  /*3410*/  HADD2.F32 R46, -RZ, R13.H1_H1 ;  /* 0x3000000dff2e7230 */ /* 0x000fc40000004100 */
[--C-:B------:R-:W-:Y:S01]  /*3420*/  HADD2.F32 R111, -RZ, R101.reuse.H1_H1 ;  /* 0x30000065ff6f7230 */ /* 0x100fe20000004100 */
[----:B------:R-:W-:Y:S01]  /*3430*/  F2FP.SATFINITE.E4M3.F32.PACK_AB_MERGE_C R121, R118, R113, RZ ;  /* 0x000000717679723e */ /* 0x000fe200048070ff */
[--C-:B------:R-:W-:Y:S02]  /*3440*/  HADD2.F32 R13, -RZ, R12.reuse.H0_H0 ;  /* 0x2000000cff0d7230 */ /* 0x100fe40000004100 */
[----:B------:R-:W-:Y:S02]  /*3450*/  HADD2.F32 R101, -RZ, R101.H0_H0 ;  /* 0x20000065ff657230 */ /* 0x000fe40000004100 */
        /* <DEDUP_REMOVED lines=10> */
[-C--:B------:R-:W-:Y:S01]  /*3500*/  FFMA.FTZ R114, R13, R47.reuse, -R114 ;  /* 0x0000002f0d727223 */ /* 0x080fe20000010872 */
[----:B------:R-:W-:Y:S01]  /*3510*/  FFMA.FTZ R115, R12, R47, R101 ;  /* 0x0000002f0c737223 */ /* 0x000fe20000010065 */
[----:B------:R-:W-:Y:S02]  /*3520*/  F2FP.F16.E4M3.UNPACK_B R13, R7.H1 ;  /* 0x00000007ff0d723e */ /* 0x000fe400030006ff */
[----:B------:R-:W-:Y:S02]  /*3530*/  F2FP.F16.E4M3.UNPACK_B R101, R112.H1 ;  /* 0x00000070ff65723e */ /* 0x000fe400030006ff */
[-C--:B------:R-:W-:Y:S01]  /*3540*/  F2FP.F16.E4M3.UNPACK_B R47, R95.reuse.H1 ;  /* 0x0000005fff2f723e */ /* 0x080fe200030006ff */
[----:B------:R-:W-:Y:S01]  /*3550*/  HADD2.F32 R46, -RZ, R13.H1_H1 ;  /* 0x3000000dff2e7230 */ /* 0x000fe20000004100 */
[----:B------:R-:W-:Y:S01]  /*3560*/  F2FP.F16.E4M3.UNPACK_B R12, R6.H1 ;  /* 0x00000006ff0c723e */ /* 0x000fe200030006ff */
[----:B------:R-:W-:Y:S01]  /*3570*/  HADD2.F32 R113, -RZ, R101.H1_H1 ;  /* 0x30000065ff717230 */ /* 0x000fe20000004100 */
[----:B------:R-:W-:Y:S01]  /*3580*/  F2FP.F16.E4M3.UNPACK_B R112, R112 ;  /* 0x00000070ff70723e */ /* 0x000fe200020006ff */
[----:B------:R-:W-:Y:S01]  /*3590*/  HADD2.F32 R15, -RZ, R13.H0_H0 ;  /* 0x2000000dff0f7230 */ /* 0x000fe20000004100 */
[----:B------:R-:W-:Y:S01]  /*35a0*/  F2FP.SATFINITE.E4M3.F32.PACK_AB_MERGE_C R120, R111, R116, RZ ;  /* 0x000000746f78723e */ /* 0x000fe200048070ff */
        /* <DEDUP_REMOVED lines=18> */
[----:B------:R-:W-:Y:S01]  /*36d0*/  HADD2.F32 R13, -RZ, R7.H1_H1 ;  /* 0x30000007ff0d7230 */ /* 0x000fe20000004100 */
[----:B------:R-:W-:Y:S01]  /*36e0*/  F2FP.SATFINITE.E4M3.F32.PACK_AB_MERGE_C R4, R115, R114, R120 ;  /* 0x000000727304723e */ /* 0x000fe20004807078 */
[--C-:B------:R-:W-:Y:S02]  /*36f0*/  HADD2.F32 R7, -RZ, R6.reuse.H0_H0 ;  /* 0x20000006ff077230 */ /* 0x100fe40000004100 */
[-C--:B------:R-:W-:Y:S01]  /*3700*/  FMUL.FTZ R94, R12, R101.reuse ;  /* 0x000000650c5e7220 */ /* 0x080fe20000410000 */
[----:B------:R-:W-:Y:S02]  /*3710*/  HADD2.F32 R6, -RZ, R6.H1_H1 ;  /* 0x30000006ff067230 */ /* 0x000fe40000004100 */
[----:B------:R-:W-:Y:S01]  /*3720*/  FMUL.FTZ R111, R13, R101 ;  /* 0x000000650d6f7220 */ /* 0x000fe20000410000 */
[----:B------:R-:W-:Y:S01]  /*3730*/  HADD2.F32 R112, -RZ, R112.H0_H0 ;  /* 0x20000070ff707230 */ /* 0x000fe20000004100 */
[----:B------:R-:W-:Y:S01]  /*3740*/  F2FP.SATFINITE.E4M3.F32.PACK_AB_MERGE_C R113, R116, R113, RZ ;  /* 0x000000717471723e */ /* 0x000fe200048070ff */
[----:B------:R-:W-:Y:S01]  /*3750*/  HADD2.F32 R47, -RZ, R47.H0_H0 ;  /* 0x2000002fff2f7230 */ /* 0x000fe20000004100 */
[----:B------:R-:W-:Y:S01]  /*3760*/  F2FP.SATFINITE.E4M3.F32.PACK_AB_MERGE_C R117, R118, R117, RZ ;  /* 0x000000757675723e */ /* 0x000fe200048070ff */
[----:B------:R-:W-:-:S02]  /*3770*/  HADD2.F32 R95, -RZ, R95.H0_H0 ;  /* 0x2000005fff5f7230 */ /* 0x000fc40000004100 */
[-C--:B------:R-:W-:Y:S01]  /*3780*/  FMUL.FTZ R46, R6, R112.reuse ;  /* 0x00000070062e7220 */ /* 0x080fe20000410000 */
[----:B------:R-:W-:Y:S01]  /*3790*/  FMUL.FTZ R15, R7, R112 ;  /* 0x00000070070f7220 */ /* 0x000fe20000410000 */
[-C--:B------:R-:W-:Y:S01]  /*37a0*/  FFMA.FTZ R111, R12, R47.reuse, -R111 ;  /* 0x0000002f0c6f7223 */ /* 0x080fe2000001086f */
[----:B------:R-:W-:Y:S01]  /*37b0*/  FFMA.FTZ R94, R13, R47, R94 ;  /* 0x0000002f0d5e7223 */ /* 0x000fe2000001005e */
[-C--:B------:R-:W-:Y:S01]  /*37c0*/  FFMA.FTZ R46, R7, R95.reuse, -R46 ;  /* 0x0000005f072e7223 */ /* 0x080fe2000001082e */
[----:B------:R-:W-:-:S03]  /*37d0*/  FFMA.FTZ R15, R6, R95, R15 ;  /* 0x0000005f060f7223 */ /* 0x000fc6000001000f */
[----:B------:R-:W-:Y:S02]  /*37e0*/  F2FP.SATFINITE.E4M3.F32.PACK_AB_MERGE_C R7, R94, R111, R117 ;  /* 0x0000006f5e07723e */ /* 0x000fe40004807075 */
[----:B------:R-:W-:-:S07]  /*37f0*/  F2FP.SATFINITE.E4M3.F32.PACK_AB_MERGE_C R6, R15, R46, R113 ;  /* 0x0000002e0f06723e */ /* 0x000fce0004807071 */
.L_x_1591:
[----:B------:R-:W-:Y:S05]  /*3800*/  BSYNC B2 ;  /* 0x0000000000027941 */ /* 0x000fea0003800000 */
.L_x_1590:
[----:B-1----:R0:W-:Y:S02]  /*3810*/  ST.E.128 desc[UR38][R10.64], R4 ;  /* 0x000000040a007985 */ /* 0x0021e4000c101d26 */
.L_x_1589:
[----:B------:R-:W-:Y:S05]  /*3820*/  BSYNC B1 ;  /* 0x0000000000017941 */ /* 0x000fea0003800000 */
.L_x_1588:
[----:B------:R-:W-:Y:S01]  /*3830*/  ISETP.NE.AND P2, PT, R3, RZ, PT ;  /* 0x000000ff0300720c */ /* 0x000fe20003f45270 */
[----:B------:R-:W-:-:S12]  /*3840*/  BSSY B1, `(.L_x_1592) ;  /* 0x0000072000017945 */ /* 0x000fd80003800000 */
[----:B------:R-:W-:Y:S05]  /*3850*/  @!P2 BRA `(.L_x_1593) ;  /* 0x0000000400c0a947 */ /* 0x000fea0003800000 */
[----:B0-----:R-:W-:Y:S01]  /*3860*/  IMAD.SHL.U32 R4, R179, 0x10, RZ ;  /* 0x00000010b3047824 */ /* 0x001fe200078e00ff */
[----:B------:R-:W-:Y:S04]  /*3870*/  BSSY B2, `(.L_x_1594) ;  /* 0x000006d000027945 */ /* 0x000fe80003800000 */
[----:B----4-:R-:W-:-:S04]  /*3880*/  IADD3 R10, P2, R14, R4, RZ ;  /* 0x000000040e0a7210 */ /* 0x010fc80007f5e0ff */
[----:B--2---:R-:W-:Y:S02]  /*3890*/  LEA.HI.X.SX32 R11, R4, R97, 0x1, P2 ;  /* 0x00000061040b7211 */ /* 0x004fe400010f0eff */
[----:B------:R0:W2:Y:S01]  /*38a0*/  LDS.128 R4, [R96+0x16400] ;  /* 0x0164000060047984 */ /* 0x0000a20000000c00 */
[----:B------:R-:W-:-:S13]  /*38b0*/  ISETP.GE.AND P2, PT, R190, R98, PT ;  /* 0x00000062be00720c */ /* 0x000fda0003f46270 */
[----:B0-----:R-:W-:Y:S05]  /*38c0*/  @P2 BRA `(.L_x_1595) ;  /* 0x00000004009c2947 */ /* 0x001fea0003800000 */
[----:B------:R-:W-:Y:S01]  /*38d0*/  SHF.R.U32.HI R42, RZ, 0x8, R43 ;  /* 0x00000008ff2a7819 */ /* 0x000fe2000001162b */
[----:B--2---:R-:W-:Y:S01]  /*38e0*/  IMAD.MOV.U32 R12, RZ, RZ, R4 ;  /* 0x000000ffff0c7224 */ /* 0x004fe200078e0004 */
[----:B------:R-:W-:Y:S02]  /*38f0*/  SHF.R.U32.HI R44, RZ, 0x8, R45 ;  /* 0x00000008ff2c7819 */ /* 0x000fe4000001162d */
[----:B------:R-:W-:Y:S01]  /*3900*/  LOP3.LUT R13, R43, 0xff0000ff, RZ, 0xc0, !PT ;  /* 0xff0000ff2b0d7812 */ /* 0x000fe200078ec0ff */
[----:B------:R-:W-:Y:S01]  /*3910*/  IMAD.SHL.U32 R42, R42, 0x100, RZ ;  /* 0x000001002a2a7824 */ /* 0x000fe200078e00ff */
[----:B------:R-:W-:Y:S01]  /*3920*/  SHF.R.U32.HI R47, RZ, 0x10, R43 ;  /* 0x00000010ff2f7819 */ /* 0x000fe2000001162b */
[----:B------:R-:W-:Y:S01]  /*3930*/  IMAD.SHL.U32 R44, R44, 0x100, RZ ;  /* 0x000001002c2c7824 */ /* 0x000fe200078e00ff */
[----:B------:R-:W-:Y:S02]  /*3940*/  SHF.R.U32.HI R46, RZ, 0x10, R45 ;  /* 0x00000010ff2e7819 */ /* 0x000fe4000001162d */
[----:B------:R-:W-:-:S02]  /*3950*/  LOP3.LUT R15, R45, 0xff0000ff, RZ, 0xc0, !PT ;  /* 0xff0000ff2d0f7812 */ /* 0x000fc400078ec0ff */
[----:B------:R-:W-:Y:S01]  /*3960*/  LOP3.LUT R13, R13, 0xff00, R42, 0xf8, !PT ;  /* 0x0000ff000d0d7812 */ /* 0x000fe200078ef82a */
[----:B------:R-:W-:Y:S01]  /*3970*/  IMAD.U32 R42, R47, 0x10000, RZ ;  /* 0x000100002f2a7824 */ /* 0x000fe200078e00ff */
[----:B------:R-:W-:Y:S01]  /*3980*/  LOP3.LUT R43, R15, 0xff00, R44, 0xf8, !PT ;  /* 0x0000ff000f2b7812 */ /* 0x000fe200078ef82c */
[----:B------:R-:W-:Y:S01]  /*3990*/  IMAD.U32 R46, R46, 0x10000, RZ ;  /* 0x000100002e2e7824 */ /* 0x000fe200078e00ff */
[----:B------:R-:W-:Y:S02]  /*39a0*/  F2FP.F16.E4M3.UNPACK_B R15, R110.H1 ;  /* 0x0000006eff0f723e */ /* 0x000fe400030006ff */
[-C--:B------:R-:W-:Y:S02]  /*39b0*/  F2FP.F16.E4M3.UNPACK_B R4, R5.reuse ;  /* 0x00000005ff04723e */ /* 0x080fe400020006ff */
[----:B------:R-:W-:Y:S01]  /*39c0*/  F2FP.F16.E4M3.UNPACK_B R5, R5.H1 ;  /* 0x00000005ff05723e */ /* 0x000fe200030006ff */
[--C-:B------:R-:W-:Y:S01]  /*39d0*/  HADD2.F32 R45, -RZ, R15.reuse.H0_H0 ;  /* 0x2000000fff2d7230 */ /* 0x100fe20000004100 */
[----:B------:R-:W-:Y:S01]  /*39e0*/  LOP3.LUT R44, R13, 0xff0000, R42, 0xf8, !PT ;  /* 0x00ff00000d2c7812 */ /* 0x000fe200078ef82a */
[----:B------:R-:W-:Y:S01]  /*39f0*/  HADD2.F32 R13, -RZ, R4.H1_H1 ;  /* 0x30000004ff0d7230 */ /* 0x000fe20000004100 */
[----:B------:R-:W-:Y:S01]  /*3a00*/  LOP3.LUT R47, R43, 0xff0000, R46, 0xf8, !PT ;  /* 0x00ff00002b2f7812 */ /* 0x000fe200078ef82e */
[----:B------:R-:W-:Y:S01]  /*3a10*/  HADD2.F32 R46, -RZ, R15.H1_H1 ;  /* 0x3000000fff2e7230 */ /* 0x000fe20000004100 */
[----:B------:R-:W-:Y:S01]  /*3a20*/  F2FP.F16.E4M3.UNPACK_B R42, R109.H1 ;  /* 0x0000006dff2a723e */ /* 0x000fe200030006ff */
[----:B------:R-:W-:-:S02]  /*3a30*/  HADD2.F32 R15, -RZ, R5.H1_H1 ;  /* 0x30000005ff0f7230 */ /* 0x000fc40000004100 */
[-C--:B------:R-:W-:Y:S01]  /*3a40*/  FMUL.FTZ R95, R13, R45.reuse ;  /* 0x0000002d0d5f7220 */ /* 0x080fe20000410000 */
[----:B------:R-:W-:Y:S01]  /*3a50*/  HADD2.F32 R4, -RZ, R4.H0_H0 ;  /* 0x20000004ff047230 */ /* 0x000fe20000004100 */
[----:B------:R-:W-:Y:S01]  /*3a60*/  F2FP.F16.E4M3.UNPACK_B R110, R110 ;  /* 0x0000006eff6e723e */ /* 0x000fe200020006ff */
[--C-:B------:R-:W-:Y:S02]  /*3a70*/  HADD2.F32 R43, -RZ, R42.reuse.H0_H0 ;  /* 0x2000002aff2b7230 */ /* 0x100fe40000004100 */
[-C--:B------:R-:W-:Y:S01]  /*3a80*/  FMUL.FTZ R112, R15, R46.reuse ;  /* 0x0000002e0f707220 */ /* 0x080fe20000410000 */
[----:B------:R-:W-:Y:S02]  /*3a90*/  HADD2.F32 R5, -RZ, R5.H0_H0 ;  /* 0x20000005ff057230 */ /* 0x000fe40000004100 */
[C---:B------:R-:W-:Y:S01]  /*3aa0*/  FMUL.FTZ R94, R4.reuse, R45 ;  /* 0x0000002d045e7220 */ /* 0x040fe20000410000 */
[----:B------:R-:W-:Y:S01]  /*3ab0*/  HADD2.F32 R42, -RZ, R42.H1_H1 ;  /* 0x3000002aff2a7230 */ /* 0x000fe20000004100 */
[----:B------:R-:W-:Y:S01]  /*3ac0*/  F2FP.F16.E4M3.UNPACK_B R109, R109 ;  /* 0x0000006dff6d723e */ /* 0x000fe200020006ff */
[-C--:B------:R-:W-:Y:S01]  /*3ad0*/  FFMA.FTZ R4, R4, R43.reuse, -R95 ;  /* 0x0000002b04047223 */ /* 0x080fe2000001085f */
[----:B------:R-:W-:Y:S01]  /*3ae0*/  FMUL.FTZ R46, R5, R46 ;  /* 0x0000002e052e7220 */ /* 0x000fe20000410000 */
[----:B---3--:R-:W-:Y:S01]  /*3af0*/  FFMA.FTZ R101, R13, R43, R94 ;  /* 0x0000002b0d657223 */ /* 0x008fe2000001005e */
        /* <DEDUP_REMOVED lines=10> */
[--C-:B------:R-:W-:Y:S02]  /*3ba0*/  HADD2.F32 R5, -RZ, R12.reuse.H0_H0 ;  /* 0x2000000cff057230 */ /* 0x100fe40000004100 */
[----:B------:R-:W-:Y:S01]  /*3bb0*/  FMUL.FTZ R94, R15, R46 ;  /* 0x0000002e0f5e7220 */ /* 0x000fe20000410000 */
[----:B------:R-:W-:-:S02]  /*3bc0*/  HADD2.F32 R12, -RZ, R12.H1_H1 ;  /* 0x3000000cff0c7230 */ /* 0x000fc40000004100 */
[--C-:B------:R-:W-:Y:S02]  /*3bd0*/  HADD2.F32 R42, -RZ, R109.reuse.H1_H1 ;  /* 0x3000006dff2a7230 */ /* 0x100fe40000004100 */
[-C--:B------:R-:W-:Y:S01]  /*3be0*/  FMUL.FTZ R43, R5, R110.reuse ;  /* 0x0000006e052b7220 */ /* 0x080fe20000410000 */
[----:B------:R-:W-:Y:S02]  /*3bf0*/  HADD2.F32 R109, -RZ, R109.H0_H0 ;  /* 0x2000006dff6d7230 */ /* 0x000fe40000004100 */
[C---:B------:R-:W-:Y:S01]  /*3c00*/  FMUL.FTZ R46, R12.reuse, R110 ;  /* 0x0000006e0c2e7220 */ /* 0x040fe20000410000 */
[-C--:B------:R-:W-:Y:S01]  /*3c10*/  FFMA.FTZ R94, R13, R42.reuse, -R94 ;  /* 0x0000002a0d5e7223 */ /* 0x080fe2000001085e */
[----:B------:R-:W-:Y:S01]  /*3c20*/  FFMA.FTZ R15, R15, R42, R112 ;  /* 0x0000002a0f0f7223 */ /* 0x000fe20000010070 */
[----:B------:R-:W-:Y:S01]  /*3c30*/  FFMA.FTZ R110, R12, R109, R43 ;  /* 0x0000006d0c6e7223 */ /* 0x000fe2000001002b */
[----:B------:R-:W-:Y:S01]  /*3c40*/  F2FP.F16.E4M3.UNPACK_B R12, R7.H1 ;  /* 0x00000007ff0c723e */ /* 0x000fe200030006ff */
[----:B------:R-:W-:Y:S01]  /*3c50*/  FFMA.FTZ R95, R5, R109, -R46 ;  /* 0x0000006d055f7223 */ /* 0x000fe2000001082e */
[----:B------:R-:W-:-:S02]  /*3c60*/  F2FP.F16.E4M3.UNPACK_B R43, R47.H1 ;  /* 0x0000002fff2b723e */ /* 0x000fc400030006ff */
[----:B------:R-:W-:Y:S01]  /*3c70*/  F2FP.SATFINITE.E4M3.F32.PACK_AB_MERGE_C R111, R15, R94, RZ ;  /* 0x0000005e0f6f723e */ /* 0x000fe200048070ff */
[--C-:B------:R-:W-:Y:S01]  /*3c80*/  HADD2.F32 R15, -RZ, R12.reuse.H1_H1 ;  /* 0x3000000cff0f7230 */ /* 0x100fe20000004100 */
[----:B------:R-:W-:Y:S01]  /*3c90*/  F2FP.F16.E4M3.UNPACK_B R42, R44.H1 ;  /* 0x0000002cff2a723e */ /* 0x000fe200030006ff */
[----:B------:R-:W-:Y:S01]  /*3ca0*/  HADD2.F32 R94, -RZ, R43.H1_H1 ;  /* 0x3000002bff5e7230 */ /* 0x000fe20000004100 */
[----:B------:R-:W-:Y:S01]  /*3cb0*/  F2FP.F16.E4M3.UNPACK_B R5, R6.H1 ;  /* 0x00000006ff05723e */ /* 0x000fe200030006ff */
[----:B------:R-:W-:Y:S01]  /*3cc0*/  HADD2.F32 R13, -RZ, R12.H0_H0 ;  /* 0x2000000cff0d7230 */ /* 0x000fe20000004100 */
[----:B------:R-:W-:Y:S01]  /*3cd0*/  F2FP.F16.E4M3.UNPACK_B R47, R47 ;  /* 0x0000002fff2f723e */ /* 0x000fe200020006ff */
[----:B------:R-:W-:Y:S01]  /*3ce0*/  HADD2.F32 R46, -RZ, R42.H1_H1 ;  /* 0x3000002aff2e7230 */ /* 0x000fe20000004100 */
[----:B------:R-:W-:Y:S01]  /*3cf0*/  F2FP.F16.E4M3.UNPACK_B R44, R44 ;  /* 0x0000002cff2c723e */ /* 0x000fe200020006ff */
[----:B------:R-:W-:Y:S01]  /*3d00*/  FMUL.FTZ R112, R15, R94 ;  /* 0x0000005e0f707220 */ /* 0x000fe20000410000 */
[----:B------:R-:W-:-:S02]  /*3d10*/  HADD2.F32 R12, -RZ, R5.H1_H1 ;  /* 0x30000005ff0c7230 */ /* 0x000fc40000004100 */
[C---:B------:R-:W-:Y:S01]  /*3d20*/  FMUL.FTZ R114, R13.reuse, R94 ;  /* 0x0000005e0d727220 */ /* 0x040fe20000410000 */
[----:B------:R-:W-:Y:S02]  /*3d30*/  HADD2.F32 R45, -RZ, R47.H1_H1 ;  /* 0x3000002fff2d7230 */ /* 0x000fe40000004100 */
[----:B------:R-:W-:Y:S01]  /*3d40*/  FFMA.FTZ R109, R13, R46, -R112 ;  /* 0x0000002e0d6d7223 */ /* 0x000fe20000010870 */
[----:B------:R-:W-:Y:S01]  /*3d50*/  HADD2.F32 R5, -RZ, R5.H0_H0 ;  /* 0x20000005ff057230 */ /* 0x000fe20000004100 */
[----:B------:R-:W-:Y:S01]  /*3d60*/  F2FP.F16.E4M3.UNPACK_B R6, R6 ;  /* 0x00000006ff06723e */ /* 0x000fe200020006ff */
        /* <DEDUP_REMOVED lines=10> */
[----:B------:R-:W-:Y:S02]  /*3e10*/  HADD2.F32 R6, -RZ, R6.H1_H1 ;  /* 0x30000006ff067230 */ /* 0x000fe40000004100 */
[----:B------:R-:W-:Y:S01]  /*3e20*/  HADD2.F32 R7, -RZ, R7.H1_H1 ;  /* 0x30000007ff077230 */ /* 0x000fe20000004100 */
[----:B------:R-:W-:Y:S01]  /*3e30*/  F2FP.SATFINITE.E4M3.F32.PACK_AB_MERGE_C R45, R45, R94, RZ ;  /* 0x0000005e2d2d723e */ /* 0x000fe200048070ff */
[----:B------:R-:W-:-:S02]  /*3e40*/  HADD2.F32 R43, -RZ, R43.H0_H0 ;  /* 0x2000002bff2b7230 */ /* 0x000fc40000004100 */
[-C--:B------:R-:W-:Y:S01]  /*3e50*/  FMUL.FTZ R46, R6, R47.reuse ;  /* 0x0000002f062e7220 */ /* 0x080fe20000410000 */
[----:B------:R-:W-:Y:S02]  /*3e60*/  HADD2.F32 R42, -RZ, R42.H0_H0 ;  /* 0x2000002aff2a7230 */ /* 0x000fe40000004100 */
[----:B------:R-:W-:Y:S01]  /*3e70*/  FMUL.FTZ R47, R5, R47 ;  /* 0x0000002f052f7220 */ /* 0x000fe20000410000 */
[----:B------:R-:W-:Y:S02]  /*3e80*/  HADD2.F32 R44, -RZ, R44.H0_H0 ;  /* 0x2000002cff2c7230 */ /* 0x000fe40000004100 */
[CC--:B------:R-:W-:Y:S01]  /*3e90*/  FMUL.FTZ R13, R7.reuse, R43.reuse ;  /* 0x0000002b070d7220 */ /* 0x0c0fe20000410000 */
[----:B------:R-:W-:Y:S01]  /*3ea0*/  FMUL.FTZ R112, R12, R43 ;  /* 0x0000002b0c707220 */ /* 0x000fe20000410000 */
[----:B------:R-:W-:Y:S02]  /*3eb0*/  F2FP.SATFINITE.E4M3.F32.PACK_AB_MERGE_C R109, R114, R109, RZ ;  /* 0x0000006d726d723e */ /* 0x000fe400048070ff */
        /* <DEDUP_REMOVED lines=8> */
.L_x_1595:
[----:B------:R-:W-:Y:S05]  /*3f40*/  BSYNC B2 ;  /* 0x0000000000027941 */ /* 0x000fea0003800000 */
.L_x_1594:
[----:B--2---:R0:W-:Y:S02]  /*3f50*/  ST.E.128 desc[UR38][R10.64], R4 ;  /* 0x000000040a007985 */ /* 0x0041e4000c101d26 */
.L_x_1593:
[----:B------:R-:W-:Y:S05]  /*3f60*/  BSYNC B1 ;  /* 0x0000000000017941 */ /* 0x000fea0003800000 */
.L_x_1592:
        /* <DEDUP_REMOVED lines=12> */
[----:B------:R-:W-:Y:S01]  /*4030*/  SHF.R.U32.HI R42, RZ, 0x8, R39 ;  /* 0x00000008ff2a7819 */ /* 0x000fe20000011627 */
[----:B------:R-:W-:Y:S01]  /*4040*/  IMAD.MOV.U32 R13, RZ, RZ, R6 ;  /* 0x000000ffff0d7224 */ /* 0x000fe200078e0006 */
[----:B------:R-:W-:Y:S01]  /*4050*/  SHF.R.U32.HI R40, RZ, 0x10, R41 ;  /* 0x00000010ff287819 */ /* 0x000fe20000011629 */
        /* <DEDUP_REMOVED lines=10> */
[----:B------:R-:W-:Y:S02]  /*4100*/  F2FP.F16.E4M3.UNPACK_B R6, R5 ;  /* 0x00000005ff06723e */ /* 0x000fe400020006ff */
[----:B------:R-:W-:Y:S01]  /*4110*/  LOP3.LUT R43, R41, 0xff0000, R38, 0xf8, !PT ;  /* 0x00ff0000292b7812 */ /* 0x000fe200078ef826 */
[--C-:B------:R-:W-:Y:S01]  /*4120*/  HADD2.F32 R41, -RZ, R39.reuse.H0_H0 ;  /* 0x20000027ff297230 */ /* 0x100fe20000004100 */
[----:B------:R-:W-:Y:S01]  /*4130*/  LOP3.LUT R40, R12, 0xff0000, R7, 0xf8, !PT ;  /* 0x00ff00000c287812 */ /* 0x000fe200078ef807 */
[--C-:B------:R-:W-:Y:S01]  /*4140*/  HADD2.F32 R7, -RZ, R6.reuse.H1_H1 ;  /* 0x30000006ff077230 */ /* 0x100fe20000004100 */
        /* <DEDUP_REMOVED lines=12> */
[CC--:B------:R-:W-:Y:S01]  /*4210*/  FMUL.FTZ R6, R12.reuse, R42.reuse ;  /* 0x0000002a0c067220 */ /* 0x0c0fe20000410000 */
        /* <DEDUP_REMOVED lines=25> */
[----:B------:R-:W-:Y:S02]  /*43b0*/  F2FP.F16.E4M3.UNPACK_B R39, R43.H1 ;  /* 0x0000002bff27723e */ /* 0x000fe400030006ff */
[----:B---3--:R-:W-:Y:S01]  /*43c0*/  F2FP.SATFINITE.E4M3.F32.PACK_AB_MERGE_C R101, R42, R41, RZ ;  /* 0x000000292a65723e */ /* 0x008fe200048070ff */
[----:B------:R-:W-:Y:S01]  /*43d0*/  HADD2.F32 R7, -RZ, R5.H1_H1 ;  /* 0x30000005ff077230 */ /* 0x000fe20000004100 */
[-C--:B------:R-:W-:Y:S01]  /*43e0*/  F2FP.F16.E4M3.UNPACK_B R12, R40.reuse.H1 ;  /* 0x00000028ff0c723e */ /* 0x080fe200030006ff */
        /* <DEDUP_REMOVED lines=8> */
[--C-:B------:R-:W-:Y:S02]  /*4470*/  HADD2.F32 R41, -RZ, R43.reuse.H1_H1 ;  /* 0x3000002bff297230 */ /* 0x100fe40000004100 */
[C---:B------:R-:W-:Y:S01]  /*4480*/  FMUL.FTZ R94, R6.reuse, R42 ;  /* 0x0000002a065e7220 */ /* 0x040fe20000410000 */
[----:B------:R-:W-:Y:S02]  /*4490*/  HADD2.F32 R4, -RZ, R4.H0_H0 ;  /* 0x20000004ff047230 */ /* 0x000fe40000004100 */
[----:B------:R-:W-:Y:S01]  /*44a0*/  FFMA.FTZ R95, R6, R38, -R47 ;  /* 0x00000026065f7223 */ /* 0x000fe2000001082f */
[----:B------:R-:W-:Y:S01]  /*44b0*/  HADD2.F32 R6, -RZ, R40.H1_H1 ;  /* 0x30000028ff067230 */ /* 0x000fe20000004100 */
[----:B------:R-:W-:Y:S01]  /*44c0*/  F2FP.F16.E4M3.UNPACK_B R15, R15 ;  /* 0x0000000fff0f723e */ /* 0x000fe200020006ff */
        /* <DEDUP_REMOVED lines=8> */
[----:B------:R-:W-:Y:S02]  /*4550*/  HADD2.F32 R15, -RZ, R15.H1_H1 ;  /* 0x3000000fff0f7230 */ /* 0x000fe40000004100 */
[----:B------:R-:W-:Y:S01]  /*4560*/  HADD2.F32 R6, -RZ, R39.H0_H0 ;  /* 0x20000027ff067230 */ /* 0x000fe20000004100 */
[----:B------:R-:W-:Y:S01]  /*4570*/  F2FP.SATFINITE.E4M3.F32.PACK_AB_MERGE_C R42, R42, R47, RZ ;  /* 0x0000002f2a2a723e */ /* 0x000fe200048070ff */
[--C-:B------:R-:W-:Y:S01]  /*4580*/  HADD2.F32 R4, -RZ, R13.reuse.H0_H0 ;  /* 0x2000000dff047230 */ /* 0x100fe20000004100 */
[----:B------:R-:W-:Y:S01]  /*4590*/  F2FP.SATFINITE.E4M3.F32.PACK_AB_MERGE_C R95, R108, R95, RZ ;  /* 0x0000005f6c5f723e */ /* 0x000fe200048070ff */
[----:B------:R-:W-:-:S02]  /*45a0*/  HADD2.F32 R13, -RZ, R13.H1_H1 ;  /* 0x3000000dff0d7230 */ /* 0x000fc40000004100 */
[-C--:B------:R-:W-:Y:S01]  /*45b0*/  FMUL.FTZ R38, R15, R6.reuse ;  /* 0x000000060f267220 */ /* 0x080fe20000410000 */
[----:B------:R-:W-:Y:S02]  /*45c0*/  HADD2.F32 R40, -RZ, R40.H0_H0 ;  /* 0x20000028ff287230 */ /* 0x000fe40000004100 */
[----:B------:R-:W-:Y:S01]  /*45d0*/  FMUL.FTZ R94, R5, R6 ;  /* 0x00000006055e7220 */ /* 0x000fe20000410000 */
[----:B------:R-:W-:Y:S02]  /*45e0*/  HADD2.F32 R12, -RZ, R12.H0_H0 ;  /* 0x2000000cff0c7230 */ /* 0x000fe40000004100 */
[-C--:B------:R-:W-:Y:S01]  /*45f0*/  FMUL.FTZ R7, R13, R43.reuse ;  /* 0x0000002b0d077220 */ /* 0x080fe20000410000 */
[----:B------:R-:W-:-:S03]  /*4600*/  FMUL.FTZ R6, R4, R43 ;  /* 0x0000002b04067220 */ /* 0x000fc60000410000 */
[-C--:B------:R-:W-:Y:S01]  /*4610*/  FFMA.FTZ R7, R4, R40.reuse, -R7 ;  /* 0x0000002804077223 */ /* 0x080fe20000010807 */
[----:B------:R-:W-:Y:S01]  /*4620*/  FFMA.FTZ R6, R13, R40, R6 ;  /* 0x000000280d067223 */ /* 0x000fe20000010006 */
[-C--:B------:R-:W-:Y:S01]  /*4630*/  FFMA.FTZ R38, R5, R12.reuse, -R38 ;  /* 0x0000000c05267223 */ /* 0x080fe20000010826 */
[----:B------:R-:W-:Y:S01]  /*4640*/  FFMA.FTZ R15, R15, R12, R94 ;  /* 0x0000000c0f0f7223 */ /* 0x000fe2000001005e */
[----:B------:R-:W-:Y:S02]  /*4650*/  F2FP.SATFINITE.E4M3.F32.PACK_AB_MERGE_C R5, R46, R45, R109 ;  /* 0x0000002d2e05723e */ /* 0x000fe4000480706d */
[----:B------:R-:W-:Y:S02]  /*4660*/  F2FP.SATFINITE.E4M3.F32.PACK_AB_MERGE_C R6, R6, R7, R42 ;  /* 0x000000070606723e */ /* 0x000fe4000480702a */
[----:B------:R-:W-:Y:S02]  /*4670*/  F2FP.SATFINITE.E4M3.F32.PACK_AB_MERGE_C R4, R107, R44, R101 ;  /* 0x0000002c6b04723e */ /* 0x000fe40004807065 */
[----:B------:R-:W-:-:S07]  /*4680*/  F2FP.SATFINITE.E4M3.F32.PACK_AB_MERGE_C R7, R15, R38, R95 ;  /* 0x000000260f07723e */ /* 0x000fce000480705f */
.L_x_1599:
[----:B------:R-:W-:Y:S05]  /*4690*/  BSYNC B2 ;  /* 0x0000000000027941 */ /* 0x000fea0003800000 */
.L_x_1598:
[----:B--2---:R0:W-:Y:S02]  /*46a0*/  ST.E.128 desc[UR38][R10.64], R4 ;  /* 0x000000040a007985 */ /* 0x0041e4000c101d26 */
.L_x_1597:
[----:B------:R-:W-:Y:S05]  /*46b0*/  BSYNC B1 ;  /* 0x0000000000017941 */ /* 0x000fea0003800000 */
.L_x_1596:
[----:B------:R-:W-:Y:S01]  /*46c0*/  LOP3.LUT P2, RZ, R57, 0x8, RZ, 0xc0, !PT ;  /* 0x0000000839ff7812 */ /* 0x000fe2000784c0ff */
[----:B------:R-:W-:-:S12]  /*46d0*/  BSSY B1, `(.L_x_1600) ;  /* 0x0000072000017945 */ /* 0x000fd80003800000 */
[----:B------:R-:W-:Y:S05]  /*46e0*/  @!P2 BRA `(.L_x_1601) ;  /* 0x0000000400c0a947 */ /* 0x000fea0003800000 */
[----:B0-----:R0:W0:Y:S01]  /*46f0*/  LDS.128 R4, [R96+0x18400] ;  /* 0x0184000060047984 */ /* 0x0010220000000c00 */
[----:B----4-:R-:W-:Y:S01]  /*4700*/  IADD3 R10, P2, R177, R14, RZ ;  /* 0x0000000eb10a7210 */ /* 0x010fe20007f5e0ff */
[----:B------:R-:W-:Y:S04]  /*4710*/  BSSY B2, `(.L_x_1602) ;  /* 0x000006c000027945 */ /* 0x000fe80003800000 */
[----:B--2---:R-:W-:Y:S01]  /*4720*/  IMAD.X R11, R97, 0x1, R188, P2 ;  /* 0x00000001610b7824 */ /* 0x004fe200010e06bc */
[----:B------:R-:W-:-:S13]  /*4730*/  ISETP.GE.AND P2, PT, R192, R98, PT ;  /* 0x00000062c000720c */ /* 0x000fda0003f46270 */
[----:B------:R-:W-:Y:S05]  /*4740*/  @P2 BRA `(.L_x_1603) ;  /* 0x0000000400a02947 */ /* 0x000fea0003800000 */
[----:B------:R-:W-:Y:S01]  /*4750*/  SHF.R.U32.HI R38, RZ, 0x8, R35 ;  /* 0x00000008ff267819 */ /* 0x000fe20000011623 */
[----:B0-----:R-:W-:Y:S01]  /*4760*/  IMAD.MOV.U32 R15, RZ, RZ, R7 ;  /* 0x000000ffff0f7224 */ /* 0x001fe200078e0007 */
[----:B------:R-:W-:Y:S01]  /*4770*/  LOP3.LUT R12, R35, 0xff0000ff, RZ, 0xc0, !PT ;  /* 0xff0000ff230c7812 */ /* 0x000fe200078ec0ff */
[----:B------:R-:W-:Y:S01]  /*4780*/  IMAD.MOV.U32 R13, RZ, RZ, R6 ;  /* 0x000000ffff0d7224 */ /* 0x000fe200078e0006 */
[----:B------:R-:W-:Y:S01]  /*4790*/  SHF.R.U32.HI R36, RZ, 0x10, R35 ;  /* 0x00000010ff247819 */ /* 0x000fe20000011623 */
[----:B------:R-:W-:Y:S01]  /*47a0*/  IMAD.SHL.U32 R7, R38, 0x100, RZ ;  /* 0x0000010026077824 */ /* 0x000fe200078e00ff */
[--C-:B------:R-:W-:Y:S02]  /*47b0*/  SHF.R.U32.HI R35, RZ, 0x8, R37.reuse ;  /* 0x00000008ff237819 */ /* 0x100fe40000011625 */
[----:B------:R-:W-:Y:S02]  /*47c0*/  LOP3.LUT R34, R37, 0xff0000ff, RZ, 0xc0, !PT ;  /* 0xff0000ff25227812 */ /* 0x000fe400078ec0ff */
[----:B------:R-:W-:Y:S01]  /*47d0*/  SHF.R.U32.HI R37, RZ, 0x10, R37 ;  /* 0x00000010ff257819 */ /* 0x000fe20000011625 */
[----:B------:R-:W-:Y:S01]  /*47e0*/  IMAD.SHL.U32 R35, R35, 0x100, RZ ;  /* 0x0000010023237824 */ /* 0x000fe200078e00ff */
[----:B------:R-:W-:Y:S01]  /*47f0*/  LOP3.LUT R7, R12, 0xff00, R7, 0xf8, !PT ;  /* 0x0000ff000c077812 */ /* 0x000fe200078ef807 */
[----:B------:R-:W-:Y:S01]  /*4800*/  IMAD.U32 R12, R36, 0x10000, RZ ;  /* 0x00010000240c7824 */ /* 0x000fe200078e00ff */
[----:B------:R-:W-:Y:S01]  /*4810*/  F2FP.F16.E4M3.UNPACK_B R6, R5 ;  /* 0x00000005ff06723e */ /* 0x000fe200020006ff */
[----:B------:R-:W-:Y:S01]  /*4820*/  IMAD.U32 R37, R37, 0x10000, RZ ;  /* 0x0001000025257824 */ /* 0x000fe200078e00ff */
[----:B------:R-:W-:-:S02]  /*4830*/  LOP3.LUT R34, R34, 0xff00, R35, 0xf8, !PT ;  /* 0x0000ff0022227812 */ /* 0x000fc400078ef823 */
[-C--:B------:R-:W-:Y:S02]  /*4840*/  F2FP.F16.E4M3.UNPACK_B R35, R106.reuse.H1 ;  /* 0x0000006aff23723e */ /* 0x080fe400030006ff */
[----:B------:R-:W-:Y:S02]  /*4850*/  LOP3.LUT R39, R34, 0xff0000, R37, 0xf8, !PT ;  /* 0x00ff000022277812 */ /* 0x000fe400078ef825 */
[----:B------:R-:W-:Y:S01]  /*4860*/  LOP3.LUT R36, R7, 0xff0000, R12, 0xf8, !PT ;  /* 0x00ff000007247812 */ /* 0x000fe200078ef80c */
[--C-:B------:R-:W-:Y:S01]  /*4870*/  HADD2.F32 R37, -RZ, R35.reuse.H0_H0 ;  /* 0x20000023ff257230 */ /* 0x100fe20000004100 */
[----:B------:R-:W-:Y:S01]  /*4880*/  F2FP.F16.E4M3.UNPACK_B R34, R105.H1 ;  /* 0x00000069ff22723e */ /* 0x000fe200030006ff */
[--C-:B------:R-:W-:Y:S01]  /*4890*/  HADD2.F32 R7, -RZ, R6.reuse.H1_H1 ;  /* 0x30000006ff077230 */ /* 0x100fe20000004100 */
[----:B------:R-:W-:Y:S01]  /*48a0*/  F2FP.F16.E4M3.UNPACK_B R5, R5.H1 ;  /* 0x00000005ff05723e */ /* 0x000fe200030006ff */
[----:B------:R-:W-:Y:S01]  /*48b0*/  HADD2.F32 R38, -RZ, R35.H1_H1 ;  /* 0x30000023ff267230 */ /* 0x000fe20000004100 */
[----:B------:R-:W-:Y:S01]  /*48c0*/  F2FP.F16.E4M3.UNPACK_B R106, R106 ;  /* 0x0000006aff6a723e */ /* 0x000fe200020006ff */
        /* <DEDUP_REMOVED lines=11> */
[----:B------:R-:W-:-:S02]  /*4980*/  FMUL.FTZ R37, R5, R38 ;  /* 0x0000002605257220 */ /* 0x000fc40000410000 */
[----:B------:R-:W-:Y:S01]  /*4990*/  FFMA.FTZ R43, R5, R34, -R6 ;  /* 0x00000022052b7223 */ /* 0x000fe20000010806 */
[----:B------:R-:W-:Y:S01]  /*49a0*/  F2FP.F16.E4M3.UNPACK_B R5, R4.H1 ;  /* 0x00000004ff05723e */ /* 0x000fe200030006ff */
[----:B------:R-:W-:Y:S01]  /*49b0*/  FFMA.FTZ R44, R12, R34, R37 ;  /* 0x000000220c2c7223 */ /* 0x000fe20000010025 */
[----:B------:R-:W-:Y:S01]  /*49c0*/  F2FP.F16.E4M3.UNPACK_B R4, R4 ;  /* 0x00000004ff04723e */ /* 0x000fe200020006ff */
[----:B------:R-:W-:Y:S02]  /*49d0*/  HADD2.F32 R34, -RZ, R106.H1_H1 ;  /* 0x3000006aff227230 */ /* 0x000fe40000004100 */
[--C-:B------:R-:W-:Y:S01]  /*49e0*/  HADD2.F32 R6, -RZ, R5.reuse.H0_H0 ;  /* 0x20000005ff067230 */ /* 0x100fe20000004100 */
[----:B------:R-:W-:Y:S01]  /*49f0*/  F2FP.SATFINITE.E4M3.F32.PACK_AB_MERGE_C R94, R44, R43, RZ ;  /* 0x0000002b2c5e723e */ /* 0x000fe200048070ff */
[----:B------:R-:W-:Y:S02]  /*4a00*/  HADD2.F32 R7, -RZ, R5.H1_H1 ;  /* 0x30000005ff077230 */ /* 0x000fe40000004100 */
[----:B------:R-:W-:-:S02]  /*4a10*/  HADD2.F32 R5, -RZ, R4.H0_H0 ;  /* 0x20000004ff057230 */ /* 0x000fc40000004100 */
[-C--:B------:R-:W-:Y:S01]  /*4a20*/  FMUL.FTZ R38, R6, R34.reuse ;  /* 0x0000002206267220 */ /* 0x080fe20000410000 */
[----:B------:R-:W-:Y:S02]  /*4a30*/  HADD2.F32 R106, -RZ, R106.H0_H0 ;  /* 0x2000006aff6a7230 */ /* 0x000fe40000004100 */
[----:B------:R-:W-:Y:S01]  /*4a40*/  FMUL.FTZ R37, R7, R34 ;  /* 0x0000002207257220 */ /* 0x000fe20000410000 */
[----:B------:R-:W-:Y:S02]  /*4a50*/  HADD2.F32 R4, -RZ, R4.H1_H1 ;  /* 0x30000004ff047230 */ /* 0x000fe40000004100 */
[--C-:B------:R-:W-:Y:S02]  /*4a60*/  HADD2.F32 R12, -RZ, R105.reuse.H1_H1 ;  /* 0x30000069ff0c7230 */ /* 0x100fe40000004100 */
[-C--:B------:R-:W-:Y:S01]  /*4a70*/  FMUL.FTZ R35, R5, R106.reuse ;  /* 0x0000006a05237220 */ /* 0x080fe20000410000 */
[----:B------:R-:W-:Y:S02]  /*4a80*/  HADD2.F32 R105, -RZ, R105.H0_H0 ;  /* 0x20000069ff697230 */ /* 0x000fe40000004100 */
[----:B------:R-:W-:Y:S01]  /*4a90*/  FMUL.FTZ R34, R4, R106 ;  /* 0x0000006a04227220 */ /* 0x000fe20000410000 */
[-C--:B------:R-:W-:Y:S01]  /*4aa0*/  FFMA.FTZ R37, R6, R12.reuse, -R37 ;  /* 0x0000000c06257223 */ /* 0x080fe20000010825 */
[----:B------:R-:W-:-:S02]  /*4ab0*/  FFMA.FTZ R38, R7, R12, R38 ;  /* 0x0000000c07267223 */ /* 0x000fc40000010026 */
[-C--:B------:R-:W-:Y:S01]  /*4ac0*/  FFMA.FTZ R40, R5, R105.reuse, -R34 ;  /* 0x0000006905287223 */ /* 0x080fe20000010822 */
[----:B------:R-:W-:Y:S01]  /*4ad0*/  FFMA.FTZ R105, R4, R105, R35 ;  /* 0x0000006904697223 */ /* 0x000fe20000010023 */
[----:B------:R-:W-:Y:S02]  /*4ae0*/  F2FP.F16.E4M3.UNPACK_B R5, R15.H1 ;  /* 0x0000000fff05723e */ /* 0x000fe400030006ff */
[----:B------:R-:W-:Y:S02]  /*4af0*/  F2FP.F16.E4M3.UNPACK_B R35, R39.H1 ;  /* 0x00000027ff23723e */ /* 0x000fe400030006ff */
[----:B------:R-:W-:Y:S01]  /*4b00*/  F2FP.SATFINITE.E4M3.F32.PACK_AB_MERGE_C R47, R38, R37, RZ ;  /* 0x00000025262f723e */ /* 0x000fe200048070ff */
        /* <DEDUP_REMOVED lines=44> */
.L_x_1603:
[----:B------:R-:W-:Y:S05]  /*4dd0*/  BSYNC B2 ;  /* 0x0000000000027941 */ /* 0x000fea0003800000 */
.L_x_1602:
[----:B0-----:R0:W-:Y:S02]  /*4de0*/  ST.E.128 desc[UR38][R10.64], R4 ;  /* 0x000000040a007985 */ /* 0x0011e4000c101d26 */
.L_x_1601:
[----:B------:R-:W-:Y:S05]  /*4df0*/  BSYNC B1 ;  /* 0x0000000000017941 */ /* 0x000fea0003800000 */
.L_x_1600:
        /* <DEDUP_REMOVED lines=113> */
.L_x_1607:
[----:B------:R-:W-:Y:S05]  /*5510*/  BSYNC B2 ;  /* 0x0000000000027941 */ /* 0x000fea0003800000 */
.L_x_1606:
[----:B0-----:R0:W-:Y:S02]  /*5520*/  ST.E.128 desc[UR38][R10.64], R4 ;  /* 0x000000040a007985 */ /* 0x0011e4000c101d26 */
.L_x_1605:
[----:B------:R-:W-:Y:S05]  /*5530*/  BSYNC B1 ;  /* 0x0000000000017941 */ /* 0x000fea0003800000 */
.L_x_1604:
[----:B------:R-:W-:-:S13]  /*5540*/  LOP3.LUT P2, RZ, R57, 0x20, RZ, 0xc0, !PT ;  /* 0x0000002039ff7812 */ /* 0x000fda000784c0ff */
        /* <DEDUP_REMOVED lines=9> */
[----:B------:R-:W-:Y:S02]  /*55e0*/  SHF.R.U32.HI R14, RZ, 0x8, R29 ;  /* 0x00000008ff0e7819 */ /* 0x000fe4000001161d */
[----:B------:R-:W-:Y:S01]  /*55f0*/  LOP3.LUT R8, R9, 0xff0000ff, RZ, 0xc0, !PT ;  /* 0xff0000ff09087812 */ /* 0x000fe200078ec0ff */
[----:B------:R-:W-:Y:S01]  /*5600*/  IMAD.SHL.U32 R7, R30, 0x100, RZ ;  /* 0x000001001e077824 */ /* 0x000fe200078e00ff */
[----:B------:R-:W-:Y:S01]  /*5610*/  SHF.R.U32.HI R15, RZ, 0x10, R9 ;  /* 0x00000010ff0f7819 */ /* 0x000fe20000011609 */
[----:B------:R-:W-:Y:S01]  /*5620*/  IMAD.MOV.U32 R9, RZ, RZ, R6 ;  /* 0x000000ffff097224 */ /* 0x000fe200078e0006 */
[----:B------:R-:W-:Y:S01]  /*5630*/  SHF.R.U32.HI R28, RZ, 0x10, R29 ;  /* 0x00000010ff1c7819 */ /* 0x000fe2000001161d */
[----:B------:R-:W-:Y:S01]  /*5640*/  IMAD.SHL.U32 R6, R14, 0x100, RZ ;  /* 0x000001000e067824 */ /* 0x000fe200078e00ff */
[----:B------:R-:W-:-:S02]  /*5650*/  LOP3.LUT R13, R29, 0xff0000ff, RZ, 0xc0, !PT ;  /* 0xff0000ff1d0d7812 */ /* 0x000fc400078ec0ff */
        /* <DEDUP_REMOVED lines=15> */
[----:B------:R-:W-:Y:S01]  /*5750*/  HADD2.F32 R14, -RZ, R13.H0_H0 ;  /* 0x2000000dff0e7230 */ /* 0x000fe20000004100 */
        /* <DEDUP_REMOVED lines=10> */
[-C--:B------:R-:W-:Y:S01]  /*5800*/  FFMA.FTZ R34, R5, R13.reuse, -R6 ;  /* 0x0000000d05227223 */ /* 0x080fe20000010806 */
[-C--:B------:R-:W-:Y:S01]  /*5810*/  F2FP.F16.E4M3.UNPACK_B R5, R4.reuse.H1 ;  /* 0x00000004ff05723e */ /* 0x080fe200030006ff */
        /* <DEDUP_REMOVED lines=17> */
[----:B------:R-:W-:Y:S01]  /*5930*/  FFMA.FTZ R31, R5, R100, -R14 ;  /* 0x00000064051f7223 */ /* 0x000fe2000001080e */
[----:B------:R-:W-:Y:S01]  /*5940*/  F2FP.F16.E4M3.UNPACK_B R5, R12.H1 ;  /* 0x0000000cff05723e */ /* 0x000fe200030006ff */
[----:B------:R-:W-:Y:S01]  /*5950*/  FFMA.FTZ R100, R4, R100, R13 ;  /* 0x0000006404647223 */ /* 0x000fe2000001000d */
        /* <DEDUP_REMOVED lines=25> */
[----:B------:R-:W-:Y:S02]  /*5af0*/  HADD2.F32 R9, -RZ, R9.H1_H1 ;  /* 0x30000009ff097230 */ /* 0x000fe40000004100 */
[----:B------:R-:W-:Y:S01]  /*5b00*/  FFMA.FTZ R34, R7, R13, R34 ;  /* 0x0000000d07227223 */ /* 0x000fe20000010022 */
[--C-:B------:R-:W-:Y:S02]  /*5b10*/  HADD2.F32 R5, -RZ, R12.reuse.H0_H0 ;  /* 0x2000000cff057230 */ /* 0x100fe40000004100 */
[----:B------:R-:W-:Y:S02]  /*5b20*/  HADD2.F32 R12, -RZ, R12.H1_H1 ;  /* 0x3000000cff0c7230 */ /* 0x000fe40000004100 */
[----:B------:R-:W-:Y:S01]  /*5b30*/  FMUL.FTZ R7, R9, R30 ;  /* 0x0000001e09077220 */ /* 0x000fe20000410000 */
        /* <DEDUP_REMOVED lines=11> */
[----:B------:R-:W-:-:S02]  /*5bf0*/  F2FP.SATFINITE.E4M3.F32.PACK_AB_MERGE_C R34, R34, R35, RZ ;  /* 0x000000232222723e */ /* 0x000fc400048070ff */
[----:B------:R-:W-:Y:S02]  /*5c00*/  F2FP.SATFINITE.E4M3.F32.PACK_AB_MERGE_C R28, R30, R7, R28 ;  /* 0x000000071e1c723e */ /* 0x000fe4000480701c */
[----:B------:R-:W-:Y:S02]  /*5c10*/  F2FP.SATFINITE.E4M3.F32.PACK_AB_MERGE_C R7, R13, R6, R34 ;  /* 0x000000060d07723e */ /* 0x000fe40004807022 */
[----:B------:R-:W-:Y:S01]  /*5c20*/  F2FP.SATFINITE.E4M3.F32.PACK_AB_MERGE_C R5, R33, R32, R37 ;  /* 0x000000202105723e */ /* 0x000fe20004807025 */
[----:B------:R-:W-:Y:S01]  /*5c30*/  IMAD.MOV.U32 R6, RZ, RZ, R28 ;  /* 0x000000ffff067224 */ /* 0x000fe200078e001c */
[----:B------:R-:W-:-:S07]  /*5c40*/  F2FP.SATFINITE.E4M3.F32.PACK_AB_MERGE_C R4, R100, R31, R36 ;  /* 0x0000001f6404723e */ /* 0x000fce0004807024 */
.L_x_1609:
[----:B------:R-:W-:Y:S05]  /*5c50*/  BSYNC B1 ;  /* 0x0000000000017941 */ /* 0x000fea0003800000 */
.L_x_1608:
[----:B0-----:R0:W-:Y:S01]  /*5c60*/  ST.E.128 desc[UR38][R10.64], R4 ;  /* 0x000000040a007985 */ /* 0x0011e2000c101d26 */
[----:B------:R-:W-:Y:S05]  /*5c70*/  BRA `(.L_x_1587) ;  /* 0x0000003400b87947 */ /* 0x000fea0003800000 */
.L_x_1580:
        /* <DEDUP_REMOVED lines=42> */
.L_x_1611:
[----:B------:R-:W-:Y:S05]  /*5f20*/  BSYNC B1 ;  /* 0x0000000000017941 */ /* 0x000fea0003800000 */
.L_x_1610:
        /* <DEDUP_REMOVED lines=16> */
.L_x_1612:
[----:B------:R-:W-:Y:S01]  /*6030*/  IMAD R84, R17, 0x8, R16 ;  /* 0x0000000811547824 */ /* 0x000fe200078e0210 */
[----:B------:R-:W-:Y:S01]  /*6040*/  SHF.L.U32 R93, R173, 0x1f, RZ ;  /* 0x0000001fad5d7819 */ /* 0x000fe200000006ff */
[----:B------:R-:W-:Y:S03]  /*6050*/  BSSY B1, `(.L_x_1613) ;  /* 0x0000003000017945 */ /* 0x000fe60003800000 */
[----:B------:R-:W1:Y:S02]  /*6060*/  SYNCS.PHASECHK.TRANS64.TRYWAIT P4, [R84+URZ+0x22890], R93 ;  /* 0x0228905d540075a7 */ /* 0x000e64000808017f */
[----:B-1----:R-:W-:Y:S05]  /*6070*/  @!P4 BRA `(.L_x_1614) ;  /* 0x000002140074c947 */ /* 0x002fea0003800000 */
.L_x_1951:
[----:B------:R-:W-:Y:S05]  /*6080*/  BSYNC B1 ;  /* 0x0000000000017941 */ /* 0x000fea0003800000 */
.L_x_1613:
[----:B------:R-:W-:-:S03]  /*6090*/  UMOV UR4, 0xffffffff ;  /* 0xffffffff00047882 */ /* 0x000fc60000000000 */
[----:B------:R-:W-:Y:S05]  /*60a0*/  BRA.DIV UR4, `(.L_x_1615) ;  /* 0x00000216047c7947 */ /* 0x000fea000b800000 */
[----:B------:R2:W3:Y:S04]  /*60b0*/  SHFL.IDX PT, R99, R97, RZ, 0x1e1f ;  /* 0x001e1fff61637589 */ /* 0x0004e800000e0000 */
[----:B------:R-:W4:Y:S02]  /*60c0*/  SHFL.IDX PT, R101, R101, RZ, 0x1e1f ;  /* 0x001e1fff65657589 */ /* 0x000f2400000e0000 */
.L_x_1955:
[----:B------:R-:W-:Y:S05]  /*60d0*/  @P2 BRA `(.L_x_1587) ;  /* 0x0000003000a02947 */ /* 0x000fea0003800000 */
[----:B------:R-:W5:Y:S01]  /*60e0*/  LDC R106, c[0x0][0x2f4] ;  /* 0x0000bd00ff6a7b82 */ /* 0x000f620000000800 */
[----:B------:R-:W-:Y:S01]  /*60f0*/  ISETP.NE.AND P2, PT, R54, RZ, PT ;  /* 0x000000ff3600720c */ /* 0x000fe20003f45270 */
[----:B------:R-:W-:Y:S01]  /*6100*/  BSSY B1, `(.L_x_1616) ;  /* 0x00000f4000017945 */ /* 0x000fe20003800000 */
[----:B-----5:R-:W-:-:S11]  /*6110*/  IMAD.IADD R110, R106, 0x1, -R65 ;  /* 0x000000016a6e7824 */ /* 0x020fd600078e0a41 */
[----:B------:R-:W-:Y:S05]  /*6120*/  @!P2 BRA `(.L_x_1617) ;  /* 0x0000000c00c4a947 */ /* 0x000fea0003800000 */
[----:B------:R-:W-:Y:S01]  /*6130*/  SEL R8, R65, R110, !P0 ;  /* 0x0000006e41087207 */ /* 0x000fe20004000000 */
[----:B------:R-:W-:Y:S01]  /*6140*/  BSSY B2, `(.L_x_1618) ;  /* 0x00000ed000027945 */ /* 0x000fe20003800000 */
[C---:B----4-:R-:W-:Y:S02]  /*6150*/  IADD3 R94, P2, R59.reuse, R101, RZ ;  /* 0x000000653b5e7210 */ /* 0x050fe40007f5e0ff */
[----:B------:R-:W-:Y:S02]  /*6160*/  SHF.R.S32.HI R9, RZ, 0x1f, R8 ;  /* 0x0000001fff097819 */ /* 0x000fe40000011408 */
[----:B---3--:R-:W-:Y:S02]  /*6170*/  LEA.HI.X.SX32 R95, R59, R99, 0x1, P2 ;  /* 0x000000633b5f7211 */ /* 0x008fe400010f0eff */
[----:B------:R-:W-:-:S04]  /*6180*/  LEA.HI R9, R9, R8, RZ, 0x5 ;  /* 0x0000000809097211 */ /* 0x000fc800078f28ff */
[----:B------:R-:W-:-:S04]  /*6190*/  SHF.R.S32.HI R9, RZ, 0x5, R9 ;  /* 0x00000005ff097819 */ /* 0x000fc80000011409 */
[----:B------:R-:W-:-:S04]  /*61a0*/  LEA.HI.SX32 R9, R78, R9, 0x1c ;  /* 0x000000094e097211 */ /* 0x000fc800078fe2ff */
[----:B0-----:R-:W-:Y:S01]  /*61b0*/  SHF.R.S32.HI R10, RZ, 0x1f, R9 ;  /* 0x0000001fff0a7819 */ /* 0x001fe20000011409 */
[----:B------:R-:W-:-:S03]  /*61c0*/  IMAD.SHL.U32 R8, R9, 0x10, RZ ;  /* 0x0000001009087824 */ /* 0x000fc600078e00ff */
[----:B------:R-:W-:Y:S02]  /*61d0*/  LEA.HI R10, R10, R9, RZ, 0x2 ;  /* 0x000000090a0a7211 */ /* 0x000fe400078f10ff */
[----:B------:R-:W-:Y:S02]  /*61e0*/  LOP3.LUT R9, R181, 0x30, R8, 0xf8, !PT ;  /* 0x00000030b5097812 */ /* 0x000fe400078ef808 */
[----:B------:R-:W-:Y:S01]  /*61f0*/  ISETP.GE.AND P2, PT, R8, R106, PT ;  /* 0x0000006a0800720c */ /* 0x000fe20003f46270 */
[----:B------:R-:W-:Y:S01]  /*6200*/  IMAD.SHL.U32 R10, R10, 0x800, RZ ;  /* 0x000008000a0a7824 */ /* 0x000fe200078e00ff */
[----:B------:R-:W-:-:S04]  /*6210*/  LOP3.LUT R9, R9, R182, RZ, 0x3c, !PT ;  /* 0x000000b609097212 */ /* 0x000fc800078e3cff */
[----:B------:R-:W-:-:S04]  /*6220*/  LOP3.LUT R10, R10, 0xffffe000, RZ, 0xc0, !PT ;  /* 0xffffe0000a0a7812 */ /* 0x000fc800078ec0ff */
[----:B------:R-:W-:Y:S01]  /*6230*/  IADD3 R10, R9, R10, R183 ;  /* 0x0000000a090a7210 */ /* 0x000fe20007ffe0b7 */
[----:B------:R-:W-:Y:S02]  /*6240*/  IMAD R9, R17, 0x6000, R75 ;  /* 0x0000600011097824 */ /* 0x000fe400078e024b */
[----:B------:R-:W-:Y:S02]  /*6250*/  @!P2 IADD3 R96, P4, R101, R8, RZ ;  /* 0x000000086560a210 */ /* 0x000fe40007f9e0ff */
[----:B------:R-:W-:Y:S02]  /*6260*/  IMAD R11, R17, 0x6000, R10 ;  /* 0x00006000110b7824 */ /* 0x000fe400078e020a */
[----:B------:R-:W-:Y:S01]  /*6270*/  IMAD.IADD R9, R16, 0x1, R9 ;  /* 0x0000000110097824 */ /* 0x000fe200078e0209 */
[----:B--2---:R-:W-:Y:S01]  /*6280*/  @!P2 LEA.HI.X.SX32 R97, R8, R99, 0x1, P4 ;  /* 0x000000630861a211 */ /* 0x004fe200020f0eff */
[----:B------:R-:W-:Y:S01]  /*6290*/  IMAD.IADD R12, R16, 0x1, R11 ;  /* 0x00000001100c7824 */ /* 0x000fe200078e020b */
[----:B------:R-:W-:-:S03]  /*62a0*/  ISETP.GE.AND P4, PT, R18, R98, PT ;  /* 0x000000621200720c */ /* 0x000fc60003f86270 */
[----:B------:R-:W0:Y:S04]  /*62b0*/  LDS.128 R8, [R9+0x16400] ;  /* 0x0164000009087984 */ /* 0x000e280000000c00 */
[----:B------:R-:W2:Y:S06]  /*62c0*/  LDS.128 R12, [R12+0x16400] ;  /* 0x016400000c0c7984 */ /* 0x000eac0000000c00 */
[----:B------:R-:W-:Y:S05]  /*62d0*/  @P4 BRA `(.L_x_1619) ;  /* 0x0000000c004c4947 */ /* 0x000fea0003800000 */
[----:B------:R-:W-:Y:S01]  /*62e0*/  SHF.R.U32.HI R119, RZ, 0x8, R33 ;  /* 0x00000008ff777819 */ /* 0x000fe20000011621 */
[----:B0-----:R-:W-:Y:S01]  /*62f0*/  IMAD.MOV.U32 R44, RZ, RZ, R8 ;  /* 0x000000ffff2c7224 */ /* 0x001fe200078e0008 */
[----:B------:R-:W-:Y:S01]  /*6300*/  LOP3.LUT R115, R33, 0xff0000ff, RZ, 0xc0, !PT ;  /* 0xff0000ff21737812 */ /* 0x000fe200078ec0ff */
[----:B------:R-:W-:Y:S01]  /*6310*/  IMAD.MOV.U32 R32, RZ, RZ, R9 ;  /* 0x000000ffff207224 */ /* 0x000fe200078e0009 */
[----:B------:R-:W-:Y:S01]  /*6320*/  SHF.R.U32.HI R117, RZ, 0x8, R35 ;  /* 0x00000008ff757819 */ /* 0x000fe20000011623 */
[----:B------:R-:W-:Y:S01]  /*6330*/  IMAD.SHL.U32 R8, R119, 0x100, RZ ;  /* 0x0000010077087824 */ /* 0x000fe200078e00ff */
[----:B------:R-:W-:Y:S01]  /*6340*/  SHF.R.U32.HI R121, RZ, 0x10, R33 ;  /* 0x00000010ff797819 */ /* 0x000fe20000011621 */
[----:B------:R-:W-:Y:S01]  /*6350*/  IMAD.MOV.U32 R33, RZ, RZ, R10 ;  /* 0x000000ffff217224 */ /* 0x000fe200078e000a */
[----:B------:R-:W-:Y:S02]  /*6360*/  SHF.R.U32.HI R46, RZ, 0x8, R47 ;  /* 0x00000008ff2e7819 */ /* 0x000fe4000001162f */
[--C-:B------:R-:W-:Y:S01]  /*6370*/  SHF.R.U32.HI R120, RZ, 0x10, R45.reuse ;  /* 0x00000010ff787819 */ /* 0x100fe2000001162d */
[----:B------:R-:W-:Y:S01]  /*6380*/  IMAD.U32 R10, R121, 0x10000, RZ ;  /* 0x00010000790a7824 */ /* 0x000fe200078e00ff */
[----:B------:R-:W-:-:S02]  /*6390*/  SHF.R.U32.HI R116, RZ, 0x8, R45 ;  /* 0x00000008ff747819 */ /* 0x000fc4000001162d */
[----:B------:R-:W-:Y:S02]  /*63a0*/  LOP3.LUT R34, R45, 0xff0000ff, RZ, 0xc0, !PT ;  /* 0xff0000ff2d227812 */ /* 0x000fe400078ec0ff */
[----:B------:R-:W-:Y:S01]  /*63b0*/  SHF.R.U32.HI R118, RZ, 0x10, R47 ;  /* 0x00000010ff767819 */ /* 0x000fe2000001162f */
[----:B------:R-:W-:Y:S01]  /*63c0*/  IMAD.SHL.U32 R9, R116, 0x100, RZ ;  /* 0x0000010074097824 */ /* 0x000fe200078e00ff */
[----:B------:R-:W-:Y:S01]  /*63d0*/  LOP3.LUT R45, R47, 0xff0000ff, RZ, 0xc0, !PT ;  /* 0xff0000ff2f2d7812 */ /* 0x000fe200078ec0ff */
[----:B--2---:R-:W-:Y:S01]  /*63e0*/  IMAD.MOV.U32 R47, RZ, RZ, R12 ;  /* 0x000000ffff2f7224 */ /* 0x004fe200078e000c */
[----:B------:R-:W-:Y:S01]  /*63f0*/  LOP3.LUT R115, R115, 0xff00, R8, 0xf8, !PT ;  /* 0x0000ff0073737812 */ /* 0x000fe200078ef808 */
[----:B------:R-:W-:Y:S01]  /*6400*/  IMAD.SHL.U32 R8, R117, 0x100, RZ ;  /* 0x0000010075087824 */ /* 0x000fe200078e00ff */
[----:B------:R-:W-:Y:S01]  /*6410*/  SHF.R.U32.HI R122, RZ, 0x10, R35 ;  /* 0x00000010ff7a7819 */ /* 0x000fe20000011623 */
[----:B------:R-:W-:Y:S01]  /*6420*/  IMAD.SHL.U32 R12, R46, 0x100, RZ ;  /* 0x000001002e0c7824 */ /* 0x000fe200078e00ff */
[----:B------:R-:W-:Y:S01]  /*6430*/  LOP3.LUT R35, R35, 0xff0000ff, RZ, 0xc0, !PT ;  /* 0xff0000ff23237812 */ /* 0x000fe200078ec0ff */
[----:B------:R-:W-:Y:S01]  /*6440*/  IMAD.U32 R118, R118, 0x10000, RZ ;  /* 0x0001000076767824 */ /* 0x000fe200078e00ff */
[----:B------:R-:W-:-:S02]  /*6450*/  LOP3.LUT R10, R115, 0xff0000, R10, 0xf8, !PT ;  /* 0x00ff0000730a7812 */ /* 0x000fc400078ef80a */
[----:B------:R-:W-:Y:S01]  /*6460*/  LOP3.LUT R35, R35, 0xff00, R8, 0xf8, !PT ;  /* 0x0000ff0023237812 */ /* 0x000fe200078ef808 */
[----:B------:R-:W-:Y:S01]  /*6470*/  IMAD.U32 R8, R122, 0x10000, RZ ;  /* 0x000100007a087824 */ /* 0x000fe200078e00ff */
[----:B------:R-:W-:Y:S01]  /*6480*/  LOP3.LUT R121, R45, 0xff00, R12, 0xf8, !PT ;  /* 0x0000ff002d797812 */ /* 0x000fe200078ef80c */
[----:B------:R-:W-:Y:S01]  /*6490*/  IMAD.U32 R12, R120, 0x10000, RZ ;  /* 0x00010000780c7824 */ /* 0x000fe200078e00ff */
[----:B------:R-:W-:Y:S02]  /*64a0*/  F2FP.F16.E4M3.UNPACK_B R117, R114.H1 ;  /* 0x00000072ff75723e */ /* 0x000fe400030006ff */
[----:B------:R-:W-:Y:S02]  /*64b0*/  F2FP.F16.E4M3.UNPACK_B R115, R47.H1 ;  /* 0x0000002fff73723e */ /* 0x000fe400030006ff */
[----:B------:R-:W-:Y:S02]  /*64c0*/  F2FP.F16.E4M3.UNPACK_B R45, R44.H1 ;  /* 0x0000002cff2d723e */ /* 0x000fe400030006ff */
[----:B------:R-:W-:Y:S01]  /*64d0*/  LOP3.LUT R119, R34, 0xff00, R9, 0xf8, !PT ;  /* 0x0000ff0022777812 */ /* 0x000fe200078ef809 */
[----:B------:R-:W-:Y:S01]  /*64e0*/  HADD2.F32 R9, -RZ, R117.H0_H0 ;  /* 0x20000075ff097230 */ /* 0x000fe20000004100 */
[----:B------:R-:W-:Y:S01]  /*64f0*/  LOP3.LUT R8, R35, 0xff0000, R8, 0xf8, !PT ;  /* 0x00ff000023087812 */ /* 0x000fe200078ef808 */
[----:B------:R-:W-:Y:S01]  /*6500*/  HADD2.F32 R35, -RZ, R115.H0_H0 ;  /* 0x20000073ff237230 */ /* 0x000fe20000004100 */
[----:B------:R-:W-:Y:S01]  /*6510*/  F2FP.F16.E4M3.UNPACK_B R46, R113.H1 ;  /* 0x00000071ff2e723e */ /* 0x000fe200030006ff */
[----:B------:R-:W-:Y:S01]  /*6520*/  HADD2.F32 R34, -RZ, R45.H0_H0 ;  /* 0x2000002dff227230 */ /* 0x000fe20000004100 */
[----:B------:R-:W-:Y:S01]  /*6530*/  LOP3.LUT R12, R119, 0xff0000, R12, 0xf8, !PT ;  /* 0x00ff0000770c7812 */ /* 0x000fe200078ef80c */
[----:B------:R-:W-:-:S02]  /*6540*/  HADD2.F32 R119, -RZ, R117.H1_H1 ;  /* 0x30000075ff777230 */ /* 0x000fc40000004100 */
[CC--:B------:R-:W-:Y:S01]  /*6550*/  FMUL.FTZ R123, R35.reuse, R9.reuse ;  /* 0x00000009237b7220 */ /* 0x0c0fe20000410000 */
[--C-:B------:R-:W-:Y:S02]  /*6560*/  HADD2.F32 R116, -RZ, R46.reuse.H0_H0 ;  /* 0x2000002eff747230 */ /* 0x100fe40000004100 */
[C---:B------:R-:W-:Y:S01]  /*6570*/  FMUL.FTZ R120, R34.reuse, R9 ;  /* 0x0000000922787220 */ /* 0x040fe20000410000 */
[----:B------:R-:W-:Y:S01]  /*6580*/  HADD2.F32 R115, -RZ, R115.H1_H1 ;  /* 0x30000073ff737230 */ /* 0x000fe20000004100 */
[----:B------:R-:W-:Y:S01]  /*6590*/  F2FP.F16.E4M3.UNPACK_B R117, R114 ;  /* 0x00000072ff75723e */ /* 0x000fe200020006ff */
[-C--:B------:R-:W-:Y:S01]  /*65a0*/  FFMA.FTZ R34, R34, R116.reuse, -R123 ;  /* 0x0000007422227223 */ /* 0x080fe2000001087b */
[----:B------:R-:W-:Y:S01]  /*65b0*/  FFMA.FTZ R35, R35, R116, R120 ;  /* 0x0000007423237223 */ /* 0x000fe20000010078 */
[----:B------:R-:W-:Y:S01]  /*65c0*/  HADD2.F32 R116, -RZ, R46.H1_H1 ;  /* 0x3000002eff747230 */ /* 0x000fe20000004100 */
[----:B------:R-:W-:Y:S01]  /*65d0*/  F2FP.F16.E4M3.UNPACK_B R44, R44 ;  /* 0x0000002cff2c723e */ /* 0x000fe200020006ff */
[----:B------:R-:W-:Y:S01]  /*65e0*/  HADD2.F32 R46, -RZ, R45.H1_H1 ;  /* 0x3000002dff2e7230 */ /* 0x000fe20000004100 */
[----:B------:R-:W-:-:S02]  /*65f0*/  F2FP.F16.E4M3.UNPACK_B R47, R47 ;  /* 0x0000002fff2f723e */ /* 0x000fc400020006ff */
[----:B------:R-:W-:Y:S01]  /*6600*/  LOP3.LUT R9, R121, 0xff0000, R118, 0xf8, !PT ;  /* 0x00ff000079097812 */ /* 0x000fe200078ef876 */
[C---:B------:R-:W-:Y:S01]  /*6610*/  FMUL.FTZ R121, R115.reuse, R119 ;  /* 0x0000007773797220 */ /* 0x040fe20000410000 */
[----:B------:R-:W-:Y:S01]  /*6620*/  F2FP.F16.E4M3.UNPACK_B R114, R113 ;  /* 0x00000071ff72723e */ /* 0x000fe200020006ff */
[----:B------:R-:W-:Y:S02]  /*6630*/  HADD2.F32 R118, -RZ, R117.H0_H0 ;  /* 0x20000075ff767230 */ /* 0x000fe40000004100 */
[C---:B------:R-:W-:Y:S01]  /*6640*/  FMUL.FTZ R120, R46.reuse, R119 ;  /* 0x000000772e787220 */ /* 0x040fe20000410000 */
[----:B------:R-:W-:Y:S02]  /*6650*/  HADD2.F32 R45, -RZ, R44.H0_H0 ;  /* 0x2000002cff2d7230 */ /* 0x000fe40000004100 */
[-C--:B------:R-:W-:Y:S01]  /*6660*/  FFMA.FTZ R121, R46, R116.reuse, -R121 ;  /* 0x000000742e797223 */ /* 0x080fe20000010879 */
[----:B------:R-:W-:Y:S02]  /*6670*/  HADD2.F32 R113, -RZ, R47.H0_H0 ;  /* 0x2000002fff717230 */ /* 0x000fe40000004100 */
[----:B------:R-:W-:Y:S01]  /*6680*/  FFMA.FTZ R124, R115, R116, R120 ;  /* 0x00000074737c7223 */ /* 0x000fe20000010078 */
[----:B------:R-:W-:-:S02]  /*6690*/  HADD2.F32 R46, -RZ, R114.H0_H0 ;  /* 0x20000072ff2e7230 */ /* 0x000fc40000004100 */
[-C--:B------:R-:W-:Y:S01]  /*66a0*/  FMUL.FTZ R120, R45, R118.reuse ;  /* 0x000000762d787220 */ /* 0x080fe20000410000 */
[----:B------:R-:W-:Y:S02]  /*66b0*/  HADD2.F32 R117, -RZ, R117.H1_H1 ;  /* 0x30000075ff757230 */ /* 0x000fe40000004100 */
[C---:B------:R-:W-:Y:S01]  /*66c0*/  FMUL.FTZ R116, R113.reuse, R118 ;  /* 0x0000007671747220 */ /* 0x040fe20000410000 */
[----:B------:R-:W-:Y:S02]  /*66d0*/  HADD2.F32 R47, -RZ, R47.H1_H1 ;  /* 0x3000002fff2f7230 */ /* 0x000fe40000004100 */
[-C--:B------:R-:W-:Y:S01]  /*66e0*/  FFMA.FTZ R120, R113, R46.reuse, R120 ;  /* 0x0000002e71787223 */ /* 0x080fe20000010078 */
[----:B------:R-:W-:Y:S02]  /*66f0*/  HADD2.F32 R44, -RZ, R44.H1_H1 ;  /* 0x3000002cff2c7230 */ /* 0x000fe40000004100 */
[----:B------:R-:W-:Y:S01]  /*6700*/  FFMA.FTZ R118, R45, R46, -R116 ;  /* 0x0000002e2d767223 */ /* 0x000fe20000010874 */
[----:B------:R-:W-:-:S02]  /*6710*/  HADD2.F32 R114, -RZ, R114.H1_H1 ;  /* 0x30000072ff727230 */ /* 0x000fc40000004100 */
[CC--:B------:R-:W-:Y:S01]  /*6720*/  FMUL.FTZ R113, R47.reuse, R117.reuse ;  /* 0x000000752f717220 */ /* 0x0c0fe20000410000 */
[----:B------:R-:W-:Y:S01]  /*6730*/  F2FP.F16.E4M3.UNPACK_B R45, R112.H1 ;  /* 0x00000070ff2d723e */ /* 0x000fe200030006ff */
[C---:B------:R-:W-:Y:S01]  /*6740*/  FMUL.FTZ R122, R44.reuse, R117 ;  /* 0x000000752c7a7220 */ /* 0x040fe20000410000 */
[----:B------:R-:W-:Y:S01]  /*6750*/  F2FP.F16.E4M3.UNPACK_B R46, R14.H1 ;  /* 0x0000000eff2e723e */ /* 0x000fe200030006ff */
[-C--:B------:R-:W-:Y:S01]  /*6760*/  FFMA.FTZ R117, R44, R114.reuse, -R113 ;  /* 0x000000722c757223 */ /* 0x080fe20000010871 */
[----:B------:R-:W-:Y:S01]  /*6770*/  F2FP.F16.E4M3.UNPACK_B R115, R111.H1 ;  /* 0x0000006fff73723e */ /* 0x000fe200030006ff */
[--C-:B------:R-:W-:Y:S01]  /*6780*/  HADD2.F32 R116, -RZ, R45.reuse.H0_H0 ;  /* 0x2000002dff747230 */ /* 0x100fe20000004100 */
[----:B------:R-:W-:Y:S01]  /*6790*/  F2FP.F16.E4M3.UNPACK_B R44, R33.H1 ;  /* 0x00000021ff2c723e */ /* 0x000fe200030006ff */
[----:B------:R-:W-:Y:S02]  /*67a0*/  HADD2.F32 R113, -RZ, R46.H0_H0 ;  /* 0x2000002eff717230 */ /* 0x000fe40000004100 */
[----:B------:R-:W-:Y:S01]  /*67b0*/  FFMA.FTZ R119, R47, R114, R122 ;  /* 0x000000722f777223 */ /* 0x000fe2000001007a */
[----:B------:R-:W-:Y:S01]  /*67c0*/  HADD2.F32 R47, -RZ, R45.H1_H1 ;  /* 0x3000002dff2f7230 */ /* 0x000fe20000004100 */
[----:B------:R-:W-:Y:S01]  /*67d0*/  F2FP.F16.E4M3.UNPACK_B R112, R112 ;  /* 0x00000070ff70723e */ /* 0x000fe200020006ff */
[----:B------:R-:W-:-:S02]  /*67e0*/  HADD2.F32 R45, -RZ, R44.H0_H0 ;  /* 0x2000002cff2d7230 */ /* 0x000fc40000004100 */
[-C--:B------:R-:W-:Y:S01]  /*67f0*/  FMUL.FTZ R122, R113, R116.reuse ;  /* 0x00000074717a7220 */ /* 0x080fe20000410000 */
[--C-:B------:R-:W-:Y:S01]  /*6800*/  HADD2.F32 R114, -RZ, R115.reuse.H0_H0 ;  /* 0x20000073ff727230 */ /* 0x100fe20000004100 */
[----:B------:R-:W-:Y:S01]  /*6810*/  F2FP.F16.E4M3.UNPACK_B R33, R33 ;  /* 0x00000021ff21723e */ /* 0x000fe200020006ff */
[----:B------:R-:W-:Y:S02]  /*6820*/  HADD2.F32 R46, -RZ, R46.H1_H1 ;  /* 0x3000002eff2e7230 */ /* 0x000fe40000004100 */
[C---:B------:R-:W-:Y:S01]  /*6830*/  FMUL.FTZ R116, R45.reuse, R116 ;  /* 0x000000742d747220 */ /* 0x040fe20000410000 */
[----:B------:R-:W-:Y:S02]  /*6840*/  HADD2.F32 R44, -RZ, R44.H1_H1 ;  /* 0x3000002cff2c7230 */ /* 0x000fe40000004100 */
[-C--:B------:R-:W-:Y:S01]  /*6850*/  FFMA.FTZ R122, R45, R114.reuse, -R122 ;  /* 0x000000722d7a7223 */ /* 0x080fe2000001087a */
[----:B------:R-:W-:Y:S02]  /*6860*/  HADD2.F32 R115, -RZ, R115.H1_H1 ;  /* 0x30000073ff737230 */ /* 0x000fe40000004100 */
[----:B------:R-:W-:Y:S01]  /*6870*/  FMUL.FTZ R45, R46, R47 ;  /* 0x0000002f2e2d7220 */ /* 0x000fe20000410000 */
[----:B------:R-:W-:Y:S01]  /*6880*/  F2FP.F16.E4M3.UNPACK_B R111, R111 ;  /* 0x0000006fff6f723e */ /* 0x000fe200020006ff */
[C---:B------:R-:W-:Y:S01]  /*6890*/  FMUL.FTZ R47, R44.reuse, R47 ;  /* 0x0000002f2c2f7220 */ /* 0x040fe20000410000 */
[----:B------:R-:W-:Y:S01]  /*68a0*/  FFMA.FTZ R123, R113, R114, R116 ;  /* 0x00000072717b7223 */ /* 0x000fe20000010074 */
[-C--:B------:R-:W-:Y:S01]  /*68b0*/  FFMA.FTZ R125, R44, R115.reuse, -R45 ;  /* 0x000000732c7d7223 */ /* 0x080fe2000001082d */
[----:B------:R-:W-:Y:S01]  /*68c0*/  F2FP.F16.E4M3.UNPACK_B R44, R14 ;  /* 0x0000000eff2c723e */ /* 0x000fe200020006ff */
[----:B------:R-:W-:Y:S01]  /*68d0*/  FFMA.FTZ R126, R46, R115, R47 ;  /* 0x000000732e7e7223 */ /* 0x000fe2000001002f */
[----:B------:R-:W-:Y:S01]  /*68e0*/  HADD2.F32 R47, -RZ, R112.H0_H0 ;  /* 0x20000070ff2f7230 */ /* 0x000fe20000004100 */
[----:B------:R-:W-:Y:S01]  /*68f0*/  F2FP.SATFINITE.E4M3.F32.PACK_AB_MERGE_C R34, R121, R34, RZ ;  /* 0x000000227922723e */ /* 0x000fe200048070ff */
[----:B------:R-:W-:Y:S01]  /*6900*/  HADD2.F32 R14, -RZ, R33.H0_H0 ;  /* 0x20000021ff0e7230 */ /* 0x000fe20000004100 */
[----:B------:R-:W-:Y:S01]  /*6910*/  F2FP.SATFINITE.E4M3.F32.PACK_AB_MERGE_C R35, R124, R35, RZ ;  /* 0x000000237c23723e */ /* 0x000fe200048070ff */
[----:B------:R-:W-:Y:S01]  /*6920*/  HADD2.F32 R45, -RZ, R44.H0_H0 ;  /* 0x2000002cff2d7230 */ /* 0x000fe20000004100 */
[----:B------:R-:W-:Y:S01]  /*6930*/  F2FP.SATFINITE.E4M3.F32.PACK_AB_MERGE_C R123, R126, R123, RZ ;  /* 0x0000007b7e7b723e */ /* 0x000fe200048070ff */
[----:B------:R-:W-:-:S02]  /*6940*/  HADD2.F32 R46, -RZ, R111.H0_H0 ;  /* 0x2000006fff2e7230 */ /* 0x000fc40000004100 */
[CC--:B------:R-:W-:Y:S01]  /*6950*/  FMUL.FTZ R114, R14.reuse, R47.reuse ;  /* 0x0000002f0e727220 */ /* 0x0c0fe20000410000 */
[----:B------:R-:W-:Y:S02]  /*6960*/  HADD2.F32 R112, -RZ, R112.H1_H1 ;  /* 0x30000070ff707230 */ /* 0x000fe40000004100 */
[----:B------:R-:W-:Y:S01]  /*6970*/  FMUL.FTZ R113, R45, R47 ;  /* 0x0000002f2d717220 */ /* 0x000fe20000410000 */
[----:B------:R-:W-:Y:S01]  /*6980*/  HADD2.F32 R44, -RZ, R44.H1_H1 ;  /* 0x3000002cff2c7230 */ /* 0x000fe20000004100 */
[----:B------:R-:W-:Y:S01]  /*6990*/  F2FP.SATFINITE.E4M3.F32.PACK_AB_MERGE_C R34, R117, R118, R34 ;  /* 0x000000767522723e */ /* 0x000fe20004807022 */
[----:B------:R-:W-:Y:S02]  /*69a0*/  HADD2.F32 R33, -RZ, R33.H1_H1 ;  /* 0x30000021ff217230 */ /* 0x000fe40000004100 */
[----:B------:R-:W-:Y:S01]  /*69b0*/  FFMA.FTZ R113, R14, R46, -R113 ;  /* 0x0000002e0e717223 */ /* 0x000fe20000010871 */
[----:B------:R-:W-:Y:S02]  /*69c0*/  HADD2.F32 R111, -RZ, R111.H1_H1 ;  /* 0x3000006fff6f7230 */ /* 0x000fe40000004100 */
[C---:B------:R-:W-:Y:S01]  /*69d0*/  FMUL.FTZ R116, R44.reuse, R112 ;  /* 0x000000702c747220 */ /* 0x040fe20000410000 */
[----:B------:R-:W-:Y:S01]  /*69e0*/  FFMA.FTZ R14, R45, R46, R114 ;  /* 0x0000002e2d0e7223 */ /* 0x000fe20000010072 */
[C---:B------:R-:W-:Y:S01]  /*69f0*/  FMUL.FTZ R47, R33.reuse, R112 ;  /* 0x00000070212f7220 */ /* 0x040fe20000410000 */
[----:B------:R-:W-:Y:S01]  /*6a00*/  F2FP.F16.E4M3.UNPACK_B R46, R13 ;  /* 0x0000000dff2e723e */ /* 0x000fe200020006ff */
[-C--:B------:R-:W-:Y:S01]  /*6a10*/  FFMA.FTZ R116, R33, R111.reuse, -R116 ;  /* 0x0000006f21747223 */ /* 0x080fe20000010874 */
[----:B------:R-:W-:Y:S01]  /*6a20*/  F2FP.F16.E4M3.UNPACK_B R114, R12 ;  /* 0x0000000cff72723e */ /* 0x000fe200020006ff */
[----:B------:R-:W-:Y:S01]  /*6a30*/  FFMA.FTZ R111, R44, R111, R47 ;  /* 0x0000006f2c6f7223 */ /* 0x000fe2000001002f */
[----:B------:R-:W-:Y:S01]  /*6a40*/  F2FP.F16.E4M3.UNPACK_B R45, R32 ;  /* 0x00000020ff2d723e */ /* 0x000fe200020006ff */
[----:B------:R-:W-:Y:S01]  /*6a50*/  HADD2.F32 R47, -RZ, R46.H0_H0 ;  /* 0x2000002eff2f7230 */ /* 0x000fe20000004100 */
[----:B------:R-:W-:Y:S01]  /*6a60*/  F2FP.SATFINITE.E4M3.F32.PACK_AB_MERGE_C R33, R125, R122, RZ ;  /* 0x0000007a7d21723e */ /* 0x000fe200048070ff */
[--C-:B------:R-:W-:Y:S01]  /*6a70*/  HADD2.F32 R115, -RZ, R114.reuse.H0_H0 ;  /* 0x20000072ff737230 */ /* 0x100fe20000004100 */
[----:B------:R-:W-:Y:S01]  /*6a80*/  F2FP.F16.E4M3.UNPACK_B R112, R10 ;  /* 0x0000000aff70723e */ /* 0x000fe200020006ff */
[----:B------:R-:W-:Y:S01]  /*6a90*/  HADD2.F32 R44, -RZ, R45.H0_H0 ;  /* 0x2000002dff2c7230 */ /* 0x000fe20000004100 */
[----:B------:R-:W-:Y:S01]  /*6aa0*/  F2FP.SATFINITE.E4M3.F32.PACK_AB_MERGE_C R33, R116, R113, R33 ;  /* 0x000000717421723e */ /* 0x000fe20004807021 */
[----:B------:R-:W-:Y:S01]  /*6ab0*/  HADD2.F32 R114, -RZ, R114.H1_H1 ;  /* 0x30000072ff727230 */ /* 0x000fe20000004100 */
[----:B------:R-:W-:Y:S01]  /*6ac0*/  F2FP.SATFINITE.E4M3.F32.PACK_AB_MERGE_C R14, R111, R14, R123 ;  /* 0x0000000e6f0e723e */ /* 0x000fe2000480707b */
[----:B------:R-:W-:-:S02]  /*6ad0*/  HADD2.F32 R113, -RZ, R112.H0_H0 ;  /* 0x20000070ff717230 */ /* 0x000fc40000004100 */
[CC--:B------:R-:W-:Y:S01]  /*6ae0*/  FMUL.FTZ R117, R47.reuse, R115.reuse ;  /* 0x000000732f757220 */ /* 0x0c0fe20000410000 */
[----:B------:R-:W-:Y:S02]  /*6af0*/  HADD2.F32 R111, -RZ, R46.H1_H1 ;  /* 0x3000002eff6f7230 */ /* 0x000fe40000004100 */
[C---:B------:R-:W-:Y:S01]  /*6b00*/  FMUL.FTZ R116, R44.reuse, R115 ;  /* 0x000000732c747220 */ /* 0x040fe20000410000 */
[----:B------:R-:W-:Y:S02]  /*6b10*/  HADD2.F32 R46, -RZ, R45.H1_H1 ;  /* 0x3000002dff2e7230 */ /* 0x000fe40000004100 */
        /* <DEDUP_REMOVED lines=13> */
[----:B------:R-:W-:Y:S01]  /*6bf0*/  HADD2.F32 R115, -RZ, R113.H0_H0 ;  /* 0x20000071ff737230 */ /* 0x000fe20000004100 */
[----:B------:R-:W-:Y:S01]  /*6c00*/  F2FP.SATFINITE.E4M3.F32.PACK_AB_MERGE_C R35, R119, R120, R35 ;  /* 0x000000787723723e */ /* 0x000fe20004807023 */
[----:B------:R-:W-:Y:S01]  /*6c10*/  HADD2.F32 R47, -RZ, R47.H1_H1 ;  /* 0x3000002fff2f7230 */ /* 0x000fe20000004100 */
[----:B------:R-:W-:Y:S01]  /*6c20*/  F2FP.F16.E4M3.UNPACK_B R114, R9 ;  /* 0x00000009ff72723e */ /* 0x000fe200020006ff */
[----:B------:R-:W-:Y:S02]  /*6c30*/  HADD2.F32 R113, -RZ, R113.H1_H1 ;  /* 0x30000071ff717230 */ /* 0x000fe40000004100 */
[-C--:B------:R-:W-:Y:S01]  /*6c40*/  FMUL.FTZ R117, R46, R115.reuse ;  /* 0x000000732e757220 */ /* 0x080fe20000410000 */
[----:B------:R-:W-:Y:S02]  /*6c50*/  HADD2.F32 R111, -RZ, R10.H0_H0 ;  /* 0x2000000aff6f7230 */ /* 0x000fe40000004100 */
[----:B------:R-:W-:Y:S01]  /*6c60*/  FMUL.FTZ R115, R12, R115 ;  /* 0x000000730c737220 */ /* 0x000fe20000410000 */
[----:B------:R-:W-:-:S02]  /*6c70*/  HADD2.F32 R32, -RZ, R32.H1_H1 ;  /* 0x30000020ff207230 */ /* 0x000fc40000004100 */
[C---:B------:R-:W-:Y:S01]  /*6c80*/  FMUL.FTZ R121, R47.reuse, R113 ;  /* 0x000000712f797220 */ /* 0x040fe20000410000 */
[----:B------:R-:W-:Y:S02]  /*6c90*/  HADD2.F32 R112, -RZ, R10.H1_H1 ;  /* 0x3000000aff707230 */ /* 0x000fe40000004100 */
[----:B------:R-:W-:Y:S01]  /*6ca0*/  FFMA.FTZ R120, R46, R111, R115 ;  /* 0x0000006f2e787223 */ /* 0x000fe20000010073 */
[----:B------:R-:W-:Y:S01]  /*6cb0*/  F2FP.F16.E4M3.UNPACK_B R10, R11 ;  /* 0x0000000bff0a723e */ /* 0x000fe200020006ff */
[----:B------:R-:W-:Y:S01]  /*6cc0*/  FFMA.FTZ R119, R12, R111, -R117 ;  /* 0x0000006f0c777223 */ /* 0x000fe20000010875 */
[----:B------:R-:W-:Y:S01]  /*6cd0*/  F2FP.F16.E4M3.UNPACK_B R46, R15.H1 ;  /* 0x0000000fff2e723e */ /* 0x000fe200030006ff */
[C---:B------:R-:W-:Y:S01]  /*6ce0*/  FMUL.FTZ R12, R32.reuse, R113 ;  /* 0x00000071200c7220 */ /* 0x040fe20000410000 */
[----:B------:R-:W-:Y:S01]  /*6cf0*/  F2FP.F16.E4M3.UNPACK_B R115, R9.H1 ;  /* 0x00000009ff73723e */ /* 0x000fe200030006ff */
[-C--:B------:R-:W-:Y:S01]  /*6d00*/  FFMA.FTZ R122, R32, R112.reuse, -R121 ;  /* 0x00000070207a7223 */ /* 0x080fe20000010879 */
[----:B------:R-:W-:Y:S01]  /*6d10*/  F2FP.F16.E4M3.UNPACK_B R11, R11.H1 ;  /* 0x0000000bff0b723e */ /* 0x000fe200030006ff */
[----:B------:R-:W-:Y:S01]  /*6d20*/  FFMA.FTZ R121, R47, R112, R12 ;  /* 0x000000702f797223 */ /* 0x000fe2000001000c */
[----:B------:R-:W-:Y:S01]  /*6d30*/  F2FP.F16.E4M3.UNPACK_B R32, R15 ;  /* 0x0000000fff20723e */ /* 0x000fe200020006ff */
[----:B------:R-:W-:Y:S01]  /*6d40*/  HADD2.F32 R117, -RZ, R115.H0_H0 ;  /* 0x20000073ff757230 */ /* 0x000fe20000004100 */
[-C--:B------:R-:W-:Y:S01]  /*6d50*/  F2FP.F16.E4M3.UNPACK_B R9, R8.reuse ;  /* 0x00000008ff09723e */ /* 0x080fe200020006ff */
[----:B------:R-:W-:Y:S01]  /*6d60*/  HADD2.F32 R15, -RZ, R11.H0_H0 ;  /* 0x2000000bff0f7230 */ /* 0x000fe20000004100 */
[----:B------:R-:W-:Y:S01]  /*6d70*/  F2FP.F16.E4M3.UNPACK_B R111, R8.H1 ;  /* 0x00000008ff6f723e */ /* 0x000fe200030006ff */
[----:B------:R-:W-:Y:S01]  /*6d80*/  HADD2.F32 R8, -RZ, R46.H0_H0 ;  /* 0x2000002eff087230 */ /* 0x000fe20000004100 */
[----:B------:R-:W-:Y:S01]  /*6d90*/  F2FP.SATFINITE.E4M3.F32.PACK_AB_MERGE_C R119, R122, R119, RZ ;  /* 0x000000777a77723e */ /* 0x000fe200048070ff */
[----:B------:R-:W-:Y:S01]  /*6da0*/  HADD2.F32 R47, -RZ, R32.H0_H0 ;  /* 0x20000020ff2f7230 */ /* 0x000fe20000004100 */
[----:B------:R-:W-:Y:S01]  /*6db0*/  F2FP.SATFINITE.E4M3.F32.PACK_AB_MERGE_C R120, R121, R120, RZ ;  /* 0x000000787978723e */ /* 0x000fe200048070ff */
        /* <DEDUP_REMOVED lines=9> */
[----:B------:R-:W-:Y:S01]  /*6e50*/  FMUL.FTZ R116, R12, R116 ;  /* 0x000000740c747220 */ /* 0x000fe20000410000 */
[----:B------:R-:W-:Y:S02]  /*6e60*/  HADD2.F32 R11, -RZ, R11.H1_H1 ;  /* 0x3000000bff0b7230 */ /* 0x000fe40000004100 */
[----:B------:R-:W-:Y:S01]  /*6e70*/  FFMA.FTZ R117, R8, R113, R117 ;  /* 0x0000007108757223 */ /* 0x000fe20000010075 */
[----:B------:R-:W-:Y:S02]  /*6e80*/  HADD2.F32 R112, -RZ, R9.H0_H0 ;  /* 0x20000009ff707230 */ /* 0x000fe40000004100 */
[-C--:B------:R-:W-:Y:S01]  /*6e90*/  FMUL.FTZ R8, R46, R115.reuse ;  /* 0x000000732e087220 */ /* 0x080fe20000410000 */
[----:B------:R-:W-:Y:S02]  /*6ea0*/  HADD2.F32 R32, -RZ, R32.H1_H1 ;  /* 0x30000020ff207230 */ /* 0x000fe40000004100 */
[----:B------:R-:W-:Y:S01]  /*6eb0*/  FMUL.FTZ R115, R11, R115 ;  /* 0x000000730b737220 */ /* 0x000fe20000410000 */
[----:B------:R-:W-:-:S02]  /*6ec0*/  HADD2.F32 R15, -RZ, R114.H1_H1 ;  /* 0x30000072ff0f7230 */ /* 0x000fc40000004100 */
[-C--:B------:R-:W-:Y:S01]  /*6ed0*/  FFMA.FTZ R116, R47, R112.reuse, R116 ;  /* 0x000000702f747223 */ /* 0x080fe20000010074 */
[----:B------:R-:W-:Y:S02]  /*6ee0*/  HADD2.F32 R111, -RZ, R111.H1_H1 ;  /* 0x3000006fff6f7230 */ /* 0x000fe40000004100 */
[----:B------:R-:W-:Y:S01]  /*6ef0*/  FFMA.FTZ R123, R12, R112, -R123 ;  /* 0x000000700c7b7223 */ /* 0x000fe2000001087b */
[----:B------:R-:W-:Y:S02]  /*6f00*/  HADD2.F32 R10, -RZ, R10.H1_H1 ;  /* 0x3000000aff0a7230 */ /* 0x000fe40000004100 */
[----:B------:R-:W-:Y:S01]  /*6f10*/  FMUL.FTZ R47, R32, R15 ;  /* 0x0000000f202f7220 */ /* 0x000fe20000410000 */
[----:B------:R-:W-:Y:S02]  /*6f20*/  HADD2.F32 R9, -RZ, R9.H1_H1 ;  /* 0x30000009ff097230 */ /* 0x000fe40000004100 */
[-C--:B------:R-:W-:Y:S01]  /*6f30*/  FFMA.FTZ R11, R11, R111.reuse, -R8 ;  /* 0x0000006f0b0b7223 */ /* 0x080fe20000010808 */
[----:B------:R-:W-:Y:S01]  /*6f40*/  FFMA.FTZ R46, R46, R111, R115 ;  /* 0x0000006f2e2e7223 */ /* 0x000fe20000010073 */
[----:B------:R-:W-:Y:S01]  /*6f50*/  FMUL.FTZ R15, R10, R15 ;  /* 0x0000000f0a0f7220 */ /* 0x000fe20000410000 */
[----:B------:R-:W-:-:S02]  /*6f60*/  IMAD.MOV.U32 R8, RZ, RZ, R34 ;  /* 0x000000ffff087224 */ /* 0x000fc400078e0022 */
[-C--:B------:R-:W-:Y:S01]  /*6f70*/  FFMA.FTZ R10, R10, R9.reuse, -R47 ;  /* 0x000000090a0a7223 */ /* 0x080fe2000001082f */
[----:B------:R-:W-:Y:S01]  /*6f80*/  F2FP.SATFINITE.E4M3.F32.PACK_AB_MERGE_C R11, R11, R124, RZ ;  /* 0x0000007c0b0b723e */ /* 0x000fe200048070ff */
[----:B------:R-:W-:Y:S01]  /*6f90*/  FFMA.FTZ R15, R32, R9, R15 ;  /* 0x00000009200f7223 */ /* 0x000fe2000001000f */
[----:B------:R-:W-:Y:S01]  /*6fa0*/  F2FP.SATFINITE.E4M3.F32.PACK_AB_MERGE_C R46, R46, R117, RZ ;  /* 0x000000752e2e723e */ /* 0x000fe200048070ff */
[----:B------:R-:W-:Y:S01]  /*6fb0*/  IMAD.MOV.U32 R12, RZ, RZ, R35 ;  /* 0x000000ffff0c7224 */ /* 0x000fe200078e0023 */
[----:B------:R-:W-:Y:S02]  /*6fc0*/  F2FP.SATFINITE.E4M3.F32.PACK_AB_MERGE_C R9, R13, R44, R119 ;  /* 0x0000002c0d09723e */ /* 0x000fe40004807077 */
[----:B------:R-:W-:Y:S01]  /*6fd0*/  F2FP.SATFINITE.E4M3.F32.PACK_AB_MERGE_C R11, R10, R123, R11 ;  /* 0x0000007b0a0b723e */ /* 0x000fe2000480700b */
[----:B------:R-:W-:Y:S01]  /*6fe0*/  IMAD.MOV.U32 R10, RZ, RZ, R33 ;  /* 0x000000ffff0a7224 */ /* 0x000fe200078e0021 */
[----:B------:R-:W-:Y:S02]  /*6ff0*/  F2FP.SATFINITE.E4M3.F32.PACK_AB_MERGE_C R13, R118, R45, R120 ;  /* 0x0000002d760d723e */ /* 0x000fe40004807078 */
[----:B------:R-:W-:-:S07]  /*7000*/  F2FP.SATFINITE.E4M3.F32.PACK_AB_MERGE_C R15, R15, R116, R46 ;  /* 0x000000740f0f723e */ /* 0x000fce000480702e */
.L_x_1619:
[----:B------:R-:W-:Y:S05]  /*7010*/  BSYNC B2 ;  /* 0x0000000000027941 */ /* 0x000fea0003800000 */
.L_x_1618:
[----:B0-----:R0:W-:Y:S04]  /*7020*/  ST.E.128 desc[UR38][R94.64], R8 ;  /* 0x000000085e007985 */ /* 0x0011e8000c101d26 */
[----:B--2---:R0:W-:Y:S02]  /*7030*/  @!P2 ST.E.128 desc[UR38][R96.64], R12 ;  /* 0x0000000c6000a985 */ /* 0x0041e4000c101d26 */
.L_x_1617:
[----:B------:R-:W-:Y:S05]  /*7040*/  BSYNC B1 ;  /* 0x0000000000017941 */ /* 0x000fea0003800000 */
.L_x_1616:
[----:B------:R-:W-:Y:S01]  /*7050*/  ISETP.NE.AND P2, PT, R3, RZ, PT ;  /* 0x000000ff0300720c */ /* 0x000fe20003f45270 */
[----:B------:R-:W-:-:S12]  /*7060*/  BSSY B1, `(.L_x_1620) ;  /* 0x00000f5000017945 */ /* 0x000fd80003800000 */
[----:B------:R-:W-:Y:S05]  /*7070*/  @!P2 BRA `(.L_x_1621) ;  /* 0x0000000c00cca947 */ /* 0x000fea0003800000 */
[----:B------:R-:W-:Y:S01]  /*7080*/  ISETP.NE.AND P4, PT, R85, RZ, PT ;  /* 0x000000ff5500720c */ /* 0x000fe20003f85270 */
[----:B------:R-:W-:Y:S01]  /*7090*/  BSSY B2, `(.L_x_1622) ;  /* 0x00000ef000027945 */ /* 0x000fe20003800000 */
[C---:B----4-:R-:W-:Y:S02]  /*70a0*/  IADD3 R32, P2, R58.reuse, R101, RZ ;  /* 0x000000653a207210 */ /* 0x050fe40007f5e0ff */
[----:B0-----:R-:W-:Y:S02]  /*70b0*/  SEL R8, R65, R110, !P4 ;  /* 0x0000006e41087207 */ /* 0x001fe40006000000 */
[----:B---3--:R-:W-:Y:S02]  /*70c0*/  LEA.HI.X.SX32 R33, R58, R99, 0x1, P2 ;  /* 0x000000633a217211 */ /* 0x008fe400010f0eff */
[----:B------:R-:W-:-:S04]  /*70d0*/  SHF.R.S32.HI R9, RZ, 0x1f, R8 ;  /* 0x0000001fff097819 */ /* 0x000fc80000011408 */
[----:B------:R-:W-:-:S04]  /*70e0*/  LEA.HI R9, R9, R8, RZ, 0x5 ;  /* 0x0000000809097211 */ /* 0x000fc800078f28ff */
[----:B------:R-:W-:-:S04]  /*70f0*/  SHF.R.S32.HI R8, RZ, 0x5, R9 ;  /* 0x00000005ff087819 */ /* 0x000fc80000011409 */
[----:B------:R-:W-:-:S04]  /*7100*/  LEA.HI.SX32 R8, R77, R8, 0x1c ;  /* 0x000000084d087211 */ /* 0x000fc800078fe2ff */
[----:B------:R-:W-:Y:S01]  /*7110*/  SHF.R.S32.HI R9, RZ, 0x1f, R8 ;  /* 0x0000001fff097819 */ /* 0x000fe20000011408 */
        /* <DEDUP_REMOVED lines=12> */
[----:B------:R-:W-:Y:S01]  /*71e0*/  @!P2 LEA.HI.X.SX32 R35, R10, R99, 0x1, P4 ;  /* 0x000000630a23a211 */ /* 0x000fe200020f0eff */
[----:B------:R-:W-:Y:S01]  /*71f0*/  IMAD.IADD R12, R16, 0x1, R11 ;  /* 0x00000001100c7824 */ /* 0x000fe200078e020b */
[----:B------:R-:W-:-:S03]  /*7200*/  ISETP.GE.AND P4, PT, R82, R98, PT ;  /* 0x000000625200720c */ /* 0x000fc60003f86270 */
[----:B------:R-:W0:Y:S04]  /*7210*/  LDS.128 R8, [R9+0x16400] ;  /* 0x0164000009087984 */ /* 0x000e280000000c00 */
[----:B------:R-:W3:Y:S06]  /*7220*/  LDS.128 R12, [R12+0x16400] ;  /* 0x016400000c0c7984 */ /* 0x000eec0000000c00 */
[----:B------:R-:W-:Y:S05]  /*7230*/  @P4 BRA `(.L_x_1623) ;  /* 0x0000000c00504947 */ /* 0x000fea0003800000 */
[----:B------:R-:W-:Y:S01]  /*7240*/  SHF.R.U32.HI R28, RZ, 0x8, R29 ;  /* 0x00000008ff1c7819 */ /* 0x000fe2000001161d */
[----:B---3--:R-:W-:Y:S01]  /*7250*/  IMAD.MOV.U32 R42, RZ, RZ, R12 ;  /* 0x000000ffff2a7224 */ /* 0x008fe200078e000c */
[--C-:B------:R-:W-:Y:S02]  /*7260*/  SHF.R.U32.HI R45, RZ, 0x8, R41.reuse ;  /* 0x00000008ff2d7819 */ /* 0x100fe40000011629 */
[----:B------:R-:W-:Y:S02]  /*7270*/  LOP3.LUT R44, R41, 0xff0000ff, RZ, 0xc0, !PT ;  /* 0xff0000ff292c7812 */ /* 0x000fe400078ec0ff */
[----:B------:R-:W-:Y:S01]  /*7280*/  SHF.R.U32.HI R96, RZ, 0x10, R41 ;  /* 0x00000010ff607819 */ /* 0x000fe20000011629 */
[----:B------:R-:W-:Y:S01]  /*7290*/  IMAD.SHL.U32 R41, R28, 0x100, RZ ;  /* 0x000001001c297824 */ /* 0x000fe200078e00ff */
[----:B------:R-:W-:Y:S01]  /*72a0*/  LOP3.LUT R30, R29, 0xff0000ff, RZ, 0xc0, !PT ;  /* 0xff0000ff1d1e7812 */ /* 0x000fe200078ec0ff */
[----:B------:R-:W-:Y:S01]  /*72b0*/  IMAD.SHL.U32 R45, R45, 0x100, RZ ;  /* 0x000001002d2d7824 */ /* 0x000fe200078e00ff */
[----:B------:R-:W-:Y:S01]  /*72c0*/  SHF.R.U32.HI R111, RZ, 0x10, R29 ;  /* 0x00000010ff6f7819 */ /* 0x000fe2000001161d */
[----:B------:R-:W-:Y:S01]  /*72d0*/  IMAD.MOV.U32 R29, RZ, RZ, R14 ;  /* 0x000000ffff1d7224 */ /* 0x000fe200078e000e */
[----:B------:R-:W-:Y:S01]  /*72e0*/  SHF.R.U32.HI R94, RZ, 0x8, R31 ;  /* 0x00000008ff5e7819 */ /* 0x000fe2000001161f */
[----:B0-----:R-:W-:Y:S01]  /*72f0*/  IMAD.MOV.U32 R28, RZ, RZ, R10 ;  /* 0x000000ffff1c7224 */ /* 0x001fe200078e000a */
[----:B------:R-:W-:-:S02]  /*7300*/  SHF.R.U32.HI R47, RZ, 0x8, R43 ;  /* 0x00000008ff2f7819 */ /* 0x000fc4000001162b */
[----:B------:R-:W-:Y:S01]  /*7310*/  LOP3.LUT R12, R30, 0xff00, R41, 0xf8, !PT ;  /* 0x0000ff001e0c7812 */ /* 0x000fe200078ef829 */
[----:B------:R-:W-:Y:S01]  /*7320*/  IMAD.U32 R41, R111, 0x10000, RZ ;  /* 0x000100006f297824 */ /* 0x000fe200078e00ff */
[----:B------:R-:W-:Y:S01]  /*7330*/  LOP3.LUT R46, R43, 0xff0000ff, RZ, 0xc0, !PT ;  /* 0xff0000ff2b2e7812 */ /* 0x000fe200078ec0ff */
[----:B------:R-:W-:Y:S01]  /*7340*/  IMAD.SHL.U32 R47, R47, 0x100, RZ ;  /* 0x000001002f2f7824 */ /* 0x000fe200078e00ff */
[----:B------:R-:W-:Y:S01]  /*7350*/  SHF.R.U32.HI R95, RZ, 0x10, R43 ;  /* 0x00000010ff5f7819 */ /* 0x000fe2000001162b */
[----:B------:R-:W-:Y:S01]  /*7360*/  IMAD.SHL.U32 R43, R94, 0x100, RZ ;  /* 0x000001005e2b7824 */ /* 0x000fe200078e00ff */
[----:B------:R-:W-:Y:S02]  /*7370*/  LOP3.LUT R40, R31, 0xff0000ff, RZ, 0xc0, !PT ;  /* 0xff0000ff1f287812 */ /* 0x000fe400078ec0ff */
[----:B--2---:R-:W-:Y:S01]  /*7380*/  SHF.R.U32.HI R97, RZ, 0x10, R31 ;  /* 0x00000010ff617819 */ /* 0x004fe2000001161f */
[----:B------:R-:W-:Y:S01]  /*7390*/  IMAD.MOV.U32 R31, RZ, RZ, R8 ;  /* 0x000000ffff1f7224 */ /* 0x000fe200078e0008 */
[----:B------:R-:W-:Y:S01]  /*73a0*/  LOP3.LUT R12, R12, 0xff0000, R41, 0xf8, !PT ;  /* 0x00ff00000c0c7812 */ /* 0x000fe200078ef829 */
[----:B------:R-:W-:Y:S01]  /*73b0*/  IMAD.U32 R95, R95, 0x10000, RZ ;  /* 0x000100005f5f7824 */ /* 0x000fe200078e00ff */
[----:B------:R-:W-:Y:S01]  /*73c0*/  LOP3.LUT R8, R40, 0xff00, R43, 0xf8, !PT ;  /* 0x0000ff0028087812 */ /* 0x000fe200078ef82b */
[----:B------:R-:W-:Y:S01]  /*73d0*/  IMAD.U32 R41, R97, 0x10000, RZ ;  /* 0x0001000061297824 */ /* 0x000fe200078e00ff */
[----:B------:R-:W-:Y:S01]  /*73e0*/  LOP3.LUT R94, R46, 0xff00, R47, 0xf8, !PT ;  /* 0x0000ff002e5e7812 */ /* 0x000fe200078ef82f */
[----:B------:R-:W-:Y:S01]  /*73f0*/  IMAD.U32 R47, R96, 0x10000, RZ ;  /* 0x00010000602f7824 */ /* 0x000fe200078e00ff */
[----:B------:R-:W-:-:S02]  /*7400*/  F2FP.F16.E4M3.UNPACK_B R46, R109.H1 ;  /* 0x0000006dff2e723e */ /* 0x000fc400030006ff */
[----:B------:R-:W-:Y:S02]  /*7410*/  F2FP.F16.E4M3.UNPACK_B R43, R42.H1 ;  /* 0x0000002aff2b723e */ /* 0x000fe400030006ff */
[----:B------:R-:W-:Y:S01]  /*7420*/  F2FP.F16.E4M3.UNPACK_B R40, R31.H1 ;  /* 0x0000001fff28723e */ /* 0x000fe200030006ff */
[----:B------:R-:W-:Y:S01]  /*7430*/  HADD2.F32 R10, -RZ, R46.H0_H0 ;  /* 0x2000002eff0a7230 */ /* 0x000fe20000004100 */
[----:B------:R-:W-:Y:S02]  /*7440*/  LOP3.LUT R14, R44, 0xff00, R45, 0xf8, !PT ;  /* 0x0000ff002c0e7812 */ /* 0x000fe400078ef82d */
        /* <DEDUP_REMOVED lines=8> */
[----:B------:R-:W-:Y:S01]  /*74d0*/  FMUL.FTZ R96, R30, R10 ;  /* 0x0000000a1e607220 */ /* 0x000fe20000410000 */
[----:B------:R-:W-:Y:S02]  /*74e0*/  LOP3.LUT R10, R94, 0xff0000, R95, 0xf8, !PT ;  /* 0x00ff00005e0a7812 */ /* 0x000fe400078ef85f */
[----:B------:R-:W-:Y:S01]  /*74f0*/  F2FP.F16.E4M3.UNPACK_B R109, R109 ;  /* 0x0000006dff6d723e */ /* 0x000fe200020006ff */
        /* <DEDUP_REMOVED lines=8> */
[----:B------:R-:W-:-:S02]  /*7580*/  HADD2.F32 R46, -RZ, R109.H0_H0 ;  /* 0x2000006dff2e7230 */ /* 0x000fc40000004100 */
[CC--:B------:R-:W-:Y:S01]  /*7590*/  FMUL.FTZ R94, R44.reuse, R47.reuse ;  /* 0x0000002f2c5e7220 */ /* 0x0c0fe20000410000 */
[----:B------:R-:W-:Y:S02]  /*75a0*/  HADD2.F32 R43, -RZ, R42.H0_H0 ;  /* 0x2000002aff2b7230 */ /* 0x000fe40000004100 */
[C---:B------:R-:W-:Y:S01]  /*75b0*/  FMUL.FTZ R47, R41.reuse, R47 ;  /* 0x0000002f292f7220 */ /* 0x040fe20000410000 */
[----:B------:R-:W-:Y:S02]  /*75c0*/  HADD2.F32 R40, -RZ, R31.H0_H0 ;  /* 0x2000001fff287230 */ /* 0x000fe40000004100 */
[-C--:B------:R-:W-:Y:S01]  /*75d0*/  FFMA.FTZ R97, R41, R45.reuse, -R94 ;  /* 0x0000002d29617223 */ /* 0x080fe2000001085e */
[----:B------:R-:W-:Y:S02]  /*75e0*/  HADD2.F32 R41, -RZ, R107.H0_H0 ;  /* 0x2000006bff297230 */ /* 0x000fe40000004100 */
[----:B------:R-:W-:Y:S01]  /*75f0*/  FFMA.FTZ R112, R44, R45, R47 ;  /* 0x0000002d2c707223 */ /* 0x000fe2000001002f */
        /* <DEDUP_REMOVED lines=21> */
[-C--:B------:R-:W-:Y:S01]  /*7750*/  FMUL.FTZ R107, R43, R45.reuse ;  /* 0x0000002d2b6b7220 */ /* 0x080fe20000410000 */
        /* <DEDUP_REMOVED lines=8> */
[----:B------:R-:W-:Y:S01]  /*77e0*/  FFMA.FTZ R114, R43, R42, R114 ;  /* 0x0000002a2b727223 */ /* 0x000fe20000010072 */
[C---:B------:R-:W-:Y:S01]  /*77f0*/  FMUL.FTZ R46, R31.reuse, R46 ;  /* 0x0000002e1f2e7220 */ /* 0x040fe20000410000 */
[----:B------:R-:W-:Y:S01]  /*7800*/  F2FP.F16.E4M3.UNPACK_B R105, R105 ;  /* 0x00000069ff69723e */ /* 0x000fe200020006ff */
[-C--:B------:R-:W-:Y:S01]  /*7810*/  FFMA.FTZ R116, R31, R44.reuse, -R40 ;  /* 0x0000002c1f747223 */ /* 0x080fe20000010828 */
[----:B------:R-:W-:Y:S01]  /*7820*/  F2FP.F16.E4M3.UNPACK_B R31, R29 ;  /* 0x0000001dff1f723e */ /* 0x000fe200020006ff */
[--C-:B------:R-:W-:Y:S02]  /*7830*/  HADD2.F32 R42, -RZ, R108.reuse.H0_H0 ;  /* 0x2000006cff2a7230 */ /* 0x100fe40000004100 */
[----:B------:R-:W-:Y:S01]  /*7840*/  FFMA.FTZ R111, R41, R44, R46 ;  /* 0x0000002c296f7223 */ /* 0x000fe2000001002e */
[----:B------:R-:W-:Y:S01]  /*7850*/  HADD2.F32 R108, -RZ, R108.H1_H1 ;  /* 0x3000006cff6c7230 */ /* 0x000fe20000004100 */
[----:B------:R-:W-:Y:S01]  /*7860*/  F2FP.SATFINITE.E4M3.F32.PACK_AB_MERGE_C R30, R97, R30, RZ ;  /* 0x0000001e611e723e */ /* 0x000fe200048070ff */
[--C-:B------:R-:W-:Y:S01]  /*7870*/  HADD2.F32 R40, -RZ, R31.reuse.H0_H0 ;  /* 0x2000001fff287230 */ /* 0x100fe20000004100 */
[----:B------:R-:W-:Y:S01]  /*7880*/  F2FP.SATFINITE.E4M3.F32.PACK_AB_MERGE_C R95, R112, R95, RZ ;  /* 0x0000005f705f723e */ /* 0x000fe200048070ff */
[----:B------:R-:W-:Y:S01]  /*7890*/  HADD2.F32 R31, -RZ, R31.H1_H1 ;  /* 0x3000001fff1f7230 */ /* 0x000fe20000004100 */
[----:B------:R-:W-:Y:S01]  /*78a0*/  F2FP.SATFINITE.E4M3.F32.PACK_AB_MERGE_C R107, R116, R107, RZ ;  /* 0x0000006b746b723e */ /* 0x000fe200048070ff */
[----:B------:R-:W-:-:S02]  /*78b0*/  HADD2.F32 R29, -RZ, R28.H0_H0 ;  /* 0x2000001cff1d7230 */ /* 0x000fc40000004100 */
[----:B------:R-:W-:Y:S01]  /*78c0*/  FMUL.FTZ R44, R40, R42 ;  /* 0x0000002a282c7220 */ /* 0x000fe20000410000 */
[----:B------:R-:W-:Y:S02]  /*78d0*/  HADD2.F32 R28, -RZ, R28.H1_H1 ;  /* 0x3000001cff1c7230 */ /* 0x000fe40000004100 */
[----:B------:R-:W-:Y:S01]  /*78e0*/  FMUL.FTZ R45, R31, R108 ;  /* 0x0000006c1f2d7220 */ /* 0x000fe20000410000 */
[--C-:B------:R-:W-:Y:S02]  /*78f0*/  HADD2.F32 R41, -RZ, R105.reuse.H0_H0 ;  /* 0x20000069ff297230 */ /* 0x100fe40000004100 */
[----:B------:R-:W-:Y:S01]  /*7900*/  FMUL.FTZ R43, R29, R42 ;  /* 0x0000002a1d2b7220 */ /* 0x000fe20000410000 */
[----:B------:R-:W-:Y:S02]  /*7910*/  HADD2.F32 R105, -RZ, R105.H1_H1 ;  /* 0x30000069ff697230 */ /* 0x000fe40000004100 */
[----:B------:R-:W-:Y:S01]  /*7920*/  FMUL.FTZ R108, R28, R108 ;  /* 0x0000006c1c6c7220 */ /* 0x000fe20000410000 */
[----:B------:R-:W-:Y:S01]  /*7930*/  F2FP.F16.E4M3.UNPACK_B R42, R13 ;  /* 0x0000000dff2a723e */ /* 0x000fe200020006ff */
[----:B------:R-:W-:Y:S01]  /*7940*/  FFMA.FTZ R46, R40, R41, R43 ;  /* 0x00000029282e7223 */ /* 0x000fe2000001002b */
[----:B------:R-:W-:Y:S01]  /*7950*/  F2FP.F16.E4M3.UNPACK_B R40, R9 ;  /* 0x00000009ff28723e */ /* 0x000fe200020006ff */
[-C--:B------:R-:W-:Y:S01]  /*7960*/  FFMA.FTZ R28, R28, R105.reuse, -R45 ;  /* 0x000000691c1c7223 */ /* 0x080fe2000001082d */
[----:B------:R-:W-:Y:S01]  /*7970*/  F2FP.F16.E4M3.UNPACK_B R45, R14 ;  /* 0x0000000eff2d723e */ /* 0x000fe200020006ff */
[----:B------:R-:W-:Y:S01]  /*7980*/  FFMA.FTZ R105, R31, R105, R108 ;  /* 0x000000691f697223 */ /* 0x000fe2000001006c */
[----:B------:R-:W-:Y:S01]  /*7990*/  FFMA.FTZ R29, R29, R41, -R44 ;  /* 0x000000291d1d7223 */ /* 0x000fe2000001082c */
[----:B------:R-:W-:Y:S01]  /*79a0*/  F2FP.SATFINITE.E4M3.F32.PACK_AB_MERGE_C R31, R96, R47, R30 ;  /* 0x0000002f601f723e */ /* 0x000fe2000480701e */
[----:B------:R-:W-:Y:S01]  /*79b0*/  HADD2.F32 R43, -RZ, R42.H0_H0 ;  /* 0x2000002aff2b7230 */ /* 0x000fe20000004100 */
[----:B------:R-:W-:Y:S01]  /*79c0*/  F2FP.SATFINITE.E4M3.F32.PACK_AB_MERGE_C R30, R109, R94, R95 ;  /* 0x0000005e6d1e723e */ /* 0x000fe2000480705f */
[----:B------:R-:W-:Y:S01]  /*79d0*/  HADD2.F32 R94, -RZ, R45.H0_H0 ;  /* 0x2000002dff5e7230 */ /* 0x000fe20000004100 */
[----:B------:R-:W-:Y:S01]  /*79e0*/  F2FP.SATFINITE.E4M3.F32.PACK_AB_MERGE_C R111, R111, R114, RZ ;  /* 0x000000726f6f723e */ /* 0x000fe200048070ff */
[----:B------:R-:W-:Y:S01]  /*79f0*/  HADD2.F32 R41, -RZ, R40.H0_H0 ;  /* 0x20000028ff297230 */ /* 0x000fe20000004100 */
[----:B------:R-:W-:Y:S01]  /*7a00*/  F2FP.F16.E4M3.UNPACK_B R44, R12 ;  /* 0x0000000cff2c723e */ /* 0x000fe200020006ff */
[----:B------:R-:W-:Y:S01]  /*7a10*/  HADD2.F32 R42, -RZ, R42.H1_H1 ;  /* 0x3000002aff2a7230 */ /* 0x000fe20000004100 */
[----:B------:R-:W-:Y:S01]  /*7a20*/  F2FP.SATFINITE.E4M3.F32.PACK_AB_MERGE_C R29, R28, R29, R107 ;  /* 0x0000001d1c1d723e */ /* 0x000fe2000480706b */
[----:B------:R-:W-:Y:S01]  /*7a30*/  FMUL.FTZ R96, R43, R94 ;  /* 0x0000005e2b607220 */ /* 0x000fe20000410000 */
[----:B------:R-:W-:Y:S01]  /*7a40*/  F2FP.SATFINITE.E4M3.F32.PACK_AB_MERGE_C R28, R105, R46, R111 ;  /* 0x0000002e691c723e */ /* 0x000fe2000480706f */
[----:B------:R-:W-:-:S02]  /*7a50*/  HADD2.F32 R46, -RZ, R44.H0_H0 ;  /* 0x2000002cff2e7230 */ /* 0x000fc40000004100 */
[----:B------:R-:W-:Y:S01]  /*7a60*/  FMUL.FTZ R94, R41, R94 ;  /* 0x0000005e295e7220 */ /* 0x000fe20000410000 */
[----:B------:R-:W-:Y:S01]  /*7a70*/  HADD2.F32 R45, -RZ, R45.H1_H1 ;  /* 0x3000002dff2d7230 */ /* 0x000fe20000004100 */
[----:B------:R-:W-:Y:S01]  /*7a80*/  F2FP.F16.E4M3.UNPACK_B R9, R9.H1 ;  /* 0x00000009ff09723e */ /* 0x000fe200030006ff */
[----:B------:R-:W-:Y:S02]  /*7a90*/  HADD2.F32 R40, -RZ, R40.H1_H1 ;  /* 0x30000028ff287230 */ /* 0x000fe40000004100 */
[-C--:B------:R-:W-:Y:S01]  /*7aa0*/  FFMA.FTZ R94, R43, R46.reuse, R94 ;  /* 0x0000002e2b5e7223 */ /* 0x080fe2000001005e */
[----:B------:R-:W-:Y:S02]  /*7ab0*/  HADD2.F32 R43, -RZ, R44.H1_H1 ;  /* 0x3000002cff2b7230 */ /* 0x000fe40000004100 */
[-C--:B------:R-:W-:Y:S01]  /*7ac0*/  FMUL.FTZ R47, R42, R45.reuse ;  /* 0x0000002d2a2f7220 */ /* 0x080fe20000410000 */
[----:B------:R-:W-:Y:S01]  /*7ad0*/  FFMA.FTZ R96, R41, R46, -R96 ;  /* 0x0000002e29607223 */ /* 0x000fe20000010860 */
[C---:B------:R-:W-:Y:S01]  /*7ae0*/  FMUL.FTZ R45, R40.reuse, R45 ;  /* 0x0000002d282d7220 */ /* 0x040fe20000410000 */
[----:B------:R-:W-:Y:S01]  /*7af0*/  F2FP.F16.E4M3.UNPACK_B R41, R13.H1 ;  /* 0x0000000dff29723e */ /* 0x000fe200030006ff */
[-C--:B------:R-:W-:Y:S01]  /*7b00*/  FFMA.FTZ R95, R40, R43.reuse, -R47 ;  /* 0x0000002b285f7223 */ /* 0x080fe2000001082f */
[----:B------:R-:W-:Y:S01]  /*7b10*/  F2FP.F16.E4M3.UNPACK_B R40, R14.H1 ;  /* 0x0000000eff28723e */ /* 0x000fe200030006ff */
[----:B------:R-:W-:Y:S01]  /*7b20*/  FFMA.FTZ R97, R42, R43, R45 ;  /* 0x0000002b2a617223 */ /* 0x000fe2000001002d */
[----:B------:R-:W-:Y:S01]  /*7b30*/  HADD2.F32 R13, -RZ, R9.H0_H0 ;  /* 0x20000009ff0d7230 */ /* 0x000fe20000004100 */
[----:B------:R-:W-:Y:S01]  /*7b40*/  F2FP.F16.E4M3.UNPACK_B R12, R12.H1 ;  /* 0x0000000cff0c723e */ /* 0x000fe200030006ff */
[----:B------:R-:W-:Y:S01]  /*7b50*/  HADD2.F32 R14, -RZ, R41.H0_H0 ;  /* 0x20000029ff0e7230 */ /* 0x000fe20000004100 */
[----:B------:R-:W-:Y:S01]  /*7b60*/  F2FP.F16.E4M3.UNPACK_B R45, R10.H1 ;  /* 0x0000000aff2d723e */ /* 0x000fe200030006ff */
[----:B------:R-:W-:-:S02]  /*7b70*/  HADD2.F32 R42, -RZ, R40.H0_H0 ;  /* 0x20000028ff2a7230 */ /* 0x000fc40000004100 */
[----:B------:R-:W-:Y:S02]  /*7b80*/  HADD2.F32 R41, -RZ, R41.H1_H1 ;  /* 0x30000029ff297230 */ /* 0x000fe40000004100 */
[----:B------:R-:W-:Y:S02]  /*7b90*/  HADD2.F32 R44, -RZ, R40.H1_H1 ;  /* 0x30000028ff2c7230 */ /* 0x000fe40000004100 */
[-C--:B------:R-:W-:Y:S01]  /*7ba0*/  FMUL.FTZ R46, R14, R42.reuse ;  /* 0x0000002a0e2e7220 */ /* 0x080fe20000410000 */
[----:B------:R-:W-:Y:S02]  /*7bb0*/  HADD2.F32 R9, -RZ, R9.H1_H1 ;  /* 0x30000009ff097230 */ /* 0x000fe40000004100 */
[----:B------:R-:W-:Y:S01]  /*7bc0*/  FMUL.FTZ R43, R13, R42 ;  /* 0x0000002a0d2b7220 */ /* 0x000fe20000410000 */
[--C-:B------:R-:W-:Y:S02]  /*7bd0*/  HADD2.F32 R40, -RZ, R12.reuse.H0_H0 ;  /* 0x2000000cff287230 */ /* 0x100fe40000004100 */
[----:B------:R-:W-:Y:S01]  /*7be0*/  FMUL.FTZ R42, R41, R44 ;  /* 0x0000002c292a7220 */ /* 0x000fe20000410000 */
[----:B------:R-:W-:-:S02]  /*7bf0*/  HADD2.F32 R12, -RZ, R12.H1_H1 ;  /* 0x3000000cff0c7230 */ /* 0x000fc40000004100 */
[----:B------:R-:W-:Y:S01]  /*7c00*/  FMUL.FTZ R44, R9, R44 ;  /* 0x0000002c092c7220 */ /* 0x000fe20000410000 */
[----:B------:R-:W-:Y:S01]  /*7c10*/  FFMA.FTZ R107, R14, R40, R43 ;  /* 0x000000280e6b7223 */ /* 0x000fe2000001002b */
[----:B------:R-:W-:Y:S02]  /*7c20*/  F2FP.F16.E4M3.UNPACK_B R14, R15 ;  /* 0x0000000fff0e723e */ /* 0x000fe400020006ff */
[----:B------:R-:W-:Y:S01]  /*7c30*/  FFMA.FTZ R112, R41, R12, R44 ;  /* 0x0000000c29707223 */ /* 0x000fe2000001002c */
[----:B------:R-:W-:Y:S01]  /*7c40*/  F2FP.F16.E4M3.UNPACK_B R44, R10 ;  /* 0x0000000aff2c723e */ /* 0x000fe200020006ff */
[----:B------:R-:W-:Y:S01]  /*7c50*/  FFMA.FTZ R108, R9, R12, -R42 ;  /* 0x0000000c096c7223 */ /* 0x000fe2000001082a */
[-C--:B------:R-:W-:Y:S01]  /*7c60*/  F2FP.F16.E4M3.UNPACK_B R9, R11.reuse ;  /* 0x0000000bff09723e */ /* 0x080fe200020006ff */
[----:B------:R-:W-:Y:S01]  /*7c70*/  FFMA.FTZ R105, R13, R40, -R46 ;  /* 0x000000280d697223 */ /* 0x000fe2000001082e */
[----:B------:R-:W-:Y:S01]  /*7c80*/  F2FP.F16.E4M3.UNPACK_B R11, R11.H1 ;  /* 0x0000000bff0b723e */ /* 0x000fe200030006ff */
[----:B------:R-:W-:Y:S01]  /*7c90*/  HADD2.F32 R40, -RZ, R14.H0_H0 ;  /* 0x2000000eff287230 */ /* 0x000fe20000004100 */
[-C--:B------:R-:W-:Y:S01]  /*7ca0*/  F2FP.F16.E4M3.UNPACK_B R10, R8.reuse ;  /* 0x00000008ff0a723e */ /* 0x080fe200020006ff */
        /* <DEDUP_REMOVED lines=11> */
[----:B------:R-:W-:Y:S01]  /*7d60*/  FMUL.FTZ R111, R13, R46 ;  /* 0x0000002e0d6f7220 */ /* 0x000fe20000410000 */
[----:B------:R-:W-:Y:S02]  /*7d70*/  HADD2.F32 R42, -RZ, R41.H0_H0 ;  /* 0x20000029ff2a7230 */ /* 0x000fe40000004100 */
[----:B------:R-:W-:Y:S01]  /*7d80*/  FFMA.FTZ R109, R12, R43, -R109 ;  /* 0x0000002b0c6d7223 */ /* 0x000fe2000001086d */
[----:B------:R-:W-:-:S02]  /*7d90*/  HADD2.F32 R15, -RZ, R15.H1_H1 ;  /* 0x3000000fff0f7230 */ /* 0x000fc40000004100 */
[C---:B------:R-:W-:Y:S01]  /*7da0*/  FMUL.FTZ R114, R8.reuse, R46 ;  /* 0x0000002e08727220 */ /* 0x040fe20000410000 */
[----:B------:R-:W-:Y:S02]  /*7db0*/  HADD2.F32 R12, -RZ, R45.H1_H1 ;  /* 0x3000002dff0c7230 */ /* 0x000fe40000004100 */
[-C--:B------:R-:W-:Y:S01]  /*7dc0*/  FFMA.FTZ R111, R8, R42.reuse, R111 ;  /* 0x0000002a086f7223 */ /* 0x080fe2000001006f */
[----:B------:R-:W-:Y:S02]  /*7dd0*/  HADD2.F32 R11, -RZ, R11.H1_H1 ;  /* 0x3000000bff0b7230 */ /* 0x000fe40000004100 */
[----:B------:R-:W-:Y:S01]  /*7de0*/  FFMA.FTZ R47, R40, R43, R47 ;  /* 0x0000002b282f7223 */ /* 0x000fe2000001002f */
[----:B------:R-:W-:Y:S02]  /*7df0*/  HADD2.F32 R14, -RZ, R14.H1_H1 ;  /* 0x3000000eff0e7230 */ /* 0x000fe40000004100 */
[----:B------:R-:W-:Y:S01]  /*7e00*/  FFMA.FTZ R114, R13, R42, -R114 ;  /* 0x0000002a0d727223 */ /* 0x000fe20000010872 */
[----:B------:R-:W-:-:S02]  /*7e10*/  HADD2.F32 R44, -RZ, R44.H1_H1 ;  /* 0x3000002cff2c7230 */ /* 0x000fc40000004100 */
[-C--:B------:R-:W-:Y:S01]  /*7e20*/  FMUL.FTZ R40, R15, R12.reuse ;  /* 0x0000000c0f287220 */ /* 0x080fe20000410000 */
[----:B------:R-:W-:Y:S02]  /*7e30*/  HADD2.F32 R9, -RZ, R9.H1_H1 ;  /* 0x30000009ff097230 */ /* 0x000fe40000004100 */
[----:B------:R-:W-:Y:S01]  /*7e40*/  FMUL.FTZ R42, R11, R12 ;  /* 0x0000000c0b2a7220 */ /* 0x000fe20000410000 */
        /* <DEDUP_REMOVED lines=9> */
[----:B------:R-:W-:Y:S01]  /*7ee0*/  F2FP.SATFINITE.E4M3.F32.PACK_AB_MERGE_C R9, R95, R96, R105 ;  /* 0x000000605f09723e */ /* 0x000fe20004807069 */
[----:B------:R-:W-:Y:S01]  /*7ef0*/  IMAD.MOV.U32 R8, RZ, RZ, R31 ;  /* 0x000000ffff087224 */ /* 0x000fe200078e001f */
[----:B------:R-:W-:Y:S01]  /*7f00*/  F2FP.SATFINITE.E4M3.F32.PACK_AB_MERGE_C R11, R11, R114, RZ ;  /* 0x000000720b0b723e */ /* 0x000fe200048070ff */
[----:B------:R-:W-:Y:S01]  /*7f10*/  IMAD.MOV.U32 R14, RZ, RZ, R28 ;  /* 0x000000ffff0e7224 */ /* 0x000fe200078e001c */
[----:B------:R-:W-:-:S02]  /*7f20*/  F2FP.SATFINITE.E4M3.F32.PACK_AB_MERGE_C R42, R42, R111, RZ ;  /* 0x0000006f2a2a723e */ /* 0x000fc400048070ff */
[----:B------:R-:W-:Y:S01]  /*7f30*/  F2FP.SATFINITE.E4M3.F32.PACK_AB_MERGE_C R11, R12, R109, R11 ;  /* 0x0000006d0c0b723e */ /* 0x000fe2000480700b */
[----:B------:R-:W-:Y:S01]  /*7f40*/  IMAD.MOV.U32 R12, RZ, RZ, R30 ;  /* 0x000000ffff0c7224 */ /* 0x000fe200078e001e */
[----:B------:R-:W-:Y:S01]  /*7f50*/  F2FP.SATFINITE.E4M3.F32.PACK_AB_MERGE_C R15, R10, R47, R42 ;  /* 0x0000002f0a0f723e */ /* 0x000fe2000480702a */
[----:B------:R-:W-:Y:S01]  /*7f60*/  IMAD.MOV.U32 R10, RZ, RZ, R29 ;  /* 0x000000ffff0a7224 */ /* 0x000fe200078e001d */
[----:B------:R-:W-:-:S07]  /*7f70*/  F2FP.SATFINITE.E4M3.F32.PACK_AB_MERGE_C R13, R97, R94, R107 ;  /* 0x0000005e610d723e */ /* 0x000fce000480706b */
.L_x_1623:
[----:B------:R-:W-:Y:S05]  /*7f80*/  BSYNC B2 ;  /* 0x0000000000027941 */ /* 0x000fea0003800000 */
.L_x_1622:
[----:B0-----:R0:W-:Y:S04]  /*7f90*/  ST.E.128 desc[UR38][R32.64], R8 ;  /* 0x0000000820007985 */ /* 0x0011e8000c101d26 */
[----:B---3--:R0:W-:Y:S02]  /*7fa0*/  @!P2 ST.E.128 desc[UR38][R34.64], R12 ;  /* 0x0000000c2200a985 */ /* 0x0081e4000c101d26 */
.L_x_1621:
[----:B------:R-:W-:Y:S05]  /*7fb0*/  BSYNC B1 ;  /* 0x0000000000017941 */ /* 0x000fea0003800000 */
.L_x_1620:
[----:B------:R-:W-:-:S13]  /*7fc0*/  ISETP.NE.AND P2, PT, R0, RZ, PT ;  /* 0x000000ff0000720c */ /* 0x000fda0003f45270 */
[----:B------:R-:W-:Y:S05]  /*7fd0*/  @!P2 BRA `(.L_x_1587) ;  /* 0x0000001000e0a947 */ /* 0x000fea0003800000 */
[----:B------:R-:W-:Y:S01]  /*7fe0*/  ISETP.NE.AND P4, PT, R86, RZ, PT ;  /* 0x000000ff5600720c */ /* 0x000fe20003f85270 */
[----:B------:R-:W-:Y:S01]  /*7ff0*/  BSSY B1, `(.L_x_1624) ;  /* 0x00000e9000017945 */ /* 0x000fe20003800000 */
[C---:B----4-:R-:W-:Y:S02]  /*8000*/  IADD3 R28, P2, R56.reuse, R101, RZ ;  /* 0x00000065381c7210 */ /* 0x050fe40007f5e0ff */
[----:B------:R-:W-:Y:S02]  /*8010*/  SEL R110, R65, R110, !P4 ;  /* 0x0000006e416e7207 */ /* 0x000fe40006000000 */
[----:B---3--:R-:W-:Y:S02]  /*8020*/  LEA.HI.X.SX32 R29, R56, R99, 0x1, P2 ;  /* 0x00000063381d7211 */ /* 0x008fe400010f0eff */
[----:B0-----:R-:W-:Y:S02]  /*8030*/  SHF.R.S32.HI R9, RZ, 0x1f, R110 ;  /* 0x0000001fff097819 */ /* 0x001fe4000001146e */
[----:B------:R-:W-:-:S02]  /*8040*/  ISETP.GE.AND P2, PT, R81, R98, PT ;  /* 0x000000625100720c */ /* 0x000fc40003f46270 */
[----:B------:R-:W-:-:S04]  /*8050*/  LEA.HI R9, R9, R110, RZ, 0x5 ;  /* 0x0000006e09097211 */ /* 0x000fc800078f28ff */
[----:B------:R-:W-:-:S04]  /*8060*/  SHF.R.S32.HI R9, RZ, 0x5, R9 ;  /* 0x00000005ff097819 */ /* 0x000fc80000011409 */
[----:B------:R-:W-:-:S04]  /*8070*/  LEA.HI.SX32 R9, R76, R9, 0x1c ;  /* 0x000000094c097211 */ /* 0x000fc800078fe2ff */
[----:B------:R-:W-:Y:S01]  /*8080*/  SHF.R.S32.HI R8, RZ, 0x1f, R9 ;  /* 0x0000001fff087819 */ /* 0x000fe20000011409 */
[----:B------:R-:W-:-:S03]  /*8090*/  IMAD.SHL.U32 R30, R9, 0x10, RZ ;  /* 0x00000010091e7824 */ /* 0x000fc600078e00ff */
[----:B------:R-:W-:Y:S02]  /*80a0*/  LEA.HI R8, R8, R9, RZ, 0x2 ;  /* 0x0000000908087211 */ /* 0x000fe400078f10ff */
[----:B------:R-:W-:-:S03]  /*80b0*/  LOP3.LUT R9, R181, 0x30, R30, 0xf8, !PT ;  /* 0x00000030b5097812 */ /* 0x000fc600078ef81e */
[----:B------:R-:W-:Y:S01]  /*80c0*/  IMAD.SHL.U32 R8, R8, 0x800, RZ ;  /* 0x0000080008087824 */ /* 0x000fe200078e00ff */
[----:B------:R-:W-:-:S04]  /*80d0*/  LOP3.LUT R9, R9, R182, RZ, 0x3c, !PT ;  /* 0x000000b609097212 */ /* 0x000fc800078e3cff */
[----:B------:R-:W-:-:S04]  /*80e0*/  LOP3.LUT R8, R8, 0xffffe000, RZ, 0xc0, !PT ;  /* 0xffffe00008087812 */ /* 0x000fc800078ec0ff */
[----:B------:R-:W-:Y:S01]  /*80f0*/  IADD3 R8, R9, R8, R183 ;  /* 0x0000000809087210 */ /* 0x000fe20007ffe0b7 */
[----:B------:R-:W-:-:S04]  /*8100*/  IMAD R9, R17, 0x6000, R73 ;  /* 0x0000600011097824 */ /* 0x000fc800078e0249 */
[----:B------:R-:W-:Y:S02]  /*8110*/  IMAD R11, R17, 0x6000, R8 ;  /* 0x00006000110b7824 */ /* 0x000fe400078e0208 */
[C---:B------:R-:W-:Y:S02]  /*8120*/  IMAD.IADD R9, R16.reuse, 0x1, R9 ;  /* 0x0000000110097824 */ /* 0x040fe400078e0209 */
[----:B------:R-:W-:-:S04]  /*8130*/  IMAD.IADD R12, R16, 0x1, R11 ;  /* 0x00000001100c7824 */ /* 0x000fc800078e020b */
[----:B------:R-:W0:Y:S04]  /*8140*/  LDS.128 R8, [R9+0x16400] ;  /* 0x0164000009087984 */ /* 0x000e280000000c00 */
[----:B------:R-:W3:Y:S01]  /*8150*/  LDS.128 R12, [R12+0x16400] ;  /* 0x016400000c0c7984 */ /* 0x000ee20000000c00 */
[----:B------:R-:W-:Y:S05]  /*8160*/  @P2 BRA `(.L_x_1625) ;  /* 0x0000000c00442947 */ /* 0x000fea0003800000 */
[----:B------:R-:W-:Y:S01]  /*8170*/  SHF.R.U32.HI R4, RZ, 0x8, R5 ;  /* 0x00000008ff047819 */ /* 0x000fe20000011605 */
[----:B0-----:R-:W-:Y:S01]  /*8180*/  IMAD.MOV.U32 R31, RZ, RZ, R10 ;  /* 0x000000ffff1f7224 */ /* 0x001fe200078e000a */
[----:B------:R-:W-:Y:S01]  /*8190*/  SHF.R.U32.HI R38, RZ, 0x8, R37 ;  /* 0x00000008ff267819 */ /* 0x000fe20000011625 */
[----:B---3--:R-:W-:Y:S01]  /*81a0*/  IMAD.MOV.U32 R32, RZ, RZ, R12 ;  /* 0x000000ffff207224 */ /* 0x008fe200078e000c */
[----:B------:R-:W-:Y:S01]  /*81b0*/  SHF.R.U32.HI R43, RZ, 0x10, R5 ;  /* 0x00000010ff2b7819 */ /* 0x000fe20000011605 */
[----:B------:R-:W-:Y:S01]  /*81c0*/  IMAD.SHL.U32 R4, R4, 0x100, RZ ;  /* 0x0000010004047824 */ /* 0x000fe200078e00ff */
[----:B------:R-:W-:Y:S01]  /*81d0*/  LOP3.LUT R5, R5, 0xff0000ff, RZ, 0xc0, !PT ;  /* 0xff0000ff05057812 */ /* 0x000fe200078ec0ff */
[----:B------:R-:W-:Y:S01]  /*81e0*/  IMAD.SHL.U32 R10, R38, 0x100, RZ ;  /* 0x00000100260a7824 */ /* 0x000fe200078e00ff */
[----:B------:R-:W-:Y:S01]  /*81f0*/  SHF.R.U32.HI R40, RZ, 0x8, R7 ;  /* 0x00000008ff287819 */ /* 0x000fe20000011607 */
[----:B------:R-:W-:Y:S01]  /*8200*/  IMAD.MOV.U32 R34, RZ, RZ, R14 ;  /* 0x000000ffff227224 */ /* 0x000fe200078e000e */
[----:B------:R-:W-:-:S02]  /*8210*/  SHF.R.U32.HI R6, RZ, 0x8, R39 ;  /* 0x00000008ff067819 */ /* 0x000fc40000011627 */
[----:B------:R-:W-:Y:S02]  /*8220*/  LOP3.LUT R33, R37, 0xff0000ff, RZ, 0xc0, !PT ;  /* 0xff0000ff25217812 */ /* 0x000fe400078ec0ff */
[----:B------:R-:W-:Y:S01]  /*8230*/  LOP3.LUT R5, R5, 0xff00, R4, 0xf8, !PT ;  /* 0x0000ff0005057812 */ /* 0x000fe200078ef804 */
[----:B------:R-:W-:Y:S01]  /*8240*/  IMAD.SHL.U32 R4, R40, 0x100, RZ ;  /* 0x0000010028047824 */ /* 0x000fe200078e00ff */
[----:B------:R-:W-:Y:S01]  /*8250*/  SHF.R.U32.HI R42, RZ, 0x10, R7 ;  /* 0x00000010ff2a7819 */ /* 0x000fe20000011607 */
[----:B------:R-:W-:Y:S01]  /*8260*/  IMAD.SHL.U32 R12, R6, 0x100, RZ ;  /* 0x00000100060c7824 */ /* 0x000fe200078e00ff */
[----:B------:R-:W-:Y:S01]  /*8270*/  LOP3.LUT R7, R7, 0xff0000ff, RZ, 0xc0, !PT ;  /* 0xff0000ff07077812 */ /* 0x000fe200078ec0ff */
[----:B------:R-:W-:Y:S01]  /*8280*/  IMAD.U32 R6, R43, 0x10000, RZ ;  /* 0x000100002b067824 */ /* 0x000fe200078e00ff */
[----:B------:R-:W-:Y:S02]  /*8290*/  SHF.R.U32.HI R41, RZ, 0x10, R37 ;  /* 0x00000010ff297819 */ /* 0x000fe40000011625 */
[----:B------:R-:W-:-:S02]  /*82a0*/  LOP3.LUT R35, R39, 0xff0000ff, RZ, 0xc0, !PT ;  /* 0xff0000ff27237812 */ /* 0x000fc400078ec0ff */
[----:B------:R-:W-:Y:S02]  /*82b0*/  LOP3.LUT R38, R33, 0xff00, R10, 0xf8, !PT ;  /* 0x0000ff0021267812 */ /* 0x000fe400078ef80a */
[----:B------:R-:W-:Y:S02]  /*82c0*/  F2FP.F16.E4M3.UNPACK_B R37, R104.H1 ;  /* 0x00000068ff25723e */ /* 0x000fe400030006ff */
[----:B------:R-:W-:Y:S02]  /*82d0*/  F2FP.F16.E4M3.UNPACK_B R14, R32.H1 ;  /* 0x00000020ff0e723e */ /* 0x000fe400030006ff */
[----:B------:R-:W-:Y:S02]  /*82e0*/  F2FP.F16.E4M3.UNPACK_B R10, R8.H1 ;  /* 0x00000008ff0a723e */ /* 0x000fe400030006ff */
[----:B------:R-:W-:Y:S01]  /*82f0*/  LOP3.LUT R7, R7, 0xff00, R4, 0xf8, !PT ;  /* 0x0000ff0007077812 */ /* 0x000fe200078ef804 */
[----:B------:R-:W-:Y:S01]  /*8300*/  IMAD.U32 R4, R42, 0x10000, RZ ;  /* 0x000100002a047824 */ /* 0x000fe200078e00ff */
[----:B------:R-:W-:Y:S01]  /*8310*/  SHF.R.U32.HI R36, RZ, 0x10, R39 ;  /* 0x00000010ff247819 */ /* 0x000fe20000011627 */
[----:B------:R-:W-:Y:S01]  /*8320*/  HADD2.F32 R33, -RZ, R14.H0_H0 ;  /* 0x2000000eff217230 */ /* 0x000fe20000004100 */
[----:B------:R-:W-:Y:S01]  /*8330*/  LOP3.LUT R40, R35, 0xff00, R12, 0xf8, !PT ;  /* 0x0000ff0023287812 */ /* 0x000fe200078ef80c */
[----:B------:R-:W-:Y:S01]  /*8340*/  HADD2.F32 R12, -RZ, R10.H0_H0 ;  /* 0x2000000aff0c7230 */ /* 0x000fe20000004100 */
[----:B------:R-:W-:Y:S01]  /*8350*/  LOP3.LUT R6, R5, 0xff0000, R6, 0xf8, !PT ;  /* 0x00ff000005067812 */ /* 0x000fe200078ef806 */
[----:B------:R-:W-:Y:S01]  /*8360*/  HADD2.F32 R5, -RZ, R37.H0_H0 ;  /* 0x20000025ff057230 */ /* 0x000fe20000004100 */
[----:B------:R-:W-:Y:S01]  /*8370*/  F2FP.F16.E4M3.UNPACK_B R35, R102.H1 ;  /* 0x00000066ff23723e */ /* 0x000fe200030006ff */
[----:B------:R-:W-:Y:S01]  /*8380*/  IMAD.U32 R39, R36, 0x10000, RZ ;  /* 0x0001000024277824 */ /* 0x000fe200078e00ff */
[----:B------:R-:W-:Y:S01]  /*8390*/  LOP3.LUT R4, R7, 0xff0000, R4, 0xf8, !PT ;  /* 0x00ff000007047812 */ /* 0x000fe200078ef804 */
[----:B------:R-:W-:-:S02]  /*83a0*/  IMAD.U32 R7, R41, 0x10000, RZ ;  /* 0x0001000029077824 */ /* 0x000fc400078e00ff */
[CC--:B------:R-:W-:Y:S01]  /*83b0*/  FMUL.FTZ R41, R33.reuse, R5.reuse ;  /* 0x0000000521297220 */ /* 0x0c0fe20000410000 */
[--C-:B------:R-:W-:Y:S02]  /*83c0*/  HADD2.F32 R36, -RZ, R35.reuse.H0_H0 ;  /* 0x20000023ff247230 */ /* 0x100fe40000004100 */
[----:B------:R-:W-:Y:S01]  /*83d0*/  FMUL.FTZ R42, R12, R5 ;  /* 0x000000050c2a7220 */ /* 0x000fe20000410000 */
[----:B------:R-:W-:Y:S01]  /*83e0*/  LOP3.LUT R5, R40, 0xff0000, R39, 0xf8, !PT ;  /* 0x00ff000028057812 */ /* 0x000fe200078ef827 */
[----:B------:R-:W-:Y:S01]  /*83f0*/  HADD2.F32 R35, -RZ, R35.H1_H1 ;  /* 0x30000023ff237230 */ /* 0x000fe20000004100 */
        /* <DEDUP_REMOVED lines=15> */
[----:B------:R-:W-:Y:S02]  /*84f0*/  HADD2.F32 R32, -RZ, R32.H1_H1 ;  /* 0x30000020ff207230 */ /* 0x000fe40000004100 */
[----:B------:R-:W-:Y:S01]  /*8500*/  FFMA.FTZ R47, R33, R35, R36 ;  /* 0x00000023212f7223 */ /* 0x000fe20000010024 */
[----:B------:R-:W-:-:S02]  /*8510*/  HADD2.F32 R33, -RZ, R102.H0_H0 ;  /* 0x20000066ff217230 */ /* 0x000fc40000004100 */
[-C--:B------:R-:W-:Y:S01]  /*8520*/  FMUL.FTZ R39, R14, R37.reuse ;  /* 0x000000250e277220 */ /* 0x080fe20000410000 */
[----:B------:R-:W-:Y:S01]  /*8530*/  FMUL.FTZ R37, R10, R37 ;  /* 0x000000250a257220 */ /* 0x000fe20000410000 */
[----:B------:R-:W-:Y:S01]  /*8540*/  HADD2.F32 R35, -RZ, R104.H1_H1 ;  /* 0x30000068ff237230 */ /* 0x000fe20000004100 */
[----:B------:R-:W-:Y:S01]  /*8550*/  LOP3.LUT R7, R38, 0xff0000, R7, 0xf8, !PT ;  /* 0x00ff000026077812 */ /* 0x000fe200078ef807 */
[-C--:B------:R-:W-:Y:S01]  /*8560*/  FFMA.FTZ R36, R10, R33.reuse, -R39 ;  /* 0x000000210a247223 */ /* 0x080fe20000010827 */
[----:B------:R-:W-:Y:S01]  /*8570*/  FFMA.FTZ R38, R14, R33, R37 ;  /* 0x000000210e267223 */ /* 0x000fe20000010025 */
[----:B------:R-:W-:Y:S02]  /*8580*/  HADD2.F32 R8, -RZ, R8.H1_H1 ;  /* 0x30000008ff087230 */ /* 0x000fe40000004100 */
[----:B------:R-:W-:Y:S01]  /*8590*/  FMUL.FTZ R37, R32, R35 ;  /* 0x0000002320257220 */ /* 0x000fe20000410000 */
[----:B------:R-:W-:Y:S01]  /*85a0*/  HADD2.F32 R33, -RZ, R102.H1_H1 ;  /* 0x30000066ff217230 */ /* 0x000fe20000004100 */
[----:B------:R-:W-:-:S02]  /*85b0*/  F2FP.F16.E4M3.UNPACK_B R10, R103.H1 ;  /* 0x00000067ff0a723e */ /* 0x000fc400030006ff */
[----:B------:R-:W-:Y:S01]  /*85c0*/  F2FP.F16.E4M3.UNPACK_B R12, R34.H1 ;  /* 0x00000022ff0c723e */ /* 0x000fe200030006ff */
[C---:B------:R-:W-:Y:S01]  /*85d0*/  FMUL.FTZ R39, R8.reuse, R35 ;  /* 0x0000002308277220 */ /* 0x040fe20000410000 */
[----:B------:R-:W-:Y:S01]  /*85e0*/  FFMA.FTZ R41, R8, R33, -R37 ;  /* 0x0000002108297223 */ /* 0x000fe20000010825 */
[----:B------:R-:W-:Y:S01]  /*85f0*/  F2FP.F16.E4M3.UNPACK_B R8, R31.H1 ;  /* 0x0000001fff08723e */ /* 0x000fe200030006ff */
[----:B------:R-:W-:Y:S01]  /*8600*/  HADD2.F32 R37, -RZ, R10.H0_H0 ;  /* 0x2000000aff257230 */ /* 0x000fe20000004100 */
[----:B------:R-:W-:Y:S01]  /*8610*/  F2FP.F16.E4M3.UNPACK_B R35, R100.H1 ;  /* 0x00000064ff23723e */ /* 0x000fe200030006ff */
[----:B------:R-:W-:Y:S01]  /*8620*/  FFMA.FTZ R43, R32, R33, R39 ;  /* 0x00000021202b7223 */ /* 0x000fe20000010027 */
[----:B------:R-:W-:Y:S01]  /*8630*/  HADD2.F32 R14, -RZ, R12.H0_H0 ;  /* 0x2000000cff0e7230 */ /* 0x000fe20000004100 */
[----:B------:R-:W-:Y:S01]  /*8640*/  F2FP.F16.E4M3.UNPACK_B R103, R103 ;  /* 0x00000067ff67723e */ /* 0x000fe200020006ff */
[----:B------:R-:W-:Y:S01]  /*8650*/  HADD2.F32 R39, -RZ, R10.H1_H1 ;  /* 0x3000000aff277230 */ /* 0x000fe20000004100 */
[----:B------:R-:W-:Y:S01]  /*8660*/  F2FP.F16.E4M3.UNPACK_B R34, R34 ;  /* 0x00000022ff22723e */ /* 0x000fe200020006ff */
[----:B------:R-:W-:-:S02]  /*8670*/  HADD2.F32 R10, -RZ, R8.H0_H0 ;  /* 0x20000008ff0a7230 */ /* 0x000fc40000004100 */
[----:B------:R-:W-:Y:S01]  /*8680*/  FMUL.FTZ R95, R14, R37 ;  /* 0x000000250e5f7220 */ /* 0x000fe20000410000 */
[----:B------:R-:W-:Y:S01]  /*8690*/  HADD2.F32 R12, -RZ, R12.H1_H1 ;  /* 0x3000000cff0c7230 */ /* 0x000fe20000004100 */
[----:B------:R-:W-:Y:S01]  /*86a0*/  F2FP.F16.E4M3.UNPACK_B R31, R31 ;  /* 0x0000001fff1f723e */ /* 0x000fe200020006ff */
[----:B------:R-:W-:Y:S02]  /*86b0*/  HADD2.F32 R8, -RZ, R8.H1_H1 ;  /* 0x30000008ff087230 */ /* 0x000fe40000004100 */
[----:B------:R-:W-:Y:S01]  /*86c0*/  FMUL.FTZ R37, R10, R37 ;  /* 0x000000250a257220 */ /* 0x000fe20000410000 */
[--C-:B------:R-:W-:Y:S02]  /*86d0*/  HADD2.F32 R33, -RZ, R35.reuse.H0_H0 ;  /* 0x20000023ff217230 */ /* 0x100fe40000004100 */
[-C--:B--2---:R-:W-:Y:S01]  /*86e0*/  FMUL.FTZ R97, R12, R39.reuse ;  /* 0x000000270c617220 */ /* 0x084fe20000410000 */
[----:B------:R-:W-:Y:S02]  /*86f0*/  HADD2.F32 R35, -RZ, R35.H1_H1 ;  /* 0x30000023ff237230 */ /* 0x000fe40000004100 */
[----:B------:R-:W-:Y:S01]  /*8700*/  FMUL.FTZ R39, R8, R39 ;  /* 0x0000002708277220 */ /* 0x000fe20000410000 */
[----:B------:R-:W-:Y:S01]  /*8710*/  F2FP.F16.E4M3.UNPACK_B R100, R100 ;  /* 0x00000064ff64723e */ /* 0x000fe200020006ff */
[----:B------:R-:W-:Y:S01]  /*8720*/  FFMA.FTZ R95, R10, R33, -R95 ;  /* 0x000000210a5f7223 */ /* 0x000fe2000001085f */
[----:B------:R-:W-:-:S02]  /*8730*/  HADD2.F32 R10, -RZ, R34.H0_H0 ;  /* 0x20000022ff0a7230 */ /* 0x000fc40000004100 */
[-C--:B------:R-:W-:Y:S01]  /*8740*/  FFMA.FTZ R32, R8, R35.reuse, -R97 ;  /* 0x0000002308207223 */ /* 0x080fe20000010861 */
[----:B------:R-:W-:Y:S01]  /*8750*/  FFMA.FTZ R97, R12, R35, R39 ;  /* 0x000000230c617223 */ /* 0x000fe20000010027 */
[----:B------:R-:W-:Y:S02]  /*8760*/  HADD2.F32 R35, -RZ, R103.H0_H0 ;  /* 0x20000067ff237230 */ /* 0x000fe40000004100 */
[----:B------:R-:W-:Y:S01]  /*8770*/  FFMA.FTZ R14, R14, R33, R37 ;  /* 0x000000210e0e7223 */ /* 0x000fe20000010025 */
[----:B------:R-:W-:Y:S01]  /*8780*/  HADD2.F32 R8, -RZ, R31.H0_H0 ;  /* 0x2000001fff087230 */ /* 0x000fe20000004100 */
[----:B------:R-:W-:Y:S01]  /*8790*/  F2FP.SATFINITE.E4M3.F32.PACK_AB_MERGE_C R95, R32, R95, RZ ;  /* 0x0000005f205f723e */ /* 0x000fe200048070ff */
[----:B------:R-:W-:Y:S02]  /*87a0*/  HADD2.F32 R103, -RZ, R103.H1_H1 ;  /* 0x30000067ff677230 */ /* 0x000fe40000004100 */
[----:B------:R-:W-:Y:S01]  /*87b0*/  FMUL.FTZ R37, R10, R35 ;  /* 0x000000230a257220 */ /* 0x000fe20000410000 */
[----:B------:R-:W-:-:S02]  /*87c0*/  HADD2.F32 R34, -RZ, R34.H1_H1 ;  /* 0x30000022ff227230 */ /* 0x000fc40000004100 */
[----:B------:R-:W-:Y:S01]  /*87d0*/  FMUL.FTZ R35, R8, R35 ;  /* 0x0000002308237220 */ /* 0x000fe20000410000 */
[--C-:B------:R-:W-:Y:S01]  /*87e0*/  HADD2.F32 R33, -RZ, R100.reuse.H0_H0 ;  /* 0x20000064ff217230 */ /* 0x100fe20000004100 */
[----:B------:R-:W-:Y:S01]  /*87f0*/  F2FP.SATFINITE.E4M3.F32.PACK_AB_MERGE_C R97, R97, R14, RZ ;  /* 0x0000000e6161723e */ /* 0x000fe200048070ff */
[----:B------:R-:W-:Y:S02]  /*8800*/  HADD2.F32 R31, -RZ, R31.H1_H1 ;  /* 0x3000001fff1f7230 */ /* 0x000fe40000004100 */
[----:B------:R-:W-:Y:S01]  /*8810*/  FMUL.FTZ R12, R34, R103 ;  /* 0x00000067220c7220 */ /* 0x000fe20000410000 */
[----:B------:R-:W-:Y:S02]  /*8820*/  HADD2.F32 R100, -RZ, R100.H1_H1 ;  /* 0x30000064ff647230 */ /* 0x000fe40000004100 */
[----:B------:R-:W-:Y:S01]  /*8830*/  FFMA.FTZ R39, R10, R33, R35 ;  /* 0x000000210a277223 */ /* 0x000fe20000010023 */
[----:B------:R-:W-:Y:S01]  /*8840*/  F2FP.F16.E4M3.UNPACK_B R32, R13 ;  /* 0x0000000dff20723e */ /* 0x000fe200020006ff */
[C---:B------:R-:W-:Y:S01]  /*8850*/  FMUL.FTZ R103, R31.reuse, R103 ;  /* 0x000000671f677220 */ /* 0x040fe20000410000 */
[----:B------:R-:W-:Y:S01]  /*8860*/  F2FP.F16.E4M3.UNPACK_B R35, R7 ;  /* 0x00000007ff23723e */ /* 0x000fe200020006ff */
[----:B------:R-:W-:Y:S01]  /*8870*/  FFMA.FTZ R10, R31, R100, -R12 ;  /* 0x000000641f0a7223 */ /* 0x000fe2000001080c */
[----:B------:R-:W-:Y:S01]  /*8880*/  F2FP.SATFINITE.E4M3.F32.PACK_AB_MERGE_C R12, R47, R42, RZ ;  /* 0x0000002a2f0c723e */ /* 0x000fe200048070ff */
[----:B------:R-:W-:Y:S01]  /*8890*/  FFMA.FTZ R37, R8, R33, -R37 ;  /* 0x0000002108257223 */ /* 0x000fe20000010825 */
[----:B------:R-:W-:Y:S01]  /*88a0*/  F2FP.F16.E4M3.UNPACK_B R14, R9 ;  /* 0x00000009ff0e723e */ /* 0x000fe200020006ff */
[----:B------:R-:W-:Y:S01]  /*88b0*/  FFMA.FTZ R100, R34, R100, R103 ;  /* 0x0000006422647223 */ /* 0x000fe20000010067 */
[----:B------:R-:W-:Y:S01]  /*88c0*/  F2FP.SATFINITE.E4M3.F32.PACK_AB_MERGE_C R8, R45, R40, RZ ;  /* 0x000000282d08723e */ /* 0x000fe200048070ff */
[----:B------:R-:W-:Y:S01]  /*88d0*/  HADD2.F32 R33, -RZ, R32.H0_H0 ;  /* 0x20000020ff217230 */ /* 0x000fe20000004100 */
[----:B------:R-:W-:Y:S01]  /*88e0*/  F2FP.SATFINITE.E4M3.F32.PACK_AB_MERGE_C R12, R43, R38, R12 ;  /* 0x000000262b0c723e */ /* 0x000fe2000480700c */
[----:B------:R-:W-:Y:S01]  /*88f0*/  HADD2.F32 R38, -RZ, R35.H0_H0 ;  /* 0x20000023ff267230 */ /* 0x000fe20000004100 */
[----:B------:R-:W-:Y:S01]  /*8900*/  F2FP.F16.E4M3.UNPACK_B R34, R6 ;  /* 0x00000006ff22723e */ /* 0x000fe200020006ff */
[----:B------:R-:W-:Y:S01]  /*8910*/  HADD2.F32 R31, -RZ, R14.H0_H0 ;  /* 0x2000000eff1f7230 */ /* 0x000fe20000004100 */
[----:B------:R-:W-:Y:S01]  /*8920*/  F2FP.SATFINITE.E4M3.F32.PACK_AB_MERGE_C R8, R41, R36, R8 ;  /* 0x000000242908723e */ /* 0x000fe20004807008 */
[----:B------:R-:W-:-:S02]  /*8930*/  HADD2.F32 R32, -RZ, R32.H1_H1 ;  /* 0x30000020ff207230 */ /* 0x000fc40000004100 */
[-C--:B------:R-:W-:Y:S01]  /*8940*/  FMUL.FTZ R40, R33, R38.reuse ;  /* 0x0000002621287220 */ /* 0x080fe20000410000 */
[----:B------:R-:W-:Y:S02]  /*8950*/  HADD2.F32 R36, -RZ, R34.H0_H0 ;  /* 0x20000022ff247230 */ /* 0x000fe40000004100 */
[C---:B------:R-:W-:Y:S01]  /*8960*/  FMUL.FTZ R38, R31.reuse, R38 ;  /* 0x000000261f267220 */ /* 0x040fe20000410000 */
[----:B------:R-:W-:Y:S01]  /*8970*/  HADD2.F32 R35, -RZ, R35.H1_H1 ;  /* 0x30000023ff237230 */ /* 0x000fe20000004100 */
[----:B------:R-:W-:Y:S01]  /*8980*/  F2FP.SATFINITE.E4M3.F32.PACK_AB_MERGE_C R97, R100, R39, R97 ;  /* 0x000000276461723e */ /* 0x000fe20004807061 */
[----:B------:R-:W-:Y:S02]  /*8990*/  HADD2.F32 R14, -RZ, R14.H1_H1 ;  /* 0x3000000eff0e7230 */ /* 0x000fe40000004100 */
[-C--:B------:R-:W-:Y:S01]  /*89a0*/  FFMA.FTZ R40, R31, R36.reuse, -R40 ;  /* 0x000000241f287223 */ /* 0x080fe20000010828 */
[----:B------:R-:W-:Y:S01]  /*89b0*/  FFMA.FTZ R38, R33, R36, R38 ;  /* 0x0000002421267223 */ /* 0x000fe20000010026 */
[----:B------:R-:W-:-:S02]  /*89c0*/  HADD2.F32 R31, -RZ, R34.H1_H1 ;  /* 0x30000022ff1f7230 */ /* 0x000fc40000004100 */
[----:B------:R-:W-:Y:S01]  /*89d0*/  FMUL.FTZ R33, R32, R35 ;  /* 0x0000002320217220 */ /* 0x000fe20000410000 */
[----:B------:R-:W-:Y:S01]  /*89e0*/  F2FP.F16.E4M3.UNPACK_B R9, R9.H1 ;  /* 0x00000009ff09723e */ /* 0x000fe200030006ff */
[C---:B------:R-:W-:Y:S01]  /*89f0*/  FMUL.FTZ R35, R14.reuse, R35 ;  /* 0x000000230e237220 */ /* 0x040fe20000410000 */
[----:B------:R-:W-:Y:S01]  /*8a00*/  F2FP.F16.E4M3.UNPACK_B R13, R13.H1 ;  /* 0x0000000dff0d723e */ /* 0x000fe200030006ff */
[----:B------:R-:W-:Y:S01]  /*8a10*/  FFMA.FTZ R39, R14, R31, -R33 ;  /* 0x0000001f0e277223 */ /* 0x000fe20000010821 */
[----:B------:R-:W-:Y:S01]  /*8a20*/  F2FP.F16.E4M3.UNPACK_B R33, R7.H1 ;  /* 0x00000007ff21723e */ /* 0x000fe200030006ff */
[----:B------:R-:W-:Y:S01]  /*8a30*/  FFMA.FTZ R41, R32, R31, R35 ;  /* 0x0000001f20297223 */ /* 0x000fe20000010023 */
[----:B------:R-:W-:Y:S01]  /*8a40*/  HADD2.F32 R7, -RZ, R9.H0_H0 ;  /* 0x20000009ff077230 */ /* 0x000fe20000004100 */
[----:B------:R-:W-:Y:S01]  /*8a50*/  F2FP.F16.E4M3.UNPACK_B R6, R6.H1 ;  /* 0x00000006ff06723e */ /* 0x000fe200030006ff */
[----:B------:R-:W-:Y:S01]  /*8a60*/  HADD2.F32 R14, -RZ, R13.H0_H0 ;  /* 0x2000000dff0e7230 */ /* 0x000fe20000004100 */
[----:B------:R-:W-:Y:S01]  /*8a70*/  F2FP.F16.E4M3.UNPACK_B R35, R5.H1 ;  /* 0x00000005ff23723e */ /* 0x000fe200030006ff */
[----:B------:R-:W-:Y:S01]  /*8a80*/  HADD2.F32 R32, -RZ, R33.H0_H0 ;  /* 0x20000021ff207230 */ /* 0x000fe20000004100 */
[----:B------:R-:W-:Y:S01]  /*8a90*/  F2FP.SATFINITE.E4M3.F32.PACK_AB_MERGE_C R10, R10, R37, R95 ;  /* 0x000000250a0a723e */ /* 0x000fe2000480705f */
[----:B------:R-:W-:-:S02]  /*8aa0*/  HADD2.F32 R13, -RZ, R13.H1_H1 ;  /* 0x3000000dff0d7230 */ /* 0x000fc40000004100 */
[----:B------:R-:W-:Y:S02]  /*8ab0*/  HADD2.F32 R34, -RZ, R33.H1_H1 ;  /* 0x30000021ff227230 */ /* 0x000fe40000004100 */
[CC--:B------:R-:W-:Y:S01]  /*8ac0*/  FMUL.FTZ R36, R14.reuse, R32.reuse ;  /* 0x000000200e247220 */ /* 0x0c0fe20000410000 */
[----:B------:R-:W-:Y:S02]  /*8ad0*/  HADD2.F32 R9, -RZ, R9.H1_H1 ;  /* 0x30000009ff097230 */ /* 0x000fe40000004100 */
[----:B------:R-:W-:Y:S01]  /*8ae0*/  FMUL.FTZ R33, R7, R32 ;  /* 0x0000002007217220 */ /* 0x000fe20000410000 */
[--C-:B------:R-:W-:Y:S02]  /*8af0*/  HADD2.F32 R31, -RZ, R6.reuse.H0_H0 ;  /* 0x20000006ff1f7230 */ /* 0x100fe40000004100 */
[----:B------:R-:W-:Y:S02]  /*8b00*/  HADD2.F32 R32, -RZ, R6.H1_H1 ;  /* 0x30000006ff207230 */ /* 0x000fe40000004100 */
[-C--:B------:R-:W-:Y:S01]  /*8b10*/  FMUL.FTZ R6, R13, R34.reuse ;  /* 0x000000220d067220 */ /* 0x080fe20000410000 */
[C---:B------:R-:W-:Y:S01]  /*8b20*/  FMUL.FTZ R34, R9.reuse, R34 ;  /* 0x0000002209227220 */ /* 0x040fe20000410000 */
[----:B------:R-:W-:Y:S01]  /*8b30*/  FFMA.FTZ R43, R14, R31, R33 ;  /* 0x0000001f0e2b7223 */ /* 0x000fe20000010021 */
[----:B------:R-:W-:Y:S01]  /*8b40*/  F2FP.F16.E4M3.UNPACK_B R14, R15 ;  /* 0x0000000fff0e723e */ /* 0x000fe200020006ff */
[-C--:B------:R-:W-:Y:S01]  /*8b50*/  FFMA.FTZ R45, R9, R32.reuse, -R6 ;  /* 0x00000020092d7223 */ /* 0x080fe20000010806 */
[----:B------:R-:W-:Y:S01]  /*8b60*/  FFMA.FTZ R44, R13, R32, R34 ;  /* 0x000000200d2c7223 */ /* 0x000fe20000010022 */
[----:B------:R-:W-:Y:S01]  /*8b70*/  F2FP.F16.E4M3.UNPACK_B R34, R5 ;  /* 0x00000005ff22723e */ /* 0x000fe200020006ff */
[----:B------:R-:W-:Y:S01]  /*8b80*/  FFMA.FTZ R42, R7, R31, -R36 ;  /* 0x0000001f072a7223 */ /* 0x000fe20000010824 */
[----:B------:R-:W-:Y:S01]  /*8b90*/  F2FP.F16.E4M3.UNPACK_B R6, R11 ;  /* 0x0000000bff06723e */ /* 0x000fe200020006ff */
[----:B------:R-:W-:Y:S01]  /*8ba0*/  HADD2.F32 R13, -RZ, R14.H0_H0 ;  /* 0x2000000eff0d7230 */ /* 0x000fe20000004100 */
        /* <DEDUP_REMOVED lines=16> */
[-C--:B------:R-:W-:Y:S01]  /*8cb0*/  FFMA.FTZ R46, R7, R32.reuse, -R46 ;  /* 0x00000020072e7223 */ /* 0x080fe2000001082e */
[----:B------:R-:W-:Y:S01]  /*8cc0*/  FFMA.FTZ R36, R13, R32, R36 ;  /* 0x000000200d247223 */ /* 0x000fe20000010024 */
[----:B------:R-:W-:Y:S02]  /*8cd0*/  HADD2.F32 R32, -RZ, R35.H1_H1 ;  /* 0x30000023ff207230 */ /* 0x000fe40000004100 */
[-C--:B------:R-:W-:Y:S01]  /*8ce0*/  FFMA.FTZ R37, R4, R33.reuse, R37 ;  /* 0x0000002104257223 */ /* 0x080fe20000010025 */
[----:B------:R-:W-:Y:S02]  /*8cf0*/  HADD2.F32 R11, -RZ, R11.H1_H1 ;  /* 0x3000000bff0b7230 */ /* 0x000fe40000004100 */
[----:B------:R-:W-:Y:S01]  /*8d00*/  FFMA.FTZ R94, R9, R33, -R94 ;  /* 0x00000021095e7223 */ /* 0x000fe2000001085e */
[----:B------:R-:W-:Y:S01]  /*8d10*/  HADD2.F32 R14, -RZ, R14.H1_H1 ;  /* 0x3000000eff0e7230 */ /* 0x000fe20000004100 */
[----:B------:R-:W-:Y:S01]  /*8d20*/  F2FP.SATFINITE.E4M3.F32.PACK_AB_MERGE_C R42, R45, R42, RZ ;  /* 0x0000002a2d2a723e */ /* 0x000fe200048070ff */
[----:B------:R-:W-:-:S02]  /*8d30*/  HADD2.F32 R7, -RZ, R34.H1_H1 ;  /* 0x30000022ff077230 */ /* 0x000fc40000004100 */
[-C--:B------:R-:W-:Y:S01]  /*8d40*/  FMUL.FTZ R34, R15, R32.reuse ;  /* 0x000000200f227220 */ /* 0x080fe20000410000 */
[----:B------:R-:W-:Y:S02]  /*8d50*/  HADD2.F32 R4, -RZ, R31.H1_H1 ;  /* 0x3000001fff047230 */ /* 0x000fe40000004100 */
[C---:B------:R-:W-:Y:S01]  /*8d60*/  FMUL.FTZ R32, R11.reuse, R32 ;  /* 0x000000200b207220 */ /* 0x040fe20000410000 */
[----:B------:R-:W-:Y:S02]  /*8d70*/  HADD2.F32 R6, -RZ, R6.H1_H1 ;  /* 0x30000006ff067230 */ /* 0x000fe40000004100 */
[-C--:B------:R-:W-:Y:S01]  /*8d80*/  FMUL.FTZ R9, R14, R7.reuse ;  /* 0x000000070e097220 */ /* 0x080fe20000410000 */
[----:B------:R-:W-:Y:S02]  /*8d90*/  HADD2.F32 R5, -RZ, R5.H1_H1 ;  /* 0x30000005ff057230 */ /* 0x000fe40000004100 */
[-C--:B------:R-:W-:Y:S01]  /*8da0*/  FFMA.FTZ R11, R11, R4.reuse, -R34 ;  /* 0x000000040b0b7223 */ /* 0x080fe20000010822 */
[----:B------:R-:W-:Y:S01]  /*8db0*/  FFMA.FTZ R32, R15, R4, R32 ;  /* 0x000000040f207223 */ /* 0x000fe20000010020 */
[C---:B------:R-:W-:Y:S01]  /*8dc0*/  FMUL.FTZ R7, R6.reuse, R7 ;  /* 0x0000000706077220 */ /* 0x040fe20000410000 */
[----:B------:R-:W-:Y:S01]  /*8dd0*/  F2FP.SATFINITE.E4M3.F32.PACK_AB_MERGE_C R39, R39, R40, R42 ;  /* 0x000000282727723e */ /* 0x000fe2000480702a */
[-C--:B------:R-:W-:Y:S01]  /*8de0*/  FFMA.FTZ R9, R6, R5.reuse, -R9 ;  /* 0x0000000506097223 */ /* 0x080fe20000010809 */
[----:B------:R-:W-:Y:S01]  /*8df0*/  F2FP.SATFINITE.E4M3.F32.PACK_AB_MERGE_C R11, R11, R94, RZ ;  /* 0x0000005e0b0b723e */ /* 0x000fe200048070ff */
[----:B------:R-:W-:Y:S01]  /*8e00*/  FFMA.FTZ R7, R14, R5, R7 ;  /* 0x000000050e077223 */ /* 0x000fe20000010007 */
[----:B------:R-:W-:Y:S01]  /*8e10*/  F2FP.SATFINITE.E4M3.F32.PACK_AB_MERGE_C R43, R44, R43, RZ ;  /* 0x0000002b2c2b723e */ /* 0x000fe200048070ff */
[----:B------:R-:W-:Y:S01]  /*8e20*/  IMAD.MOV.U32 R14, RZ, RZ, R97 ;  /* 0x000000ffff0e7224 */ /* 0x000fe200078e0061 */
[----:B------:R-:W-:-:S02]  /*8e30*/  F2FP.SATFINITE.E4M3.F32.PACK_AB_MERGE_C R32, R32, R37, RZ ;  /* 0x000000252020723e */ /* 0x000fc400048070ff */
[----:B------:R-:W-:Y:S01]  /*8e40*/  F2FP.SATFINITE.E4M3.F32.PACK_AB_MERGE_C R11, R9, R46, R11 ;  /* 0x0000002e090b723e */ /* 0x000fe2000480700b */
[----:B------:R-:W-:Y:S01]  /*8e50*/  IMAD.MOV.U32 R9, RZ, RZ, R39 ;  /* 0x000000ffff097224 */ /* 0x000fe200078e0027 */
[----:B------:R-:W-:Y:S02]  /*8e60*/  F2FP.SATFINITE.E4M3.F32.PACK_AB_MERGE_C R13, R41, R38, R43 ;  /* 0x00000026290d723e */ /* 0x000fe4000480702b */
[----:B------:R-:W-:-:S07]  /*8e70*/  F2FP.SATFINITE.E4M3.F32.PACK_AB_MERGE_C R15, R7, R36, R32 ;  /* 0x00000024070f723e */ /* 0x000fce0004807020 */
.L_x_1625:
[----:B------:R-:W-:Y:S05]  /*8e80*/  BSYNC B1 ;  /* 0x0000000000017941 */ /* 0x000fea0003800000 */
.L_x_1624:
[----:B0-----:R0:W-:Y:S01]  /*8e90*/  ST.E.128 desc[UR38][R28.64], R8 ;  /* 0x000000081c007985 */ /* 0x0011e2000c101d26 */
[----:B------:R-:W-:-:S13]  /*8ea0*/  ISETP.GE.AND P2, PT, R30, R106, PT ;  /* 0x0000006a1e00720c */ /* 0x000fda0003f46270 */
[----:B------:R-:W-:Y:S05]  /*8eb0*/  @P2 BRA `(.L_x_1587) ;  /* 0x0000000400282947 */ /* 0x000fea0003800000 */
[----:B------:R-:W-:-:S04]  /*8ec0*/  IADD3 R4, P2, R101, R30, RZ ;  /* 0x0000001e65047210 */ /* 0x000fc80007f5e0ff */
[----:B------:R-:W-:-:S05]  /*8ed0*/  LEA.HI.X.SX32 R5, R30, R99, 0x1, P2 ;  /* 0x000000631e057211 */ /* 0x000fca00010f0eff */
[----:B---3--:R3:W-:Y:S01]  /*8ee0*/  ST.E.128 desc[UR38][R4.64], R12 ;  /* 0x0000000c04007985 */ /* 0x0087e2000c101d26 */
[----:B------:R-:W-:Y:S05]  /*8ef0*/  BRA `(.L_x_1587) ;  /* 0x0000000400187947 */ /* 0x000fea0003800000 */
.L_x_1579:
[----:B------:R-:W-:-:S06]  /*8f00*/  UISETP.NE.AND UP0, UPT, UR41, 0x3, UPT ;  /* 0x000000032900788c */ /* 0x000fcc000bf05270 */
[----:B------:R-:W-:-:S13]  /*8f10*/  PLOP3.LUT P1, PT, PT, PT, UP0, 0x80, 0x0 ;  /* 0x000000000000781c */ /* 0x000fda0003f2f008 */
[----:B------:R-:W-:Y:S05]  /*8f20*/  @!P1 BRA `(.L_x_1626) ;  /* 0x0000000000049947 */ /* 0x000fea0003800000 */
[----:B------:R-:W-:Y:S01]  /*8f30*/  BPT.TRAP 0x1 ;  /* 0x000000040000795c */ /* 0x000fe20000300000 */
.L_x_1626:
[----:B------:R-:W-:Y:S01]  /*8f40*/  IMAD R84, R17, 0x8, R16 ;  /* 0x0000000811547824 */ /* 0x000fe200078e0210 */
[----:B------:R-:W-:Y:S01]  /*8f50*/  SHF.L.U32 R93, R173, 0x1f, RZ ;  /* 0x0000001fad5d7819 */ /* 0x000fe200000006ff */
[----:B------:R-:W-:Y:S01]  /*8f60*/  BSSY B1, `(.L_x_1627) ;  /* 0x0000004000017945 */ /* 0x000fe20003800000 */
[----:B------:R-:W-:Y:S02]  /*8f70*/  SHF.R.S32.HI R90, RZ, 0x1f, R89 ;  /* 0x0000001fff5a7819 */ /* 0x000fe40000011459 */
[----:B------:R-:W0:Y:S02]  /*8f80*/  SYNCS.PHASECHK.TRANS64.TRYWAIT P2, [R84+URZ+0x22890], R93 ;  /* 0x0228905d540075a7 */ /* 0x000e24000804017f */
[----:B0-----:R-:W-:Y:S05]  /*8f90*/  @!P2 BRA `(.L_x_1628) ;  /* 0x000001e8000ca947 */ /* 0x001fea0003800000 */
.L_x_1956:
[----:B------:R-:W-:Y:S05]  /*8fa0*/  BSYNC B1 ;  /* 0x0000000000017941 */ /* 0x000fea0003800000 */
.L_x_1627:
[----:B------:R-:W-:Y:S01]  /*8fb0*/  ULDC.64 UR4, c[0x0][0x300] ;  /* 0x0000c00000047ab9 */ /* 0x000fe20000000a00 */
[----:B-----5:R-:W-:Y:S01]  /*8fc0*/  SHF.R.S32.HI R91, RZ, 0x1f, R87 ;  /* 0x0000001fff5b7819 */ /* 0x020fe20000011457 */
[----:B------:R-:W-:Y:S01]  /*8fd0*/  IMAD R6, R90, UR4, RZ ;  /* 0x000000045a067c24 */ /* 0x000fe2000f8e02ff */
[----:B------:R-:W-:Y:S01]  /*8fe0*/  ULDC.64 UR6, c[0x0][0x2e8] ;  /* 0x0000ba0000067ab9 */ /* 0x000fe20000000a00 */
[----:B------:R-:W-:-:S04]  /*8ff0*/  IMAD.WIDE.U32 R4, R89, UR4, RZ ;  /* 0x0000000459047c25 */ /* 0x000fc8000f8e00ff */
        /* <DEDUP_REMOVED lines=15> */
[----:B------:R-:W-:Y:S02]  /*90f0*/  IADD3.X R13, R5, UR7, R7, P2, !PT ;  /* 0x00000007050d7c10 */ /* 0x000fe400097fe407 */
[----:B------:R-:W-:Y:S01]  /*9100*/  ISETP.GT.AND P2, PT, R92, R176, PT ;  /* 0x000000b05c00720c */ /* 0x000fe20003f44270 */
[----:B------:R-:W-:-:S12]  /*9110*/  BRA.DIV UR4, `(.L_x_1629) ;  /* 0x000001e604c07947 */ /* 0x000fd8000b800000 */
[----:B------:R1:W2:Y:S04]  /*9120*/  SHFL.IDX PT, R29, R13, RZ, 0x1e1f ;  /* 0x001e1fff0d1d7589 */ /* 0x0002a800000e0000 */
[----:B------:R1:W3:Y:S02]  /*9130*/  SHFL.IDX PT, R14, R4, RZ, 0x1e1f ;  /* 0x001e1fff040e7589 */ /* 0x0002e400000e0000 */
.L_x_1960:
[----:B------:R-:W-:Y:S05]  /*9140*/  @!P2 BRA `(.L_x_1587) ;  /* 0x000000000084a947 */ /* 0x000fea0003800000 */
[----:B------:R-:W-:Y:S02]  /*9150*/  ULDC UR4, c[0x0][0x2f4] ;  /* 0x0000bd0000047ab9 */ /* 0x000fe40000000800 */
[----:B------:R-:W-:-:S13]  /*9160*/  ISETP.GE.AND P5, PT, R18, UR4, PT ;  /* 0x0000000412007c0c */ /* 0x000fda000bfa6270 */
[----:B-1----:R-:W1:Y:S01]  /*9170*/  @!P5 LDS.128 R4, [R99+0x16400] ;  /* 0x016400006304d984 */ /* 0x002e620000000c00 */
[----:B---3--:R-:W-:-:S05]  /*9180*/  @!P5 IADD3 R12, P2, R18, R14, RZ ;  /* 0x0000000e120cd210 */ /* 0x008fca0007f5e0ff */
[----:B--2---:R-:W-:Y:S01]  /*9190*/  @!P5 IMAD.X R13, R29, 0x1, R19, P2 ;  /* 0x000000011d0dd824 */ /* 0x004fe200010e0613 */
[----:B------:R-:W-:-:S13]  /*91a0*/  ISETP.GE.AND P2, PT, R177, UR4, PT ;  /* 0x00000004b1007c0c */ /* 0x000fda000bf46270 */
[----:B------:R-:W-:-:S05]  /*91b0*/  @!P2 IADD3 R10, P4, R177, R14, RZ ;  /* 0x0000000eb10aa210 */ /* 0x000fca0007f9e0ff */
[----:B------:R-:W-:Y:S01]  /*91c0*/  @!P2 IMAD.X R11, R29, 0x1, R188, P4 ;  /* 0x000000011d0ba824 */ /* 0x000fe200020e06bc */
[----:B------:R-:W-:-:S13]  /*91d0*/  ISETP.GE.AND P4, PT, R185, UR4, PT ;  /* 0x00000004b9007c0c */ /* 0x000fda000bf86270 */
[----:B------:R-:W-:Y:S01]  /*91e0*/  @!P4 IADD3 R8, P6, R185, R14, RZ ;  /* 0x0000000eb908c210 */ /* 0x000fe20007fde0ff */
[----:B-1----:R1:W-:Y:S01]  /*91f0*/  @!P5 ST.E.128 desc[UR38][R12.64], R4 ;  /* 0x000000040c00d985 */ /* 0x0023e2000c101d26 */
[----:B------:R-:W-:-:S03]  /*9200*/  ISETP.GE.AND P5, PT, R82, UR4, PT ;  /* 0x0000000452007c0c */ /* 0x000fc6000bfa6270 */
[----:B------:R-:W-:-:S10]  /*9210*/  @!P4 IMAD.X R9, R29, 0x1, R196, P6 ;  /* 0x000000011d09c824 */ /* 0x000fd400030e06c4 */
[----:B------:R-:W2:Y:S01]  /*9220*/  @!P5 LDS.128 R4, [R96+0x16400] ;  /* 0x016400006004d984 */ /* 0x000ea20000000c00 */
[----:B------:R-:W-:-:S05]  /*9230*/  @!P5 IMAD.SHL.U32 R15, R179, 0x10, RZ ;  /* 0x00000010b30fd824 */ /* 0x000fca00078e00ff */
[----:B-1----:R-:W-:-:S04]  /*9240*/  @!P5 IADD3 R12, P6, R15, R14, RZ ;  /* 0x0000000e0f0cd210 */ /* 0x002fc80007fde0ff */
[----:B------:R-:W-:-:S05]  /*9250*/  @!P5 LEA.HI.X.SX32 R13, R15, R29, 0x1, P6 ;  /* 0x0000001d0f0dd211 */ /* 0x000fca00030f0eff */
[----:B--2---:R1:W-:Y:S01]  /*9260*/  @!P5 ST.E.128 desc[UR38][R12.64], R4 ;  /* 0x000000040c00d985 */ /* 0x0043e2000c101d26 */
[----:B------:R-:W-:-:S13]  /*9270*/  ISETP.GE.AND P5, PT, R81, UR4, PT ;  /* 0x0000000451007c0c */ /* 0x000fda000bfa6270 */
[----:B------:R-:W2:Y:S01]  /*9280*/  @!P5 LDS.128 R4, [R99+0x18400] ;  /* 0x018400006304d984 */ /* 0x000ea20000000c00 */
[----:B------:R-:W-:-:S05]  /*9290*/  @!P5 IMAD.SHL.U32 R15, R180, 0x10, RZ ;  /* 0x00000010b40fd824 */ /* 0x000fca00078e00ff */
[----:B-1----:R-:W-:-:S04]  /*92a0*/  @!P5 IADD3 R12, P6, R15, R14, RZ ;  /* 0x0000000e0f0cd210 */ /* 0x002fc80007fde0ff */
[----:B------:R-:W-:-:S05]  /*92b0*/  @!P5 LEA.HI.X.SX32 R13, R15, R29, 0x1, P6 ;  /* 0x0000001d0f0dd211 */ /* 0x000fca00030f0eff */
[----:B--2---:R1:W-:Y:S01]  /*92c0*/  @!P5 ST.E.128 desc[UR38][R12.64], R4 ;  /* 0x000000040c00d985 */ /* 0x0043e2000c101d26 */
[----:B------:R-:W-:-:S03]  /*92d0*/  ISETP.GE.AND P5, PT, R186, UR4, PT ;  /* 0x00000004ba007c0c */ /* 0x000fc6000bfa6270 */
[----:B------:R-:W2:Y:S10]  /*92e0*/  @!P2 LDS.128 R4, [R96+0x18400] ;  /* 0x018400006004a984 */ /* 0x000eb40000000c00 */
[----:B-1----:R-:W-:-:S05]  /*92f0*/  @!P5 IADD3 R12, P6, R186, R14, RZ ;  /* 0x0000000eba0cd210 */ /* 0x002fca0007fde0ff */
[----:B------:R-:W-:Y:S01]  /*9300*/  @!P5 IMAD.X R13, R29, 0x1, R195, P6 ;  /* 0x000000011d0dd824 */ /* 0x000fe200030e06c3 */
[----:B--2---:R-:W-:Y:S04]  /*9310*/  @!P2 ST.E.128 desc[UR38][R10.64], R4 ;  /* 0x000000040a00a985 */ /* 0x004fe8000c101d26 */
[----:B------:R-:W1:Y:S04]  /*9320*/  @!P4 LDS.128 R4, [R99+0x1a400] ;  /* 0x01a400006304c984 */ /* 0x000e680000000c00 */
[----:B-1----:R-:W-:Y:S04]  /*9330*/  @!P4 ST.E.128 desc[UR38][R8.64], R4 ;  /* 0x000000040800c985 */ /* 0x002fe8000c101d26 */
[----:B------:R-:W1:Y:S04]  /*9340*/  @!P5 LDS.128 R4, [R96+0x1a400] ;  /* 0x01a400006004d984 */ /* 0x000e680000000c00 */
[----:B-1----:R4:W-:Y:S02]  /*9350*/  @!P5 ST.E.128 desc[UR38][R12.64], R4 ;  /* 0x000000040c00d985 */ /* 0x0029e4000c101d26 */
.L_x_1587:
[----:B------:R-:W-:Y:S05]  /*9360*/  BSYNC B0 ;  /* 0x0000000000007941 */ /* 0x000fea0003800000 */
.L_x_1578:
[----:B01-34-:R-:W0:Y:S01]  /*9370*/  S2R R4, SR_TID.X ;  /* 0x0000000000047919 */ /* 0x01be220000002100 */
[----:B------:R-:W-:Y:S01]  /*9380*/  @!PT LDS RZ, [RZ] ;  /* 0x00000000fffff984 */ /* 0x000fe20000000800 */
[----:B------:R-:W-:Y:S01]  /*9390*/  @!PT LDS RZ, [RZ] ;  /* 0x00000000fffff984 */ /* 0x000fe20000000800 */
[----:B------:R-:W-:Y:S01]  /*93a0*/  @!PT LDS RZ, [RZ] ;  /* 0x00000000fffff984 */ /* 0x000fe20000000800 */
[----:B------:R-:W-:Y:S01]  /*93b0*/  @!PT LDS RZ, [RZ] ;  /* 0x00000000fffff984 */ /* 0x000fe20000000800 */
[----:B------:R1:W-:Y:S06]  /*93c0*/  MEMBAR.ALL.CTA ;  /* 0x0000000000007992 */ /* 0x0003ec0000008000 */
[----:B-1----:R-:W1:Y:S01]  /*93d0*/  FENCE.VIEW.ASYNC.S ;  /* 0x00000000000073c6 */ /* 0x002e620000000000 */
[----:B------:R-:W-:Y:S05]  /*93e0*/  WARPSYNC.ALL ;  /* 0x0000000000007948 */ /* 0x000fea0003800000 */
[----:B------:R-:W-:Y:S01]  /*93f0*/  BSSY B0, `(.L_x_1630) ;  /* 0x0000008000007945 */ /* 0x000fe20003800000 */
[----:B-1----:R1:W-:Y:S01]  /*9400*/  BAR.SYNC.DEFER_BLOCKING R66, 0x80 ;  /* 0x000200420000751d */ /* 0x0023e20000010000 */
[----:B0-----:R-:W-:-:S13]  /*9410*/  LOP3.LUT P4, RZ, R4, 0x7f, RZ, 0xc0, !PT ;  /* 0x0000007f04ff7812 */ /* 0x001fda000788c0ff */
[----:B------:R-:W-:-:S05]  /*9420*/  @!P4 VIADD R4, R84, 0x228a0 ;  /* 0x000228a05404c836 */ /* 0x000fca0000000000 */
[----:B------:R-:W-:-:S04]  /*9430*/  @!P4 PRMT R4, RZ, 0x654, R4 ;  /* 0x00000654ff04c816 */ /* 0x000fc80000000004 */
[----:B------:R1:W-:Y:S01]  /*9440*/  @!P4 SYNCS.ARRIVE.TRANS64.RED.A1T0 RZ, [R4+URZ], RZ ;  /* 0x000000ff04ffc9a7 */ /* 0x0003e2000810043f */
[----:B------:R-:W-:Y:S05]  /*9450*/  @!P1 BRA `(.L_x_1631) ;  /* 0x0000000000049947 */ /* 0x000fea0003800000 */
[----:B------:R-:W-:Y:S01]  /*9460*/  BPT.TRAP 0x1 ;  /* 0x000000040000795c */ /* 0x000fe20000300000 */
.L_x_1631:
[----:B------:R-:W-:Y:S05]  /*9470*/  BSYNC B0 ;  /* 0x0000000000007941 */ /* 0x000fea0003800000 */
.L_x_1630:
[----:B------:R-:W0:Y:S01]  /*9480*/  SYNCS.PHASECHK.TRANS64.TRYWAIT P1, [R84+URZ+0x228b0], R93 ;  /* 0x0228b05d540075a7 */ /* 0x000e22000802017f */
[----:B------:R-:W-:Y:S04]  /*9490*/  BSSY B0, `(.L_x_1632) ;  /* 0x0000002000007945 */ /* 0x000fe80003800000 */
[----:B0-----:R-:W-:Y:S05]  /*94a0*/  @!P1 BRA `(.L_x_1633) ;  /* 0x000001e400209947 */ /* 0x001fea0003800000 */
.L_x_1961:
[----:B------:R-:W-:Y:S05]  /*94b0*/  BSYNC B0 ;  /* 0x0000000000007941 */ /* 0x000fea0003800000 */
.L_x_1632:
[----:B------:R-:W-:Y:S01]  /*94c0*/  ULDC.64 UR4, c[0x0][0x328] ;  /* 0x0000ca0000047ab9 */ /* 0x000fe20000000a00 */
[----:B------:R-:W-:Y:S01]  /*94d0*/  ULDC.64 UR6, c[0x0][0x318] ;  /* 0x0000c60000067ab9 */ /* 0x000fe20000000a00 */
[----:B------:R-:W-:Y:S01]  /*94e0*/  IMAD R90, R90, UR4, RZ ;  /* 0x000000045a5a7c24 */ /* 0x000fe2000f8e02ff */
[----:B------:R-:W-:Y:S01]  /*94f0*/  BSSY B0, `(.L_x_1634) ;  /* 0x0000042000007945 */ /* 0x000fe20003800000 */
[----:B-1----:R-:W-:-:S04]  /*9500*/  IMAD.WIDE.U32 R4, R89, UR4, RZ ;  /* 0x0000000459047c25 */ /* 0x002fc8000f8e00ff */
        /* <DEDUP_REMOVED lines=9> */
[----:B------:R-:W-:-:S04]  /*95a0*/  IMAD.WIDE.U32 R4, R22, UR4, R4 ;  /* 0x0000000416047c25 */ /* 0x000fc8000f8e0004 */
[----:B------:R-:W-:Y:S01]  /*95b0*/  IMAD R7, R22, UR5, R7 ;  /* 0x0000000516077c24 */ /* 0x000fe2000f8e0207 */
[----:B------:R-:W-:-:S04]  /*95c0*/  IADD3 R4, P1, R4, UR6, RZ ;  /* 0x0000000604047c10 */ /* 0x000fc8000ff3e0ff */
[----:B------:R-:W-:Y:S01]  /*95d0*/  IADD3.X R5, R5, UR7, R7, P1, !PT ;  /* 0x0000000705057c10 */ /* 0x000fe20008ffe407 */
[----:B------:R1:W3:Y:S01]  /*95e0*/  SHFL.IDX PT, R10, R4, RZ, 0x1e1f ;  /* 0x001e1fff040a7589 */ /* 0x0002e200000e0000 */
[----:B------:R-:W-:-:S03]  /*95f0*/  ISETP.GT.AND P1, PT, R92, R176, PT ;  /* 0x000000b05c00720c */ /* 0x000fc60003f24270 */
[----:B------:R1:W4:Y:S10]  /*9600*/  SHFL.IDX PT, R13, R5, RZ, 0x1e1f ;  /* 0x001e1fff050d7589 */ /* 0x00033400000e0000 */
[----:B-1----:R-:W-:Y:S05]  /*9610*/  @!P1 BRA `(.L_x_1635) ;  /* 0x0000000000bc9947 */ /* 0x002fea0003800000 */
[----:B------:R-:W-:Y:S01]  /*9620*/  LOP3.LUT P1, RZ, R79, 0x1, RZ, 0xc0, !PT ;  /* 0x000000014fff7812 */ /* 0x000fe2000782c0ff */
[----:B------:R-:W-:Y:S01]  /*9630*/  IMAD R11, R17, 0x4000, R201 ;  /* 0x00004000110b7824 */ /* 0x000fe200078e02c9 */
[----:B------:R-:W-:Y:S11]  /*9640*/  BSSY B1, `(.L_x_1636) ;  /* 0x0000011000017945 */ /* 0x000ff60003800000 */
[----:B------:R-:W-:Y:S01]  /*9650*/  @P1 IMAD.IADD R4, R16, 0x1, R11 ;  /* 0x0000000110041824 */ /* 0x000fe200078e020b */
[----:B---3--:R-:W-:-:S05]  /*9660*/  @P1 IADD3 R8, P2, R18, R10, RZ ;  /* 0x0000000a12081210 */ /* 0x008fca0007f5e0ff */
[----:B------:R-:W1:Y:S01]  /*9670*/  @P1 LDS.128 R4, [R4+0x8400] ;  /* 0x0084000004041984 */ /* 0x000e620000000c00 */
[----:B----4-:R-:W-:-:S05]  /*9680*/  @P1 IMAD.X R9, R13, 0x1, R19, P2 ;  /* 0x000000010d091824 */ /* 0x010fca00010e0613 */
[----:B-1----:R1:W-:Y:S01]  /*9690*/  @P1 ST.E.128 desc[UR38][R8.64], R4 ;  /* 0x0000000408001985 */ /* 0x0023e2000c101d26 */
[----:B------:R-:W-:-:S13]  /*96a0*/  LOP3.LUT P1, RZ, R55, 0x2, RZ, 0xc0, !PT ;  /* 0x0000000237ff7812 */ /* 0x000fda000782c0ff */
[----:B------:R-:W-:Y:S05]  /*96b0*/  @!P1 BRA `(.L_x_1637) ;  /* 0x0000000000249947 */ /* 0x000fea0003800000 */
[----:B------:R-:W-:Y:S01]  /*96c0*/  LOP3.LUT P1, RZ, R187, 0x2, RZ, 0xc0, !PT ;  /* 0x00000002bbff7812 */ /* 0x000fe2000782c0ff */
[----:B-1----:R-:W-:Y:S02]  /*96d0*/  VIADD R5, R11, 0x20 ;  /* 0x000000200b057836 */ /* 0x002fe40000000000 */
[----:B------:R-:W-:-:S10]  /*96e0*/  IMAD.SHL.U32 R9, R179, 0x10, RZ ;  /* 0x00000010b3097824 */ /* 0x000fd400078e00ff */
[----:B------:R-:W-:Y:S01]  /*96f0*/  @P1 VIADD R5, R11, 0xffffffe0 ;  /* 0xffffffe00b051836 */ /* 0x000fe20000000000 */
[----:B------:R-:W-:-:S03]  /*9700*/  IADD3 R8, P1, R9, R10, RZ ;  /* 0x0000000a09087210 */ /* 0x000fc60007f3e0ff */
[----:B------:R-:W-:Y:S01]  /*9710*/  IMAD.IADD R5, R16, 0x1, R5 ;  /* 0x0000000110057824 */ /* 0x000fe200078e0205 */
[----:B------:R-:W-:-:S05]  /*9720*/  LEA.HI.X.SX32 R9, R9, R13, 0x1, P1 ;  /* 0x0000000d09097211 */ /* 0x000fca00008f0eff */
[----:B------:R-:W1:Y:S04]  /*9730*/  LDS.128 R4, [R5+0x8400] ;  /* 0x0084000005047984 */ /* 0x000e680000000c00 */
[----:B-1----:R3:W-:Y:S02]  /*9740*/  ST.E.128 desc[UR38][R8.64], R4 ;  /* 0x0000000408007985 */ /* 0x0027e4000c101d26 */
.L_x_1637:
[----:B------:R-:W-:Y:S05]  /*9750*/  BSYNC B1 ;  /* 0x0000000000017941 */ /* 0x000fea0003800000 */
.L_x_1636:
[----:B------:R-:W-:Y:S01]  /*9760*/  LOP3.LUT P1, RZ, R55, 0x4, RZ, 0xc0, !PT ;  /* 0x0000000437ff7812 */ /* 0x000fe2000782c0ff */
[----:B------:R-:W-:-:S12]  /*9770*/  BSSY B1, `(.L_x_1638) ;  /* 0x000000b000017945 */ /* 0x000fd80003800000 */
[----:B------:R-:W-:Y:S05]  /*9780*/  @!P1 BRA `(.L_x_1639) ;  /* 0x0000000000249947 */ /* 0x000fea0003800000 */
[----:B------:R-:W-:Y:S01]  /*9790*/  LOP3.LUT P1, RZ, R187, 0x4, RZ, 0xc0, !PT ;  /* 0x00000004bbff7812 */ /* 0x000fe2000782c0ff */
[----:B-1-3--:R-:W-:Y:S02]  /*97a0*/  VIADD R5, R11, 0x40 ;  /* 0x000000400b057836 */ /* 0x00afe40000000000 */
[----:B------:R-:W-:-:S10]  /*97b0*/  IMAD.SHL.U32 R9, R180, 0x10, RZ ;  /* 0x00000010b4097824 */ /* 0x000fd400078e00ff */
[----:B------:R-:W-:Y:S01]  /*97c0*/  @P1 VIADD R5, R11, 0xffffffc0 ;  /* 0xffffffc00b051836 */ /* 0x000fe20000000000 */
[----:B------:R-:W-:-:S03]  /*97d0*/  IADD3 R8, P1, R9, R10, RZ ;  /* 0x0000000a09087210 */ /* 0x000fc60007f3e0ff */
[----:B------:R-:W-:Y:S01]  /*97e0*/  IMAD.IADD R5, R16, 0x1, R5 ;  /* 0x0000000110057824 */ /* 0x000fe200078e0205 */
[----:B------:R-:W-:-:S05]  /*97f0*/  LEA.HI.X.SX32 R9, R9, R13, 0x1, P1 ;  /* 0x0000000d09097211 */ /* 0x000fca00008f0eff */
[----:B------:R-:W1:Y:S04]  /*9800*/  LDS.128 R4, [R5+0x8400] ;  /* 0x0084000005047984 */ /* 0x000e680000000c00 */
[----:B-1----:R4:W-:Y:S02]  /*9810*/  ST.E.128 desc[UR38][R8.64], R4 ;  /* 0x0000000408007985 */ /* 0x0029e4000c101d26 */
.L_x_1639:
[----:B------:R-:W-:Y:S05]  /*9820*/  BSYNC B1 ;  /* 0x0000000000017941 */ /* 0x000fea0003800000 */
.L_x_1638:
[----:B------:R-:W-:-:S13]  /*9830*/  LOP3.LUT P1, RZ, R55, 0x8, RZ, 0xc0, !PT ;  /* 0x0000000837ff7812 */ /* 0x000fda000782c0ff */
[----:B------:R-:W-:Y:S05]  /*9840*/  @!P1 BRA `(.L_x_1635) ;  /* 0x0000000000309947 */ /* 0x000fea0003800000 */
[----:B------:R-:W-:Y:S01]  /*9850*/  R2P PR, R187, 0x6 ;  /* 0x00000006bb007804 */ /* 0x000fe20000000000 */
[----:B-1-34-:R-:W-:Y:S02]  /*9860*/  IMAD.MOV.U32 R4, RZ, RZ, -0x40 ;  /* 0xffffffc0ff047424 */ /* 0x01afe400078e00ff */
[----:B------:R-:W-:Y:S02]  /*9870*/  IMAD.MOV.U32 R6, RZ, RZ, 0x40 ;  /* 0x00000040ff067424 */ /* 0x000fe400078e00ff */
[----:B------:R-:W-:Y:S01]  /*9880*/  IMAD.MOV.U32 R5, RZ, RZ, 0x60 ;  /* 0x00000060ff057424 */ /* 0x000fe200078e00ff */
[----:B------:R-:W-:-:S07]  /*9890*/  SEL R4, R4, 0x40, P2 ;  /* 0x0000004004047807 */ /* 0x000fce0001000000 */
[----:B------:R-:W-:Y:S01]  /*98a0*/  @P2 IADD3 R5, -R6, 0x20, RZ ;  /* 0x0000002006052810 */ /* 0x000fe20007ffe1ff */
[----:B------:R-:W-:Y:S01]  /*98b0*/  @P1 VIADD R5, R4, 0xffffffe0 ;  /* 0xffffffe004051836 */ /* 0x000fe20000000000 */
[----:B------:R-:W-:-:S04]  /*98c0*/  IADD3 R8, P1, R177, R10, RZ ;  /* 0x0000000ab1087210 */ /* 0x000fc80007f3e0ff */
[----:B------:R-:W-:Y:S01]  /*98d0*/  IADD3 R5, R16, R11, R5 ;  /* 0x0000000b10057210 */ /* 0x000fe20007ffe005 */
[----:B------:R-:W-:-:S05]  /*98e0*/  IMAD.X R9, R13, 0x1, R188, P1 ;  /* 0x000000010d097824 */ /* 0x000fca00008e06bc */
[----:B------:R-:W1:Y:S04]  /*98f0*/  LDS.128 R4, [R5+0x8400] ;  /* 0x0084000005047984 */ /* 0x000e680000000c00 */
[----:B-1----:R1:W-:Y:S02]  /*9900*/  ST.E.128 desc[UR38][R8.64], R4 ;  /* 0x0000000408007985 */ /* 0x0023e4000c101d26 */
.L_x_1635:
[----:B------:R-:W-:Y:S05]  /*9910*/  BSYNC B0 ;  /* 0x0000000000007941 */ /* 0x000fea0003800000 */
.L_x_1634:
[----:B------:R-:W-:Y:S01]  /*9920*/  @!PT LDS RZ, [RZ] ;  /* 0x00000000fffff984 */ /* 0x000fe20000000800 */
[----:B------:R-:W-:Y:S01]  /*9930*/  @!PT LDS RZ, [RZ] ;  /* 0x00000000fffff984 */ /* 0x000fe20000000800 */
[----:B------:R-:W-:Y:S01]  /*9940*/  @!PT LDS RZ, [RZ] ;  /* 0x00000000fffff984 */ /* 0x000fe20000000800 */
[----:B------:R-:W-:Y:S01]  /*9950*/  @!PT LDS RZ, [RZ] ;  /* 0x00000000fffff984 */ /* 0x000fe20000000800 */
[----:B------:R5:W-:Y:S06]  /*9960*/  MEMBAR.ALL.CTA ;  /* 0x0000000000007992 */ /* 0x000bec0000008000 */
[----:B-----5:R-:W5:Y:S01]  /*9970*/  FENCE.VIEW.ASYNC.S ;  /* 0x00000000000073c6 */ /* 0x020f620000000000 */
[----:B------:R-:W-:Y:S02]  /*9980*/  VIADD R17, R17, 0x1 ;  /* 0x0000000111117836 */ /* 0x000fe40000000000 */
[----:B0-----:R-:W-:Y:S01]  /*9990*/  @!P4 VIADD R84, R84, 0x228c0 ;  /* 0x000228c05454c836 */ /* 0x001fe20000000000 */
[----:B-----5:R0:W-:Y:S02]  /*99a0*/  BAR.SYNC.DEFER_BLOCKING R66, 0x80 ;  /* 0x000200420000751d */ /* 0x0201e40000010000 */
[----:B------:R-:W-:-:S02]  /*99b0*/  ISETP.NE.AND P1, PT, R17, 0x2, PT ;  /* 0x000000021100780c */ /* 0x000fc40003f25270 */
[----:B------:R-:W-:Y:S02]  /*99c0*/  @!P4 PRMT R84, RZ, 0x654, R84 ;  /* 0x00000654ff54c816 */ /* 0x000fe40000000054 */
[----:B-1-34-:R-:W-:Y:S02]  /*99d0*/  SEL R4, RZ, 0x1, P1 ;  /* 0x00000001ff047807 */ /* 0x01afe40000800000 */
[----:B------:R-:W-:Y:S02]  /*99e0*/  SEL R17, R17, RZ, P1 ;  /* 0x000000ff11117207 */ /* 0x000fe40000800000 */
[----:B------:R-:W-:Y:S01]  /*99f0*/  LOP3.LUT R173, R173, R4, RZ, 0x3c, !PT ;  /* 0x00000004adad7212 */ /* 0x000fe200078e3cff */
[----:B------:R0:W-:Y:S01]  /*9a00*/  @!P4 SYNCS.ARRIVE.TRANS64.RED.A1T0 RZ, [R84+URZ], RZ ;  /* 0x000000ff54ffc9a7 */ /* 0x0001e2000810043f */
[----:B------:R-:W-:Y:S05]  /*9a10*/  @P3 BRA `(.L_x_1640) ;  /* 0xffffff8c006c3947 */ /* 0x000fea000383ffff */
[----:B------:R-:W1:Y:S01]  /*9a20*/  S2R R5, SR_TID.X ;  /* 0x0000000000057919 */ /* 0x000e620000002100 */
[----:B------:R-:W-:Y:S02]  /*9a30*/  PLOP3.LUT P0, PT, PT, PT, PT, 0x8, 0x0 ;  /* 0x000000000000781c */ /* 0x000fe40003f0e170 */
[----:B-1----:R-:W-:-:S04]  /*9a40*/  SHF.R.U32.HI R5, RZ, 0x7, R5 ;  /* 0x00000007ff057819 */ /* 0x002fc80000011605 */
[----:B------:R-:W-:-:S13]  /*9a50*/  ISETP.NE.AND P2, PT, R5, 0x1, PT ;  /* 0x000000010500780c */ /* 0x000fda0003f45270 */
[----:B------:R-:W-:Y:S06]  /*9a60*/  @!P2 BAR.ARV 0x9, 0x100 ;  /* 0x024400000000ab1d */ /* 0x000fec0000002000 */
.L_x_1573:
[----:B------:R-:W-:Y:S05]  /*9a70*/  @P0 BRA `(.L_x_1641) ;  /* 0x00000000000c0947 */ /* 0x000fea0003800000 */
[----:B------:R-:W1:Y:S01]  /*9a80*/  FENCE.VIEW.ASYNC.G ;  /* 0x00000000000073c6 */ /* 0x000e620000000100 */
[----:B------:R-:W-:Y:S05]  /*9a90*/  WARPSYNC.ALL ;  /* 0x0000000000007948 */ /* 0x000fea0003800000 */
[----:B-1----:R-:W-:Y:S06]  /*9aa0*/  BAR.ARV 0xc, 0x180 ;  /* 0x0306000000007b1d */ /* 0x002fec0000002000 */
.L_x_1641:
[----:B------:R-:W-:Y:S01]  /*9ab0*/  ULDC.64 UR6, c[0x0][0x998] ;  /* 0x0002660000067ab9 */ /* 0x000fe20000000a00 */
[----:B------:R-:W-:Y:S01]  /*9ac0*/  ULDC.64 UR4, c[0x0][0x990] ;  /* 0x0002640000047ab9 */ /* 0x000fe20000000a00 */
[----:B------:R-:W-:Y:S02]  /*9ad0*/  ISETP.NE.U32.AND P1, PT, RZ, UR6, PT ;  /* 0x00000006ff007c0c */ /* 0x000fe4000bf25070 */
[----:B------:R-:W-:Y:S02]  /*9ae0*/  ISETP.NE.U32.AND P0, PT, RZ, UR4, PT ;  /* 0x00000004ff007c0c */ /* 0x000fe4000bf05070 */
[----:B------:R-:W-:Y:S02]  /*9af0*/  ISETP.NE.AND.EX P1, PT, RZ, UR7, PT, P1 ;  /* 0x00000007ff007c0c */ /* 0x000fe4000bf25310 */
[----:B------:R-:W-:-:S11]  /*9b00*/  ISETP.NE.AND.EX P0, PT, RZ, UR5, PT, P0 ;  /* 0x00000005ff007c0c */ /* 0x000fd6000bf05300 */
[----:B------:R-:W1:Y:S01]  /*9b10*/  @P1 LDC.64 R8, c[0x0][0x9b8] ;  /* 0x00026e00ff081b82 */ /* 0x000e620000000a00 */
[--C-:B------:R-:W-:Y:S02]  /*9b20*/  @P1 SHF.R.S32.HI R5, RZ, 0x1f, R23.reuse ;  /* 0x0000001fff051819 */ /* 0x100fe40000011417 */
[----:B------:R-:W-:Y:S02]  /*9b30*/  @P0 SHF.R.S32.HI R3, RZ, 0x1f, R23 ;  /* 0x0000001fff030819 */ /* 0x000fe40000011417 */
[----:B------:R-:W-:-:S03]  /*9b40*/  @P1 SHF.R.S32.HI R15, RZ, 0x1f, R22 ;  /* 0x0000001fff0f1819 */ /* 0x000fc60000011416 */
[----:B------:R-:W3:Y:S08]  /*9b50*/  @P0 LDC.64 R6, c[0x0][0x9a8] ;  /* 0x00026a00ff060b82 */ /* 0x000ef00000000a00 */
[----:B------:R-:W4:Y:S08]  /*9b60*/  @P1 LDC.64 R10, c[0x0][0x9c0] ;  /* 0x00027000ff0a1b82 */ /* 0x000f300000000a00 */
[----:B------:R-:W0:Y:S01]  /*9b70*/  @P0 LDC.64 R12, c[0x0][0x9b0] ;  /* 0x00026c00ff0c0b82 */ /* 0x000e220000000a00 */
[----:B-1----:R-:W-:-:S02]  /*9b80*/  @P1 IMAD R2, R5, R8, RZ ;  /* 0x0000000805021224 */ /* 0x002fc400078e02ff */
[----:B------:R-:W-:-:S04]  /*9b90*/  @P1 IMAD.WIDE.U32 R4, R23, R8, RZ ;  /* 0x0000000817041225 */ /* 0x000fc800078e00ff */
[----:B------:R-:W-:Y:S02]  /*9ba0*/  @P1 IMAD R9, R23, R9, R2 ;  /* 0x0000000917091224 */ /* 0x000fe400078e0202 */
[-C--:B---3--:R-:W-:Y:S02]  /*9bb0*/  @P0 IMAD R0, R3, R6.reuse, RZ ;  /* 0x0000000603000224 */ /* 0x088fe400078e02ff */
[----:B------:R-:W-:Y:S01]  /*9bc0*/  @P1 IMAD.IADD R5, R5, 0x1, R9 ;  /* 0x0000000105051824 */ /* 0x000fe200078e0209 */
[----:B------:R-:W-:Y:S01]  /*9bd0*/  @P0 SHF.R.S32.HI R9, RZ, 0x1f, R22 ;  /* 0x0000001fff090819 */ /* 0x000fe20000011416 */
[C---:B------:R-:W-:Y:S02]  /*9be0*/  @P0 IMAD R7, R23.reuse, R7, R0 ;  /* 0x0000000717070224 */ /* 0x040fe400078e0200 */
[----:B------:R-:W-:-:S04]  /*9bf0*/  @P0 IMAD.WIDE.U32 R2, R23, R6, RZ ;  /* 0x0000000617020225 */ /* 0x000fc800078e00ff */
[----:B----4-:R-:W-:Y:S02]  /*9c00*/  @P1 IMAD R6, R15, R10, RZ ;  /* 0x0000000a0f061224 */ /* 0x010fe400078e02ff */
[----:B------:R-:W-:Y:S02]  /*9c10*/  @P0 IMAD.IADD R3, R3, 0x1, R7 ;  /* 0x0000000103030824 */ /* 0x000fe400078e0207 */
[C---:B------:R-:W-:Y:S02]  /*9c20*/  @P1 IMAD R11, R22.reuse, R11, R6 ;  /* 0x0000000b160b1224 */ /* 0x040fe400078e0206 */
[----:B0-----:R-:W-:Y:S02]  /*9c30*/  @P0 IMAD R0, R9, R12, RZ ;  /* 0x0000000c09000224 */ /* 0x001fe400078e02ff */
[----:B------:R-:W-:-:S04]  /*9c40*/  @P1 IMAD.WIDE.U32 R6, R22, R10, R4 ;  /* 0x0000000a16061225 */ /* 0x000fc800078e0004 */
[----:B------:R-:W-:Y:S01]  /*9c50*/  @P0 IMAD R9, R22, R13, R0 ;  /* 0x0000000d16090224 */ /* 0x000fe200078e0200 */
[----:B------:R-:W-:Y:S01]  /*9c60*/  @P1 LEA R8, P3, R6, UR6, 0x2 ;  /* 0x0000000606081c11 */ /* 0x000fe2000f8610ff */
[----:B------:R-:W-:-:S04]  /*9c70*/  @P0 IMAD.WIDE.U32 R2, R22, R12, R2 ;  /* 0x0000000c16020225 */ /* 0x000fc800078e0002 */
[----:B------:R-:W-:Y:S01]  /*9c80*/  @P1 IMAD.IADD R5, R7, 0x1, R11 ;  /* 0x0000000107051824 */ /* 0x000fe200078e020b */
[----:B------:R-:W-:Y:S01]  /*9c90*/  @P0 LEA R4, P2, R2, UR4, 0x2 ;  /* 0x0000000402040c11 */ /* 0x000fe2000f8410ff */
[----:B------:R-:W-:Y:S01]  /*9ca0*/  @P0 IMAD.IADD R3, R3, 0x1, R9 ;  /* 0x0000000103030824 */ /* 0x000fe200078e0209 */
[----:B------:R-:W0:Y:S01]  /*9cb0*/  LDC.64 R10, c[0x0][0x9e0] ;  /* 0x00027800ff0a7b82 */ /* 0x000e220000000a00 */
[----:B------:R-:W-:Y:S01]  /*9cc0*/  IMAD.MOV.U32 R0, RZ, RZ, 0x3f800000 ;  /* 0x3f800000ff007424 */ /* 0x000fe200078e00ff */
[----:B------:R-:W-:Y:S01]  /*9cd0*/  @P1 LEA.HI.X R9, R6, UR7, R5, 0x2, P3 ;  /* 0x0000000706091c11 */ /* 0x000fe200098f1405 */
[----:B------:R-:W-:Y:S01]  /*9ce0*/  ULDC UR4, c[0x0][0x988] ;  /* 0x0002620000047ab9 */ /* 0x000fe20000000800 */
[----:B------:R-:W-:Y:S01]  /*9cf0*/  @P0 LEA.HI.X R5, R2, UR5, R3, 0x2, P2 ;  /* 0x0000000502050c11 */ /* 0x000fe200090f1403 */
[----:B------:R-:W-:Y:S02]  /*9d00*/  IMAD.MOV.U32 R3, RZ, RZ, 0x3f800000 ;  /* 0x3f800000ff037424 */ /* 0x000fe400078e00ff */
[----:B------:R-:W3:Y:S01]  /*9d10*/  @P1 LDG.E R0, desc[UR38][R8.64] ;  /* 0x0000002608001981 */ /* 0x000ee2000c1e1900 */
[----:B------:R-:W1:Y:S03]  /*9d20*/  LDC R2, c[0x0][0x448] ;  /* 0x00011200ff027b82 */ /* 0x000e660000000800 */
[----:B------:R4:W3:Y:S01]  /*9d30*/  @P0 LDG.E R3, desc[UR38][R4.64] ;  /* 0x0000002604030981 */ /* 0x0008e2000c1e1900 */
[----:B0-----:R-:W-:-:S02]  /*9d40*/  ISETP.GE.AND P2, PT, R11, 0x1, PT ;  /* 0x000000010b00780c */ /* 0x001fc40003f46270 */
[----:B-1----:R-:W-:Y:S01]  /*9d50*/  ISETP.NE.AND P1, PT, R2, 0x1, PT ;  /* 0x000000010200780c */ /* 0x002fe20003f25270 */
[----:B------:R-:W-:-:S12]  /*9d60*/  VIADD R2, R178, 0x7f ;  /* 0x0000007fb2027836 */ /* 0x000fd80000000000 */
[----:B------:R-:W0:Y:S08]  /*9d70*/  @P1 LDC R7, c[0x0][0x44c] ;  /* 0x00011300ff071b82 */ /* 0x000e300000000800 */
[----:B------:R-:W1:Y:S01]  /*9d80*/  @P1 LDC R6, c[0x0][0x450] ;  /* 0x00011400ff061b82 */ /* 0x000e620000000800 */
[----:B0-----:R-:W-:-:S05]  /*9d90*/  @P1 IMAD.HI.U32 R7, R2, R7, RZ ;  /* 0x0000000702071227 */ /* 0x001fca00078e00ff */
[----:B-1----:R-:W-:Y:S02]  /*9da0*/  @P1 SHF.R.U32.HI R2, RZ, R6, R7 ;  /* 0x00000006ff021219 */ /* 0x002fe40000011607 */
[----:B------:R-:W-:-:S05]  /*9db0*/  IADD3 R7, R171, 0x1, -R170 ;  /* 0x00000001ab077810 */ /* 0x000fca0007ffe8aa */
[----:B----4-:R-:W-:Y:S02]  /*9dc0*/  IMAD.IADD R5, R7, 0x1, R2 ;  /* 0x0000000107057824 */ /* 0x010fe400078e0202 */
[----:B---3--:R-:W-:Y:S02]  /*9dd0*/  FMUL.FTZ R0, R3, R0 ;  /* 0x0000000003007220 */ /* 0x008fe40000410000 */
[----:B------:R-:W-:Y:S02]  /*9de0*/  IMAD.IADD R3, R5, 0x1, R10 ;  /* 0x0000000105037824 */ /* 0x000fe400078e020a */
[----:B------:R-:W-:Y:S01]  /*9df0*/  FMUL.FTZ R2, R0, UR4 ;  /* 0x0000000400027c20 */ /* 0x000fe20008410000 */
        /* <DEDUP_REMOVED lines=12> */
.L_x_1644:
[----:B------:R-:W-:-:S13]  /*9ec0*/  ISETP.NE.AND P0, PT, R11, 0x1, PT ;  /* 0x000000010b00780c */ /* 0x000fda0003f05270 */
[----:B------:R-:W0:Y:S02]  /*9ed0*/  @P0 LDC.64 R4, c[0x0][0x9e8] ;  /* 0x00027a00ff040b82 */ /* 0x000e240000000a00 */
[----:B0-----:R-:W-:-:S05]  /*9ee0*/  @P0 IMAD.HI.U32 R4, R0, R4, RZ ;  /* 0x0000000400040227 */ /* 0x001fca00078e00ff */
[----:B------:R-:W-:-:S07]  /*9ef0*/  @P0 SHF.R.U32.HI R0, RZ, R5, R4 ;  /* 0x00000005ff000219 */ /* 0x000fce0000011604 */
.L_x_1645:
[----:B------:R-:W-:Y:S05]  /*9f00*/  BSYNC B0 ;  /* 0x0000000000007941 */ /* 0x000fea0003800000 */
.L_x_1643:
[----:B------:R-:W-:-:S05]  /*9f10*/  IMAD R0, R0, R11, R11 ;  /* 0x0000000b00007224 */ /* 0x000fca00078e020b */
[----:B------:R-:W-:-:S07]  /*9f20*/  VIMNMX R3, R3, R0, PT ;  /* 0x0000000003037248 */ /* 0x000fce0003fe0100 */
.L_x_1642:
[----:B------:R-:W0:Y:S01]  /*9f30*/  @P1 LDC R5, c[0x0][0x44c] ;  /* 0x00011300ff051b82 */ /* 0x000e220000000800 */
[----:B------:R-:W-:Y:S01]  /*9f40*/  VIADD R3, R3, 0x7f ;  /* 0x0000007f03037836 */ /* 0x000fe20000000000 */
[----:B------:R-:W-:-:S04]  /*9f50*/  ULDC UR4, c[0x0][0x9dc] ;  /* 0x0002770000047ab9 */ /* 0x000fc80000000800 */
[----:B------:R-:W-:Y:S02]  /*9f60*/  SHF.R.S32.HI R0, RZ, 0x1f, R3 ;  /* 0x0000001fff007819 */ /* 0x000fe40000011403 */
[----:B------:R-:W1:Y:S02]  /*9f70*/  @P1 LDC R7, c[0x0][0x450] ;  /* 0x00011400ff071b82 */ /* 0x000e640000000800 */
[----:B------:R-:W-:-:S04]  /*9f80*/  LEA.HI R0, R0, R3, RZ, 0x7 ;  /* 0x0000000300007211 */ /* 0x000fc800078f38ff */
[----:B------:R-:W-:-:S04]  /*9f90*/  SHF.R.S32.HI R0, RZ, 0x7, R0 ;  /* 0x00000007ff007819 */ /* 0x000fc80000011400 */
[----:B------:R-:W-:Y:S01]  /*9fa0*/  VIMNMX R89, R25, R0, PT ;  /* 0x0000000019597248 */ /* 0x000fe20003fe0100 */
        /* <DEDUP_REMOVED lines=16> */
.L_x_1648:
[----:B------:R-:W-:-:S13]  /*a0b0*/  ISETP.NE.AND P0, PT, R11, 0x1, PT ;  /* 0x000000010b00780c */ /* 0x000fda0003f05270 */
[----:B------:R-:W0:Y:S02]  /*a0c0*/  @P0 LDC.64 R4, c[0x0][0x9e8] ;  /* 0x00027a00ff040b82 */ /* 0x000e240000000a00 */
[----:B0-----:R-:W-:-:S05]  /*a0d0*/  @P0 IMAD.HI.U32 R4, R3, R4, RZ ;  /* 0x0000000403040227 */ /* 0x001fca00078e00ff */
[----:B------:R-:W-:-:S07]  /*a0e0*/  @P0 SHF.R.U32.HI R3, RZ, R5, R4 ;  /* 0x00000005ff030219 */ /* 0x000fce0000011604 */
.L_x_1649:
[----:B------:R-:W-:Y:S05]  /*a0f0*/  BSYNC B0 ;  /* 0x0000000000007941 */ /* 0x000fea0003800000 */
.L_x_1647:
[----:B------:R-:W-:-:S05]  /*a100*/  IMAD R3, R3, R11, RZ ;  /* 0x0000000b03037224 */ /* 0x000fca00078e02ff */
[----:B------:R-:W-:-:S07]  /*a110*/  VIMNMX R0, R0, R3, !PT ;  /* 0x0000000300007248 */ /* 0x000fce0007fe0100 */
.L_x_1646:
[----:B------:R-:W-:Y:S01]  /*a120*/  SHF.R.S32.HI R3, RZ, 0x1f, R0 ;  /* 0x0000001fff037819 */ /* 0x000fe20000011400 */
[----:B------:R-:W-:Y:S01]  /*a130*/  IMAD.MOV.U32 R56, RZ, RZ, RZ ;  /* 0x000000ffff387224 */ /* 0x000fe200078e00ff */
[----:B------:R-:W-:Y:S01]  /*a140*/  PLOP3.LUT P0, PT, PT, PT, PT, 0x80, 0x0 ;  /* 0x000000000000781c */ /* 0x000fe20003f0f070 */
[----:B------:R-:W-:Y:S01]  /*a150*/  IMAD.MOV.U32 R54, RZ, RZ, RZ ;  /* 0x000000ffff367224 */ /* 0x000fe200078e00ff */
[----:B------:R-:W-:Y:S02]  /*a160*/  LEA.HI R3, R3, R0, RZ, 0x7 ;  /* 0x0000000003037211 */ /* 0x000fe400078f38ff */
[----:B------:R-:W-:Y:S02]  /*a170*/  CS2R R150, SRZ ;  /* 0x0000000000967805 */ /* 0x000fe4000001ff00 */
        /* <DEDUP_REMOVED lines=17> */
[----:B--2---:R-:W-:Y:S01]  /*a290*/  CS2R R28, SRZ ;  /* 0x00000000001c7805 */ /* 0x004fe2000001ff00 */
[----:B------:R-:W-:Y:S01]  /*a2a0*/  IMAD.MOV.U32 R25, RZ, RZ, RZ ;  /* 0x000000ffff197224 */ /* 0x000fe200078e00ff */
        /* <DEDUP_REMOVED lines=11> */
[----:B------:R-:W-:Y:S01]  /*a360*/  CS2R R40, SRZ ;  /* 0x0000000000287805 */ /* 0x000fe2000001ff00 */
[----:B------:R-:W-:Y:S01]  /*a370*/  IMAD.MOV.U32 R95, RZ, RZ, RZ ;  /* 0x000000ffff5f7224 */ /* 0x000fe200078e00ff */
[----:B------:R-:W-:Y:S01]  /*a380*/  CS2R R92, SRZ ;  /* 0x00000000005c7805 */ /* 0x000fe2000001ff00 */
[----:B------:R-:W-:Y:S02]  /*a390*/  IMAD.MOV.U32 R42, RZ, RZ, RZ ;  /* 0x000000ffff2a7224 */ /* 0x000fe400078e00ff */
[----:B------:R-:W-:-:S02]  /*a3a0*/  IMAD.MOV.U32 R44, RZ, RZ, RZ ;  /* 0x000000ffff2c7224 */ /* 0x000fc400078e00ff */
[----:B------:R-:W-:Y:S02]  /*a3b0*/  IMAD.MOV.U32 R51, RZ, RZ, RZ ;  /* 0x000000ffff337224 */ /* 0x000fe400078e00ff */
[----:B------:R-:W-:Y:S01]  /*a3c0*/  IMAD.MOV.U32 R90, RZ, RZ, RZ ;  /* 0x000000ffff5a7224 */ /* 0x000fe200078e00ff */
[----:B------:R-:W-:Y:S06]  /*a3d0*/  @!P1 BRA `(.L_x_1650) ;  /* 0x00000130004c9947 */ /* 0x000fec0003800000 */
[----:B------:R-:W-:-:S03]  /*a3e0*/  UMOV UR4, 0xffffffff ;  /* 0xffffffff00047882 */ /* 0x000fc60000000000 */
[----:B------:R-:W-:Y:S05]  /*a3f0*/  BRA.DIV UR4, `(.L_x_1651) ;  /* 0x000001d604607947 */ /* 0x000fea000b800000 */
[----:B------:R0:W1:Y:S02]  /*a400*/  SHFL.IDX PT, R184, R218, RZ, 0x1f ;  /* 0x00001fffdab87589 */ /* 0x00006400000e0000 */
.L_x_1964:
[----:B-1----:R-:W-:Y:S01]  /*a410*/  LEA.HI R0, R184, R184, RZ, 0x1 ;  /* 0x000000b8b8007211 */ /* 0x002fe200078f08ff */
[----:B------:R-:W-:-:S03]  /*a420*/  ULOP3.LUT UP0, URZ, UR42, 0x3ff, URZ, 0xc0, !UPT ;  /* 0x000003ff2a3f7892 */ /* 0x000fc6000f80c03f */
[----:B------:R-:W-:-:S03]  /*a430*/  LOP3.LUT R3, R0, 0x3e, RZ, 0xc0, !PT ;  /* 0x0000003e00037812 */ /* 0x000fc600078ec0ff */
[----:B------:R-:W-:Y:S02]  /*a440*/  PLOP3.LUT P0, PT, PT, PT, UP0, 0x80, 0x0 ;  /* 0x000000000000781c */ /* 0x000fe40003f0f008 */
[----:B------:R-:W-:-:S05]  /*a450*/  IMAD.IADD R3, R184, 0x1, -R3 ;  /* 0x00000001b8037824 */ /* 0x000fca00078e0a03 */
        /* <DEDUP_REMOVED lines=8> */
[----:B------:R1:W2:Y:S01]  /*a4e0*/  LDC.64 R14, c[0x4][R0] ;  /* 0x01000000000e7b82 */ /* 0x0002a20000000a00 */
        /* <DEDUP_REMOVED lines=8> */
[----:B-1----:R-:W-:-:S07]  /*a570*/  IMAD.MOV.U32 R13, RZ, RZ, RZ ;  /* 0x000000ffff0d7224 */ /* 0x002fce00078e00ff */
[----:B------:R-:W-:-:S07]  /*a580*/  LEPC R20, `(.L_x_1652) ;  /* 0x000000001014794e */ /* 0x000fce0000000000 */
[----:B0-2--5:R-:W-:Y:S05]  /*a590*/  CALL.ABS.NOINC R14 ;  /* 0x000000000e007343 */ /* 0x025fea0003c00000 */
.L_x_1652:
        /* <DEDUP_REMOVED lines=8> */
[----:B------:R1:W2:Y:S03]  /*a620*/  SYNCS.PHASECHK.TRANS64.TRYWAIT P0, [R16+URZ+0x22800], R3 ;  /* 0x02280003100075a7 */ /* 0x0002a6000800017f */
[----:B--2---:R-:W-:Y:S05]  /*a630*/  @!P0 NANOSLEEP.SYNCS 0x989680 ;  /* 0x009896800000895d */ /* 0x004fea0003900000 */
[----:B------:R-:W2:Y:S01]  /*a640*/  @!P0 SYNCS.PHASECHK.TRANS64 P0, [R16+URZ+0x22800], R3 ;  /* 0x02280003100085a7 */ /* 0x000ea2000800007f */
[----:B------:R-:W-:Y:S04]  /*a650*/  BSSY B0, `(.L_x_1654) ;  /* 0x0000006000007945 */ /* 0x000fe80003800000 */
[----:B--2---:R-:W-:Y:S05]  /*a660*/  @P0 BRA `(.L_x_1655) ;  /* 0x0000000000100947 */ /* 0x004fea0003800000 */
.L_x_1656:
[----:B--2---:R2:W3:Y:S02]  /*a670*/  SYNCS.PHASECHK.TRANS64.TRYWAIT P0, [R16+URZ+0x22800], R3 ;  /* 0x02280003100075a7 */ /* 0x0044e4000800017f */
[----:B---3--:R-:W-:Y:S05]  /*a680*/  @!P0 NANOSLEEP.SYNCS 0x989680 ;  /* 0x009896800000895d */ /* 0x008fea0003900000 */
[----:B------:R-:W3:Y:S02]  /*a690*/  @!P0 SYNCS.PHASECHK.TRANS64 P0, [R16+URZ+0x22800], R3 ;  /* 0x02280003100085a7 */ /* 0x000ee4000800007f */
[----:B---3--:R-:W-:Y:S05]  /*a6a0*/  @!P0 BRA `(.L_x_1656) ;  /* 0xfffffffc00f08947 */ /* 0x008fea000383ffff */
.L_x_1655:
[----:B------:R-:W-:Y:S05]  /*a6b0*/  BSYNC B0 ;  /* 0x0000000000007941 */ /* 0x000fea0003800000 */
.L_x_1654:
[----:B------:R-:W-:Y:S05]  /*a6c0*/  BRA `(.L_x_1657) ;  /* 0x0000006c009c7947 */ /* 0x000fea0003800000 */
.L_x_1653:
[----:B------:R-:W-:Y:S01]  /*a6d0*/  ULOP3.LUT UP0, URZ, UR42, 0x1bf, URZ, 0xc0, !UPT ;  /* 0x000001bf2a3f7892 */ /* 0x000fe2000f80c03f */
[----:B-----5:R-:W-:Y:S01]  /*a6e0*/  SHF.R.S32.HI R0, RZ, 0x1f, R24 ;  /* 0x0000001fff007819 */ /* 0x020fe20000011418 */
[----:B------:R-:W-:Y:S01]  /*a6f0*/  ULDC.64 UR4, c[0x0][0x3f8] ;  /* 0x0000fe0000047ab9 */ /* 0x000fe20000000a00 */
[----:B------:R-:W-:Y:S01]  /*a700*/  ULDC.64 UR6, c[0x0][0x408] ;  /* 0x0001020000067ab9 */ /* 0x000fe20000000a00 */
[----:B------:R-:W-:Y:S02]  /*a710*/  IMAD.WIDE.U32 R26, R24, UR4, RZ ;  /* 0x00000004181a7c25 */ /* 0x000fe4000f8e00ff */
[----:B------:R-:W-:Y:S02]  /*a720*/  PLOP3.LUT P0, PT, PT, PT, UP0, 0x80, 0x0 ;  /* 0x000000000000781c */ /* 0x000fe40003f0f008 */
[C---:B------:R-:W-:Y:S02]  /*a730*/  IMAD R3, R0.reuse, UR4, RZ ;  /* 0x0000000400037c24 */ /* 0x040fe4000f8e02ff */
[----:B------:R-:W-:-:S02]  /*a740*/  IMAD R5, R0, UR6, RZ ;  /* 0x0000000600057c24 */ /* 0x000fc4000f8e02ff */
[C---:B------:R-:W-:Y:S02]  /*a750*/  IMAD R3, R24.reuse, UR5, R3 ;  /* 0x0000000518037c24 */ /* 0x040fe4000f8e0203 */
[C---:B------:R-:W-:Y:S02]  /*a760*/  IMAD R5, R24.reuse, UR7, R5 ;  /* 0x0000000718057c24 */ /* 0x040fe4000f8e0205 */
[----:B------:R-:W-:-:S04]  /*a770*/  IMAD.WIDE.U32 R24, R24, UR6, RZ ;  /* 0x0000000618187c25 */ /* 0x000fc8000f8e00ff */
[----:B------:R-:W-:Y:S02]  /*a780*/  IMAD.IADD R29, R3, 0x1, R27 ;  /* 0x00000001031d7824 */ /* 0x000fe400078e021b */
[----:B------:R-:W-:Y:S01]  /*a790*/  IMAD.IADD R31, R5, 0x1, R25 ;  /* 0x00000001051f7824 */ /* 0x000fe200078e0219 */
        /* <DEDUP_REMOVED lines=16> */
[----:B0-2---:R-:W-:Y:S05]  /*a8a0*/  CALL.ABS.NOINC R14 ;  /* 0x000000000e007343 */ /* 0x005fea0003c00000 */
.L_x_1658:
[----:B------:R-:W-:Y:S01]  /*a8b0*/  ULDC.U8 UR4, c[0x0][0x410] ;  /* 0x0001040000047ab9 */ /* 0x000fe20000000000 */
[----:B------:R-:W-:Y:S01]  /*a8c0*/  BSSY B0, `(.L_x_1659) ;  /* 0x00006bf000007945 */ /* 0x000fe20003800000 */
[----:B------:R-:W-:Y:S01]  /*a8d0*/  ISETP.NE.AND P0, PT, RZ, UR4, PT ;  /* 0x00000004ff007c0c */ /* 0x000fe2000bf05270 */
[----:B------:R-:W-:-:S12]  /*a8e0*/  IMAD.IADD R10, R176, 0x1, R178 ;  /* 0x00000001b00a7824 */ /* 0x000fd800078e02b2 */
[----:B------:R-:W-:Y:S05]  /*a8f0*/  @!P0 BRA `(.L_x_1660) ;  /* 0x0000003400788947 */ /* 0x000fea0003800000 */
[----:B------:R-:W1:Y:S01]  /*a900*/  LDC R45, c[0x0][0x448] ;  /* 0x00011200ff2d7b82 */ /* 0x000e620000000800 */
[----:B------:R-:W-:Y:S01]  /*a910*/  ULDC.64 UR4, c[0x0][0x3f8] ;  /* 0x0000fe0000047ab9 */ /* 0x000fe20000000a00 */
[----:B------:R-:W-:Y:S01]  /*a920*/  IMAD.MOV.U32 R4, RZ, RZ, R26 ;  /* 0x000000ffff047224 */ /* 0x000fe200078e001a */
[----:B------:R-:W-:Y:S01]  /*a930*/  ULDC.64 UR6, c[0x0][0x408] ;  /* 0x0001020000067ab9 */ /* 0x000fe20000000a00 */
[----:B------:R-:W-:Y:S01]  /*a940*/  IMAD.MOV.U32 R6, RZ, RZ, R24 ;  /* 0x000000ffff067224 */ /* 0x000fe200078e0018 */
[----:B------:R-:W-:Y:S01]  /*a950*/  ULDC.64 UR8, c[0x0][0x400] ;  /* 0x0001000000087ab9 */ /* 0x000fe20000000a00 */
[----:B------:R-:W-:Y:S01]  /*a960*/  IMAD.MOV.U32 R7, RZ, RZ, R31 ;  /* 0x000000ffff077224 */ /* 0x000fe200078e001f */
[----:B-1----:R-:W-:-:S13]  /*a970*/  ISETP.NE.AND P0, PT, R45, 0x1, PT ;  /* 0x000000012d00780c */ /* 0x002fda0003f05270 */
[----:B------:R-:W1:Y:S08]  /*a980*/  @P0 LDC R3, c[0x0][0x44c] ;  /* 0x00011300ff030b82 */ /* 0x000e700000000800 */
[----:B------:R-:W2:Y:S01]  /*a990*/  @P0 LDC R5, c[0x0][0x450] ;  /* 0x00011400ff050b82 */ /* 0x000ea20000000800 */
[----:B-1----:R-:W-:-:S04]  /*a9a0*/  @P0 IMAD.HI.U32 R0, R10, R3, RZ ;  /* 0x000000030a000227 */ /* 0x002fc800078e00ff */
[----:B------:R-:W-:Y:S01]  /*a9b0*/  IMAD.MOV.U32 R3, RZ, RZ, R10 ;  /* 0x000000ffff037224 */ /* 0x000fe200078e000a */
[----:B--2---:R-:W-:Y:S01]  /*a9c0*/  @P0 SHF.R.U32.HI R3, RZ, R5, R0 ;  /* 0x00000005ff030219 */ /* 0x004fe20000011600 */
[----:B------:R-:W-:-:S03]  /*a9d0*/  IMAD.MOV.U32 R5, RZ, RZ, R29 ;  /* 0x000000ffff057224 */ /* 0x000fc600078e001d */
[----:B------:R-:W-:Y:S01]  /*a9e0*/  SHF.R.S32.HI R0, RZ, 0x1f, R3 ;  /* 0x0000001fff007819 */ /* 0x000fe20000011403 */
[----:B------:R-:W-:-:S04]  /*a9f0*/  IMAD.WIDE.U32 R4, R3, UR4, R4 ;  /* 0x0000000403047c25 */ /* 0x000fc8000f8e0004 */
[----:B------:R-:W-:Y:S02]  /*aa00*/  IMAD R8, R0, UR4, RZ ;  /* 0x0000000400087c24 */ /* 0x000fe4000f8e02ff */
[----:B------:R-:W-:-:S04]  /*aa10*/  IMAD.WIDE.U32 R6, R3, UR6, R6 ;  /* 0x0000000603067c25 */ /* 0x000fc8000f8e0006 */
[C---:B------:R-:W-:Y:S01]  /*aa20*/  IMAD R13, R3.reuse, UR5, R8 ;  /* 0x00000005030d7c24 */ /* 0x040fe2000f8e0208 */
[----:B------:R-:W-:Y:S01]  /*aa30*/  ULDC.64 UR4, c[0x0][0x3e8] ;  /* 0x0000fa0000047ab9 */ /* 0x000fe20000000a00 */
[----:B------:R-:W-:Y:S01]  /*aa40*/  IMAD R8, R0, UR6, RZ ;  /* 0x0000000600087c24 */ /* 0x000fe2000f8e02ff */
[----:B------:R-:W-:Y:S01]  /*aa50*/  IADD3 R0, P0, R4, UR4, RZ ;  /* 0x0000000404007c10 */ /* 0x000fe2000ff1e0ff */
[----:B------:R-:W-:Y:S01]  /*aa60*/  UMOV UR4, 0xffffffff ;  /* 0xffffffff00047882 */ /* 0x000fe20000000000 */
[----:B------:R-:W-:Y:S01]  /*aa70*/  IADD3 R4, P1, R6, UR8, RZ ;  /* 0x0000000806047c10 */ /* 0x000fe2000ff3e0ff */
[----:B------:R-:W-:Y:S01]  /*aa80*/  IMAD R3, R3, UR7, R8 ;  /* 0x0000000703037c24 */ /* 0x000fe2000f8e0208 */
[----:B------:R-:W-:-:S04]  /*aa90*/  IADD3.X R13, R5, UR5, R13, P0, !PT ;  /* 0x00000005050d7c10 */ /* 0x000fc800087fe40d */
[----:B------:R-:W-:Y:S01]  /*aaa0*/  IADD3.X R5, R7, UR9, R3, P1, !PT ;  /* 0x0000000907057c10 */ /* 0x000fe20008ffe403 */
[----:B------:R-:W-:Y:S06]  /*aab0*/  BRA.DIV UR4, `(.L_x_1661) ;  /* 0x000001ce04dc7947 */ /* 0x000fec000b800000 */
[----:B------:R1:W2:Y:S04]  /*aac0*/  SHFL.IDX PT, R3, R13, RZ, 0x1e1f ;  /* 0x001e1fff0d037589 */ /* 0x0002a800000e0000 */
[----:B------:R-:W3:Y:S04]  /*aad0*/  SHFL.IDX PT, R0, R0, RZ, 0x1e1f ;  /* 0x001e1fff00007589 */ /* 0x000ee800000e0000 */
[----:B------:R-:W4:Y:S04]  /*aae0*/  SHFL.IDX PT, R5, R5, RZ, 0x1e1f ;  /* 0x001e1fff05057589 */ /* 0x000f2800000e0000 */
[----:B------:R1:W0:Y:S02]  /*aaf0*/  SHFL.IDX PT, R14, R4, RZ, 0x1e1f ;  /* 0x001e1fff040e7589 */ /* 0x00022400000e0000 */
.L_x_1970:
[----:B------:R-:W-:Y:S01]  /*ab00*/  IMAD R45, R170, R45, RZ ;  /* 0x0000002daa2d7224 */ /* 0x000fe200078e02ff */
[----:B------:R-:W-:Y:S01]  /*ab10*/  BSSY B1, `(.L_x_1662) ;  /* 0x0000047000017945 */ /* 0x000fe20003800000 */
[----:B------:R-:W-:Y:S02]  /*ab20*/  CS2R R8, SRZ ;  /* 0x0000000000087805 */ /* 0x000fe4000001ff00 */
[----:B-1----:R-:W-:Y:S02]  /*ab30*/  CS2R R12, SRZ ;  /* 0x00000000000c7805 */ /* 0x002fe4000001ff00 */
        /* <DEDUP_REMOVED lines=12> */
[----:B------:R-:W-:Y:S01]  /*ac00*/  ULDC UR4, c[0x0][0x3f4] ;  /* 0x0000fd0000047ab9 */ /* 0x000fe20000000800 */
[----:B------:R-:W-:Y:S02]  /*ac10*/  CS2R R38, SRZ ;  /* 0x0000000000267805 */ /* 0x000fe4000001ff00 */
[----:B------:R-:W-:Y:S02]  /*ac20*/  ISETP.GE.AND P5, PT, R174, UR4, PT ;  /* 0x00000004ae007c0c */ /* 0x000fe4000bfa6270 */
[----:B------:R-:W-:Y:S02]  /*ac30*/  CS2R R36, SRZ ;  /* 0x0000000000247805 */ /* 0x000fe4000001ff00 */
[----:B------:R-:W-:Y:S02]  /*ac40*/  ISETP.GE.AND P2, PT, R190, UR4, PT ;  /* 0x00000004be007c0c */ /* 0x000fe4000bf46270 */
[----:B------:R-:W-:Y:S02]  /*ac50*/  CS2R R32, SRZ ;  /* 0x0000000000207805 */ /* 0x000fe4000001ff00 */
[----:B------:R-:W-:-:S05]  /*ac60*/  ISETP.GE.AND P3, PT, R189, UR4, PT ;  /* 0x00000004bd007c0c */ /* 0x000fca000bf66270 */
[----:B------:R-:W-:Y:S02]  /*ac70*/  @!P5 SHF.R.S32.HI R4, RZ, 0x1f, R174 ;  /* 0x0000001fff04d819 */ /* 0x000fe400000114ae */
[C---:B---3--:R-:W-:Y:S02]  /*ac80*/  @!P5 IADD3 R6, P0, R174.reuse, R0, RZ ;  /* 0x00000000ae06d210 */ /* 0x048fe40007f1e0ff */
[----:B0-----:R-:W-:Y:S02]  /*ac90*/  @!P5 IADD3 R8, P1, R174, R14, RZ ;  /* 0x0000000eae08d210 */ /* 0x001fe40007f3e0ff */
[----:B------:R-:W-:Y:S01]  /*aca0*/  @!P2 IADD3 R10, P4, R190, R0, RZ ;  /* 0x00000000be0aa210 */ /* 0x000fe20007f9e0ff */
[--C-:B--2---:R-:W-:Y:S02]  /*acb0*/  @!P5 IMAD.X R7, R3, 0x1, R4.reuse, P0 ;  /* 0x000000010307d824 */ /* 0x104fe400000e0604 */
[----:B----4-:R-:W-:Y:S01]  /*acc0*/  @!P5 IMAD.X R9, R5, 0x1, R4, P1 ;  /* 0x000000010509d824 */ /* 0x010fe200008e0604 */
[----:B------:R-:W-:Y:S01]  /*acd0*/  ISETP.GE.AND P1, PT, R192, UR4, PT ;  /* 0x00000004c0007c0c */ /* 0x000fe2000bf26270 */
[----:B------:R-:W-:Y:S01]  /*ace0*/  @!P2 IMAD.X R11, R3, 0x1, R214, P4 ;  /* 0x00000001030ba824 */ /* 0x000fe200020e06d6 */
[----:B------:R0:W5:Y:S01]  /*acf0*/  @!P5 LD.E.64 R38, desc[UR38][R6.64] ;  /* 0x000000260626d980 */ /* 0x000162000c101b00 */
[----:B------:R-:W-:-:S02]  /*ad00*/  @!P2 IADD3 R12, P0, R190, R14, RZ ;  /* 0x0000000ebe0ca210 */ /* 0x000fc40007f1e0ff */
[C---:B------:R-:W-:Y:S01]  /*ad10*/  @!P3 IADD3 R20, P4, R189.reuse, R0, RZ ;  /* 0x00000000bd14b210 */ /* 0x040fe20007f9e0ff */
[----:B------:R-:W5:Y:S01]  /*ad20*/  @!P5 LD.E.64 R36, desc[UR38][R8.64] ;  /* 0x000000260824d980 */ /* 0x000f62000c101b00 */
[----:B------:R-:W-:Y:S02]  /*ad30*/  @!P3 IADD3 R40, P5, R189, R14, RZ ;  /* 0x0000000ebd28b210 */ /* 0x000fe40007fbe0ff */
[----:B------:R-:W-:Y:S02]  /*ad40*/  CS2R R34, SRZ ;  /* 0x0000000000227805 */ /* 0x000fe4000001ff00 */
[----:B------:R-:W-:Y:S01]  /*ad50*/  CS2R R28, SRZ ;  /* 0x00000000001c7805 */ /* 0x000fe2000001ff00 */
[----:B------:R-:W-:Y:S01]  /*ad60*/  @!P2 IMAD.X R13, R5, 0x1, R214, P0 ;  /* 0x00000001050da824 */ /* 0x000fe200000e06d6 */
[----:B------:R-:W-:Y:S01]  /*ad70*/  CS2R R30, SRZ ;  /* 0x00000000001e7805 */ /* 0x000fe2000001ff00 */
[--C-:B------:R-:W-:Y:S01]  /*ad80*/  @!P3 IMAD.X R21, R3, 0x1, R213.reuse, P4 ;  /* 0x000000010315b824 */ /* 0x100fe200020e06d5 */
[----:B------:R-:W5:Y:S01]  /*ad90*/  @!P2 LD.E.64 R32, desc[UR38][R10.64] ;  /* 0x000000260a20a980 */ /* 0x000f62000c101b00 */
[----:B------:R-:W-:Y:S01]  /*ada0*/  @!P3 IMAD.X R41, R5, 0x1, R213, P5 ;  /* 0x000000010529b824 */ /* 0x000fe200028e06d5 */
[----:B------:R-:W-:-:S02]  /*adb0*/  ISETP.GE.AND P0, PT, R191, UR4, PT ;  /* 0x00000004bf007c0c */ /* 0x000fc4000bf06270 */
[----:B------:R1:W5:Y:S01]  /*adc0*/  @!P2 LD.E.64 R34, desc[UR38][R12.64] ;  /* 0x000000260c22a980 */ /* 0x000362000c101b00 */
[----:B------:R-:W-:Y:S02]  /*add0*/  ISETP.GE.AND P2, PT, R193, UR4, PT ;  /* 0x00000004c1007c0c */ /* 0x000fe4000bf46270 */
[C---:B------:R-:W-:Y:S01]  /*ade0*/  @!P1 IADD3 R42, P4, R192.reuse, R14, RZ ;  /* 0x0000000ec02a9210 */ /* 0x040fe20007f9e0ff */
[----:B------:R2:W5:Y:S04]  /*adf0*/  @!P3 LD.E.64 R28, desc[UR38][R20.64] ;  /* 0x00000026141cb980 */ /* 0x000568000c101b00 */
[----:B------:R3:W5:Y:S01]  /*ae00*/  @!P3 LD.E.64 R30, desc[UR38][R40.64] ;  /* 0x00000026281eb980 */ /* 0x000762000c101b00 */
[----:B0-----:R-:W-:Y:S02]  /*ae10*/  @!P1 IADD3 R6, P3, R192, R0, RZ ;  /* 0x00000000c0069210 */ /* 0x001fe40007f7e0ff */
[----:B------:R-:W-:-:S02]  /*ae20*/  CS2R R24, SRZ ;  /* 0x0000000000187805 */ /* 0x000fc4000001ff00 */
[----:B------:R-:W-:Y:S01]  /*ae30*/  CS2R R26, SRZ ;  /* 0x00000000001a7805 */ /* 0x000fe2000001ff00 */
[--C-:B------:R-:W-:Y:S01]  /*ae40*/  @!P1 IMAD.X R43, R5, 0x1, R212.reuse, P4 ;  /* 0x00000001052b9824 */ /* 0x100fe200020e06d4 */
[-C--:B------:R-:W-:Y:S01]  /*ae50*/  @!P0 IADD3 R46, P5, R191, R0.reuse, RZ ;  /* 0x00000000bf2e8210 */ /* 0x080fe20007fbe0ff */
[----:B------:R-:W-:Y:S01]  /*ae60*/  @!P1 IMAD.X R7, R3, 0x1, R212, P3 ;  /* 0x0000000103079824 */ /* 0x000fe200018e06d4 */
[----:B------:R-:W-:Y:S02]  /*ae70*/  @!P2 IADD3 R48, P3, R193, R0, RZ ;  /* 0x00000000c130a210 */ /* 0x000fe40007f7e0ff */
[----:B-1----:R-:W-:Y:S01]  /*ae80*/  CS2R R12, SRZ ;  /* 0x00000000000c7805 */ /* 0x002fe2000001ff00 */
[----:B------:R1:W5:Y:S01]  /*ae90*/  @!P1 LD.E.64 R26, desc[UR38][R42.64] ;  /* 0x000000262a1a9980 */ /* 0x000362000c101b00 */
[----:B--2---:R-:W-:Y:S02]  /*aea0*/  CS2R R20, SRZ ;  /* 0x0000000000147805 */ /* 0x004fe4000001ff00 */
[----:B------:R-:W-:-:S02]  /*aeb0*/  CS2R R8, SRZ ;  /* 0x0000000000087805 */ /* 0x000fc4000001ff00 */
[----:B------:R-:W-:Y:S01]  /*aec0*/  CS2R R10, SRZ ;  /* 0x00000000000a7805 */ /* 0x000fe2000001ff00 */
[----:B------:R1:W5:Y:S01]  /*aed0*/  @!P1 LD.E.64 R24, desc[UR38][R6.64] ;  /* 0x0000002606189980 */ /* 0x000362000c101b00 */
[-C--:B---3--:R-:W-:Y:S01]  /*aee0*/  @!P0 IADD3 R40, P1, R191, R14.reuse, RZ ;  /* 0x0000000ebf288210 */ /* 0x088fe20007f3e0ff */
[--C-:B------:R-:W-:Y:S01]  /*aef0*/  @!P0 IMAD.X R47, R3, 0x1, R211.reuse, P5 ;  /* 0x00000001032f8824 */ /* 0x100fe200028e06d3 */
[----:B------:R-:W-:Y:S01]  /*af00*/  @!P2 IADD3 R14, P4, R193, R14, RZ ;  /* 0x0000000ec10ea210 */ /* 0x000fe20007f9e0ff */
[--C-:B------:R-:W-:Y:S02]  /*af10*/  @!P2 IMAD.X R49, R3, 0x1, R210.reuse, P3 ;  /* 0x000000010331a824 */ /* 0x100fe400018e06d2 */
[C---:B------:R-:W-:Y:S01]  /*af20*/  @!P0 IMAD.X R41, R5.reuse, 0x1, R211, P1 ;  /* 0x0000000105298824 */ /* 0x040fe200008e06d3 */
[----:B------:R1:W5:Y:S01]  /*af30*/  @!P0 LD.E.64 R12, desc[UR38][R46.64] ;  /* 0x000000262e0c8980 */ /* 0x000362000c101b00 */
[----:B------:R-:W-:-:S03]  /*af40*/  @!P2 IMAD.X R15, R5, 0x1, R210, P4 ;  /* 0x00000001050fa824 */ /* 0x000fc600020e06d2 */
[----:B------:R1:W5:Y:S04]  /*af50*/  @!P0 LD.E.64 R20, desc[UR38][R40.64] ;  /* 0x0000002628148980 */ /* 0x000368000c101b00 */
[----:B------:R1:W5:Y:S04]  /*af60*/  @!P2 LD.E.64 R8, desc[UR38][R48.64] ;  /* 0x000000263008a980 */ /* 0x000368000c101b00 */
[----:B------:R1:W5:Y:S02]  /*af70*/  @!P2 LD.E.64 R10, desc[UR38][R14.64] ;  /* 0x000000260e0aa980 */ /* 0x000364000c101b00 */
.L_x_1663:
[----:B------:R-:W-:Y:S05]  /*af80*/  BSYNC B1 ;  /* 0x0000000000017941 */ /* 0x000fea0003800000 */
.L_x_1662:
[----:B------:R-:W-:Y:S01]  /*af90*/  ULEA.HI UR4, UR37, UR37, URZ, 0x1 ;  /* 0x0000002525047291 */ /* 0x000fe2000f8f083f */
[----:B--2---:R-:W-:Y:S01]  /*afa0*/  VIADDMNMX R3, R45, -R178, 0x80, PT ;  /* 0x000000802d037446 */ /* 0x004fe200038009b2 */
[----:B------:R-:W-:Y:S02]  /*afb0*/  BSSY B1, `(.L_x_1664) ;  /* 0x0000008000017945 */ /* 0x000fe40003800000 */
[----:B------:R-:W-:Y:S01]  /*afc0*/  ULOP3.LUT UR4, UR4, 0xfffffffe, URZ, 0xc0, !UPT ;  /* 0xfffffffe04047892 */ /* 0x000fe2000f8ec03f */
[----:B------:R-:W-:-:S03]  /*afd0*/  ISETP.GE.AND P1, PT, R176, R3, PT ;  /* 0x00000003b000720c */ /* 0x000fc60003f26270 */
[----:B------:R-:W-:-:S06]  /*afe0*/  UIADD3 UR4, UR37, -UR4, URZ ;  /* 0x8000000425047290 */ /* 0x000fcc000fffe03f */
[----:B----4-:R-:W-:-:S05]  /*aff0*/  IMAD.U32 R5, RZ, RZ, UR4 ;  /* 0x00000004ff057e24 */ /* 0x010fca000f8e00ff */
[----:B------:R-:W-:-:S04]  /*b000*/  SHF.L.U32 R5, R5, 0x1f, RZ ;  /* 0x0000001f05057819 */ /* 0x000fc800000006ff */
[----:B------:R-:W2:Y:S02]  /*b010*/  SYNCS.PHASECHK.TRANS64.TRYWAIT P0, [R16+URZ+0x22800], R5 ;  /* 0x02280005100075a7 */ /* 0x000ea4000800017f */
[----:B--2---:R-:W-:Y:S05]  /*b020*/  @!P0 BRA `(.L_x_1665) ;  /* 0x000001c800ec8947 */ /* 0x004fea0003800000 */
.L_x_1971:
[----:B------:R-:W-:Y:S05]  /*b030*/  BSYNC B1 ;  /* 0x0000000000017941 */ /* 0x000fea0003800000 */
.L_x_1664:
[----:B------:R-:W-:Y:S05]  /*b040*/  @P1 BRA `(.L_x_1666) ;  /* 0x0000006400181947 */ /* 0x000fea0003800000 */
[----:B---3--:R-:W3:Y:S01]  /*b050*/  LDC R0, c[0x0][0x3f4] ;  /* 0x0000fd00ff007b82 */ /* 0x008ee20000000800 */
[----:B------:R-:W-:Y:S01]  /*b060*/  BSSY B1, `(.L_x_1667) ;  /* 0x000007f000017945 */ /* 0x000fe20003800000 */
[-C--:B---3--:R-:W-:Y:S02]  /*b070*/  ISETP.GE.AND P0, PT, R174, R0.reuse, PT ;  /* 0x00000000ae00720c */ /* 0x088fe40003f06270 */
[-C--:B------:R-:W-:Y:S02]  /*b080*/  ISETP.GE.AND P1, PT, R190, R0.reuse, PT ;  /* 0x00000000be00720c */ /* 0x080fe40003f26270 */
[-C--:B------:R-:W-:Y:S02]  /*b090*/  ISETP.GE.AND P2, PT, R189, R0.reuse, PT ;  /* 0x00000000bd00720c */ /* 0x080fe40003f46270 */
[-C--:B------:R-:W-:Y:S02]  /*b0a0*/  ISETP.GE.AND P3, PT, R192, R0.reuse, PT ;  /* 0x00000000c000720c */ /* 0x080fe40003f66270 */
[----:B------:R-:W-:-:S02]  /*b0b0*/  ISETP.GE.AND P4, PT, R191, R0, PT ;  /* 0x00000000bf00720c */ /* 0x000fc40003f86270 */
[----:B------:R-:W-:Y:S01]  /*b0c0*/  ISETP.GE.AND P5, PT, R193, R0, PT ;  /* 0x00000000c100720c */ /* 0x000fe20003fa6270 */
[----:B------:R-:W-:Y:S02]  /*b0d0*/  IMAD.IADD R0, R16, 0x1, R199 ;  /* 0x0000000110007824 */ /* 0x000fe400078e02c7 */
[----:B------:R-:W-:Y:S10]  /*b0e0*/  @P0 BRA `(.L_x_1668) ;  /* 0x0000000400d80947 */ /* 0x000ff40003800000 */
[----:B-12---:R-:W1:Y:S01]  /*b0f0*/  LDS.128 R4, [R0+0x10400] ;  /* 0x0104000000047984 */ /* 0x006e620000000c00 */
[----:B0----5:R-:W-:Y:S02]  /*b100*/  SHF.R.U32.HI R14, RZ, 0x8, R38 ;  /* 0x00000008ff0e7819 */ /* 0x021fe40000011626 */
        /* <DEDUP_REMOVED lines=24> */
[----:B-1----:R-:W-:-:S02]  /*b290*/  F2FP.F16.E4M3.UNPACK_B R3, R6.H1 ;  /* 0x00000006ff03723e */ /* 0x002fc400030006ff */
[----:B------:R-:W-:Y:S02]  /*b2a0*/  F2FP.F16.E4M3.UNPACK_B R42, R45 ;  /* 0x0000002dff2a723e */ /* 0x000fe400020006ff */
[----:B------:R-:W-:Y:S01]  /*b2b0*/  F2FP.F16.E4M3.UNPACK_B R39, R41 ;  /* 0x00000029ff27723e */ /* 0x000fe200020006ff */
[----:B------:R-:W-:Y:S01]  /*b2c0*/  HADD2.F32 R14, -RZ, R3.H1_H1 ;  /* 0x30000003ff0e7230 */ /* 0x000fe20000004100 */
[--C-:B------:R-:W-:Y:S01]  /*b2d0*/  LOP3.LUT R43, R43, 0xff0000, R36.reuse, 0xf8, !PT ;  /* 0x00ff00002b2b7812 */ /* 0x100fe200078ef824 */
[--C-:B------:R-:W-:Y:S01]  /*b2e0*/  HADD2.F32 R46, -RZ, R42.reuse.H1_H1 ;  /* 0x3000002aff2e7230 */ /* 0x100fe20000004100 */
[----:B------:R-:W-:Y:S01]  /*b2f0*/  F2FP.F16.E4M3.UNPACK_B R6, R6 ;  /* 0x00000006ff06723e */ /* 0x000fe200020006ff */
[----:B------:R-:W-:Y:S01]  /*b300*/  HADD2.F32 R40, -RZ, R39.H1_H1 ;  /* 0x30000027ff287230 */ /* 0x000fe20000004100 */
[----:B------:R-:W-:Y:S01]  /*b310*/  LOP3.LUT R43, R43, 0xff000000, R36, 0xf8, !PT ;  /* 0xff0000002b2b7812 */ /* 0x000fe200078ef824 */
[----:B------:R-:W-:Y:S01]  /*b320*/  HADD2.F32 R42, -RZ, R42.H0_H0 ;  /* 0x2000002aff2a7230 */ /* 0x000fe20000004100 */
[----:B------:R-:W-:Y:S01]  /*b330*/  LOP3.LUT R38, R15, 0xff000000, R38, 0xf8, !PT ;  /* 0xff0000000f267812 */ /* 0x000fe200078ef826 */
[C---:B------:R-:W-:Y:S01]  /*b340*/  FMUL.FTZ R48, R14.reuse, R46 ;  /* 0x0000002e0e307220 */ /* 0x040fe20000410000 */
[-C--:B------:R-:W-:Y:S01]  /*b350*/  F2FP.F16.E4M3.UNPACK_B R36, R7.reuse ;  /* 0x00000007ff24723e */ /* 0x080fe200020006ff */
[----:B------:R-:W-:Y:S01]  /*b360*/  FMUL.FTZ R47, R14, R40 ;  /* 0x000000280e2f7220 */ /* 0x000fe20000410000 */
[----:B------:R-:W-:Y:S01]  /*b370*/  F2FP.F16.E4M3.UNPACK_B R37, R7.H1 ;  /* 0x00000007ff25723e */ /* 0x000fe200030006ff */
[----:B------:R-:W-:Y:S01]  /*b380*/  HADD2.F32 R15, -RZ, R3.H0_H0 ;  /* 0x20000003ff0f7230 */ /* 0x000fe20000004100 */
[-C--:B------:R-:W-:Y:S01]  /*b390*/  F2FP.F16.E4M3.UNPACK_B R7, R5.reuse ;  /* 0x00000005ff07723e */ /* 0x080fe200020006ff */
[----:B------:R-:W-:Y:S01]  /*b3a0*/  HADD2.F32 R39, -RZ, R39.H0_H0 ;  /* 0x20000027ff277230 */ /* 0x000fe20000004100 */
[----:B------:R-:W-:Y:S01]  /*b3b0*/  F2FP.F16.E4M3.UNPACK_B R14, R5.H1 ;  /* 0x00000005ff0e723e */ /* 0x000fe200030006ff */
[----:B------:R-:W-:-:S02]  /*b3c0*/  HADD2.F32 R5, -RZ, R6.H1_H1 ;  /* 0x30000006ff057230 */ /* 0x000fc40000004100 */
[C---:B------:R-:W-:Y:S01]  /*b3d0*/  FFMA.FTZ R48, R15.reuse, R40, -R48 ;  /* 0x000000280f307223 */ /* 0x040fe20000010830 */
        /* <DEDUP_REMOVED lines=71> */
.L_x_1668:
[----:B------:R-:W-:Y:S05]  /*b850*/  BSYNC B1 ;  /* 0x0000000000017941 */ /* 0x000fea0003800000 */
.L_x_1667:
[----:B------:R-:W-:Y:S04]  /*b860*/  BSSY B1, `(.L_x_1669) ;  /* 0x000007c000017945 */ /* 0x000fe80003800000 */
[----:B------:R-:W-:Y:S05]  /*b870*/  @P1 BRA `(.L_x_1670) ;  /* 0x0000000400e81947 */ /* 0x000fea0003800000 */
[----:B-123--:R-:W1:Y:S01]  /*b880*/  LDS.128 R4, [R206] ;  /* 0x00000000ce047984 */ /* 0x00ee620000000c00 */
        /* <DEDUP_REMOVED lines=13> */
[----:B0-----:R-:W-:Y:S02]  /*b960*/  LOP3.LUT R14, R32, 0xff, RZ, 0xc0, !PT ;  /* 0x000000ff200e7812 */ /* 0x001fe400078ec0ff */
        /* <DEDUP_REMOVED lines=17> */
[-C--:B-1----:R-:W-:Y:S02]  /*ba80*/  F2FP.F16.E4M3.UNPACK_B R3, R6.reuse.H1 ;  /* 0x00000006ff03723e */ /* 0x082fe400030006ff */
        /* <DEDUP_REMOVED lines=89> */
.L_x_1670:
[----:B------:R-:W-:Y:S05]  /*c020*/  BSYNC B1 ;  /* 0x0000000000017941 */ /* 0x000fea0003800000 */
.L_x_1669:
[----:B------:R-:W-:Y:S04]  /*c030*/  BSSY B1, `(.L_x_1671) ;  /* 0x0000078000017945 */ /* 0x000fe80003800000 */
[----:B------:R-:W-:Y:S05]  /*c040*/  @P2 BRA `(.L_x_1672) ;  /* 0x0000000400d82947 */ /* 0x000fea0003800000 */
[----:B-1234-:R-:W1:Y:S01]  /*c050*/  LDS.128 R4, [R0+0x12400] ;  /* 0x0124000000047984 */ /* 0x01ee620000000c00 */
        /* <DEDUP_REMOVED lines=117> */
.L_x_1672:
[----:B------:R-:W-:Y:S05]  /*c7b0*/  BSYNC B1 ;  /* 0x0000000000017941 */ /* 0x000fea0003800000 */
.L_x_1671:
[----:B------:R-:W-:Y:S04]  /*c7c0*/  BSSY B1, `(.L_x_1673) ;  /* 0x000007c000017945 */ /* 0x000fe80003800000 */
[----:B------:R-:W-:Y:S05]  /*c7d0*/  @P3 BRA `(.L_x_1674) ;  /* 0x0000000400e83947 */ /* 0x000fea0003800000 */
[----:B01234-:R-:W0:Y:S01]  /*c7e0*/  LDS.128 R4, [R206+0x2000] ;  /* 0x00200000ce047984 */ /* 0x01fe220000000c00 */
        /* <DEDUP_REMOVED lines=13> */
[----:B------:R-:W-:Y:S02]  /*c8c0*/  LOP3.LUT R14, R24, 0xff, RZ, 0xc0, !PT ;  /* 0x000000ff180e7812 */ /* 0x000fe400078ec0ff */
        /* <DEDUP_REMOVED lines=107> */
.L_x_1674:
[----:B------:R-:W-:Y:S05]  /*cf80*/  BSYNC B1 ;  /* 0x0000000000017941 */ /* 0x000fea0003800000 */
.L_x_1673:
[----:B------:R-:W-:Y:S04]  /*cf90*/  BSSY B1, `(.L_x_1675) ;  /* 0x0000078000017945 */ /* 0x000fe80003800000 */
[----:B------:R-:W-:Y:S05]  /*cfa0*/  @P4 BRA `(.L_x_1676) ;  /* 0x0000000400d84947 */ /* 0x000fea0003800000 */
[----:B01234-:R-:W0:Y:S01]  /*cfb0*/  LDS.128 R4, [R0+0x14400] ;  /* 0x0144000000047984 */ /* 0x01fe220000000c00 */
[----:B-----5:R-:W-:Y:S02]  /*cfc0*/  SHF.R.U32.HI R14, RZ, 0x8, R12 ;  /* 0x00000008ff0e7819 */ /* 0x020fe4000001160c */
        /* <DEDUP_REMOVED lines=116> */
.L_x_1676:
[----:B------:R-:W-:Y:S05]  /*d710*/  BSYNC B1 ;  /* 0x0000000000017941 */ /* 0x000fea0003800000 */
.L_x_1675:
[----:B------:R-:W-:Y:S05]  /*d720*/  @P5 BRA `(.L_x_1666) ;  /* 0x0000003c00605947 */ /* 0x000fea0003800000 */
[----:B01234-:R-:W0:Y:S01]  /*d730*/  LDS.128 R4, [R206+0x4000] ;  /* 0x00400000ce047984 */ /* 0x01fe220000000c00 */
[----:B-----5:R-:W-:Y:S02]  /*d740*/  SHF.R.U32.HI R12, RZ, 0x8, R9 ;  /* 0x00000008ff0c7819 */ /* 0x020fe40000011609 */
[----:B------:R-:W-:Y:S02]  /*d750*/  SHF.R.U32.HI R20, RZ, 0x8, R11 ;  /* 0x00000008ff147819 */ /* 0x000fe4000001160b */
[----:B------:R-:W-:Y:S02]  /*d760*/  LOP3.LUT R13, R9, 0xff, RZ, 0xc0, !PT ;  /* 0x000000ff090d7812 */ /* 0x000fe400078ec0ff */
[----:B------:R-:W-:Y:S02]  /*d770*/  LOP3.LUT R21, R11, 0xff, RZ, 0xc0, !PT ;  /* 0x000000ff0b157812 */ /* 0x000fe400078ec0ff */
[----:B------:R-:W-:Y:S02]  /*d780*/  LOP3.LUT R12, R12, 0xff, RZ, 0xc0, !PT ;  /* 0x000000ff0c0c7812 */ /* 0x000fe400078ec0ff */
[----:B------:R-:W-:-:S02]  /*d790*/  LOP3.LUT R20, R20, 0xff, RZ, 0xc0, !PT ;  /* 0x000000ff14147812 */ /* 0x000fc400078ec0ff */
[----:B------:R-:W-:Y:S02]  /*d7a0*/  SHF.R.U32.HI R0, RZ, 0x8, R8 ;  /* 0x00000008ff007819 */ /* 0x000fe40000011608 */
[----:B------:R-:W-:Y:S02]  /*d7b0*/  SHF.R.U32.HI R14, RZ, 0x8, R10 ;  /* 0x00000008ff0e7819 */ /* 0x000fe4000001160a */
        /* <DEDUP_REMOVED lines=114> */
.L_x_1660:
[----:B------:R-:W1:Y:S01]  /*dee0*/  LDC R25, c[0x0][0x448] ;  /* 0x00011200ff197b82 */ /* 0x000e620000000800 */
[----:B------:R-:W-:Y:S01]  /*def0*/  IMAD.MOV.U32 R9, RZ, RZ, R10 ;  /* 0x000000ffff097224 */ /* 0x000fe200078e000a */
[----:B------:R-:W-:Y:S01]  /*df00*/  ULDC.64 UR4, c[0x0][0x3f8] ;  /* 0x0000fe0000047ab9 */ /* 0x000fe20000000a00 */
[----:B------:R-:W-:Y:S01]  /*df10*/  IMAD.MOV.U32 R6, RZ, RZ, R24 ;  /* 0x000000ffff067224 */ /* 0x000fe200078e0018 */
[----:B------:R-:W-:Y:S01]  /*df20*/  ULDC.64 UR6, c[0x0][0x408] ;  /* 0x0001020000067ab9 */ /* 0x000fe20000000a00 */
[----:B------:R-:W-:Y:S01]  /*df30*/  IMAD.MOV.U32 R7, RZ, RZ, R31 ;  /* 0x000000ffff077224 */ /* 0x000fe200078e001f */
[----:B------:R-:W-:Y:S01]  /*df40*/  ULDC.64 UR8, c[0x0][0x400] ;  /* 0x0001000000087ab9 */ /* 0x000fe20000000a00 */
[----:B------:R-:W-:Y:S02]  /*df50*/  IMAD.MOV.U32 R4, RZ, RZ, R26 ;  /* 0x000000ffff047224 */ /* 0x000fe400078e001a */
[----:B------:R-:W-:Y:S01]  /*df60*/  IMAD.MOV.U32 R5, RZ, RZ, R29 ;  /* 0x000000ffff057224 */ /* 0x000fe200078e001d */
[----:B-1----:R-:W-:-:S13]  /*df70*/  ISETP.NE.AND P0, PT, R25, 0x1, PT ;  /* 0x000000011900780c */ /* 0x002fda0003f05270 */
[----:B------:R-:W1:Y:S08]  /*df80*/  @P0 LDC R3, c[0x0][0x44c] ;  /* 0x00011300ff030b82 */ /* 0x000e700000000800 */
[----:B------:R-:W2:Y:S01]  /*df90*/  @P0 LDC R0, c[0x0][0x450] ;  /* 0x00011400ff000b82 */ /* 0x000ea20000000800 */
[----:B-1----:R-:W-:-:S05]  /*dfa0*/  @P0 IMAD.HI.U32 R3, R10, R3, RZ ;  /* 0x000000030a030227 */ /* 0x002fca00078e00ff */
[----:B--2---:R-:W-:-:S04]  /*dfb0*/  @P0 SHF.R.U32.HI R9, RZ, R0, R3 ;  /* 0x00000000ff090219 */ /* 0x004fc80000011603 */
[----:B------:R-:W-:Y:S01]  /*dfc0*/  SHF.R.S32.HI R0, RZ, 0x1f, R9 ;  /* 0x0000001fff007819 */ /* 0x000fe20000011409 */
[----:B------:R-:W-:-:S04]  /*dfd0*/  IMAD.WIDE.U32 R6, R9, UR6, R6 ;  /* 0x0000000609067c25 */ /* 0x000fc8000f8e0006 */
[----:B------:R-:W-:Y:S01]  /*dfe0*/  IMAD R8, R0, UR4, RZ ;  /* 0x0000000400087c24 */ /* 0x000fe2000f8e02ff */
[----:B------:R-:W-:Y:S01]  /*dff0*/  IADD3 R21, P1, R6, UR8, RZ ;  /* 0x0000000806157c10 */ /* 0x000fe2000ff3e0ff */
[----:B------:R-:W-:-:S04]  /*e000*/  IMAD.WIDE.U32 R4, R9, UR4, R4 ;  /* 0x0000000409047c25 */ /* 0x000fc8000f8e0004 */
[----:B------:R-:W-:Y:S02]  /*e010*/  IMAD R0, R0, UR6, RZ ;  /* 0x0000000600007c24 */ /* 0x000fe4000f8e02ff */
[C---:B------:R-:W-:Y:S01]  /*e020*/  IMAD R13, R9.reuse, UR5, R8 ;  /* 0x00000005090d7c24 */ /* 0x040fe2000f8e0208 */
[----:B------:R-:W-:Y:S01]  /*e030*/  ULDC.64 UR4, c[0x0][0x3e8] ;  /* 0x0000fa0000047ab9 */ /* 0x000fe20000000a00 */
[----:B------:R-:W-:Y:S01]  /*e040*/  IMAD R6, R9, UR7, R0 ;  /* 0x0000000709067c24 */ /* 0x000fe2000f8e0200 */
[----:B------:R-:W-:Y:S01]  /*e050*/  IADD3 R3, P0, R4, UR4, RZ ;  /* 0x0000000404037c10 */ /* 0x000fe2000ff1e0ff */
[----:B------:R-:W-:-:S03]  /*e060*/  UMOV UR4, 0xffffffff ;  /* 0xffffffff00047882 */ /* 0x000fc60000000000 */
[----:B------:R-:W-:Y:S02]  /*e070*/  IADD3.X R13, R5, UR5, R13, P0, !PT ;  /* 0x00000005050d7c10 */ /* 0x000fe400087fe40d */
[----:B------:R-:W-:Y:S01]  /*e080*/  IADD3.X R20, R7, UR9, R6, P1, !PT ;  /* 0x0000000907147c10 */ /* 0x000fe20008ffe406 */
[----:B------:R-:W-:Y:S06]  /*e090*/  BRA.DIV UR4, `(.L_x_1677) ;  /* 0x0000019a04e47947 */ /* 0x000fec000b800000 */
[----:B------:R1:W2:Y:S04]  /*e0a0*/  SHFL.IDX PT, R0, R13, RZ, 0x1e1f ;  /* 0x001e1fff0d007589 */ /* 0x0002a800000e0000 */
[----:B------:R-:W3:Y:S04]  /*e0b0*/  SHFL.IDX PT, R3, R3, RZ, 0x1e1f ;  /* 0x001e1fff03037589 */ /* 0x000ee800000e0000 */
[----:B------:R-:W4:Y:S04]  /*e0c0*/  SHFL.IDX PT, R20, R20, RZ, 0x1e1f ;  /* 0x001e1fff14147589 */ /* 0x000f2800000e0000 */
[----:B-1----:R-:W0:Y:S02]  /*e0d0*/  SHFL.IDX PT, R21, R21, RZ, 0x1e1f ;  /* 0x001e1fff15157589 */ /* 0x002e2400000e0000 */
.L_x_1977:
[----:B------:R-:W-:Y:S01]  /*e0e0*/  IMAD R45, R170, R25, RZ ;  /* 0x00000019aa2d7224 */ /* 0x000fe200078e02ff */
        /* <DEDUP_REMOVED lines=17> */
[C---:B------:R-:W-:Y:S01]  /*e200*/  VIADD R5, R18.reuse, 0x40 ;  /* 0x0000004012057836 */ /* 0x040fe20000000000 */
[----:B------:R-:W-:Y:S02]  /*e210*/  ISETP.GE.AND P2, PT, R18, UR4, PT ;  /* 0x0000000412007c0c */ /* 0x000fe4000bf46270 */
[----:B------:R-:W-:Y:S02]  /*e220*/  CS2R R24, SRZ ;  /* 0x0000000000187805 */ /* 0x000fe4000001ff00 */
[----:B------:R-:W-:Y:S02]  /*e230*/  ISETP.GE.AND P1, PT, R4, UR4, PT ;  /* 0x0000000404007c0c */ /* 0x000fe4000bf26270 */
[----:B------:R-:W-:Y:S02]  /*e240*/  CS2R R26, SRZ ;  /* 0x00000000001a7805 */ /* 0x000fe4000001ff00 */
[----:B------:R-:W-:-:S02]  /*e250*/  ISETP.GE.AND P0, PT, R5, UR4, PT ;  /* 0x0000000405007c0c */ /* 0x000fc4000bf06270 */
[----:B------:R-:W-:Y:S02]  /*e260*/  CS2R R6, SRZ ;  /* 0x0000000000067805 */ /* 0x000fe4000001ff00 */
[----:B------:R-:W-:Y:S02]  /*e270*/  CS2R R28, SRZ ;  /* 0x00000000001c7805 */ /* 0x000fe4000001ff00 */
[----:B------:R-:W-:Y:S02]  /*e280*/  CS2R R30, SRZ ;  /* 0x00000000001e7805 */ /* 0x000fe4000001ff00 */
[----:B------:R-:W-:Y:S02]  /*e290*/  @!P2 SHF.R.S32.HI R5, RZ, 0x1f, R18 ;  /* 0x0000001fff05a819 */ /* 0x000fe40000011412 */
[C---:B---3--:R-:W-:Y:S01]  /*e2a0*/  @!P2 IADD3 R36, P3, R18.reuse, R3, RZ ;  /* 0x000000031224a210 */ /* 0x048fe20007f7e0ff */
[----:B------:R-:W-:Y:S01]  /*e2b0*/  @!P1 IMAD.SHL.U32 R42, R179, 0x10, RZ ;  /* 0x00000010b32a9824 */ /* 0x000fe200078e00ff */
[----:B0-----:R-:W-:Y:S01]  /*e2c0*/  @!P2 IADD3 R38, P4, R18, R21, RZ ;  /* 0x000000151226a210 */ /* 0x001fe20007f9e0ff */
[----:B------:R-:W-:-:S02]  /*e2d0*/  @!P0 IMAD.SHL.U32 R48, R180, 0x10, RZ ;  /* 0x00000010b4308824 */ /* 0x000fc400078e00ff */
[--C-:B--2---:R-:W-:Y:S01]  /*e2e0*/  @!P2 IMAD.X R37, R0, 0x1, R5.reuse, P3 ;  /* 0x000000010025a824 */ /* 0x104fe200018e0605 */
[----:B------:R-:W-:Y:S01]  /*e2f0*/  @!P1 IADD3 R40, P5, R42, R3, RZ ;  /* 0x000000032a289210 */ /* 0x000fe20007fbe0ff */
[----:B----4-:R-:W-:Y:S01]  /*e300*/  @!P2 IMAD.X R39, R20, 0x1, R5, P4 ;  /* 0x000000011427a824 */ /* 0x010fe200020e0605 */
[----:B------:R-:W-:Y:S02]  /*e310*/  @!P1 SHF.R.S32.HI R5, RZ, 0x1f, R42 ;  /* 0x0000001fff059819 */ /* 0x000fe4000001142a */
[----:B------:R-:W-:Y:S02]  /*e320*/  @!P1 IADD3 R42, P4, R42, R21, RZ ;  /* 0x000000152a2a9210 */ /* 0x000fe40007f9e0ff */
[----:B------:R-:W-:Y:S02]  /*e330*/  CS2R R8, SRZ ;  /* 0x0000000000087805 */ /* 0x000fe4000001ff00 */
[----:B------:R-:W-:Y:S01]  /*e340*/  @!P0 IADD3 R46, P3, R48, R3, RZ ;  /* 0x00000003302e8210 */ /* 0x000fe20007f7e0ff */
[--C-:B------:R-:W-:Y:S01]  /*e350*/  @!P1 IMAD.X R41, R0, 0x1, R5.reuse, P5 ;  /* 0x0000000100299824 */ /* 0x100fe200028e0605 */
[----:B------:R-:W-:Y:S01]  /*e360*/  @!P0 SHF.R.S32.HI R3, RZ, 0x1f, R48 ;  /* 0x0000001fff038819 */ /* 0x000fe20000011430 */
[----:B------:R-:W-:Y:S01]  /*e370*/  @!P1 IMAD.X R43, R20, 0x1, R5, P4 ;  /* 0x00000001142b9824 */ /* 0x000fe200020e0605 */
[----:B------:R-:W-:-:S02]  /*e380*/  @!P0 IADD3 R48, P5, R48, R21, RZ ;  /* 0x0000001530308210 */ /* 0x000fc40007fbe0ff */
[----:B------:R-:W-:Y:S02]  /*e390*/  CS2R R4, SRZ ;  /* 0x0000000000047805 */ /* 0x000fe4000001ff00 */
[----:B------:R-:W-:Y:S02]  /*e3a0*/  CS2R R10, SRZ ;  /* 0x00000000000a7805 */ /* 0x000fe4000001ff00 */
[----:B------:R-:W-:Y:S02]  /*e3b0*/  CS2R R32, SRZ ;  /* 0x0000000000207805 */ /* 0x000fe4000001ff00 */
[----:B------:R-:W-:Y:S02]  /*e3c0*/  CS2R R34, SRZ ;  /* 0x0000000000227805 */ /* 0x000fe4000001ff00 */
[----:B------:R-:W-:Y:S02]  /*e3d0*/  CS2R R12, SRZ ;  /* 0x00000000000c7805 */ /* 0x000fe4000001ff00 */
[----:B------:R-:W-:Y:S01]  /*e3e0*/  CS2R R14, SRZ ;  /* 0x00000000000e7805 */ /* 0x000fe2000001ff00 */
[--C-:B------:R-:W-:Y:S01]  /*e3f0*/  @!P0 IMAD.X R47, R0, 0x1, R3.reuse, P3 ;  /* 0x00000001002f8824 */ /* 0x100fe200018e0603 */
[----:B------:R1:W5:Y:S01]  /*e400*/  @!P2 LD.E.128 R24, desc[UR38][R36.64] ;  /* 0x000000262418a980 */ /* 0x000362000c101d00 */
[----:B------:R-:W-:-:S03]  /*e410*/  @!P0 IMAD.X R49, R20, 0x1, R3, P5 ;  /* 0x0000000114318824 */ /* 0x000fc600028e0603 */
[----:B------:R1:W5:Y:S04]  /*e420*/  @!P2 LD.E.128 R4, desc[UR38][R38.64] ;  /* 0x000000262604a980 */ /* 0x000368000c101d00 */
[----:B------:R1:W5:Y:S04]  /*e430*/  @!P1 LD.E.128 R28, desc[UR38][R40.64] ;  /* 0x00000026281c9980 */ /* 0x000368000c101d00 */
[----:B------:R1:W5:Y:S04]  /*e440*/  @!P1 LD.E.128 R8, desc[UR38][R42.64] ;  /* 0x000000262a089980 */ /* 0x000368000c101d00 */
[----:B------:R1:W5:Y:S04]  /*e450*/  @!P0 LD.E.128 R32, desc[UR38][R46.64] ;  /* 0x000000262e208980 */ /* 0x000368000c101d00 */
[----:B------:R1:W5:Y:S02]  /*e460*/  @!P0 LD.E.128 R12, desc[UR38][R48.64] ;  /* 0x00000026300c8980 */ /* 0x000364000c101d00 */
.L_x_1679:
[----:B------:R-:W-:Y:S05]  /*e470*/  BSYNC B1 ;  /* 0x0000000000017941 */ /* 0x000fea0003800000 */
.L_x_1678:
[----:B------:R-:W-:Y:S01]  /*e480*/  ULEA.HI UR4, UR37, UR37, URZ, 0x1 ;  /* 0x0000002525047291 */ /* 0x000fe2000f8f083f */
[----:B---3--:R-:W-:Y:S01]  /*e490*/  VIADDMNMX R3, R45, -R178, 0x80, PT ;  /* 0x000000802d037446 */ /* 0x008fe200038009b2 */
[----:B------:R-:W-:Y:S02]  /*e4a0*/  BSSY B1, `(.L_x_1680) ;  /* 0x0000008000017945 */ /* 0x000fe40003800000 */
[----:B------:R-:W-:Y:S01]  /*e4b0*/  ULOP3.LUT UR4, UR4, 0xfffffffe, URZ, 0xc0, !UPT ;  /* 0xfffffffe04047892 */ /* 0x000fe2000f8ec03f */
[----:B------:R-:W-:-:S03]  /*e4c0*/  ISETP.GE.AND P1, PT, R176, R3, PT ;  /* 0x00000003b000720c */ /* 0x000fc60003f26270 */
[----:B------:R-:W-:-:S06]  /*e4d0*/  UIADD3 UR4, UR37, -UR4, URZ ;  /* 0x8000000425047290 */ /* 0x000fcc000fffe03f */
[----:B0-----:R-:W-:-:S05]  /*e4e0*/  IMAD.U32 R21, RZ, RZ, UR4 ;  /* 0x00000004ff157e24 */ /* 0x001fca000f8e00ff */
[----:B------:R-:W-:-:S04]  /*e4f0*/  SHF.L.U32 R21, R21, 0x1f, RZ ;  /* 0x0000001f15157819 */ /* 0x000fc800000006ff */
[----:B------:R-:W0:Y:S02]  /*e500*/  SYNCS.PHASECHK.TRANS64.TRYWAIT P0, [R16+URZ+0x22800], R21 ;  /* 0x02280015100075a7 */ /* 0x000e24000800017f */
[----:B0-----:R-:W-:Y:S05]  /*e510*/  @!P0 BRA `(.L_x_1681) ;  /* 0x0000019800348947 */ /* 0x001fea0003800000 */
.L_x_1978:
[----:B------:R-:W-:Y:S05]  /*e520*/  BSYNC B1 ;  /* 0x0000000000017941 */ /* 0x000fea0003800000 */
.L_x_1680:
[----:B------:R-:W-:Y:S05]  /*e530*/  @P1 BRA `(.L_x_1666) ;  /* 0x0000002c00dc1947 */ /* 0x000fea0003800000 */
[----:B------:R-:W3:Y:S01]  /*e540*/  LDC R3, c[0x0][0x3f4] ;  /* 0x0000fd00ff037b82 */ /* 0x000ee20000000800 */
[C---:B--2---:R-:W-:Y:S01]  /*e550*/  VIADD R0, R18.reuse, 0x20 ;  /* 0x0000002012007836 */ /* 0x044fe20000000000 */
[----:B------:R-:W-:Y:S01]  /*e560*/  BSSY B1, `(.L_x_1682) ;  /* 0x00000fc000017945 */ /* 0x000fe20003800000 */
[C---:B----4-:R-:W-:Y:S01]  /*e570*/  VIADD R20, R18.reuse, 0x40 ;  /* 0x0000004012147836 */ /* 0x050fe20000000000 */
[-C--:B---3--:R-:W-:Y:S02]  /*e580*/  ISETP.GE.AND P0, PT, R18, R3.reuse, PT ;  /* 0x000000031200720c */ /* 0x088fe40003f06270 */
[-C--:B------:R-:W-:Y:S02]  /*e590*/  ISETP.GE.AND P1, PT, R0, R3.reuse, PT ;  /* 0x000000030000720c */ /* 0x080fe40003f26270 */
[----:B------:R-:W-:-:S09]  /*e5a0*/  ISETP.GE.AND P2, PT, R20, R3, PT ;  /* 0x000000031400720c */ /* 0x000fd20003f46270 */
[----:B------:R-:W-:Y:S05]  /*e5b0*/  @P0 BRA `(.L_x_1683) ;  /* 0x0000000c00d80947 */ /* 0x000fea0003800000 */
[----:B-----5:R-:W-:Y:S02]  /*e5c0*/  SHF.R.U32.HI R0, RZ, 0x8, R24 ;  /* 0x00000008ff007819 */ /* 0x020fe40000011618 */
[----:B------:R-:W-:Y:S02]  /*e5d0*/  LOP3.LUT R20, R24, 0xff, RZ, 0xc0, !PT ;  /* 0x000000ff18147812 */ /* 0x000fe400078ec0ff */
[----:B0-----:R-:W-:Y:S02]  /*e5e0*/  LOP3.LUT R21, R0, 0xff, RZ, 0xc0, !PT ;  /* 0x000000ff00157812 */ /* 0x001fe400078ec0ff */
[----:B------:R-:W-:Y:S02]  /*e5f0*/  LEA.HI R0, R3, R208, RZ, 0x1c ;  /* 0x000000d003007211 */ /* 0x000fe400078fe0ff */
[----:B------:R-:W-:Y:S02]  /*e600*/  PRMT R45, R21, 0x7604, R20 ;  /* 0x00007604152d7816 */ /* 0x000fe40000000014 */
[----:B------:R-:W-:-:S02]  /*e610*/  SHF.R.S32.HI R21, RZ, 0x1f, R0 ;  /* 0x0000001fff157819 */ /* 0x000fc40000011400 */
[----:B-1----:R-:W-:Y:S02]  /*e620*/  SHF.R.U32.HI R37, RZ, 0x8, R25 ;  /* 0x00000008ff257819 */ /* 0x002fe40000011619 */
[----:B------:R-:W-:Y:S01]  /*e630*/  LEA.HI R20, R21, R0, RZ, 0x2 ;  /* 0x0000000015147211 */ /* 0x000fe200078f10ff */
[----:B------:R-:W-:Y:S01]  /*e640*/  IMAD.SHL.U32 R0, R0, 0x10, RZ ;  /* 0x0000001000007824 */ /* 0x000fe200078e00ff */
[----:B------:R-:W-:Y:S02]  /*e650*/  SHF.R.U32.HI R39, RZ, 0x8, R26 ;  /* 0x00000008ff277819 */ /* 0x000fe4000001161a */
[----:B------:R-:W-:Y:S01]  /*e660*/  LOP3.LUT R36, R25, 0xff, RZ, 0xc0, !PT ;  /* 0x000000ff19247812 */ /* 0x000fe200078ec0ff */
[----:B------:R-:W-:Y:S01]  /*e670*/  IMAD.SHL.U32 R20, R20, 0x800, RZ ;  /* 0x0000080014147824 */ /* 0x000fe200078e00ff */
[----:B------:R-:W-:Y:S02]  /*e680*/  LOP3.LUT R21, R181, 0x30, R0, 0xf8, !PT ;  /* 0x00000030b5157812 */ /* 0x000fe400078ef800 */
[----:B------:R-:W-:-:S02]  /*e690*/  LOP3.LUT R38, R26, 0xff, RZ, 0xc0, !PT ;  /* 0x000000ff1a267812 */ /* 0x000fc400078ec0ff */
[----:B------:R-:W-:Y:S02]  /*e6a0*/  LOP3.LUT R21, R21, R182, RZ, 0x3c, !PT ;  /* 0x000000b615157212 */ /* 0x000fe400078e3cff */
[----:B------:R-:W-:Y:S02]  /*e6b0*/  LOP3.LUT R20, R20, 0xffffe000, RZ, 0xc0, !PT ;  /* 0xffffe00014147812 */ /* 0x000fe400078ec0ff */
[----:B------:R-:W-:Y:S02]  /*e6c0*/  LOP3.LUT R37, R37, 0xff, RZ, 0xc0, !PT ;  /* 0x000000ff25257812 */ /* 0x000fe400078ec0ff */
[----:B------:R-:W-:Y:S02]  /*e6d0*/  LOP3.LUT R39, R39, 0xff, RZ, 0xc0, !PT ;  /* 0x000000ff27277812 */ /* 0x000fe400078ec0ff */
[----:B------:R-:W-:Y:S02]  /*e6e0*/  IADD3 R21, R21, R183, R20 ;  /* 0x000000b715157210 */ /* 0x000fe40007ffe014 */
[----:B------:R-:W-:-:S02]  /*e6f0*/  PRMT R46, R37, 0x7604, R36 ;  /* 0x00007604252e7816 */ /* 0x000fc40000000024 */
[----:B------:R-:W-:Y:S01]  /*e700*/  PRMT R47, R39, 0x7604, R38 ;  /* 0x00007604272f7816 */ /* 0x000fe20000000026 */
[----:B------:R-:W-:Y:S01]  /*e710*/  IMAD.IADD R0, R16, 0x1, R21 ;  /* 0x0000000110007824 */ /* 0x000fe200078e0215 */
[----:B------:R-:W-:Y:S02]  /*e720*/  SHF.R.U32.HI R37, RZ, 0x8, R27 ;  /* 0x00000008ff257819 */ /* 0x000fe4000001161b */
[----:B------:R-:W-:Y:S02]  /*e730*/  SHF.R.U32.HI R39, RZ, 0x8, R4 ;  /* 0x00000008ff277819 */ /* 0x000fe40000011604 */
[----:B------:R-:W-:Y:S02]  /*e740*/  SHF.R.U32.HI R40, RZ, 0x8, R5 ;  /* 0x00000008ff287819 */ /* 0x000fe40000011605 */
[----:B------:R-:W-:Y:S02]  /*e750*/  LOP3.LUT R36, R27, 0xff, RZ, 0xc0, !PT ;  /* 0x000000ff1b247812 */ /* 0x000fe400078ec0ff */
[----:B------:R-:W-:-:S02]  /*e760*/  LOP3.LUT R38, R4, 0xff, RZ, 0xc0, !PT ;  /* 0x000000ff04267812 */ /* 0x000fc400078ec0ff */
[----:B------:R-:W-:Y:S02]  /*e770*/  LOP3.LUT R37, R37, 0xff, RZ, 0xc0, !PT ;  /* 0x000000ff25257812 */ /* 0x000fe400078ec0ff */
[----:B------:R-:W-:Y:S02]  /*e780*/  LOP3.LUT R39, R39, 0xff, RZ, 0xc0, !PT ;  /* 0x000000ff27277812 */ /* 0x000fe400078ec0ff */
[----:B------:R-:W-:Y:S02]  /*e790*/  LOP3.LUT R21, R40, 0xff, RZ, 0xc0, !PT ;  /* 0x000000ff28157812 */ /* 0x000fe400078ec0ff */
[----:B------:R-:W0:Y:S01]  /*e7a0*/  LDS.128 R40, [R0+0x10400] ;  /* 0x0104000000287984 */ /* 0x000e220000000c00 */
[----:B------:R-:W-:Y:S02]  /*e7b0*/  PRMT R48, R37, 0x7604, R36 ;  /* 0x0000760425307816 */ /* 0x000fe40000000024 */
[----:B------:R-:W-:Y:S02]  /*e7c0*/  PRMT R53, R39, 0x7604, R38 ;  /* 0x0000760427357816 */ /* 0x000fe40000000026 */
[----:B------:R-:W1:Y:S01]  /*e7d0*/  LDS.128 R36, [R217+0x10400] ;  /* 0x01040000d9247984 */ /* 0x000e620000000c00 */
[----:B------:R-:W-:-:S02]  /*e7e0*/  SHF.R.U32.HI R52, RZ, 0x8, R7 ;  /* 0x00000008ff347819 */ /* 0x000fc40000011607 */
[----:B------:R-:W-:Y:S02]  /*e7f0*/  SHF.R.U32.HI R50, RZ, 0x8, R6 ;  /* 0x00000008ff327819 */ /* 0x000fe40000011606 */
        /* <DEDUP_REMOVED lines=16> */
[----:B------:R-:W-:Y:S01]  /*e900*/  LOP3.LUT R21, R46, 0xff0000, R21, 0xf8, !PT ;  /* 0x00ff00002e157812 */ /* 0x000fe200078ef815 */
[----:B------:R-:W-:Y:S01]  /*e910*/  IMAD.U32 R59, R59, 0x10000, RZ ;  /* 0x000100003b3b7824 */ /* 0x000fe200078e00ff */
        /* <DEDUP_REMOVED lines=10> */
[----:B------:R-:W-:Y:S02]  /*e9c0*/  F2FP.F16.E4M3.UNPACK_B R27, R55 ;  /* 0x00000037ff1b723e */ /* 0x000fe400020006ff */
[----:B0-----:R-:W-:Y:S02]  /*e9d0*/  F2FP.F16.E4M3.UNPACK_B R24, R41 ;  /* 0x00000029ff18723e */ /* 0x001fe400020006ff */
[----:B------:R-:W-:Y:S01]  /*e9e0*/  F2FP.F16.E4M3.UNPACK_B R26, R52 ;  /* 0x00000034ff1a723e */ /* 0x000fe200020006ff */
[----:B------:R-:W-:Y:S01]  /*e9f0*/  HADD2.F32 R58, -RZ, R27.H0_H0 ;  /* 0x2000001bff3a7230 */ /* 0x000fe20000004100 */
[----:B------:R-:W-:Y:S01]  /*ea00*/  LOP3.LUT R56, R21, 0xff000000, R4, 0xf8, !PT ;  /* 0xff00000015387812 */ /* 0x000fe200078ef804 */
[----:B------:R-:W-:Y:S01]  /*ea10*/  HADD2.F32 R5, -RZ, R24.H0_H0 ;  /* 0x20000018ff057230 */ /* 0x000fe20000004100 */
[----:B-1----:R-:W-:Y:S01]  /*ea20*/  F2FP.F16.E4M3.UNPACK_B R21, R37 ;  /* 0x00000025ff15723e */ /* 0x002fe200020006ff */
[----:B------:R-:W-:Y:S01]  /*ea30*/  HADD2.F32 R54, -RZ, R26.H0_H0 ;  /* 0x2000001aff367230 */ /* 0x000fe20000004100 */
[----:B------:R-:W-:Y:S01]  /*ea40*/  LOP3.LUT R57, R57, 0xff0000, R6, 0xf8, !PT ;  /* 0x00ff000039397812 */ /* 0x000fe200078ef806 */
[----:B------:R-:W-:Y:S01]  /*ea50*/  HADD2.F32 R24, -RZ, R24.H1_H1 ;  /* 0x30000018ff187230 */ /* 0x000fe20000004100 */
[----:B------:R-:W-:Y:S01]  /*ea60*/  F2FP.F16.E4M3.UNPACK_B R47, R41.H1 ;  /* 0x00000029ff2f723e */ /* 0x000fe200030006ff */
[--C-:B------:R-:W-:Y:S01]  /*ea70*/  HADD2.F32 R25, -RZ, R21.reuse.H0_H0 ;  /* 0x20000015ff197230 */ /* 0x100fe20000004100 */
[-C--:B------:R-:W-:Y:S01]  /*ea80*/  F2FP.F16.E4M3.UNPACK_B R49, R43.reuse ;  /* 0x0000002bff31723e */ /* 0x080fe200020006ff */
[----:B------:R-:W-:Y:S01]  /*ea90*/  HADD2.F32 R21, -RZ, R21.H1_H1 ;  /* 0x30000015ff157230 */ /* 0x000fe20000004100 */
[----:B------:R-:W-:-:S02]  /*eaa0*/  F2FP.F16.E4M3.UNPACK_B R50, R43.H1 ;  /* 0x0000002bff32723e */ /* 0x000fc400030006ff */
[-C--:B------:R-:W-:Y:S02]  /*eab0*/  F2FP.F16.E4M3.UNPACK_B R41, R40.reuse ;  /* 0x00000028ff29723e */ /* 0x080fe400020006ff */
[----:B------:R-:W-:Y:S01]  /*eac0*/  F2FP.F16.E4M3.UNPACK_B R43, R40.H1 ;  /* 0x00000028ff2b723e */ /* 0x000fe200030006ff */
[----:B------:R-:W-:Y:S01]  /*ead0*/  FMUL.FTZ R40, R5, R58 ;  /* 0x0000003a05287220 */ /* 0x000fe20000410000 */
[----:B------:R-:W-:Y:S01]  /*eae0*/  LOP3.LUT R6, R57, 0xff000000, R6, 0xf8, !PT ;  /* 0xff00000039067812 */ /* 0x000fe200078ef806 */
[-C--:B------:R-:W-:Y:S01]  /*eaf0*/  FMUL.FTZ R57, R5, R54.reuse ;  /* 0x0000003605397220 */ /* 0x080fe20000410000 */
[----:B------:R-:W-:Y:S01]  /*eb00*/  F2FP.F16.E4M3.UNPACK_B R55, R55.H1 ;  /* 0x00000037ff37723e */ /* 0x000fe200030006ff */
[C---:B------:R-:W-:Y:S01]  /*eb10*/  FFMA.FTZ R5, R25.reuse, R54, -R40 ;  /* 0x0000003619057223 */ /* 0x040fe20000010828 */
[----:B------:R-:W-:Y:S01]  /*eb20*/  F2FP.F16.E4M3.UNPACK_B R52, R52.H1 ;  /* 0x00000034ff34723e */ /* 0x000fe200030006ff */
[----:B------:R-:W-:Y:S01]  /*eb30*/  FFMA.FTZ R25, R25, R58, R57 ;  /* 0x0000003a19197223 */ /* 0x000fe20000010039 */
[----:B------:R-:W-:Y:S01]  /*eb40*/  LOP3.LUT R59, R59, 0xff000000, R7, 0xf8, !PT ;  /* 0xff0000003b3b7812 */ /* 0x000fe200078ef807 */
[----:B------:R-:W-:Y:S01]  /*eb50*/  HADD2.F32 R40, -RZ, R26.H1_H1 ;  /* 0x3000001aff287230 */ /* 0x000fe20000004100 */
[----:B------:R-:W-:Y:S01]  /*eb60*/  F2FP.F16.E4M3.UNPACK_B R45, R37.H1 ;  /* 0x00000025ff2d723e */ /* 0x000fe200030006ff */
[----:B------:R-:W-:Y:S01]  /*eb70*/  HADD2.F32 R54, -RZ, R27.H1_H1 ;  /* 0x3000001bff367230 */ /* 0x000fe20000004100 */
[-C--:B------:R-:W-:Y:S01]  /*eb80*/  F2FP.F16.E4M3.UNPACK_B R7, R42.reuse ;  /* 0x0000002aff07723e */ /* 0x080fe200020006ff */
[----:B------:R-:W-:Y:S01]  /*eb90*/  HADD2.F32 R57, -RZ, R55.H0_H0 ;  /* 0x20000037ff397230 */ /* 0x000fe20000004100 */
[----:B------:R-:W-:Y:S01]  /*eba0*/  F2FP.F16.E4M3.UNPACK_B R48, R42.H1 ;  /* 0x0000002aff30723e */ /* 0x000fe200030006ff */
[----:B------:R-:W-:-:S02]  /*ebb0*/  HADD2.F32 R26, -RZ, R47.H0_H0 ;  /* 0x2000002fff1a7230 */ /* 0x000fc40000004100 */
[C---:B------:R-:W-:Y:S01]  /*ebc0*/  FMUL.FTZ R58, R24.reuse, R54 ;  /* 0x00000036183a7220 */ /* 0x040fe20000410000 */
[----:B------:R-:W-:Y:S02]  /*ebd0*/  HADD2.F32 R42, -RZ, R52.H0_H0 ;  /* 0x20000034ff2a7230 */ /* 0x000fe40000004100 */
[-C--:B------:R-:W-:Y:S01]  /*ebe0*/  FMUL.FTZ R61, R24, R40.reuse ;  /* 0x00000028183d7220 */ /* 0x080fe20000410000 */
[----:B------:R-:W-:Y:S02]  /*ebf0*/  HADD2.F32 R27, -RZ, R45.H0_H0 ;  /* 0x2000002dff1b7230 */ /* 0x000fe40000004100 */
[C---:B------:R-:W-:Y:S01]  /*ec00*/  FMUL.FTZ R60, R26.reuse, R57 ;  /* 0x000000391a3c7220 */ /* 0x040fe20000410000 */
[C---:B------:R-:W-:Y:S01]  /*ec10*/  FFMA.FTZ R24, R21.reuse, R40, -R58 ;  /* 0x0000002815187223 */ /* 0x040fe2000001083a */
[----:B------:R-:W-:Y:S01]  /*ec20*/  FMUL.FTZ R62, R26, R42 ;  /* 0x0000002a1a3e7220 */ /* 0x000fe20000410000 */
[----:B------:R-:W-:Y:S01]  /*ec30*/  FFMA.FTZ R26, R21, R54, R61 ;  /* 0x00000036151a7223 */ /* 0x000fe2000001003d */
[C---:B------:R-:W-:Y:S01]  /*ec40*/  FFMA.FTZ R21, R27.reuse, R42, -R60 ;  /* 0x0000002a1b157223 */ /* 0x040fe2000001083c */
[----:B------:R-:W-:Y:S01]  /*ec50*/  F2FP.F16.E4M3.UNPACK_B R54, R53 ;  /* 0x00000035ff36723e */ /* 0x000fe200020006ff */
[----:B------:R-:W-:Y:S01]  /*ec60*/  FFMA.FTZ R27, R27, R57, R62 ;  /* 0x000000391b1b7223 */ /* 0x000fe2000001003e */
[----:B------:R-:W-:Y:S01]  /*ec70*/  F2FP.F16.E4M3.UNPACK_B R57, R59 ;  /* 0x0000003bff39723e */ /* 0x000fe200020006ff */
[----:B------:R-:W-:Y:S01]  /*ec80*/  HADD2.F32 R58, -RZ, R55.H1_H1 ;  /* 0x30000037ff3a7230 */ /* 0x000fe20000004100 */
[----:B------:R-:W-:Y:S01]  /*ec90*/  F2FP.F16.E4M3.UNPACK_B R46, R39 ;  /* 0x00000027ff2e723e */ /* 0x000fe200020006ff */
[----:B------:R-:W-:Y:S01]  /*eca0*/  HADD2.F32 R47, -RZ, R47.H1_H1 ;  /* 0x3000002fff2f7230 */ /* 0x000fe20000004100 */
[----:B------:R-:W-:Y:S01]  /*ecb0*/  F2FP.F16.E4M3.UNPACK_B R59, R59.H1 ;  /* 0x0000003bff3b723e */ /* 0x000fe200030006ff */
[----:B------:R-:W-:Y:S01]  /*ecc0*/  HADD2.F32 R61, -RZ, R57.H0_H0 ;  /* 0x20000039ff3d7230 */ /* 0x000fe20000004100 */
[----:B------:R-:W-:Y:S01]  /*ecd0*/  F2FP.F16.E4M3.UNPACK_B R53, R53.H1 ;  /* 0x00000035ff35723e */ /* 0x000fe200030006ff */
[----:B------:R-:W-:-:S02]  /*ece0*/  HADD2.F32 R42, -RZ, R49.H0_H0 ;  /* 0x20000031ff2a7230 */ /* 0x000fc40000004100 */
[C---:B------:R-:W-:Y:S01]  /*ecf0*/  FMUL.FTZ R60, R47.reuse, R58 ;  /* 0x0000003a2f3c7220 */ /* 0x040fe20000410000 */
[----:B------:R-:W-:Y:S01]  /*ed00*/  HADD2.F32 R52, -RZ, R52.H1_H1 ;  /* 0x30000034ff347230 */ /* 0x000fe20000004100 */
[----:B------:R-:W-:Y:S01]  /*ed10*/  F2FP.F16.E4M3.UNPACK_B R39, R39.H1 ;  /* 0x00000027ff27723e */ /* 0x000fe200030006ff */
[----:B------:R-:W-:Y:S02]  /*ed20*/  HADD2.F32 R55, -RZ, R54.H0_H0 ;  /* 0x20000036ff377230 */ /* 0x000fe40000004100 */
[C---:B------:R-:W-:Y:S01]  /*ed30*/  FMUL.FTZ R63, R42.reuse, R61 ;  /* 0x0000003d2a3f7220 */ /* 0x040fe20000410000 */
[----:B------:R-:W-:Y:S02]  /*ed40*/  HADD2.F32 R45, -RZ, R45.H1_H1 ;  /* 0x3000002dff2d7230 */ /* 0x000fe40000004100 */
[----:B------:R-:W-:Y:S01]  /*ed50*/  FMUL.FTZ R47, R47, R52 ;  /* 0x000000342f2f7220 */ /* 0x000fe20000410000 */
[----:B------:R-:W-:Y:S02]  /*ed60*/  HADD2.F32 R40, -RZ, R46.H0_H0 ;  /* 0x2000002eff287230 */ /* 0x000fe40000004100 */
[----:B------:R-:W-:Y:S01]  /*ed70*/  FMUL.FTZ R42, R42, R55 ;  /* 0x000000372a2a7220 */ /* 0x000fe20000410000 */
[----:B------:R-:W-:-:S02]  /*ed80*/  HADD2.F32 R54, -RZ, R54.H1_H1 ;  /* 0x30000036ff367230 */ /* 0x000fc40000004100 */
[C---:B------:R-:W-:Y:S01]  /*ed90*/  FFMA.FTZ R58, R45.reuse, R58, R47 ;  /* 0x0000003a2d3a7223 */ /* 0x040fe2000001002f */
[----:B------:R-:W-:Y:S02]  /*eda0*/  HADD2.F32 R57, -RZ, R57.H1_H1 ;  /* 0x30000039ff397230 */ /* 0x000fe40000004100 */
[C---:B------:R-:W-:Y:S01]  /*edb0*/  FFMA.FTZ R61, R40.reuse, R61, R42 ;  /* 0x0000003d283d7223 */ /* 0x040fe2000001002a */
[----:B------:R-:W-:Y:S02]  /*edc0*/  HADD2.F32 R49, -RZ, R49.H1_H1 ;  /* 0x30000031ff317230 */ /* 0x000fe40000004100 */
[----:B------:R-:W-:Y:S01]  /*edd0*/  FFMA.FTZ R60, R45, R52, -R60 ;  /* 0x000000342d3c7223 */ /* 0x000fe2000001083c */
[----:B------:R-:W-:Y:S02]  /*ede0*/  HADD2.F32 R47, -RZ, R59.H0_H0 ;  /* 0x2000003bff2f7230 */ /* 0x000fe40000004100 */
[----:B------:R-:W-:Y:S01]  /*edf0*/  FFMA.FTZ R63, R40, R55, -R63 ;  /* 0x00000037283f7223 */ /* 0x000fe2000001083f */
        /* <DEDUP_REMOVED lines=8> */
[----:B------:R-:W-:Y:S01]  /*ee80*/  F2FP.F16.E4M3.UNPACK_B R37, R36 ;  /* 0x00000024ff25723e */ /* 0x000fe200020006ff */
[----:B------:R-:W-:Y:S01]  /*ee90*/  FFMA.FTZ R64, R46, R57, R52 ;  /* 0x000000392e407223 */ /* 0x000fe20000010034 */
[----:B------:R-:W-:-:S02]  /*eea0*/  HADD2.F32 R53, -RZ, R53.H1_H1 ;  /* 0x30000035ff357230 */ /* 0x000fc40000004100 */
[C---:B------:R-:W-:Y:S01]  /*eeb0*/  FFMA.FTZ R65, R40.reuse, R47, R42 ;  /* 0x0000002f28417223 */ /* 0x040fe2000001002a */
[----:B------:R-:W-:Y:S01]  /*eec0*/  FFMA.FTZ R57, R40, R45, -R49 ;  /* 0x0000002d28397223 */ /* 0x000fe20000010831 */
[----:B------:R-:W-:Y:S01]  /*eed0*/  F2FP.F16.E4M3.UNPACK_B R47, R56.H1 ;  /* 0x00000038ff2f723e */ /* 0x000fe200030006ff */
[----:B------:R-:W-:Y:S01]  /*eee0*/  HADD2.F32 R59, -RZ, R59.H1_H1 ;  /* 0x3000003bff3b7230 */ /* 0x000fe20000004100 */
[----:B------:R-:W-:Y:S01]  /*eef0*/  F2FP.F16.E4M3.UNPACK_B R45, R51.H1 ;  /* 0x00000033ff2d723e */ /* 0x000fe200030006ff */
[----:B------:R-:W-:Y:S01]  /*ef00*/  HADD2.F32 R50, -RZ, R50.H1_H1 ;  /* 0x30000032ff327230 */ /* 0x000fe20000004100 */
[----:B------:R-:W-:Y:S01]  /*ef10*/  F2FP.F16.E4M3.UNPACK_B R36, R36.H1 ;  /* 0x00000024ff24723e */ /* 0x000fe200030006ff */
[----:B------:R-:W-:Y:S01]  /*ef20*/  FFMA.FTZ R62, R46, R54, -R55 ;  /* 0x000000362e3e7223 */ /* 0x000fe20000010837 */
[----:B------:R-:W-:Y:S01]  /*ef30*/  HADD2.F32 R49, -RZ, R47.H0_H0 ;  /* 0x2000002fff317230 */ /* 0x000fe20000004100 */
[----:B------:R-:W-:Y:S01]  /*ef40*/  F2FP.F16.E4M3.UNPACK_B R56, R56 ;  /* 0x00000038ff38723e */ /* 0x000fe200020006ff */
        /* <DEDUP_REMOVED lines=9> */
[C---:B------:R-:W-:Y:S01]  /*efe0*/  FFMA.FTZ R66, R40.reuse, R53, -R55 ;  /* 0x0000003528427223 */ /* 0x040fe20000010837 */
[----:B------:R-:W-:Y:S02]  /*eff0*/  HADD2.F32 R43, -RZ, R43.H1_H1 ;  /* 0x3000002bff2b7230 */ /* 0x000fe40000004100 */
        /* <DEDUP_REMOVED lines=9> */
[----:B------:R-:W-:Y:S01]  /*f090*/  F2FP.F16.E4M3.UNPACK_B R4, R38 ;  /* 0x00000026ff04723e */ /* 0x000fe200020006ff */
[----:B------:R-:W-:-:S02]  /*f0a0*/  HADD2.F32 R39, -RZ, R41.H0_H0 ;  /* 0x20000029ff277230 */ /* 0x000fc40000004100 */
[C---:B------:R-:W-:Y:S01]  /*f0b0*/  FFMA.FTZ R53, R36.reuse, R45, -R53 ;  /* 0x0000002d24357223 */ /* 0x040fe20000010835 */
[----:B------:R-:W-:Y:S01]  /*f0c0*/  FFMA.FTZ R52, R36, R47, R40 ;  /* 0x0000002f24347223 */ /* 0x000fe20000010028 */
[----:B------:R-:W-:Y:S01]  /*f0d0*/  HADD2.F32 R40, -RZ, R51.H0_H0 ;  /* 0x20000033ff287230 */ /* 0x000fe20000004100 */
[----:B------:R-:W-:Y:S01]  /*f0e0*/  F2FP.F16.E4M3.UNPACK_B R38, R38.H1 ;  /* 0x00000026ff26723e */ /* 0x000fe200030006ff */
        /* <DEDUP_REMOVED lines=34> */
[----:B------:R-:W-:Y:S01]  /*f310*/  F2FP.SATFINITE.E4M3.F32.PACK_AB_MERGE_C R27, R58, R27, RZ ;  /* 0x0000001b3a1b723e */ /* 0x000fe200048070ff */
[----:B------:R-:W-:Y:S01]  /*f320*/  FFMA.FTZ R48, R38, R41, -R37 ;  /* 0x0000002926307223 */ /* 0x000fe20000010825 */
[----:B------:R-:W-:-:S02]  /*f330*/  HADD2.F32 R37, -RZ, R20.H0_H0 ;  /* 0x20000014ff257230 */ /* 0x000fc40000004100 */
[----:B------:R-:W-:Y:S01]  /*f340*/  FFMA.FTZ R55, R38, R43, R54 ;  /* 0x0000002b26377223 */ /* 0x000fe20000010036 */
[--C-:B------:R-:W-:Y:S01]  /*f350*/  HADD2.F32 R20, -RZ, R7.reuse.H0_H0 ;  /* 0x20000007ff147230 */ /* 0x100fe20000004100 */
[----:B------:R-:W-:Y:S01]  /*f360*/  F2FP.SATFINITE.E4M3.F32.PACK_AB_MERGE_C R65, R68, R65, RZ ;  /* 0x000000414441723e */ /* 0x000fe200048070ff */
        /* <DEDUP_REMOVED lines=16> */
[----:B------:R-:W-:Y:S02]  /*f470*/  F2FP.SATFINITE.E4M3.F32.PACK_AB_MERGE_C R40, R55, R40, RZ ;  /* 0x000000283728723e */ /* 0x000fe400048070ff */
[----:B------:R-:W-:Y:S02]  /*f480*/  F2FP.SATFINITE.E4M3.F32.PACK_AB_MERGE_C R5, R24, R5, R21 ;  /* 0x000000051805723e */ /* 0x000fe40004807015 */
[----:B------:R-:W-:Y:S02]  /*f490*/  F2FP.SATFINITE.E4M3.F32.PACK_AB_MERGE_C R7, R62, R63, R7 ;  /* 0x0000003f3e07723e */ /* 0x000fe40004807007 */
        /* <DEDUP_REMOVED lines=8> */
.L_x_1683:
[----:B------:R-:W-:Y:S05]  /*f520*/  BSYNC B1 ;  /* 0x0000000000017941 */ /* 0x000fea0003800000 */
.L_x_1682:
[----:B------:R-:W-:Y:S04]  /*f530*/  BSSY B1, `(.L_x_1684) ;  /* 0x0000100000017945 */ /* 0x000fe80003800000 */
[----:B------:R-:W-:Y:S05]  /*f540*/  @P1 BRA `(.L_x_1685) ;  /* 0x0000000c00f81947 */ /* 0x000fea0003800000 */
[----:B--2--5:R-:W-:Y:S02]  /*f550*/  SHF.R.U32.HI R0, RZ, 0x8, R28 ;  /* 0x00000008ff007819 */ /* 0x024fe4000001161c */
[----:B------:R-:W-:Y:S02]  /*f560*/  LOP3.LUT R5, R28, 0xff, RZ, 0xc0, !PT ;  /* 0x000000ff1c057812 */ /* 0x000fe400078ec0ff */
[----:B------:R-:W-:Y:S02]  /*f570*/  LOP3.LUT R4, R0, 0xff, RZ, 0xc0, !PT ;  /* 0x000000ff00047812 */ /* 0x000fe400078ec0ff */
[----:B------:R-:W-:Y:S02]  /*f580*/  LEA.HI R0, R3, R179, RZ, 0x1c ;  /* 0x000000b303007211 */ /* 0x000fe400078fe0ff */
[----:B-1----:R-:W-:Y:S02]  /*f590*/  PRMT R37, R4, 0x7604, R5 ;  /* 0x0000760404257816 */ /* 0x002fe40000000005 */
[----:B------:R-:W-:-:S02]  /*f5a0*/  SHF.R.S32.HI R5, RZ, 0x1f, R0 ;  /* 0x0000001fff057819 */ /* 0x000fc40000011400 */
[----:B------:R-:W-:Y:S02]  /*f5b0*/  SHF.R.U32.HI R24, RZ, 0x8, R31 ;  /* 0x00000008ff187819 */ /* 0x000fe4000001161f */
[----:B------:R-:W-:Y:S01]  /*f5c0*/  LEA.HI R4, R5, R0, RZ, 0x2 ;  /* 0x0000000005047211 */ /* 0x000fe200078f10ff */
[----:B------:R-:W-:Y:S01]  /*f5d0*/  IMAD.SHL.U32 R0, R0, 0x10, RZ ;  /* 0x0000001000007824 */ /* 0x000fe200078e00ff */
[----:B0-----:R-:W-:Y:S02]  /*f5e0*/  LOP3.LUT R21, R31, 0xff, RZ, 0xc0, !PT ;  /* 0x000000ff1f157812 */ /* 0x001fe400078ec0ff */
[----:B------:R-:W-:Y:S01]  /*f5f0*/  SHF.R.U32.HI R20, RZ, 0x8, R8 ;  /* 0x00000008ff147819 */ /* 0x000fe20000011608 */
[----:B------:R-:W-:Y:S01]  /*f600*/  IMAD.SHL.U32 R4, R4, 0x800, RZ ;  /* 0x0000080004047824 */ /* 0x000fe200078e00ff */
[----:B------:R-:W-:Y:S02]  /*f610*/  LOP3.LUT R5, R181, 0x30, R0, 0xf8, !PT ;  /* 0x00000030b5057812 */ /* 0x000fe400078ef800 */
[----:B------:R-:W-:-:S02]  /*f620*/  LOP3.LUT R0, R24, 0xff, RZ, 0xc0, !PT ;  /* 0x000000ff18007812 */ /* 0x000fc400078ec0ff */
[----:B------:R-:W-:Y:S02]  /*f630*/  SHF.R.U32.HI R6, RZ, 0x8, R29 ;  /* 0x00000008ff067819 */ /* 0x000fe4000001161d */
[----:B------:R-:W-:Y:S02]  /*f640*/  LOP3.LUT R25, R8, 0xff, RZ, 0xc0, !PT ;  /* 0x000000ff08197812 */ /* 0x000fe400078ec0ff */
[----:B------:R-:W-:Y:S02]  /*f650*/  LOP3.LUT R20, R20, 0xff, RZ, 0xc0, !PT ;  /* 0x000000ff14147812 */ /* 0x000fe400078ec0ff */
[----:B------:R-:W-:Y:S02]  /*f660*/  PRMT R41, R0, 0x7604, R21 ;  /* 0x0000760400297816 */ /* 0x000fe40000000015 */
[----:B------:R-:W-:Y:S02]  /*f670*/  LOP3.LUT R5, R5, R182, RZ, 0x3c, !PT ;  /* 0x000000b605057212 */ /* 0x000fe400078e3cff */
[----:B------:R-:W-:-:S02]  /*f680*/  LOP3.LUT R4, R4, 0xffffe000, RZ, 0xc0, !PT ;  /* 0xffffe00004047812 */ /* 0x000fc400078ec0ff */
[----:B------:R-:W-:Y:S02]  /*f690*/  SHF.R.U32.HI R0, RZ, 0x8, R9 ;  /* 0x00000008ff007819 */ /* 0x000fe40000011609 */
[----:B------:R-:W-:Y:S02]  /*f6a0*/  LOP3.LUT R7, R29, 0xff, RZ, 0xc0, !PT ;  /* 0x000000ff1d077812 */ /* 0x000fe400078ec0ff */
[----:B------:R-:W-:Y:S02]  /*f6b0*/  LOP3.LUT R6, R6, 0xff, RZ, 0xc0, !PT ;  /* 0x000000ff06067812 */ /* 0x000fe400078ec0ff */
[----:B------:R-:W-:Y:S02]  /*f6c0*/  PRMT R45, R20, 0x7604, R25 ;  /* 0x00007604142d7816 */ /* 0x000fe40000000019 */
[----:B------:R-:W-:Y:S02]  /*f6d0*/  IADD3 R21, R5, R183, R4 ;  /* 0x000000b705157210 */ /* 0x000fe40007ffe004 */
[----:B------:R-:W-:-:S02]  /*f6e0*/  LOP3.LUT R25, R9, 0xff, RZ, 0xc0, !PT ;  /* 0x000000ff09197812 */ /* 0x000fc400078ec0ff */
[----:B------:R-:W-:Y:S02]  /*f6f0*/  SHF.R.U32.HI R24, RZ, 0x8, R11 ;  /* 0x00000008ff187819 */ /* 0x000fe4000001160b */
[----:B------:R-:W-:Y:S02]  /*f700*/  LOP3.LUT R0, R0, 0xff, RZ, 0xc0, !PT ;  /* 0x000000ff00007812 */ /* 0x000fe400078ec0ff */
[----:B------:R-:W-:Y:S02]  /*f710*/  SHF.R.U32.HI R20, RZ, 0x8, R10 ;  /* 0x00000008ff147819 */ /* 0x000fe4000001160a */
[----:B------:R-:W-:Y:S02]  /*f720*/  PRMT R36, R6, 0x7604, R7 ;  /* 0x0000760406247816 */ /* 0x000fe40000000007 */
[----:B------:R-:W-:Y:S02]  /*f730*/  SHF.R.U32.HI R6, RZ, 0x8, R30 ;  /* 0x00000008ff067819 */ /* 0x000fe4000001161e */
[----:B------:R-:W-:-:S02]  /*f740*/  LOP3.LUT R27, R10, 0xff, RZ, 0xc0, !PT ;  /* 0x000000ff0a1b7812 */ /* 0x000fc400078ec0ff */
[----:B------:R-:W-:Y:S02]  /*f750*/  LOP3.LUT R24, R24, 0xff, RZ, 0xc0, !PT ;  /* 0x000000ff18187812 */ /* 0x000fe400078ec0ff */
[----:B------:R-:W-:Y:S01]  /*f760*/  PRMT R49, R0, 0x7604, R25 ;  /* 0x0000760400317816 */ /* 0x000fe20000000019 */
[----:B------:R-:W-:Y:S01]  /*f770*/  IMAD.IADD R0, R16, 0x1, R21 ;  /* 0x0000000110007824 */ /* 0x000fe200078e0215 */
[----:B------:R-:W-:Y:S02]  /*f780*/  LOP3.LUT R20, R20, 0xff, RZ, 0xc0, !PT ;  /* 0x000000ff14147812 */ /* 0x000fe400078ec0ff */
[----:B------:R-:W-:Y:S02]  /*f790*/  LOP3.LUT R43, R11, 0xff, RZ, 0xc0, !PT ;  /* 0x000000ff0b2b7812 */ /* 0x000fe400078ec0ff */
[----:B------:R-:W-:Y:S02]  /*f7a0*/  LOP3.LUT R7, R30, 0xff, RZ, 0xc0, !PT ;  /* 0x000000ff1e077812 */ /* 0x000fe400078ec0ff */
[----:B------:R-:W-:-:S02]  /*f7b0*/  LOP3.LUT R6, R6, 0xff, RZ, 0xc0, !PT ;  /* 0x000000ff06067812 */ /* 0x000fc400078ec0ff */
[----:B------:R-:W-:Y:S02]  /*f7c0*/  PRMT R51, R20, 0x7604, R27 ;  /* 0x0000760414337816 */ /* 0x000fe4000000001b */
[----:B------:R-:W-:Y:S02]  /*f7d0*/  PRMT R53, R24, 0x7604, R43 ;  /* 0x0000760418357816 */ /* 0x000fe4000000002b */
[----:B------:R-:W0:Y:S01]  /*f7e0*/  LDS.128 R24, [R0+0x10400] ;  /* 0x0104000000187984 */ /* 0x000e220000000c00 */
[----:B------:R-:W-:Y:S02]  /*f7f0*/  PRMT R39, R6, 0x7604, R7 ;  /* 0x0000760406277816 */ /* 0x000fe40000000007 */
[----:B------:R-:W-:Y:S01]  /*f800*/  SHF.R.U32.HI R21, RZ, 0x10, R29 ;  /* 0x00000010ff157819 */ /* 0x000fe2000001161d */
[----:B------:R-:W1:Y:S01]  /*f810*/  LDS.128 R4, [R216+0x10400] ;  /* 0x01040000d8047984 */ /* 0x000e620000000c00 */
[----:B------:R-:W-:Y:S02]  /*f820*/  SHF.R.U32.HI R20, RZ, 0x10, R28 ;  /* 0x00000010ff147819 */ /* 0x000fe4000001161c */
[----:B------:R-:W-:-:S02]  /*f830*/  LOP3.LUT R21, R21, 0xff, RZ, 0xc0, !PT ;  /* 0x000000ff15157812 */ /* 0x000fc400078ec0ff */
[----:B------:R-:W-:Y:S02]  /*f840*/  SHF.R.U32.HI R38, RZ, 0x10, R30 ;  /* 0x00000010ff267819 */ /* 0x000fe4000001161e */
[----:B------:R-:W-:Y:S02]  /*f850*/  PRMT R21, R21, 0x7054, R36 ;  /* 0x0000705415157816 */ /* 0x000fe40000000024 */
[----:B------:R-:W-:Y:S02]  /*f860*/  SHF.R.U32.HI R36, RZ, 0x10, R9 ;  /* 0x00000010ff247819 */ /* 0x000fe40000011609 */
[----:B------:R-:W-:Y:S02]  /*f870*/  LOP3.LUT R20, R20, 0xff, RZ, 0xc0, !PT ;  /* 0x000000ff14147812 */ /* 0x000fe400078ec0ff */
[----:B------:R-:W-:Y:S02]  /*f880*/  LOP3.LUT R38, R38, 0xff, RZ, 0xc0, !PT ;  /* 0x000000ff26267812 */ /* 0x000fe400078ec0ff */
[----:B------:R-:W-:-:S02]  /*f890*/  LOP3.LUT R36, R36, 0xff, RZ, 0xc0, !PT ;  /* 0x000000ff24247812 */ /* 0x000fc400078ec0ff */
[----:B------:R-:W-:Y:S02]  /*f8a0*/  PRMT R37, R20, 0x7054, R37 ;  /* 0x0000705414257816 */ /* 0x000fe40000000025 */
[----:B------:R-:W-:Y:S02]  /*f8b0*/  SHF.R.U32.HI R40, RZ, 0x10, R31 ;  /* 0x00000010ff287819 */ /* 0x000fe4000001161f */
[----:B------:R-:W-:Y:S02]  /*f8c0*/  PRMT R39, R38, 0x7054, R39 ;  /* 0x0000705426277816 */ /* 0x000fe40000000027 */
[----:B------:R-:W-:Y:S02]  /*f8d0*/  SHF.R.U32.HI R20, RZ, 0x10, R8 ;  /* 0x00000010ff147819 */ /* 0x000fe40000011608 */
[----:B------:R-:W-:Y:S02]  /*f8e0*/  SHF.R.U32.HI R38, RZ, 0x10, R10 ;  /* 0x00000010ff267819 */ /* 0x000fe4000001160a */
[----:B------:R-:W-:-:S02]  /*f8f0*/  PRMT R49, R36, 0x7054, R49 ;  /* 0x0000705424317816 */ /* 0x000fc40000000031 */
[----:B------:R-:W-:Y:S02]  /*f900*/  LOP3.LUT R40, R40, 0xff, RZ, 0xc0, !PT ;  /* 0x000000ff28287812 */ /* 0x000fe400078ec0ff */
[----:B------:R-:W-:Y:S02]  /*f910*/  LOP3.LUT R20, R20, 0xff, RZ, 0xc0, !PT ;  /* 0x000000ff14147812 */ /* 0x000fe400078ec0ff */
[----:B------:R-:W-:Y:S02]  /*f920*/  LOP3.LUT R38, R38, 0xff, RZ, 0xc0, !PT ;  /* 0x000000ff26267812 */ /* 0x000fe400078ec0ff */
[----:B------:R-:W-:Y:S02]  /*f930*/  LOP3.LUT R49, R49, 0xff000000, R9, 0xf8, !PT ;  /* 0xff00000031317812 */ /* 0x000fe400078ef809 */
[----:B------:R-:W-:Y:S02]  /*f940*/  PRMT R43, R40, 0x7054, R41 ;  /* 0x00007054282b7816 */ /* 0x000fe40000000029 */
[----:B------:R-:W-:-:S02]  /*f950*/  PRMT R47, R20, 0x7054, R45 ;  /* 0x00007054142f7816 */ /* 0x000fc4000000002d */
        /* <DEDUP_REMOVED lines=10> */
[-C--:B-1----:R-:W-:Y:S02]  /*fa00*/  F2FP.F16.E4M3.UNPACK_B R10, R5.reuse ;  /* 0x00000005ff0a723e */ /* 0x082fe400020006ff */
[----:B------:R-:W-:Y:S01]  /*fa10*/  F2FP.F16.E4M3.UNPACK_B R21, R5.H1 ;  /* 0x00000005ff15723e */ /* 0x000fe200030006ff */
[----:B------:R-:W-:Y:S01]  /*fa20*/  HADD2.F32 R5, -RZ, R36.H0_H0 ;  /* 0x20000024ff057230 */ /* 0x000fe20000004100 */
[----:B------:R-:W-:Y:S01]  /*fa30*/  LOP3.LUT R40, R40, 0xff, RZ, 0xc0, !PT ;  /* 0x000000ff28287812 */ /* 0x000fe200078ec0ff */
[----:B------:R-:W-:Y:S01]  /*fa40*/  HADD2.F32 R46, -RZ, R42.H0_H0 ;  /* 0x2000002aff2e7230 */ /* 0x000fe20000004100 */
[----:B------:R-:W-:Y:S01]  /*fa50*/  LOP3.LUT R20, R39, 0xff000000, R30, 0xf8, !PT ;  /* 0xff00000027147812 */ /* 0x000fe200078ef81e */
[----:B------:R-:W-:Y:S01]  /*fa60*/  HADD2.F32 R9, -RZ, R10.H0_H0 ;  /* 0x2000000aff097230 */ /* 0x000fe20000004100 */
[----:B------:R-:W-:Y:S01]  /*fa70*/  LOP3.LUT R45, R43, 0xff000000, R31, 0xf8, !PT ;  /* 0xff0000002b2d7812 */ /* 0x000fe200078ef81f */
[----:B------:R-:W-:Y:S01]  /*fa80*/  HADD2.F32 R36, -RZ, R36.H1_H1 ;  /* 0x30000024ff247230 */ /* 0x000fe20000004100 */
[-C--:B------:R-:W-:Y:S01]  /*fa90*/  F2FP.F16.E4M3.UNPACK_B R38, R27.reuse ;  /* 0x0000001bff26723e */ /* 0x080fe200020006ff */
[----:B------:R-:W-:Y:S01]  /*faa0*/  HADD2.F32 R43, -RZ, R42.H1_H1 ;  /* 0x3000002aff2b7230 */ /* 0x000fe20000004100 */
[----:B------:R-:W-:-:S02]  /*fab0*/  F2FP.F16.E4M3.UNPACK_B R39, R27.H1 ;  /* 0x0000001bff27723e */ /* 0x000fc400030006ff */
[----:B------:R-:W-:Y:S01]  /*fac0*/  PRMT R53, R40, 0x7054, R53 ;  /* 0x0000705428357816 */ /* 0x000fe20000000035 */
[C---:B------:R-:W-:Y:S01]  /*fad0*/  FMUL.FTZ R55, R36.reuse, R51 ;  /* 0x0000003324377220 */ /* 0x040fe20000410000 */
[-C--:B------:R-:W-:Y:S01]  /*fae0*/  F2FP.F16.E4M3.UNPACK_B R27, R24.reuse ;  /* 0x00000018ff1b723e */ /* 0x080fe200020006ff */
[----:B------:R-:W-:Y:S01]  /*faf0*/  FMUL.FTZ R36, R36, R43 ;  /* 0x0000002b24247220 */ /* 0x000fe20000410000 */
[----:B------:R-:W-:Y:S01]  /*fb00*/  F2FP.F16.E4M3.UNPACK_B R31, R24.H1 ;  /* 0x00000018ff1f723e */ /* 0x000fe200030006ff */
[----:B------:R-:W-:Y:S01]  /*fb10*/  FMUL.FTZ R24, R5, R50 ;  /* 0x0000003205187220 */ /* 0x000fe20000410000 */
[----:B------:R-:W-:Y:S02]  /*fb20*/  LOP3.LUT R40, R37, 0xff000000, R28, 0xf8, !PT ;  /* 0xff00000025287812 */ /* 0x000fe400078ef81c */
[----:B------:R-:W-:Y:S01]  /*fb30*/  F2FP.F16.E4M3.UNPACK_B R37, R25.H1 ;  /* 0x00000019ff25723e */ /* 0x000fe200030006ff */
[-C--:B------:R-:W-:Y:S01]  /*fb40*/  FMUL.FTZ R25, R5, R46.reuse ;  /* 0x0000002e05197220 */ /* 0x080fe20000410000 */
[----:B------:R-:W-:Y:S01]  /*fb50*/  F2FP.F16.E4M3.UNPACK_B R49, R49.H1 ;  /* 0x00000031ff31723e */ /* 0x000fe200030006ff */
[----:B------:R-:W-:Y:S01]  /*fb60*/  FFMA.FTZ R5, R9, R46, -R24 ;  /* 0x0000002e09057223 */ /* 0x000fe20000010818 */
[----:B------:R-:W-:Y:S01]  /*fb70*/  F2FP.F16.E4M3.UNPACK_B R41, R41.H1 ;  /* 0x00000029ff29723e */ /* 0x000fe200030006ff */
[----:B------:R-:W-:-:S02]  /*fb80*/  HADD2.F32 R24, -RZ, R10.H1_H1 ;  /* 0x3000000aff187230 */ /* 0x000fc40000004100 */
[----:B------:R-:W-:Y:S01]  /*fb90*/  FFMA.FTZ R9, R9, R50, R25 ;  /* 0x0000003209097223 */ /* 0x000fe20000010019 */
[----:B------:R-:W-:Y:S01]  /*fba0*/  HADD2.F32 R46, -RZ, R49.H0_H0 ;  /* 0x20000031ff2e7230 */ /* 0x000fe20000004100 */
[----:B------:R-:W-:Y:S01]  /*fbb0*/  LOP3.LUT R53, R53, 0xff000000, R11, 0xf8, !PT ;  /* 0xff00000035357812 */ /* 0x000fe200078ef80b */
[----:B------:R-:W-:Y:S01]  /*fbc0*/  HADD2.F32 R10, -RZ, R37.H0_H0 ;  /* 0x20000025ff0a7230 */ /* 0x000fe20000004100 */
[-C--:B------:R-:W-:Y:S01]  /*fbd0*/  F2FP.F16.E4M3.UNPACK_B R29, R7.reuse ;  /* 0x00000007ff1d723e */ /* 0x080fe200020006ff */
[----:B------:R-:W-:Y:S01]  /*fbe0*/  HADD2.F32 R42, -RZ, R41.H0_H0 ;  /* 0x20000029ff2a7230 */ /* 0x000fe20000004100 */
[----:B------:R-:W-:Y:S01]  /*fbf0*/  F2FP.F16.E4M3.UNPACK_B R30, R7.H1 ;  /* 0x00000007ff1e723e */ /* 0x000fe200030006ff */
[----:B------:R-:W-:Y:S02]  /*fc00*/  HADD2.F32 R25, -RZ, R21.H0_H0 ;  /* 0x20000015ff197230 */ /* 0x000fe40000004100 */
[----:B------:R-:W-:Y:S01]  /*fc10*/  FMUL.FTZ R48, R10, R46 ;  /* 0x0000002e0a307220 */ /* 0x000fe20000410000 */
[----:B------:R-:W-:-:S02]  /*fc20*/  HADD2.F32 R37, -RZ, R37.H1_H1 ;  /* 0x30000025ff257230 */ /* 0x000fc40000004100 */
        /* <DEDUP_REMOVED lines=37> */
[-C--:B------:R-:W-:Y:S01]  /*fe80*/  F2FP.F16.E4M3.UNPACK_B R37, R47.reuse.H1 ;  /* 0x0000002fff25723e */ /* 0x080fe200030006ff */
[----:B------:R-:W-:Y:S01]  /*fe90*/  FMUL.FTZ R25, R25, R36 ;  /* 0x0000002419197220 */ /* 0x000fe20000410000 */
[----:B------:R-:W-:Y:S01]  /*fea0*/  F2FP.F16.E4M3.UNPACK_B R29, R40.H1 ;  /* 0x00000028ff1d723e */ /* 0x000fe200030006ff */
[C---:B------:R-:W-:Y:S01]  /*feb0*/  FFMA.FTZ R59, R21.reuse, R36, -R38 ;  /* 0x00000024153b7223 */ /* 0x040fe20000010826 */
[----:B------:R-:W-:Y:S01]  /*fec0*/  F2FP.F16.E4M3.UNPACK_B R11, R4.H1 ;  /* 0x00000004ff0b723e */ /* 0x000fe200030006ff */
[----:B------:R-:W-:Y:S01]  /*fed0*/  FFMA.FTZ R60, R21, R42, R25 ;  /* 0x0000002a153c7223 */ /* 0x000fe20000010019 */
[----:B------:R-:W-:Y:S01]  /*fee0*/  HADD2.F32 R53, -RZ, R53.H1_H1 ;  /* 0x30000035ff357230 */ /* 0x000fe20000004100 */
[----:B------:R-:W-:Y:S01]  /*fef0*/  F2FP.F16.E4M3.UNPACK_B R47, R47 ;  /* 0x0000002fff2f723e */ /* 0x000fe200020006ff */
[----:B------:R-:W-:Y:S01]  /*ff00*/  HADD2.F32 R39, -RZ, R39.H1_H1 ;  /* 0x30000027ff277230 */ /* 0x000fe20000004100 */
[----:B------:R-:W-:Y:S01]  /*ff10*/  F2FP.F16.E4M3.UNPACK_B R7, R4 ;  /* 0x00000004ff07723e */ /* 0x000fe200020006ff */
[----:B------:R-:W-:Y:S01]  /*ff20*/  HADD2.F32 R38, -RZ, R37.H0_H0 ;  /* 0x20000025ff267230 */ /* 0x000fe20000004100 */
[----:B------:R-:W-:Y:S01]  /*ff30*/  F2FP.F16.E4M3.UNPACK_B R40, R40 ;  /* 0x00000028ff28723e */ /* 0x000fe200020006ff */
[----:B------:R-:W-:-:S02]  /*ff40*/  HADD2.F32 R25, -RZ, R31.H0_H0 ;  /* 0x2000001fff197230 */ /* 0x000fc40000004100 */
[----:B------:R-:W-:Y:S01]  /*ff50*/  FMUL.FTZ R41, R39, R53 ;  /* 0x0000003527297220 */ /* 0x000fe20000410000 */
[----:B------:R-:W-:Y:S01]  /*ff60*/  HADD2.F32 R36, -RZ, R29.H0_H0 ;  /* 0x2000001dff247230 */ /* 0x000fe20000004100 */
[----:B------:R-:W-:Y:S01]  /*ff70*/  F2FP.F16.E4M3.UNPACK_B R4, R6 ;  /* 0x00000006ff04723e */ /* 0x000fe200020006ff */
[----:B------:R-:W-:Y:S02]  /*ff80*/  HADD2.F32 R45, -RZ, R45.H1_H1 ;  /* 0x3000002dff2d7230 */ /* 0x000fe40000004100 */
[C---:B------:R-:W-:Y:S01]  /*ff90*/  FMUL.FTZ R42, R25.reuse, R38 ;  /* 0x00000026192a7220 */ /* 0x040fe20000410000 */
[----:B------:R-:W-:Y:S02]  /*ffa0*/  HADD2.F32 R30, -RZ, R30.H1_H1 ;  /* 0x3000001eff1e7230 */ /* 0x000fe40000004100 */
[----:B------:R-:W-:Y:S01]  /*ffb0*/  FMUL.FTZ R25, R25, R36 ;  /* 0x0000002419197220 */ /* 0x000fe20000410000 */
[----:B------:R-:W-:Y:S02]  /*ffc0*/  HADD2.F32 R21, -RZ, R11.H0_H0 ;  /* 0x2000000bff157230 */ /* 0x000fe40000004100 */
[----:B------:R-:W-:Y:S01]  /*ffd0*/  FMUL.FTZ R46, R39, R45 ;  /* 0x0000002d272e7220 */ /* 0x000fe20000410000 */
[----:B------:R-:W-:-:S02]  /*ffe0*/  HADD2.F32 R31, -RZ, R31.H1_H1 ;  /* 0x3000001fff1f7230 */ /* 0x000fc40000004100 */
[C---:B------:R-:W-:Y:S01]  /*fff0*/  FFMA.FTZ R62, R30.reuse, R45, -R41 ;  /* 0x0000002d1e3e7223 */ /* 0x040fe20000010829 */
[----:B------:R-:W-:Y:S02]  /*10000*/  HADD2.F32 R11, -RZ, R11.H1_H1 ;  /* 0x3000000bff0b7230 */ /* 0x000fe40000004100 */
[C---:B------:R-:W-:Y:S01]  /*10010*/  FFMA.FTZ R41, R21.reuse, R38, R25 ;  /* 0x0000002615297223 */ /* 0x040fe20000010019 */
[----:B------:R-:W-:Y:S01]  /*10020*/  FFMA.FTZ R53, R30, R53, R46 ;  /* 0x000000351e357223 */ /* 0x000fe2000001002e */
[----:B------:R-:W-:Y:S02]  /*10030*/  HADD2.F32 R38, -RZ, R37.H1_H1 ;  /* 0x30000025ff267230 */ /* 0x000fe40000004100 */
[----:B------:R-:W-:Y:S01]  /*10040*/  FFMA.FTZ R39, R21, R36, -R42 ;  /* 0x0000002415277223 */ /* 0x000fe2000001082a */
[----:B------:R-:W-:Y:S01]  /*10050*/  HADD2.F32 R30, -RZ, R29.H1_H1 ;  /* 0x3000001dff1e7230 */ /* 0x000fe20000004100 */
[----:B------:R-:W-:Y:S01]  /*10060*/  F2FP.F16.E4M3.UNPACK_B R28, R6.H1 ;  /* 0x00000006ff1c723e */ /* 0x000fe200030006ff */
[----:B------:R-:W-:-:S02]  /*10070*/  HADD2.F32 R36, -RZ, R47.H0_H0 ;  /* 0x2000002fff247230 */ /* 0x000fc40000004100 */
[C---:B------:R-:W-:Y:S01]  /*10080*/  FMUL.FTZ R42, R31.reuse, R38 ;  /* 0x000000261f2a7220 */ /* 0x040fe20000410000 */
[--C-:B------:R-:W-:Y:S02]  /*10090*/  HADD2.F32 R21, -RZ, R27.reuse.H0_H0 ;  /* 0x2000001bff157230 */ /* 0x100fe40000004100 */
[-C--:B------:R-:W-:Y:S01]  /*100a0*/  FMUL.FTZ R31, R31, R30.reuse ;  /* 0x0000001e1f1f7220 */ /* 0x080fe20000410000 */
[----:B------:R-:W-:Y:S02]  /*100b0*/  HADD2.F32 R27, -RZ, R27.H1_H1 ;  /* 0x3000001bff1b7230 */ /* 0x000fe40000004100 */
[C---:B------:R-:W-:Y:S01]  /*100c0*/  FFMA.FTZ R48, R11.reuse, R30, -R42 ;  /* 0x0000001e0b307223 */ /* 0x040fe2000001082a */
[----:B------:R-:W-:Y:S02]  /*100d0*/  HADD2.F32 R30, -RZ, R40.H0_H0 ;  /* 0x20000028ff1e7230 */ /* 0x000fe40000004100 */
[----:B------:R-:W-:Y:S01]  /*100e0*/  FFMA.FTZ R50, R11, R38, R31 ;  /* 0x000000260b327223 */ /* 0x000fe2000001001f */
[----:B------:R-:W-:-:S02]  /*100f0*/  HADD2.F32 R11, -RZ, R7.H0_H0 ;  /* 0x20000007ff0b7230 */ /* 0x000fc40000004100 */
[C---:B------:R-:W-:Y:S01]  /*10100*/  FMUL.FTZ R42, R21.reuse, R36 ;  /* 0x00000024152a7220 */ /* 0x040fe20000410000 */
[----:B------:R-:W-:Y:S01]  /*10110*/  HADD2.F32 R38, -RZ, R47.H1_H1 ;  /* 0x3000002fff267230 */ /* 0x000fe20000004100 */
[----:B------:R-:W-:Y:S01]  /*10120*/  F2FP.F16.E4M3.UNPACK_B R6, R26 ;  /* 0x0000001aff06723e */ /* 0x000fe200020006ff */
[----:B------:R-:W-:Y:S02]  /*10130*/  HADD2.F32 R40, -RZ, R40.H1_H1 ;  /* 0x30000028ff287230 */ /* 0x000fe40000004100 */
        /* <DEDUP_REMOVED lines=63> */
.L_x_1685:
[----:B------:R-:W-:Y:S05]  /*10530*/  BSYNC B1 ;  /* 0x0000000000017941 */ /* 0x000fea0003800000 */
.L_x_1684:
[----:B------:R-:W-:Y:S05]  /*10540*/  @P2 BRA `(.L_x_1666) ;  /* 0x0000000c00d82947 */ /* 0x000fea0003800000 */
[----:B--23-5:R-:W-:Y:S02]  /*10550*/  SHF.R.U32.HI R4, RZ, 0x8, R32 ;  /* 0x00000008ff047819 */ /* 0x02cfe40000011620 */
        /* <DEDUP_REMOVED lines=20> */
[----:B------:R-:W-:Y:S02]  /*106a0*/  LOP3.LUT R7, R12, 0xff, RZ, 0xc0, !PT ;  /* 0x000000ff0c077812 */ /* 0x000fe400078ec0ff */
[----:B------:R-:W-:Y:S02]  /*106b0*/  LOP3.LUT R8, R8, 0xff, RZ, 0xc0, !PT ;  /* 0x000000ff08087812 */ /* 0x000fe400078ec0ff */
[----:B------:R-:W-:Y:S02]  /*106c0*/  IADD3 R3, R3, R183, R0 ;  /* 0x000000b703037210 */ /* 0x000fe40007ffe000 */
[----:B------:R-:W-:Y:S02]  /*106d0*/  PRMT R29, R8, 0x7604, R7 ;  /* 0x00007604081d7816 */ /* 0x000fe40000000007 */
[----:B------:R-:W-:Y:S01]  /*106e0*/  SHF.R.U32.HI R6, RZ, 0x8, R35 ;  /* 0x00000008ff067819 */ /* 0x000fe20000011623 */
[----:B------:R-:W-:Y:S01]  /*106f0*/  IMAD.IADD R0, R16, 0x1, R3 ;  /* 0x0000000110007824 */ /* 0x000fe200078e0203 */
[----:B------:R-:W-:-:S02]  /*10700*/  SHF.R.U32.HI R8, RZ, 0x8, R13 ;  /* 0x00000008ff087819 */ /* 0x000fc4000001160d */
[----:B------:R-:W-:Y:S02]  /*10710*/  LOP3.LUT R5, R35, 0xff, RZ, 0xc0, !PT ;  /* 0x000000ff23057812 */ /* 0x000fe400078ec0ff */
[----:B------:R-:W-:Y:S02]  /*10720*/  LOP3.LUT R6, R6, 0xff, RZ, 0xc0, !PT ;  /* 0x000000ff06067812 */ /* 0x000fe400078ec0ff */
[----:B------:R-:W-:Y:S02]  /*10730*/  LOP3.LUT R3, R8, 0xff, RZ, 0xc0, !PT ;  /* 0x000000ff08037812 */ /* 0x000fe400078ec0ff */
[----:B------:R-:W0:Y:S01]  /*10740*/  LDS.128 R8, [R0+0x10400] ;  /* 0x0104000000087984 */ /* 0x000e220000000c00 */
[----:B------:R-:W-:Y:S02]  /*10750*/  PRMT R24, R6, 0x7604, R5 ;  /* 0x0000760406187816 */ /* 0x000fe40000000005 */
[----:B------:R-:W-:Y:S01]  /*10760*/  SHF.R.U32.HI R31, RZ, 0x8, R15 ;  /* 0x00000008ff1f7819 */ /* 0x000fe2000001160f */
[----:B------:R-:W2:Y:S01]  /*10770*/  LDS.128 R4, [R215+0x10400] ;  /* 0x01040000d7047984 */ /* 0x000ea20000000c00 */
[----:B------:R-:W-:-:S02]  /*10780*/  LOP3.LUT R30, R15, 0xff, RZ, 0xc0, !PT ;  /* 0x000000ff0f1e7812 */ /* 0x000fc400078ec0ff */
[----:B------:R-:W-:Y:S02]  /*10790*/  LOP3.LUT R31, R31, 0xff, RZ, 0xc0, !PT ;  /* 0x000000ff1f1f7812 */ /* 0x000fe400078ec0ff */
[----:B------:R-:W-:Y:S02]  /*107a0*/  LOP3.LUT R26, R13, 0xff, RZ, 0xc0, !PT ;  /* 0x000000ff0d1a7812 */ /* 0x000fe400078ec0ff */
[----:B------:R-:W-:Y:S02]  /*107b0*/  SHF.R.U32.HI R28, RZ, 0x8, R14 ;  /* 0x00000008ff1c7819 */ /* 0x000fe4000001160e */
[----:B------:R-:W-:Y:S02]  /*107c0*/  PRMT R30, R31, 0x7604, R30 ;  /* 0x000076041f1e7816 */ /* 0x000fe4000000001e */
[----:B------:R-:W-:Y:S02]  /*107d0*/  PRMT R26, R3, 0x7604, R26 ;  /* 0x00007604031a7816 */ /* 0x000fe4000000001a */
[----:B------:R-:W-:-:S02]  /*107e0*/  SHF.R.U32.HI R31, RZ, 0x10, R13 ;  /* 0x00000010ff1f7819 */ /* 0x000fc4000001160d */
[----:B------:R-:W-:Y:S02]  /*107f0*/  LOP3.LUT R27, R14, 0xff, RZ, 0xc0, !PT ;  /* 0x000000ff0e1b7812 */ /* 0x000fe400078ec0ff */
[----:B------:R-:W-:Y:S01]  /*10800*/  LOP3.LUT R28, R28, 0xff, RZ, 0xc0, !PT ;  /* 0x000000ff1c1c7812 */ /* 0x000fe200078ec0ff */
[----:B------:R-:W-:Y:S01]  /*10810*/  IMAD.U32 R31, R31, 0x10000, RZ ;  /* 0x000100001f1f7824 */ /* 0x000fe200078e00ff */
[----:B------:R-:W-:Y:S02]  /*10820*/  SHF.R.U32.HI R3, RZ, 0x10, R33 ;  /* 0x00000010ff037819 */ /* 0x000fe40000011621 */
[----:B-1----:R-:W-:Y:S02]  /*10830*/  SHF.R.U32.HI R39, RZ, 0x10, R15 ;  /* 0x00000010ff277819 */ /* 0x002fe4000001160f */
[----:B------:R-:W-:Y:S01]  /*10840*/  PRMT R37, R28, 0x7604, R27 ;  /* 0x000076041c257816 */ /* 0x000fe2000000001b */
[----:B------:R-:W-:Y:S01]  /*10850*/  IMAD.U32 R3, R3, 0x10000, RZ ;  /* 0x0001000003037824 */ /* 0x000fe200078e00ff */
[----:B------:R-:W-:Y:S01]  /*10860*/  SHF.R.U32.HI R27, RZ, 0x10, R35 ;  /* 0x00000010ff1b7819 */ /* 0x000fe20000011623 */
[----:B------:R-:W-:Y:S01]  /*10870*/  IMAD.U32 R39, R39, 0x10000, RZ ;  /* 0x0001000027277824 */ /* 0x000fe200078e00ff */
[----:B------:R-:W-:-:S02]  /*10880*/  LOP3.LUT R21, R21, 0xff0000, R32, 0xf8, !PT ;  /* 0x00ff000015157812 */ /* 0x000fc400078ef820 */
[----:B------:R-:W-:Y:S01]  /*10890*/  LOP3.LUT R31, R26, 0xff0000, R31, 0xf8, !PT ;  /* 0x00ff00001a1f7812 */ /* 0x000fe200078ef81f */
[----:B------:R-:W-:Y:S01]  /*108a0*/  IMAD.U32 R27, R27, 0x10000, RZ ;  /* 0x000100001b1b7824 */ /* 0x000fe200078e00ff */
        /* <DEDUP_REMOVED lines=11> */
[----:B0-----:R-:W-:Y:S02]  /*10960*/  F2FP.F16.E4M3.UNPACK_B R24, R9 ;  /* 0x00000009ff18723e */ /* 0x001fe400020006ff */
[----:B------:R-:W-:Y:S01]  /*10970*/  LOP3.LUT R20, R25, 0xff000000, R34, 0xf8, !PT ;  /* 0xff00000019147812 */ /* 0x000fe200078ef822 */
[--C-:B------:R-:W-:Y:S01]  /*10980*/  HADD2.F32 R38, -RZ, R37.reuse.H0_H0 ;  /* 0x20000025ff267230 */ /* 0x100fe20000004100 */
[----:B------:R-:W-:Y:S01]  /*10990*/  F2FP.F16.E4M3.UNPACK_B R31, R32 ;  /* 0x00000020ff1f723e */ /* 0x000fe200020006ff */
[----:B------:R-:W-:Y:S01]  /*109a0*/  HADD2.F32 R37, -RZ, R37.H1_H1 ;  /* 0x30000025ff257230 */ /* 0x000fe20000004100 */
[----:B------:R-:W-:Y:S02]  /*109b0*/  LOP3.LUT R34, R27, 0xff000000, R35, 0xf8, !PT ;  /* 0xff0000001b227812 */ /* 0x000fe400078ef823 */
[----:B------:R-:W-:Y:S01]  /*109c0*/  LOP3.LUT R35, R29, 0xff000000, R12, 0xf8, !PT ;  /* 0xff0000001d237812 */ /* 0x000fe200078ef80c */
[--C-:B------:R-:W-:Y:S01]  /*109d0*/  HADD2.F32 R33, -RZ, R31.reuse.H0_H0 ;  /* 0x2000001fff217230 */ /* 0x100fe20000004100 */
[-C--:B--2---:R-:W-:Y:S01]  /*109e0*/  F2FP.F16.E4M3.UNPACK_B R12, R5.reuse ;  /* 0x00000005ff0c723e */ /* 0x084fe200020006ff */
[----:B------:R-:W-:Y:S01]  /*109f0*/  HADD2.F32 R31, -RZ, R31.H1_H1 ;  /* 0x3000001fff1f7230 */ /* 0x000fe20000004100 */
[----:B------:R-:W-:Y:S01]  /*10a00*/  F2FP.F16.E4M3.UNPACK_B R13, R5.H1 ;  /* 0x00000005ff0d723e */ /* 0x000fe200030006ff */
[--C-:B------:R-:W-:Y:S01]  /*10a10*/  HADD2.F32 R5, -RZ, R24.reuse.H0_H0 ;  /* 0x20000018ff057230 */ /* 0x100fe20000004100 */
[-C--:B------:R-:W-:Y:S01]  /*10a20*/  F2FP.F16.E4M3.UNPACK_B R3, R6.reuse ;  /* 0x00000006ff03723e */ /* 0x080fe200020006ff */
[----:B------:R-:W-:Y:S01]  /*10a30*/  HADD2.F32 R24, -RZ, R24.H1_H1 ;  /* 0x30000018ff187230 */ /* 0x000fe20000004100 */
[----:B------:R-:W-:Y:S01]  /*10a40*/  F2FP.F16.E4M3.UNPACK_B R14, R6.H1 ;  /* 0x00000006ff0e723e */ /* 0x000fe200030006ff */
[--C-:B------:R-:W-:Y:S01]  /*10a50*/  HADD2.F32 R6, -RZ, R12.reuse.H0_H0 ;  /* 0x2000000cff067230 */ /* 0x100fe20000004100 */
        /* <DEDUP_REMOVED lines=8> */
[-C--:B------:R-:W-:Y:S01]  /*10ae0*/  F2FP.F16.E4M3.UNPACK_B R26, R10.reuse ;  /* 0x0000000aff1a723e */ /* 0x080fe200020006ff */
[----:B------:R-:W-:Y:S01]  /*10af0*/  HADD2.F32 R12, -RZ, R12.H1_H1 ;  /* 0x3000000cff0c7230 */ /* 0x000fe20000004100 */
[----:B------:R-:W-:Y:S01]  /*10b00*/  F2FP.F16.E4M3.UNPACK_B R27, R10.H1 ;  /* 0x0000000aff1b723e */ /* 0x000fe200030006ff */
[----:B------:R-:W-:-:S02]  /*10b10*/  HADD2.F32 R39, -RZ, R36.H0_H0 ;  /* 0x20000024ff277230 */ /* 0x000fc40000004100 */
[C---:B------:R-:W-:Y:S01]  /*10b20*/  FMUL.FTZ R43, R24.reuse, R37 ;  /* 0x00000025182b7220 */ /* 0x040fe20000410000 */
[----:B------:R-:W-:Y:S02]  /*10b30*/  HADD2.F32 R10, -RZ, R25.H0_H0 ;  /* 0x20000019ff0a7230 */ /* 0x000fe40000004100 */
[----:B------:R-:W-:Y:S01]  /*10b40*/  FMUL.FTZ R24, R24, R31 ;  /* 0x0000001f18187220 */ /* 0x000fe20000410000 */
[----:B------:R-:W-:Y:S01]  /*10b50*/  HADD2.F32 R33, -RZ, R32.H0_H0 ;  /* 0x20000020ff217230 */ /* 0x000fe20000004100 */
[----:B------:R-:W-:Y:S01]  /*10b60*/  F2FP.F16.E4M3.UNPACK_B R28, R11 ;  /* 0x0000000bff1c723e */ /* 0x000fe200020006ff */
[----:B------:R-:W-:Y:S02]  /*10b70*/  HADD2.F32 R6, -RZ, R13.H0_H0 ;  /* 0x2000000dff067230 */ /* 0x000fe40000004100 */
[----:B------:R-:W-:Y:S01]  /*10b80*/  FMUL.FTZ R45, R10, R39 ;  /* 0x000000270a2d7220 */ /* 0x000fe20000410000 */
[----:B------:R-:W-:Y:S01]  /*10b90*/  FFMA.FTZ R42, R12, R37, R24 ;  /* 0x000000250c2a7223 */ /* 0x000fe20000010018 */
[----:B------:R-:W-:Y:S01]  /*10ba0*/  FMUL.FTZ R10, R10, R33 ;  /* 0x000000210a0a7220 */ /* 0x000fe20000410000 */
[----:B------:R-:W-:Y:S01]  /*10bb0*/  FFMA.FTZ R38, R12, R31, -R43 ;  /* 0x0000001f0c267223 */ /* 0x000fe2000001082b */
[----:B------:R-:W-:Y:S01]  /*10bc0*/  F2FP.F16.E4M3.UNPACK_B R24, R41 ;  /* 0x00000029ff18723e */ /* 0x000fe200020006ff */
[C---:B------:R-:W-:Y:S01]  /*10bd0*/  FFMA.FTZ R45, R6.reuse, R33, -R45 ;  /* 0x00000021062d7223 */ /* 0x040fe2000001082d */
[-C--:B------:R-:W-:Y:S01]  /*10be0*/  F2FP.F16.E4M3.UNPACK_B R12, R34.reuse ;  /* 0x00000022ff0c723e */ /* 0x080fe200020006ff */
[----:B------:R-:W-:Y:S01]  /*10bf0*/  FFMA.FTZ R39, R6, R39, R10 ;  /* 0x0000002706277223 */ /* 0x000fe2000001000a */
[----:B------:R-:W-:Y:S01]  /*10c00*/  F2FP.F16.E4M3.UNPACK_B R15, R7 ;  /* 0x00000007ff0f723e */ /* 0x000fe200020006ff */
[----:B------:R-:W-:Y:S01]  /*10c10*/  HADD2.F32 R36, -RZ, R36.H1_H1 ;  /* 0x30000024ff247230 */ /* 0x000fe20000004100 */
[----:B------:R-:W-:Y:S01]  /*10c20*/  F2FP.F16.E4M3.UNPACK_B R29, R11.H1 ;  /* 0x0000000bff1d723e */ /* 0x000fe200030006ff */
        /* <DEDUP_REMOVED lines=8> */
[--C-:B------:R-:W-:Y:S02]  /*10cb0*/  HADD2.F32 R31, -RZ, R12.reuse.H0_H0 ;  /* 0x2000000cff1f7230 */ /* 0x100fe40000004100 */
        /* <DEDUP_REMOVED lines=11> */
[----:B------:R-:W-:Y:S01]  /*10d70*/  FFMA.FTZ R37, R6, R31, -R37 ;  /* 0x0000001f06257223 */ /* 0x000fe20000010825 */
[----:B------:R-:W-:Y:S01]  /*10d80*/  HADD2.F32 R15, -RZ, R15.H1_H1 ;  /* 0x3000000fff0f7230 */ /* 0x000fe20000004100 */
[----:B------:R-:W-:Y:S01]  /*10d90*/  F2FP.F16.E4M3.UNPACK_B R11, R8 ;  /* 0x00000008ff0b723e */ /* 0x000fe200020006ff */
[----:B------:R-:W-:-:S02]  /*10da0*/  HADD2.F32 R25, -RZ, R41.H0_H0 ;  /* 0x20000029ff197230 */ /* 0x000fc40000004100 */
[C---:B------:R-:W-:Y:S01]  /*10db0*/  FMUL.FTZ R32, R28.reuse, R24 ;  /* 0x000000181c207220 */ /* 0x040fe20000410000 */
[----:B------:R-:W-:Y:S02]  /*10dc0*/  HADD2.F32 R10, -RZ, R29.H0_H0 ;  /* 0x2000001dff0a7230 */ /* 0x000fe40000004100 */
[-C--:B------:R-:W-:Y:S01]  /*10dd0*/  FMUL.FTZ R31, R28, R12.reuse ;  /* 0x0000000c1c1f7220 */ /* 0x080fe20000410000 */
[--C-:B------:R-:W-:Y:S02]  /*10de0*/  HADD2.F32 R13, -RZ, R34.reuse.H0_H0 ;  /* 0x20000022ff0d7230 */ /* 0x100fe40000004100 */
[C---:B------:R-:W-:Y:S01]  /*10df0*/  FFMA.FTZ R48, R15.reuse, R12, -R32 ;  /* 0x0000000c0f307223 */ /* 0x040fe20000010820 */
[----:B------:R-:W-:Y:S02]  /*10e00*/  HADD2.F32 R6, -RZ, R21.H0_H0 ;  /* 0x20000015ff067230 */ /* 0x000fe40000004100 */
[C---:B------:R-:W-:Y:S01]  /*10e10*/  FMUL.FTZ R33, R10.reuse, R25 ;  /* 0x000000190a217220 */ /* 0x040fe20000410000 */
[----:B------:R-:W-:Y:S01]  /*10e20*/  FFMA.FTZ R50, R15, R24, R31 ;  /* 0x000000180f327223 */ /* 0x000fe2000001001f */
[----:B------:R-:W-:Y:S01]  /*10e30*/  F2FP.F16.E4M3.UNPACK_B R8, R8.H1 ;  /* 0x00000008ff08723e */ /* 0x000fe200030006ff */
[----:B------:R-:W-:Y:S01]  /*10e40*/  FMUL.FTZ R10, R10, R13 ;  /* 0x0000000d0a0a7220 */ /* 0x000fe20000410000 */
[----:B------:R-:W-:Y:S01]  /*10e50*/  F2FP.F16.E4M3.UNPACK_B R15, R35.H1 ;  /* 0x00000023ff0f723e */ /* 0x000fe200030006ff */
[----:B------:R-:W-:Y:S01]  /*10e60*/  HADD2.F32 R34, -RZ, R34.H1_H1 ;  /* 0x30000022ff227230 */ /* 0x000fe20000004100 */
[----:B------:R-:W-:Y:S01]  /*10e70*/  F2FP.F16.E4M3.UNPACK_B R7, R4 ;  /* 0x00000004ff07723e */ /* 0x000fe200020006ff */
[----:B------:R-:W-:Y:S01]  /*10e80*/  HADD2.F32 R24, -RZ, R41.H1_H1 ;  /* 0x30000029ff187230 */ /* 0x000fe20000004100 */
[----:B------:R-:W-:Y:S01]  /*10e90*/  F2FP.F16.E4M3.UNPACK_B R12, R30.H1 ;  /* 0x0000001eff0c723e */ /* 0x000fe200030006ff */
[----:B------:R-:W-:Y:S01]  /*10ea0*/  HADD2.F32 R29, -RZ, R29.H1_H1 ;  /* 0x3000001dff1d7230 */ /* 0x000fe20000004100 */
[----:B------:R-:W-:Y:S01]  /*10eb0*/  F2FP.F16.E4M3.UNPACK_B R4, R4.H1 ;  /* 0x00000004ff04723e */ /* 0x000fe200030006ff */
[----:B------:R-:W-:Y:S01]  /*10ec0*/  FFMA.FTZ R49, R6, R25, R10 ;  /* 0x0000001906317223 */ /* 0x000fe2000001000a */
[----:B------:R-:W-:-:S02]  /*10ed0*/  HADD2.F32 R25, -RZ, R15.H0_H0 ;  /* 0x2000000fff197230 */ /* 0x000fc40000004100 */
[----:B------:R-:W-:Y:S01]  /*10ee0*/  FFMA.FTZ R47, R6, R13, -R33 ;  /* 0x0000000d062f7223 */ /* 0x000fe20000010821 */
[----:B------:R-:W-:Y:S02]  /*10ef0*/  HADD2.F32 R10, -RZ, R8.H0_H0 ;  /* 0x20000008ff0a7230 */ /* 0x000fe40000004100 */
[C---:B------:R-:W-:Y:S01]  /*10f00*/  FMUL.FTZ R28, R29.reuse, R24 ;  /* 0x000000181d1c7220 */ /* 0x040fe20000410000 */
[----:B------:R-:W-:Y:S02]  /*10f10*/  HADD2.F32 R21, -RZ, R21.H1_H1 ;  /* 0x30000015ff157230 */ /* 0x000fe40000004100 */
[----:B------:R-:W-:Y:S01]  /*10f20*/  FMUL.FTZ R31, R29, R34 ;  /* 0x000000221d1f7220 */ /* 0x000fe20000410000 */
[----:B------:R-:W-:Y:S02]  /*10f30*/  HADD2.F32 R13, -RZ, R12.H0_H0 ;  /* 0x2000000cff0d7230 */ /* 0x000fe40000004100 */
[----:B------:R-:W-:Y:S01]  /*10f40*/  FMUL.FTZ R29, R10, R25 ;  /* 0x000000190a1d7220 */ /* 0x000fe20000410000 */
[----:B------:R-:W-:-:S02]  /*10f50*/  HADD2.F32 R6, -RZ, R4.H0_H0 ;  /* 0x20000004ff067230 */ /* 0x000fc40000004100 */
[C---:B------:R-:W-:Y:S01]  /*10f60*/  FFMA.FTZ R52, R21.reuse, R34, -R28 ;  /* 0x0000002215347223 */ /* 0x040fe2000001081c */
[----:B------:R-:W-:Y:S01]  /*10f70*/  FFMA.FTZ R54, R21, R24, R31 ;  /* 0x0000001815367223 */ /* 0x000fe2000001001f */
[-C--:B------:R-:W-:Y:S01]  /*10f80*/  FMUL.FTZ R10, R10, R13.reuse ;  /* 0x0000000d0a0a7220 */ /* 0x080fe20000410000 */
[----:B------:R-:W-:Y:S02]  /*10f90*/  HADD2.F32 R21, -RZ, R15.H1_H1 ;  /* 0x3000000fff157230 */ /* 0x000fe40000004100 */
[C---:B------:R-:W-:Y:S01]  /*10fa0*/  FFMA.FTZ R29, R6.reuse, R13, -R29 ;  /* 0x0000000d061d7223 */ /* 0x040fe2000001081d */
[----:B------:R-:W-:Y:S02]  /*10fb0*/  HADD2.F32 R8, -RZ, R8.H1_H1 ;  /* 0x30000008ff087230 */ /* 0x000fe40000004100 */
[----:B------:R-:W-:Y:S01]  /*10fc0*/  FFMA.FTZ R24, R6, R25, R10 ;  /* 0x0000001906187223 */ /* 0x000fe2000001000a */
[----:B------:R-:W-:Y:S01]  /*10fd0*/  HADD2.F32 R13, -RZ, R12.H1_H1 ;  /* 0x3000000cff0d7230 */ /* 0x000fe20000004100 */
[----:B------:R-:W-:Y:S01]  /*10fe0*/  F2FP.F16.E4M3.UNPACK_B R35, R35 ;  /* 0x00000023ff23723e */ /* 0x000fe200020006ff */
[----:B------:R-:W-:Y:S01]  /*10ff0*/  HADD2.F32 R4, -RZ, R4.H1_H1 ;  /* 0x30000004ff047230 */ /* 0x000fe20000004100 */
[----:B------:R-:W-:Y:S01]  /*11000*/  F2FP.F16.E4M3.UNPACK_B R30, R30 ;  /* 0x0000001eff1e723e */ /* 0x000fe200020006ff */
[C---:B------:R-:W-:Y:S01]  /*11010*/  FMUL.FTZ R25, R8.reuse, R21 ;  /* 0x0000001508197220 */ /* 0x040fe20000410000 */
[-C--:B------:R-:W-:Y:S01]  /*11020*/  FMUL.FTZ R8, R8, R13.reuse ;  /* 0x0000000d08087220 */ /* 0x080fe20000410000 */
[----:B------:R-:W-:Y:S01]  /*11030*/  HADD2.F32 R15, -RZ, R35.H0_H0 ;  /* 0x20000023ff0f7230 */ /* 0x000fe20000004100 */
[----:B------:R-:W-:Y:S01]  /*11040*/  F2FP.F16.E4M3.UNPACK_B R10, R40.H1 ;  /* 0x00000028ff0a723e */ /* 0x000fe200030006ff */
[----:B------:R-:W-:Y:S01]  /*11050*/  FFMA.FTZ R28, R4, R13, -R25 ;  /* 0x0000000d041c7223 */ /* 0x000fe20000010819 */
[----:B------:R-:W-:-:S02]  /*11060*/  HADD2.F32 R6, -RZ, R11.H0_H0 ;  /* 0x2000000bff067230 */ /* 0x000fc40000004100 */
[----:B------:R-:W-:Y:S01]  /*11070*/  FFMA.FTZ R31, R4, R21, R8 ;  /* 0x00000015041f7223 */ /* 0x000fe20000010008 */
[--C-:B------:R-:W-:Y:S01]  /*11080*/  HADD2.F32 R13, -RZ, R30.reuse.H0_H0 ;  /* 0x2000001eff0d7230 */ /* 0x100fe20000004100 */
[----:B------:R-:W-:Y:S01]  /*11090*/  F2FP.F16.E4M3.UNPACK_B R40, R40 ;  /* 0x00000028ff28723e */ /* 0x000fe200020006ff */
[----:B------:R-:W-:Y:S02]  /*110a0*/  HADD2.F32 R8, -RZ, R35.H1_H1 ;  /* 0x30000023ff087230 */ /* 0x000fe40000004100 */
[C---:B------:R-:W-:Y:S01]  /*110b0*/  FMUL.FTZ R21, R6.reuse, R15 ;  /* 0x0000000f06157220 */ /* 0x040fe20000410000 */
[----:B------:R-:W-:Y:S02]  /*110c0*/  HADD2.F32 R11, -RZ, R11.H1_H1 ;  /* 0x3000000bff0b7230 */ /* 0x000fe40000004100 */
[----:B------:R-:W-:Y:S01]  /*110d0*/  FMUL.FTZ R25, R6, R13 ;  /* 0x0000000d06197220 */ /* 0x000fe20000410000 */
[----:B------:R-:W-:Y:S01]  /*110e0*/  HADD2.F32 R4, -RZ, R7.H0_H0 ;  /* 0x20000007ff047230 */ /* 0x000fe20000004100 */
[----:B------:R-:W-:Y:S01]  /*110f0*/  F2FP.SATFINITE.E4M3.F32.PACK_AB_MERGE_C R45, R46, R45, RZ ;  /* 0x0000002d2e2d723e */ /* 0x000fe200048070ff */
[----:B------:R-:W-:-:S02]  /*11100*/  HADD2.F32 R30, -RZ, R30.H1_H1 ;  /* 0x3000001eff1e7230 */ /* 0x000fc40000004100 */
[C---:B------:R-:W-:Y:S01]  /*11110*/  FMUL.FTZ R6, R11.reuse, R8 ;  /* 0x000000080b067220 */ /* 0x040fe20000410000 */
[----:B------:R-:W-:Y:S02]  /*11120*/  HADD2.F32 R7, -RZ, R7.H1_H1 ;  /* 0x30000007ff077230 */ /* 0x000fe40000004100 */
[C---:B------:R-:W-:Y:S01]  /*11130*/  FFMA.FTZ R21, R4.reuse, R13, -R21 ;  /* 0x0000000d04157223 */ /* 0x040fe20000010815 */
        /* <DEDUP_REMOVED lines=9> */
[----:B------:R-:W-:Y:S01]  /*111d0*/  F2FP.SATFINITE.E4M3.F32.PACK_AB_MERGE_C R36, R36, R39, RZ ;  /* 0x000000272424723e */ /* 0x000fe200048070ff */
[----:B------:R-:W-:Y:S02]  /*111e0*/  HADD2.F32 R8, -RZ, R4.H1_H1 ;  /* 0x30000004ff087230 */ /* 0x000fe40000004100 */
[C---:B------:R-:W-:Y:S01]  /*111f0*/  FMUL.FTZ R13, R6.reuse, R11 ;  /* 0x0000000b060d7220 */ /* 0x040fe20000410000 */
[----:B------:R-:W-:Y:S02]  /*11200*/  HADD2.F32 R4, -RZ, R14.H0_H0 ;  /* 0x2000000eff047230 */ /* 0x000fe40000004100 */
[----:B------:R-:W-:Y:S01]  /*11210*/  FMUL.FTZ R15, R6, R7 ;  /* 0x00000007060f7220 */ /* 0x000fe20000410000 */
[----:B------:R-:W-:Y:S01]  /*11220*/  HADD2.F32 R10, -RZ, R10.H1_H1 ;  /* 0x3000000aff0a7230 */ /* 0x000fe20000004100 */
[----:B------:R-:W-:Y:S01]  /*11230*/  F2FP.SATFINITE.E4M3.F32.PACK_AB_MERGE_C R5, R38, R5, R45 ;  /* 0x000000052605723e */ /* 0x000fe2000480702d */
[----:B------:R-:W-:-:S02]  /*11240*/  HADD2.F32 R27, -RZ, R27.H1_H1 ;  /* 0x3000001bff1b7230 */ /* 0x000fc40000004100 */
[----:B------:R-:W-:Y:S01]  /*11250*/  FFMA.FTZ R32, R4, R7, -R13 ;  /* 0x0000000704207223 */ /* 0x000fe2000001080d */
[----:B------:R-:W-:Y:S01]  /*11260*/  HADD2.F32 R14, -RZ, R14.H1_H1 ;  /* 0x3000000eff0e7230 */ /* 0x000fe20000004100 */
[----:B------:R-:W-:Y:S01]  /*11270*/  F2FP.SATFINITE.E4M3.F32.PACK_AB_MERGE_C R9, R42, R9, R36 ;  /* 0x000000092a09723e */ /* 0x000fe20004807024 */
[----:B------:R-:W-:Y:S02]  /*11280*/  HADD2.F32 R6, -RZ, R26.H0_H0 ;  /* 0x2000001aff067230 */ /* 0x000fe40000004100 */
[C---:B------:R-:W-:Y:S01]  /*11290*/  FMUL.FTZ R7, R27.reuse, R10 ;  /* 0x0000000a1b077220 */ /* 0x040fe20000410000 */
[-C--:B------:R-:W-:Y:S01]  /*112a0*/  FMUL.FTZ R13, R27, R8.reuse ;  /* 0x000000081b0d7220 */ /* 0x080fe20000410000 */
[----:B------:R-:W-:Y:S01]  /*112b0*/  FFMA.FTZ R27, R4, R11, R15 ;  /* 0x0000000b041b7223 */ /* 0x000fe2000001000f */
[----:B------:R-:W-:Y:S02]  /*112c0*/  HADD2.F32 R11, -RZ, R40.H0_H0 ;  /* 0x20000028ff0b7230 */ /* 0x000fe40000004100 */
[----:B------:R-:W-:Y:S01]  /*112d0*/  FFMA.FTZ R33, R14, R8, -R7 ;  /* 0x000000080e217223 */ /* 0x000fe20000010807 */
[----:B------:R-:W-:-:S02]  /*112e0*/  HADD2.F32 R7, -RZ, R20.H0_H0 ;  /* 0x20000014ff077230 */ /* 0x000fc40000004100 */
[----:B------:R-:W-:Y:S01]  /*112f0*/  FFMA.FTZ R34, R14, R10, R13 ;  /* 0x0000000a0e227223 */ /* 0x000fe2000001000d */
[----:B------:R-:W-:Y:S02]  /*11300*/  HADD2.F32 R40, -RZ, R40.H1_H1 ;  /* 0x30000028ff287230 */ /* 0x000fe40000004100 */
[C---:B------:R-:W-:Y:S01]  /*11310*/  FMUL.FTZ R13, R6.reuse, R11 ;  /* 0x0000000b060d7220 */ /* 0x040fe20000410000 */
[----:B------:R-:W-:Y:S02]  /*11320*/  HADD2.F32 R26, -RZ, R26.H1_H1 ;  /* 0x3000001aff1a7230 */ /* 0x000fe40000004100 */
[----:B------:R-:W-:Y:S01]  /*11330*/  FMUL.FTZ R8, R6, R7 ;  /* 0x0000000706087220 */ /* 0x000fe20000410000 */
[----:B------:R-:W-:Y:S01]  /*11340*/  HADD2.F32 R20, -RZ, R20.H1_H1 ;  /* 0x30000014ff147230 */ /* 0x000fe20000004100 */
[----:B------:R-:W-:Y:S01]  /*11350*/  F2FP.SATFINITE.E4M3.F32.PACK_AB_MERGE_C R32, R33, R32, RZ ;  /* 0x000000202120723e */ /* 0x000fe200048070ff */
[--C-:B------:R-:W-:Y:S02]  /*11360*/  HADD2.F32 R4, -RZ, R3.reuse.H0_H0 ;  /* 0x20000003ff047230 */ /* 0x100fe40000004100 */
[----:B------:R-:W-:Y:S01]  /*11370*/  FMUL.FTZ R14, R26, R40 ;  /* 0x000000281a0e7220 */ /* 0x000fe20000410000 */
[----:B------:R-:W-:-:S02]  /*11380*/  HADD2.F32 R3, -RZ, R3.H1_H1 ;  /* 0x30000003ff037230 */ /* 0x000fc40000004100 */
[-C--:B------:R-:W-:Y:S01]  /*11390*/  FMUL.FTZ R15, R26, R20.reuse ;  /* 0x000000141a0f7220 */ /* 0x080fe20000410000 */
[----:B------:R-:W-:Y:S01]  /*113a0*/  F2FP.SATFINITE.E4M3.F32.PACK_AB_MERGE_C R27, R34, R27, RZ ;  /* 0x0000001b221b723e */ /* 0x000fe200048070ff */
        /* <DEDUP_REMOVED lines=16> */
.L_x_1666:
[----:B------:R-:W-:Y:S05]  /*114b0*/  BSYNC B0 ;  /* 0x0000000000007941 */ /* 0x000fea0003800000 */
.L_x_1659:
        /* <DEDUP_REMOVED lines=8> */
.L_x_1657:
[----:B0-23--:R-:W-:-:S05]  /*11540*/  IMAD.U32 R0, RZ, RZ, UR41 ;  /* 0x00000029ff007e24 */ /* 0x00dfca000f8e00ff */
[----:B------:R-:W-:-:S13]  /*11550*/  ISETP.NE.AND P0, PT, R0, 0x3, PT ;  /* 0x000000030000780c */ /* 0x000fda0003f05270 */
[----:B------:R-:W-:Y:S05]  /*11560*/  @!P0 BRA `(.L_x_1686) ;  /* 0x0000000000048947 */ /* 0x000fea0003800000 */
[----:B------:R-:W-:Y:S01]  /*11570*/  BPT.TRAP 0x1 ;  /* 0x000000040000795c */ /* 0x000fe20000300000 */
.L_x_1686:
[----:B-----5:R-:W-:Y:S01]  /*11580*/  IMAD R11, R168, 0x8, R16 ;  /* 0x00000008a80b7824 */ /* 0x020fe200078e0210 */
[----:B------:R-:W-:-:S04]  /*11590*/  SHF.L.U32 R0, R169, 0x1f, RZ ;  /* 0x0000001fa9007819 */ /* 0x000fc800000006ff */
[----:B------:R0:W2:Y:S01]  /*115a0*/  SYNCS.PHASECHK.TRANS64.TRYWAIT P1, [R11+URZ+0x22830], R0 ;  /* 0x022830000b0075a7 */ /* 0x0000a2000802017f */
[----:B------:R-:W-:Y:S05]  /*115b0*/  @!P0 BRA `(.L_x_1687) ;  /* 0x0000000000048947 */ /* 0x000fea0003800000 */
[----:B------:R-:W-:Y:S01]  /*115c0*/  BPT.TRAP 0x1 ;  /* 0x000000040000795c */ /* 0x000fe20000300000 */
.L_x_1687:
[----:B--2---:R-:W-:Y:S05]  /*115d0*/  @P1 BRA `(.L_x_1688) ;  /* 0x0000000000081947 */ /* 0x004fea0003800000 */
[----:B------:R-:W2:Y:S02]  /*115e0*/  SYNCS.PHASECHK.TRANS64.TRYWAIT P1, [R11+URZ+0x22830], R0 ;  /* 0x022830000b0075a7 */ /* 0x000ea4000802017f */
[----:B--2---:R-:W-:Y:S05]  /*115f0*/  @!P1 BRA `(.L_x_1689) ;  /* 0x0000016800109947 */ /* 0x004fea0003800000 */
.L_x_1688:
[----:B------:R-:W-:Y:S05]  /*11600*/  WARPSYNC.ALL ;  /* 0x0000000000007948 */ /* 0x000fea0003800000 */
[----:B0-2---:R-:W-:Y:S01]  /*11610*/  VIADD R0, R16, 0x16400 ;  /* 0x0001640010007836 */ /* 0x005fe20000000000 */
[----:B------:R-:W-:Y:S01]  /*11620*/  R2UR UR28, R44 ;  /* 0x000000002c1c72ca */ /* 0x000fe200000e0000 */
[----:B----4-:R-:W-:Y:S01]  /*11630*/  IMAD.MOV.U32 R5, RZ, RZ, -0x7fffffe0 ;  /* 0x80000020ff057424 */ /* 0x010fe200078e00ff */
[----:B------:R-:W-:Y:S01]  /*11640*/  WARPGROUP.ARRIVE ;  /* 0x00000000000079c5 */ /* 0x000fe20000000000 */
[----:B------:R-:W-:Y:S01]  /*11650*/  UMOV UR29, 0x80000020 ;  /* 0x80000020001d7882 */ /* 0x000fe20000000000 */
[----:B------:R-:W-:Y:S01]  /*11660*/  SHF.R.U32.HI R0, RZ, 0x4, R0 ;  /* 0x00000004ff007819 */ /* 0x000fe20000011600 */
[----:B------:R-:W-:Y:S01]  /*11670*/  IMAD.MOV.U32 R9, RZ, RZ, -0x7fffffe0 ;  /* 0x80000020ff097424 */ /* 0x000fe200078e00ff */
[----:B------:R-:W-:Y:S01]  /*11680*/  R2UR UR31, R5 ;  /* 0x00000000051f72ca */ /* 0x000fe200000e0000 */
[----:B------:R-:W-:Y:S01]  /*11690*/  UMOV UR9, 0x80000020 ;  /* 0x8000002000097882 */ /* 0x000fe20000000000 */
[----:B------:R-:W-:Y:S01]  /*116a0*/  LOP3.LUT R0, R0, 0x3fff, RZ, 0xc0, !PT ;  /* 0x00003fff00007812 */ /* 0x000fe200078ec0ff */
[----:B------:R-:W-:Y:S01]  /*116b0*/  UMOV UR13, 0x80000020 ;  /* 0x80000020000d7882 */ /* 0x000fe20000000000 */
[----:B------:R-:W-:Y:S01]  /*116c0*/  R2UR UR11, R9 ;  /* 0x00000000090b72ca */ /* 0x000fe200000e0000 */
[----:B------:R-:W-:Y:S01]  /*116d0*/  IMAD.MOV.U32 R9, RZ, RZ, -0x7fffffe0 ;  /* 0x80000020ff097424 */ /* 0x000fe200078e00ff */
[----:B------:R-:W-:Y:S01]  /*116e0*/  LOP3.LUT R7, R0, 0x10000, RZ, 0xfc, !PT ;  /* 0x0001000000077812 */ /* 0x000fe200078efcff */
[----:B------:R-:W-:Y:S01]  /*116f0*/  ULOP3.LUT UR28, UR28, 0x10000, URZ, 0xfc, !UPT ;  /* 0x000100001c1c7892 */ /* 0x000fe2000f8efc3f */
[----:B------:R-:W-:Y:S01]  /*11700*/  IMAD.MOV.U32 R5, RZ, RZ, -0x7fffffe0 ;  /* 0x80000020ff057424 */ /* 0x000fe200078e00ff */
[----:B------:R-:W-:Y:S01]  /*11710*/  UMOV UR17, 0x80000020 ;  /* 0x8000002000117882 */ /* 0x000fe20000000000 */
[----:B------:R-:W-:Y:S01]  /*11720*/  R2UR UR15, R9 ;  /* 0x00000000090f72ca */ /* 0x000fe200000e0000 */
[----:B------:R-:W-:Y:S01]  /*11730*/  IMAD R4, R168, 0x600, R7 ;  /* 0x00000600a8047824 */ /* 0x000fe200078e0207 */
[----:B------:R-:W-:Y:S01]  /*11740*/  UIADD3 UR8, UR28, 0x2, URZ ;  /* 0x000000021c087890 */ /* 0x000fe2000fffe03f */
[----:B------:R-:W-:Y:S01]  /*11750*/  IMAD.MOV.U32 R9, RZ, RZ, -0x7fffffe0 ;  /* 0x80000020ff097424 */ /* 0x000fe200078e00ff */
[----:B------:R-:W-:Y:S01]  /*11760*/  UIADD3 UR12, UR28, 0x200, URZ ;  /* 0x000002001c0c7890 */ /* 0x000fe2000fffe03f */
[C---:B------:R-:W-:Y:S01]  /*11770*/  VIADD R8, R4.reuse, 0x2 ;  /* 0x0000000204087836 */ /* 0x040fe20000000000 */
[----:B------:R-:W-:Y:S01]  /*11780*/  R2UR UR30, R4 ;  /* 0x00000000041e72ca */ /* 0x000fe200000e0000 */
[----:B------:R-:W-:Y:S01]  /*11790*/  UIADD3 UR16, UR28, 0x202, URZ ;  /* 0x000002021c107890 */ /* 0x000fe2000fffe03f */
[----:B------:R-:W-:Y:S01]  /*117a0*/  R2UR UR19, R9 ;  /* 0x00000000091372ca */ /* 0x000fe200000e0000 */
[----:B------:R-:W-:Y:S01]  /*117b0*/  IMAD.MOV.U32 R9, RZ, RZ, -0x7fffffe0 ;  /* 0x80000020ff097424 */ /* 0x000fe200078e00ff */
[----:B------:R-:W-:Y:S01]  /*117c0*/  R2UR UR10, R8 ;  /* 0x00000000080a72ca */ /* 0x000fe200000e0000 */
[----:B------:R-:W-:Y:S01]  /*117d0*/  VIADD R8, R4, 0x200 ;  /* 0x0000020004087836 */ /* 0x000fe20000000000 */
[----:B------:R-:W-:Y:S01]  /*117e0*/  UIADD3 UR20, UR28, 0x400, URZ ;  /* 0x000004001c147890 */ /* 0x000fe2000fffe03f */
[----:B------:R-:W-:Y:S01]  /*117f0*/  R2UR UR27, R5 ;  /* 0x00000000051b72ca */ /* 0x000fe200000e0000 */
[----:B------:R-:W-:Y:S01]  /*11800*/  UMOV UR21, 0x80000020 ;  /* 0x8000002000157882 */ /* 0x000fe20000000000 */
[----:B------:R-:W-:Y:S01]  /*11810*/  R2UR UR23, R9 ;  /* 0x00000000091772ca */ /* 0x000fe200000e0000 */
[----:B------:R-:W-:Y:S01]  /*11820*/  UIADD3 UR24, UR28, 0x402, URZ ;  /* 0x000004021c187890 */ /* 0x000fe2000fffe03f */
[----:B------:R-:W-:Y:S01]  /*11830*/  R2UR UR14, R8 ;  /* 0x00000000080e72ca */ /* 0x000fe200000e0000 */
[----:B------:R-:W-:Y:S01]  /*11840*/  VIADD R8, R4, 0x202 ;  /* 0x0000020204087836 */ /* 0x000fe20000000000 */
[----:B------:R-:W-:Y:S01]  /*11850*/  QGMMA.64x128x32.F32.E4M3.E4M3 R24, gdesc[UR28], RZ, !UPT, gsb0 ;  /* 0x01e000001c1879f3 */ /* 0x000fe2000c0008ff */
[----:B------:R-:W-:-:S03]  /*11860*/  UMOV UR25, 0x80000020 ;  /* 0x8000002000197882 */ /* 0x000fc60000000000 */
[----:B------:R-:W-:Y:S01]  /*11870*/  R2UR UR18, R8 ;  /* 0x00000000081272ca */ /* 0x000fe200000e0000 */
[C---:B------:R-:W-:Y:S02]  /*11880*/  VIADD R8, R4.reuse, 0x400 ;  /* 0x0000040004087836 */ /* 0x040fe40000000000 */
[----:B------:R-:W-:-:S03]  /*11890*/  VIADD R4, R4, 0x402 ;  /* 0x0000040204047836 */ /* 0x000fc60000000000 */
[----:B------:R-:W-:Y:S02]  /*118a0*/  R2UR UR22, R8 ;  /* 0x00000000081672ca */ /* 0x000fe400000e0000 */
[----:B------:R-:W-:Y:S01]  /*118b0*/  R2UR UR26, R4 ;  /* 0x00000000041a72ca */ /* 0x000fe200000e0000 */
        /* <DEDUP_REMOVED lines=18> */
.L_x_1690:
[----:B------:R-:W0:Y:S01]  /*119e0*/  LDC R0, c[0x0][0x448] ;  /* 0x00011200ff007b82 */ /* 0x000e220000000800 */
[----:B------:R-:W-:Y:S01]  /*119f0*/  ULDC UR34, c[0x0][0x9dc] ;  /* 0x0002770000227ab9 */ /* 0x000fe20000000800 */
[----:B------:R-:W-:Y:S01]  /*11a00*/  LEA R12, R89, 0xffffff80, 0x7 ;  /* 0xffffff80590c7811 */ /* 0x000fe200078e38ff */
[----:B------:R-:W-:-:S05]  /*11a10*/  ULOP3.LUT UR4, URZ, UR34, URZ, 0x33, !UPT ;  /* 0x000000223f047292 */ /* 0x000fca000f8e333f */
[----:B------:R-:W2:Y:S01]  /*11a20*/  LDC.64 R8, c[0x0][0x9e0] ;  /* 0x00027800ff087b82 */ /* 0x000ea20000000a00 */
[----:B0-----:R-:W-:Y:S01]  /*11a30*/  ISETP.NE.AND P1, PT, R0, 0x1, PT ;  /* 0x000000010000780c */ /* 0x001fe20003f25270 */
[----:B------:R-:W-:-:S04]  /*11a40*/  IMAD.IADD R0, R194, 0x1, R178 ;  /* 0x00000001c2007824 */ /* 0x000fc800078e02b2 */
[----:B------:R-:W-:Y:S01]  /*11a50*/  IMAD.MOV.U32 R4, RZ, RZ, R0 ;  /* 0x000000ffff047224 */ /* 0x000fe200078e0000 */
[----:B--2---:R-:W-:-:S07]  /*11a60*/  ISETP.GE.AND P2, PT, R9, 0x1, PT ;  /* 0x000000010900780c */ /* 0x004fce0003f46270 */
[----:B-1----:R-:W0:Y:S08]  /*11a70*/  @P1 LDC R3, c[0x0][0x44c] ;  /* 0x00011300ff031b82 */ /* 0x002e300000000800 */
[----:B------:R-:W1:Y:S01]  /*11a80*/  @P1 LDC R6, c[0x0][0x450] ;  /* 0x00011400ff061b82 */ /* 0x000e620000000800 */
[----:B0-----:R-:W-:-:S04]  /*11a90*/  @P1 IMAD.HI.U32 R3, R0, R3, RZ ;  /* 0x0000000300031227 */ /* 0x001fc800078e00ff */
[----:B------:R-:W-:Y:S01]  /*11aa0*/  VIADD R0, R11, 0x22840 ;  /* 0x000228400b007836 */ /* 0x000fe20000000000 */
[----:B-1----:R-:W-:Y:S01]  /*11ab0*/  @P1 SHF.R.U32.HI R4, RZ, R6, R3 ;  /* 0x00000006ff041219 */ /* 0x002fe20000011603 */
[----:B------:R-:W-:Y:S02]  /*11ac0*/  IMAD.MOV.U32 R6, RZ, RZ, -0x80 ;  /* 0xffffff80ff067424 */ /* 0x000fe400078e00ff */
[----:B------:R-:W-:Y:S02]  /*11ad0*/  IMAD.U32 R3, RZ, RZ, UR40 ;  /* 0x00000028ff037e24 */ /* 0x000fe4000f8e00ff */
[----:B------:R-:W0:Y:S01]  /*11ae0*/  SHFL.IDX PT, R11, R4, RZ, 0x1c1f ;  /* 0x001c1fff040b7589 */ /* 0x000e2200000e0000 */
[----:B------:R-:W-:Y:S02]  /*11af0*/  IMAD R10, R89, R6, 0x80 ;  /* 0x00000080590a7424 */ /* 0x000fe400078e0206 */
[----:B------:R-:W-:Y:S02]  /*11b00*/  PRMT R0, R3, 0x654, R0 ;  /* 0x0000065403007816 */ /* 0x000fe40000000000 */
[----:B------:R-:W-:-:S02]  /*11b10*/  VIADD R3, R10, 0x1 ;  /* 0x000000010a037836 */ /* 0x000fc40000000000 */
[----:B------:R1:W-:Y:S02]  /*11b20*/  SYNCS.ARRIVE.TRANS64.RED.A1T0 RZ, [R0+URZ], RZ ;  /* 0x000000ff00ff79a7 */ /* 0x0003e4000810043f */
[----:B-1----:R-:W-:Y:S02]  /*11b30*/  IMAD R0, R172, -0x2, R3 ;  /* 0xfffffffeac007824 */ /* 0x002fe400078e0203 */
[----:B------:R-:W-:-:S03]  /*11b40*/  IMAD.IADD R3, R171, 0x1, R10 ;  /* 0x00000001ab037824 */ /* 0x000fc600078e020a */
[----:B------:R-:W-:Y:S01]  /*11b50*/  IADD3 R5, -R170, R0, R171 ;  /* 0x00000000aa057210 */ /* 0x000fe20007ffe1ab */
[----:B------:R-:W-:-:S04]  /*11b60*/  IMAD R14, R172, -0x2, R3 ;  /* 0xfffffffeac0e7824 */ /* 0x000fc800078e0203 */
[C---:B------:R-:W-:Y:S02]  /*11b70*/  IMAD.IADD R101, R5.reuse, 0x1, R8 ;  /* 0x0000000105657824 */ /* 0x040fe400078e0208 */
[----:B------:R-:W-:-:S03]  /*11b80*/  VIADD R20, R5, UR4 ;  /* 0x0000000405147c36 */ /* 0x000fc60008000000 */
[----:B0-----:R-:W-:Y:S01]  /*11b90*/  VIADDMNMX R0, R11, R101, R14, PT ;  /* 0x000000650b007246 */ /* 0x001fe2000380010e */
[----:B------:R-:W-:Y:S01]  /*11ba0*/  IMAD.IADD R5, R20, 0x1, R11 ;  /* 0x0000000114057824 */ /* 0x000fe200078e020b */
[----:B------:R-:W-:Y:S06]  /*11bb0*/  @!P2 BRA `(.L_x_1691) ;  /* 0x000000000050a947 */ /* 0x000fec0003800000 */
[----:B------:R-:W-:Y:S01]  /*11bc0*/  IADD3 R3, -R170, R171, R11 ;  /* 0x000000abaa037210 */ /* 0x000fe20007ffe10b */
[----:B------:R-:W-:Y:S03]  /*11bd0*/  BSSY B0, `(.L_x_1692) ;  /* 0x000000e000007945 */ /* 0x000fe60003800000 */
        /* <DEDUP_REMOVED lines=9> */
.L_x_1693:
[----:B------:R-:W-:-:S13]  /*11c70*/  ISETP.NE.AND P3, PT, R9, 0x1, PT ;  /* 0x000000010900780c */ /* 0x000fda0003f65270 */
[----:B------:R-:W0:Y:S02]  /*11c80*/  @P3 LDC.64 R90, c[0x0][0x9e8] ;  /* 0x00027a00ff5a3b82 */ /* 0x000e240000000a00 */
[----:B0-----:R-:W-:-:S05]  /*11c90*/  @P3 IMAD.HI.U32 R6, R3, R90, RZ ;  /* 0x0000005a03063227 */ /* 0x001fca00078e00ff */
[----:B------:R-:W-:-:S07]  /*11ca0*/  @P3 SHF.R.U32.HI R3, RZ, R91, R6 ;  /* 0x0000005bff033219 */ /* 0x000fce0000011606 */
.L_x_1694:
[----:B------:R-:W-:Y:S05]  /*11cb0*/  BSYNC B0 ;  /* 0x0000000000007941 */ /* 0x000fea0003800000 */
.L_x_1692:
[----:B------:R-:W-:-:S04]  /*11cc0*/  IMAD R3, R3, R9, -R12 ;  /* 0x0000000903037224 */ /* 0x000fc800078e0a0c */
[----:B------:R-:W-:-:S05]  /*11cd0*/  IMAD R6, R172, -0x2, R3 ;  /* 0xfffffffeac067824 */ /* 0x000fca00078e0203 */
[----:B------:R-:W-:Y:S02]  /*11ce0*/  VIMNMX R5, R5, R6, !PT ;  /* 0x0000000605057248 */ /* 0x000fe40007fe0100 */
[----:B------:R-:W-:-:S07]  /*11cf0*/  VIADDMNMX R0, R6, R9, R0, PT ;  /* 0x0000000906007246 */ /* 0x000fce0003800100 */
.L_x_1691:
[C---:B------:R-:W-:Y:S02]  /*11d00*/  ISETP.GE.AND P3, PT, R10.reuse, 0x2, PT ;  /* 0x000000020a00780c */ /* 0x040fe40003f66270 */
[----:B------:R-:W-:Y:S02]  /*11d10*/  ISETP.GE.AND P5, PT, R10, 0x9, PT ;  /* 0x000000090a00780c */ /* 0x000fe40003fa6270 */
[----:B------:R-:W-:Y:S02]  /*11d20*/  ISETP.GT.AND P4, PT, R5, 0x1, !P3 ;  /* 0x000000010500780c */ /* 0x000fe40005f84270 */
[----:B------:R-:W-:Y:S02]  /*11d30*/  P2R R90, PR, RZ, 0x20 ;  /* 0x00000020ff5a7803 */ /* 0x000fe40000000000 */
[----:B------:R-:W-:-:S04]  /*11d40*/  ISETP.LT.OR P4, PT, R0, 0x2, P4 ;  /* 0x000000020000780c */ /* 0x000fc80002781670 */
[----:B------:R-:W-:Y:S02]  /*11d50*/  FSEL R131, R25, -INF , !P4 ;  /* 0xff80000019837808 */ /* 0x000fe40006000000 */
[----:B------:R-:W-:Y:S02]  /*11d60*/  ISETP.GT.AND P4, PT, R5, 0x8, !P5 ;  /* 0x000000080500780c */ /* 0x000fe40006f84270 */
[----:B------:R-:W-:Y:S02]  /*11d70*/  ISETP.GE.AND P5, PT, R10, 0xa, PT ;  /* 0x0000000a0a00780c */ /* 0x000fe40003fa6270 */
[----:B------:R-:W-:Y:S02]  /*11d80*/  ISETP.LT.OR P4, PT, R0, 0x9, P4 ;  /* 0x000000090000780c */ /* 0x000fe40002781670 */
[----:B------:R-:W-:Y:S02]  /*11d90*/  P2R R92, PR, RZ, 0x20 ;  /* 0x00000020ff5c7803 */ /* 0x000fe40000000000 */
[----:B------:R-:W-:-:S02]  /*11da0*/  FSEL R129, R28, -INF , !P4 ;  /* 0xff8000001c817808 */ /* 0x000fc40006000000 */
[----:B------:R-:W-:Y:S02]  /*11db0*/  ISETP.GT.AND P4, PT, R5, 0x9, !P5 ;  /* 0x000000090500780c */ /* 0x000fe40006f84270 */
[----:B------:R-:W-:Y:S02]  /*11dc0*/  ISETP.GE.AND P5, PT, R10, 0x11, PT ;  /* 0x000000110a00780c */ /* 0x000fe40003fa6270 */
[----:B------:R-:W-:Y:S02]  /*11dd0*/  ISETP.LT.OR P4, PT, R0, 0xa, P4 ;  /* 0x0000000a0000780c */ /* 0x000fe40002781670 */
[----:B------:R-:W-:Y:S02]  /*11de0*/  P2R R94, PR, RZ, 0x20 ;  /* 0x00000020ff5e7803 */ /* 0x000fe40000000000 */
[----:B------:R-:W-:Y:S02]  /*11df0*/  FSEL R127, R29, -INF , !P4 ;  /* 0xff8000001d7f7808 */ /* 0x000fe40006000000 */
[----:B------:R-:W-:-:S02]  /*11e00*/  ISETP.GT.AND P4, PT, R5, 0x10, !P5 ;  /* 0x000000100500780c */ /* 0x000fc40006f84270 */
[----:B------:R-:W-:Y:S02]  /*11e10*/  ISETP.GE.AND P5, PT, R10, 0x12, PT ;  /* 0x000000120a00780c */ /* 0x000fe40003fa6270 */
[----:B------:R-:W-:Y:S02]  /*11e20*/  ISETP.LT.OR P4, PT, R0, 0x11, P4 ;  /* 0x000000110000780c */ /* 0x000fe40002781670 */
[----:B------:R-:W-:Y:S02]  /*11e30*/  P2R R96, PR, RZ, 0x20 ;  /* 0x00000020ff607803 */ /* 0x000fe40000000000 */
[----:B------:R-:W-:Y:S02]  /*11e40*/  FSEL R121, R32, -INF , !P4 ;  /* 0xff80000020797808 */ /* 0x000fe40006000000 */
[----:B------:R-:W-:Y:S02]  /*11e50*/  ISETP.GT.AND P4, PT, R5, 0x11, !P5 ;  /* 0x000000110500780c */ /* 0x000fe40006f84270 */
[----:B------:R-:W-:-:S02]  /*11e60*/  ISETP.GE.AND P5, PT, R10, 0x19, PT ;  /* 0x000000190a00780c */ /* 0x000fc40003fa6270 */
[----:B------:R-:W-:Y:S02]  /*11e70*/  ISETP.LT.OR P4, PT, R0, 0x12, P4 ;  /* 0x000000120000780c */ /* 0x000fe40002781670 */
[----:B------:R-:W-:Y:S02]  /*11e80*/  P2R R98, PR, RZ, 0x20 ;  /* 0x00000020ff627803 */ /* 0x000fe40000000000 */
[----:B------:R-:W-:Y:S02]  /*11e90*/  FSEL R111, R33, -INF , !P4 ;  /* 0xff800000216f7808 */ /* 0x000fe40006000000 */
[----:B------:R-:W-:Y:S02]  /*11ea0*/  ISETP.GT.AND P4, PT, R5, 0x18, !P5 ;  /* 0x000000180500780c */ /* 0x000fe40006f84270 */
[----:B------:R-:W-:Y:S02]  /*11eb0*/  ISETP.GE.AND P5, PT, R10, 0x1a, PT ;  /* 0x0000001a0a00780c */ /* 0x000fe40003fa6270 */
[----:B------:R-:W-:-:S04]  /*11ec0*/  ISETP.LT.OR P4, PT, R0, 0x19, P4 ;  /* 0x000000190000780c */ /* 0x000fc80002781670 */
[----:B------:R-:W-:Y:S02]  /*11ed0*/  FSEL R99, R36, -INF , !P4 ;  /* 0xff80000024637808 */ /* 0x000fe40006000000 */
[----:B------:R-:W-:Y:S02]  /*11ee0*/  ISETP.GT.AND P4, PT, R5, 0x19, !P5 ;  /* 0x000000190500780c */ /* 0x000fe40006f84270 */
[----:B------:R-:W-:Y:S02]  /*11ef0*/  P2R R36, PR, RZ, 0x20 ;  /* 0x00000020ff247803 */ /* 0x000fe40000000000 */
[----:B------:R-:W-:Y:S02]  /*11f00*/  ISETP.LT.OR P4, PT, R0, 0x1a, P4 ;  /* 0x0000001a0000780c */ /* 0x000fe40002781670 */
[----:B------:R-:W-:Y:S02]  /*11f10*/  ISETP.GE.AND P5, PT, R10, 0x21, PT ;  /* 0x000000210a00780c */ /* 0x000fe40003fa6270 */
[----:B------:R-:W-:-:S02]  /*11f20*/  FSEL R97, R37, -INF , !P4 ;  /* 0xff80000025617808 */ /* 0x000fc40006000000 */
[C---:B------:R-:W-:Y:S02]  /*11f30*/  ISETP.GT.AND P4, PT, R5.reuse, 0x20, !P5 ;  /* 0x000000200500780c */ /* 0x040fe40006f84270 */
        /* <DEDUP_REMOVED lines=118> */
[----:B------:R-:W-:Y:S02]  /*126a0*/  ISETP.GT.AND P6, PT, R5, 0x79, !P6 ;  /* 0x000000790500780c */ /* 0x000fe400077c4270 */
[----:B------:R-:W0:Y:S02]  /*126b0*/  SHFL.IDX PT, R5, R4, 0x1, 0x1c1f ;  /* 0x003c1f0004057f89 */ /* 0x000e2400000e0000 */
[----:B------:R-:W-:-:S04]  /*126c0*/  ISETP.LT.OR P6, PT, R0, 0x7a, P6 ;  /* 0x0000007a0000780c */ /* 0x000fc800037c1670 */
[----:B------:R-:W-:Y:S02]  /*126d0*/  FSEL R85, R85, -INF , !P6 ;  /* 0xff80000055557808 */ /* 0x000fe40007000000 */
        /* <DEDUP_REMOVED lines=14> */
.L_x_1697:
[----:B------:R-:W-:-:S13]  /*127c0*/  ISETP.NE.AND P6, PT, R9, 0x1, PT ;  /* 0x000000010900780c */ /* 0x000fda0003fc5270 */
[----:B------:R-:W0:Y:S02]  /*127d0*/  @P6 LDC.64 R4, c[0x0][0x9e8] ;  /* 0x00027a00ff046b82 */ /* 0x000e240000000a00 */
[----:B0-----:R-:W-:-:S05]  /*127e0*/  @P6 IMAD.HI.U32 R4, R0, R4, RZ ;  /* 0x0000000400046227 */ /* 0x001fca00078e00ff */
[----:B------:R-:W-:-:S07]  /*127f0*/  @P6 SHF.R.U32.HI R0, RZ, R5, R4 ;  /* 0x00000005ff006219 */ /* 0x000fce0000011604 */
.L_x_1698:
[----:B------:R-:W-:Y:S05]  /*12800*/  BSYNC B0 ;  /* 0x0000000000007941 */ /* 0x000fea0003800000 */
.L_x_1696:
[----:B------:R-:W-:-:S04]  /*12810*/  IMAD R5, R0, R9, -R12 ;  /* 0x0000000900057224 */ /* 0x000fc800078e0a0c */
[----:B------:R-:W-:-:S05]  /*12820*/  IMAD R5, R172, -0x2, R5 ;  /* 0xfffffffeac057824 */ /* 0x000fca00078e0205 */
[----:B------:R-:W-:Y:S02]  /*12830*/  VIMNMX R10, R10, R5, !PT ;  /* 0x000000050a0a7248 */ /* 0x000fe40007fe0100 */
[----:B------:R-:W-:-:S07]  /*12840*/  VIADDMNMX R6, R5, R9, R6, PT ;  /* 0x0000000905067246 */ /* 0x000fce0003800106 */
.L_x_1695:
[----:B------:R-:W-:Y:S02]  /*12850*/  ISETP.GT.AND P3, PT, R10, 0x1, !P3 ;  /* 0x000000010a00780c */ /* 0x000fe40005f64270 */
[----:B------:R-:W-:Y:S02]  /*12860*/  ISETP.NE.AND P6, PT, R98, RZ, PT ;  /* 0x000000ff6200720c */ /* 0x000fe40003fc5270 */
        /* <DEDUP_REMOVED lines=31> */
[----:B------:R-:W-:Y:S02]  /*12a60*/  ISETP.GT.AND P3, PT, R10, 0x18, !P6 ;  /* 0x000000180a00780c */ /* 0x000fe40007764270 */
[----:B------:R-:W-:Y:S02]  /*12a70*/  ISETP.NE.AND P6, PT, R56, RZ, PT ;  /* 0x000000ff3800720c */ /* 0x000fe40003fc5270 */
        /* <DEDUP_REMOVED lines=43> */
[----:B------:R-:W-:Y:S01]  /*12d30*/  ISETP.GT.AND P4, PT, R10, 0x71, !P4 ;  /* 0x000000710a00780c */ /* 0x000fe20006784270 */
[----:B------:R-:W0:Y:S01]  /*12d40*/  SHFL.BFLY PT, R5, R4, 0x2, 0x1f ;  /* 0x0c401f0004057f89 */ /* 0x000e2200000e0000 */
[----:B------:R-:W-:Y:S02]  /*12d50*/  FSEL R115, R50, -INF , !P3 ;  /* 0xff80000032737808 */ /* 0x000fe40005800000 */
[----:B------:R-:W-:Y:S02]  /*12d60*/  ISETP.NE.AND P3, PT, R48, RZ, PT ;  /* 0x000000ff3000720c */ /* 0x000fe40003f65270 */
[C---:B------:R-:W-:Y:S02]  /*12d70*/  ISETP.GT.AND P5, PT, R10.reuse, 0x78, !P5 ;  /* 0x000000780a00780c */ /* 0x040fe40006fa4270 */
[----:B------:R-:W-:Y:S02]  /*12d80*/  ISETP.GT.AND P3, PT, R10, 0x31, !P3 ;  /* 0x000000310a00780c */ /* 0x000fe40005f64270 */
[----:B------:R-:W-:-:S02]  /*12d90*/  ISETP.LT.OR P4, PT, R6, 0x72, P4 ;  /* 0x000000720600780c */ /* 0x000fc40002781670 */
[C---:B------:R-:W-:Y:S02]  /*12da0*/  ISETP.LT.OR P3, PT, R6.reuse, 0x32, P3 ;  /* 0x000000320600780c */ /* 0x040fe40001f61670 */
[----:B------:R-:W-:Y:S02]  /*12db0*/  ISETP.LT.OR P5, PT, R6, 0x79, P5 ;  /* 0x000000790600780c */ /* 0x000fe40002fa1670 */
[----:B------:R-:W-:Y:S02]  /*12dc0*/  FSEL R113, R51, -INF , !P3 ;  /* 0xff80000033717808 */ /* 0x000fe40005800000 */
[----:B------:R-:W-:Y:S02]  /*12dd0*/  ISETP.NE.AND P3, PT, R106, RZ, PT ;  /* 0x000000ff6a00720c */ /* 0x000fe40003f65270 */
[----:B------:R-:W-:Y:S02]  /*12de0*/  FSEL R83, R83, -INF , !P4 ;  /* 0xff80000053537808 */ /* 0x000fe40006000000 */
[----:B------:R-:W-:-:S02]  /*12df0*/  ISETP.GT.AND P3, PT, R10, 0x38, !P3 ;  /* 0x000000380a00780c */ /* 0x000fc40005f64270 */
[----:B0-----:R-:W-:Y:S02]  /*12e00*/  FMNMX.FTZ R5, R4, R5, !PT ;  /* 0x0000000504057209 */ /* 0x001fe40007810000 */
[----:B------:R-:W-:-:S03]  /*12e10*/  ISETP.LT.OR P3, PT, R6, 0x39, P3 ;  /* 0x000000390600780c */ /* 0x000fc60001f61670 */
[----:B------:R-:W0:Y:S01]  /*12e20*/  SHFL.BFLY PT, R0, R5, 0x1, 0x1f ;  /* 0x0c201f0005007f89 */ /* 0x000e2200000e0000 */
[----:B------:R-:W-:Y:S02]  /*12e30*/  FSEL R51, R54, -INF , !P3 ;  /* 0xff80000036337808 */ /* 0x000fe40005800000 */
[----:B------:R-:W-:-:S04]  /*12e40*/  ISETP.NE.AND P3, PT, R52, RZ, PT ;  /* 0x000000ff3400720c */ /* 0x000fc80003f65270 */
[----:B------:R-:W-:-:S04]  /*12e50*/  ISETP.GT.AND P3, PT, R10, 0x39, !P3 ;  /* 0x000000390a00780c */ /* 0x000fc80005f64270 */
[----:B------:R-:W-:-:S04]  /*12e60*/  ISETP.LT.OR P3, PT, R6, 0x3a, P3 ;  /* 0x0000003a0600780c */ /* 0x000fc80001f61670 */
[----:B------:R-:W-:Y:S02]  /*12e70*/  FSEL R55, R55, -INF , !P3 ;  /* 0xff80000037377808 */ /* 0x000fe40005800000 */
[----:B------:R-:W-:-:S04]  /*12e80*/  ISETP.NE.AND P3, PT, R108, RZ, PT ;  /* 0x000000ff6c00720c */ /* 0x000fc80003f65270 */
[----:B------:R-:W-:Y:S02]  /*12e90*/  ISETP.GT.AND P3, PT, R10, 0x40, !P3 ;  /* 0x000000400a00780c */ /* 0x000fe40005f64270 */
[----:B0-----:R-:W-:Y:S02]  /*12ea0*/  FMNMX.FTZ R0, R5, R0, !PT ;  /* 0x0000000005007209 */ /* 0x001fe40007810000 */
[----:B------:R-:W-:-:S03]  /*12eb0*/  ISETP.LT.OR P3, PT, R6, 0x41, P3 ;  /* 0x000000410600780c */ /* 0x000fc60001f61670 */
[----:B------:R-:W-:Y:S01]  /*12ec0*/  FFMA.FTZ R139, R2, R0, -8 ;  /* 0xc1000000028b7423 */ /* 0x000fe20000010000 */
[----:B------:R-:W-:Y:S02]  /*12ed0*/  FSEL R119, R58, -INF , !P3 ;  /* 0xff8000003a777808 */ /* 0x000fe40005800000 */
[----:B------:R-:W-:Y:S02]  /*12ee0*/  ISETP.GT.AND P3, PT, R10, 0x41, !P6 ;  /* 0x000000410a00780c */ /* 0x000fe40007764270 */
[----:B------:R-:W-:Y:S02]  /*12ef0*/  ISETP.NE.AND P6, PT, R117, RZ, PT ;  /* 0x000000ff7500720c */ /* 0x000fe40003fc5270 */
        /* <DEDUP_REMOVED lines=46> */
[----:B------:R-:W-:-:S04]  /*131e0*/  FSETP.NEU.FTZ.AND P3, PT, R0, -INF , PT ;  /* 0xff8000000000780b */ /* 0x000fc80003f7d000 */
[----:B------:R-:W-:Y:S02]  /*131f0*/  FSEL R139, R139, RZ, P3 ;  /* 0x000000ff8b8b7208 */ /* 0x000fe40001800000 */
[----:B------:R-:W-:Y:S02]  /*13200*/  ISETP.GT.AND P3, PT, R10, RZ, !P6 ;  /* 0x000000ff0a00720c */ /* 0x000fe40007764270 */
[----:B------:R-:W-:Y:S01]  /*13210*/  ISETP.NE.AND P6, PT, R28, RZ, PT ;  /* 0x000000ff1c00720c */ /* 0x000fe20003fc5270 */
[----:B------:R-:W-:-:S01]  /*13220*/  FFMA.FTZ R24, R2, R24, -R139 ;  /* 0x0000001802187223 */ /* 0x000fc2000001088b */
[----:B------:R-:W-:Y:S01]  /*13230*/  ISETP.LT.OR P3, PT, R6, 0x1, P3 ;  /* 0x000000010600780c */ /* 0x000fe20001f61670 */
[----:B------:R-:W-:-:S01]  /*13240*/  FFMA.FTZ R5, R2, R33, -R139 ;  /* 0x0000002102057223 */ /* 0x000fc2000001088b */
[--C-:B------:R-:W-:Y:S01]  /*13250*/  FFMA.FTZ R33, R2, R45, -R139.reuse ;  /* 0x0000002d02217223 */ /* 0x100fe2000001088b */
[----:B------:R0:W-:Y:S01]  /*13260*/  MUFU.EX2 R4, R24 ;  /* 0x0000001800047308 */ /* 0x0001e20000000800 */
[----:B------:R-:W-:Y:S01]  /*13270*/  FSEL R26, R26, -INF , !P3 ;  /* 0xff8000001a1a7808 */ /* 0x000fe20005800000 */
[--C-:B------:R-:W-:Y:S01]  /*13280*/  FFMA.FTZ R131, R2, R131, -R139.reuse ;  /* 0x0000008302837223 */ /* 0x100fe2000001088b */
[----:B------:R-:W-:Y:S01]  /*13290*/  ISETP.GT.AND P3, PT, R10, 0x79, !P6 ;  /* 0x000000790a00780c */ /* 0x000fe20007764270 */
[--C-:B------:R-:W-:Y:S01]  /*132a0*/  FFMA.FTZ R12, R2, R129, -R139.reuse ;  /* 0x00000081020c7223 */ /* 0x100fe2000001088b */
[----:B------:R-:W-:Y:S01]  /*132b0*/  FMNMX.FTZ R14, R26, R103, !PT ;  /* 0x000000671a0e7209 */ /* 0x000fe20007810000 */
[--C-:B------:R-:W-:Y:S01]  /*132c0*/  FFMA.FTZ R127, R2, R127, -R139.reuse ;  /* 0x0000007f027f7223 */ /* 0x100fe2000001088b */
[----:B------:R-:W-:Y:S01]  /*132d0*/  ISETP.LT.OR P3, PT, R6, 0x7a, P3 ;  /* 0x0000007a0600780c */ /* 0x000fe20001f61670 */
[----:B------:R-:W-:Y:S01]  /*132e0*/  MUFU.EX2 R131, R131 ;  /* 0x0000008300837308 */ /* 0x000fe20000000800 */
[----:B------:R-:W-:Y:S01]  /*132f0*/  FMNMX.FTZ R20, R101, R14, !PT ;  /* 0x0000000e65147209 */ /* 0x000fe20007810000 */
[--C-:B------:R-:W-:Y:S01]  /*13300*/  FFMA.FTZ R121, R2, R121, -R139.reuse ;  /* 0x0000007902797223 */ /* 0x100fe2000001088b */
[----:B------:R-:W-:Y:S01]  /*13310*/  FSEL R45, R86, -INF , !P5 ;  /* 0xff800000562d7808 */ /* 0x000fe20006800000 */
[C-C-:B------:R-:W-:Y:S01]  /*13320*/  FFMA.FTZ R111, R2.reuse, R111, -R139.reuse ;  /* 0x0000006f026f7223 */ /* 0x140fe2000001088b */
[----:B------:R-:W-:Y:S01]  /*13330*/  FMNMX.FTZ R20, R31, R20, !PT ;  /* 0x000000141f147209 */ /* 0x000fe20007810000 */
[C-C-:B------:R-:W-:Y:S01]  /*13340*/  FFMA.FTZ R36, R2.reuse, R37, -R139.reuse ;  /* 0x0000002502247223 */ /* 0x140fe2000001088b */
[----:B------:R-:W-:Y:S01]  /*13350*/  FSEL R87, R87, -INF , !P3 ;  /* 0xff80000057577808 */ /* 0x000fe20005800000 */
[----:B------:R-:W-:Y:S01]  /*13360*/  MUFU.EX2 R12, R12 ;  /* 0x0000000c000c7308 */ /* 0x000fe20000000800 */
[----:B------:R-:W-:Y:S01]  /*13370*/  FMNMX.FTZ R20, R105, R20, !PT ;  /* 0x0000001469147209 */ /* 0x000fe20007810000 */
[C-C-:B------:R-:W-:Y:S01]  /*13380*/  FFMA.FTZ R37, R2.reuse, R49, -R139.reuse ;  /* 0x0000003102257223 */ /* 0x140fe2000001088b */
[----:B------:R-:W-:-:S01]  /*13390*/  FFMA.FTZ R49, R2, R57, -R139 ;  /* 0x0000003902317223 */ /* 0x000fc2000001088b */
[C-C-:B------:R-:W-:Y:S01]  /*133a0*/  FFMA.FTZ R99, R2.reuse, R99, -R139.reuse ;  /* 0x0000006302637223 */ /* 0x140fe2000001088b */
[----:B------:R-:W-:Y:S01]  /*133b0*/  FMNMX.FTZ R20, R35, R20, !PT ;  /* 0x0000001423147209 */ /* 0x000fe20007810000 */
[C-C-:B------:R-:W-:Y:S01]  /*133c0*/  FFMA.FTZ R97, R2.reuse, R97, -R139.reuse ;  /* 0x0000006102617223 */ /* 0x140fe2000001088b */
[----:B------:R-:W-:-:S01]  /*133d0*/  FFMA.FTZ R95, R2, R95, -R139 ;  /* 0x0000005f025f7223 */ /* 0x000fc2000001088b */
[----:B------:R-:W1:Y:S01]  /*133e0*/  MUFU.EX2 R127, R127 ;  /* 0x0000007f007f7308 */ /* 0x000e620000000800 */
[----:B0-----:R-:W-:Y:S01]  /*133f0*/  FMNMX.FTZ R24, R27, R20, !PT ;  /* 0x000000141b187209 */ /* 0x001fe20007810000 */
[C-C-:B------:R-:W-:Y:S01]  /*13400*/  FFMA.FTZ R91, R2.reuse, R91, -R139.reuse ;  /* 0x0000005b025b7223 */ /* 0x140fe2000001088b */
[----:B------:R-:W-:-:S01]  /*13410*/  FFMA.FTZ R6, R2, R29, -R139 ;  /* 0x0000001d02067223 */ /* 0x000fc2000001088b */
[C-C-:B------:R-:W-:Y:S01]  /*13420*/  FFMA.FTZ R29, R2.reuse, R61, -R139.reuse ;  /* 0x0000003d021d7223 */ /* 0x140fe2000001088b */
[----:B------:R-:W-:Y:S01]  /*13430*/  FMNMX.FTZ R24, R39, R24, !PT ;  /* 0x0000001827187209 */ /* 0x000fe20007810000 */
[C-C-:B------:R-:W-:Y:S01]  /*13440*/  FFMA.FTZ R93, R2.reuse, R93, -R139.reuse ;  /* 0x0000005d025d7223 */ /* 0x140fe2000001088b */
[----:B------:R-:W-:-:S01]  /*13450*/  FFMA.FTZ R25, R2, R25, -R139 ;  /* 0x0000001902197223 */ /* 0x000fc2000001088b */
        /* <DEDUP_REMOVED lines=11> */
[----:B-1----:R-:W-:Y:S01]  /*13510*/  F2FP.SATFINITE.E4M3.F32.PACK_AB_MERGE_C R164, R127, R12, RZ ;  /* 0x0000000c7fa4723e */ /* 0x002fe200048070ff */
[----:B------:R-:W-:Y:S01]  /*13520*/  FFMA.FTZ R42, R2, R81, -R139 ;  /* 0x00000051022a7223 */ /* 0x000fe2000001088b */
[----:B------:R-:W-:-:S02]  /*13530*/  FMNMX.FTZ R28, R47, R28, !PT ;  /* 0x0000001c2f1c7209 */ /* 0x000fc40007810000 */
[----:B------:R-:W-:Y:S01]  /*13540*/  F2FP.SATFINITE.E4M3.F32.PACK_AB_MERGE_C R164, R131, R4, R164 ;  /* 0x0000000483a4723e */ /* 0x000fe200048070a4 */
[----:B------:R-:W-:Y:S01]  /*13550*/  MUFU.EX2 R20, R99 ;  /* 0x0000006300147308 */ /* 0x000fe20000000800 */
[----:B------:R-:W-:-:S04]  /*13560*/  FMNMX.FTZ R28, R115, R28, !PT ;  /* 0x0000001c731c7209 */ /* 0x000fc80007810000 */
[----:B------:R-:W-:-:S03]  /*13570*/  FMNMX.FTZ R28, R113, R28, !PT ;  /* 0x0000001c711c7209 */ /* 0x000fc60007810000 */
[----:B------:R-:W0:Y:S01]  /*13580*/  MUFU.EX2 R97, R97 ;  /* 0x0000006100617308 */ /* 0x000e220000000800 */
[----:B------:R-:W-:-:S04]  /*13590*/  FMNMX.FTZ R30, R51, R28, !PT ;  /* 0x0000001c331e7209 */ /* 0x000fc80007810000 */
[----:B------:R-:W-:-:S03]  /*135a0*/  FMNMX.FTZ R30, R55, R30, !PT ;  /* 0x0000001e371e7209 */ /* 0x000fc60007810000 */
[----:B------:R1:W-:Y:S01]  /*135b0*/  MUFU.EX2 R28, R5 ;  /* 0x00000005001c7308 */ /* 0x0003e20000000800 */
[----:B------:R-:W-:-:S04]  /*135c0*/  FMNMX.FTZ R30, R119, R30, !PT ;  /* 0x0000001e771e7209 */ /* 0x000fc80007810000 */
[----:B------:R-:W-:-:S03]  /*135d0*/  FMNMX.FTZ R30, R117, R30, !PT ;  /* 0x0000001e751e7209 */ /* 0x000fc60007810000 */
[----:B------:R-:W-:Y:S01]  /*135e0*/  MUFU.EX2 R24, R95 ;  /* 0x0000005f00187308 */ /* 0x000fe20000000800 */
[----:B------:R-:W-:Y:S01]  /*135f0*/  FMNMX.FTZ R32, R59, R30, !PT ;  /* 0x0000001e3b207209 */ /* 0x000fe20007810000 */
[C-C-:B-1----:R-:W-:Y:S01]  /*13600*/  FFMA.FTZ R5, R2.reuse, R41, -R139.reuse ;  /* 0x0000002902057223 */ /* 0x142fe2000001088b */
[----:B------:R-:W-:-:S01]  /*13610*/  FFMA.FTZ R41, R2, R53, -R139 ;  /* 0x0000003502297223 */ /* 0x000fc2000001088b */
[----:B0-----:R-:W-:Y:S02]  /*13620*/  F2FP.SATFINITE.E4M3.F32.PACK_AB_MERGE_C R166, R97, R20, RZ ;  /* 0x0000001461a6723e */ /* 0x001fe400048070ff */
[----:B------:R-:W-:Y:S02]  /*13630*/  FMNMX.FTZ R32, R63, R32, !PT ;  /* 0x000000203f207209 */ /* 0x000fe40007810000 */
[----:B------:R-:W-:Y:S01]  /*13640*/  MUFU.EX2 R91, R91 ;  /* 0x0000005b005b7308 */ /* 0x000fe20000000800 */
[----:B------:R-:W-:Y:S02]  /*13650*/  F2FP.SATFINITE.E4M3.F32.PACK_AB_MERGE_C R166, R111, R14, R166 ;  /* 0x0000000e6fa6723e */ /* 0x000fe400048070a6 */
        /* <DEDUP_REMOVED lines=8> */
[----:B------:R0:W-:Y:S03]  /*136e0*/  MUFU.EX2 R30, R36 ;  /* 0x00000024001e7308 */ /* 0x0001e60000000800 */
[----:B------:R-:W-:-:S04]  /*136f0*/  FMNMX.FTZ R34, R135, R34, !PT ;  /* 0x0000002287227209 */ /* 0x000fc80007810000 */
[----:B------:R-:W-:Y:S01]  /*13700*/  FMNMX.FTZ R34, R79, R34, !PT ;  /* 0x000000224f227209 */ /* 0x000fe20007810000 */
[----:B------:R-:W-:Y:S01]  /*13710*/  MUFU.EX2 R37, R37 ;  /* 0x0000002500257308 */ /* 0x000fe20000000800 */
[----:B0-----:R-:W-:-:S02]  /*13720*/  FFMA.FTZ R36, R2, R69, -R139 ;  /* 0x0000004502247223 */ /* 0x001fc4000001088b */
[----:B------:R-:W-:-:S04]  /*13730*/  FMNMX.FTZ R34, R137, R34, !PT ;  /* 0x0000002289227209 */ /* 0x000fc80007810000 */
[----:B------:R-:W-:Y:S01]  /*13740*/  FMNMX.FTZ R34, R83, R34, !PT ;  /* 0x0000002253227209 */ /* 0x000fe20007810000 */
[----:B------:R-:W-:Y:S03]  /*13750*/  MUFU.EX2 R41, R41 ;  /* 0x0000002900297308 */ /* 0x000fe60000000800 */
[----:B------:R-:W-:-:S04]  /*13760*/  FMNMX.FTZ R34, R45, R34, !PT ;  /* 0x000000222d227209 */ /* 0x000fc80007810000 */
[----:B------:R-:W-:Y:S01]  /*13770*/  FMNMX.FTZ R5, R87, R34, !PT ;  /* 0x0000002257057209 */ /* 0x000fe20007810000 */
[----:B------:R-:W-:Y:S01]  /*13780*/  MUFU.EX2 R6, R6 ;  /* 0x0000000600067308 */ /* 0x000fe20000000800 */
[----:B------:R-:W-:-:S03]  /*13790*/  FFMA.FTZ R34, R2, R65, -R139 ;  /* 0x0000004102227223 */ /* 0x000fc6000001088b */
[----:B------:R-:W0:Y:S04]  /*137a0*/  SHFL.BFLY PT, R38, R5, 0x2, 0x1f ;  /* 0x0c401f0005267f89 */ /* 0x000e2800000e0000 */
[----:B------:R-:W-:Y:S08]  /*137b0*/  MUFU.EX2 R29, R29 ;  /* 0x0000001d001d7308 */ /* 0x000ff00000000800 */
[----:B------:R-:W-:Y:S08]  /*137c0*/  MUFU.EX2 R10, R93 ;  /* 0x0000005d000a7308 */ /* 0x000ff00000000800 */
[----:B------:R-:W-:Y:S01]  /*137d0*/  MUFU.EX2 R49, R49 ;  /* 0x0000003100317308 */ /* 0x000fe20000000800 */
[----:B0-----:R-:W-:Y:S01]  /*137e0*/  FMNMX.FTZ R44, R5, R38, !PT ;  /* 0x00000026052c7209 */ /* 0x001fe20007810000 */
[----:B------:R-:W-:-:S06]  /*137f0*/  FFMA.FTZ R38, R2, R73, -R139 ;  /* 0x0000004902267223 */ /* 0x000fcc000001088b */
[----:B------:R-:W-:Y:S01]  /*13800*/  MUFU.EX2 R25, R25 ;  /* 0x0000001900197308 */ /* 0x000fe20000000800 */
[----:B------:R-:W0:Y:S07]  /*13810*/  SHFL.BFLY PT, R5, R44, 0x1, 0x1f ;  /* 0x0c201f002c057f89 */ /* 0x000e2e00000e0000 */
        /* <DEDUP_REMOVED lines=8> */
[----:B------:R-:W-:-:S05]  /*138a0*/  FSEL R48, R48, RZ, P3 ;  /* 0x000000ff30307208 */ /* 0x000fca0001800000 */
[C-C-:B------:R-:W-:Y:S01]  /*138b0*/  FFMA.FTZ R26, R2.reuse, R26, -R48.reuse ;  /* 0x0000001a021a7223 */ /* 0x140fe20000010830 */
[----:B------:R-:W-:-:S01]  /*138c0*/  FFMA.FTZ R53, R2, R103, -R48 ;  /* 0x0000006702357223 */ /* 0x000fc20000010830 */
[C-C-:B------:R-:W-:Y:S01]  /*138d0*/  FFMA.FTZ R54, R2.reuse, R101, -R48.reuse ;  /* 0x0000006502367223 */ /* 0x140fe20000010830 */
[----:B------:R-:W-:-:S01]  /*138e0*/  FFMA.FTZ R57, R2, R31, -R48 ;  /* 0x0000001f02397223 */ /* 0x000fc20000010830 */
[----:B------:R-:W-:Y:S01]  /*138f0*/  FFMA.FTZ R50, R2, R43, -R48 ;  /* 0x0000002b02327223 */ /* 0x000fe20000010830 */
[----:B------:R-:W-:-:S01]  /*13900*/  FADD.FTZ R43, R4, R131 ;  /* 0x00000083042b7221 */ /* 0x000fc20000010000 */
[----:B------:R-:W-:Y:S01]  /*13910*/  MUFU.EX2 R26, R26 ;  /* 0x0000001a001a7308 */ /* 0x000fe20000000800 */
[----:B------:R-:W-:-:S01]  /*13920*/  FFMA.FTZ R31, R2, R105, -R48 ;  /* 0x00000069021f7223 */ /* 0x000fc20000010830 */
[----:B------:R-:W-:Y:S01]  /*13930*/  FFMA.FTZ R46, R2, R35, -R48 ;  /* 0x00000023022e7223 */ /* 0x000fe20000010830 */
[----:B------:R-:W-:-:S01]  /*13940*/  FADD.FTZ R64, R12, R43 ;  /* 0x0000002b0c407221 */ /* 0x000fc20000010000 */
[C-C-:B------:R-:W-:Y:S01]  /*13950*/  FFMA.FTZ R47, R2.reuse, R47, -R48.reuse ;  /* 0x0000002f022f7223 */ /* 0x140fe20000010830 */
[----:B------:R-:W-:-:S01]  /*13960*/  FFMA.FTZ R35, R2, R27, -R48 ;  /* 0x0000001b02237223 */ /* 0x000fc20000010830 */
[----:B------:R-:W-:Y:S01]  /*13970*/  FFMA.FTZ R39, R2, R39, -R48 ;  /* 0x0000002702277223 */ /* 0x000fe20000010830 */
[----:B------:R-:W-:-:S01]  /*13980*/  FADD.FTZ R43, R127, R64 ;  /* 0x000000407f2b7221 */ /* 0x000fc20000010000 */
[----:B------:R-:W0:Y:S01]  /*13990*/  MUFU.EX2 R53, R53 ;  /* 0x0000003500357308 */ /* 0x000e220000000800 */
[----:B------:R-:W-:-:S01]  /*139a0*/  FFMA.FTZ R27, R2, R109, -R48 ;  /* 0x0000006d021b7223 */ /* 0x000fc20000010830 */
[----:B------:R-:W-:Y:S01]  /*139b0*/  FFMA.FTZ R107, R2, R107, -R48 ;  /* 0x0000006b026b7223 */ /* 0x000fe20000010830 */
[----:B------:R-:W-:-:S01]  /*139c0*/  FADD.FTZ R66, R14, R43 ;  /* 0x0000002b0e427221 */ /* 0x000fc20000010000 */
        /* <DEDUP_REMOVED lines=20> */
[----:B------:R-:W0:Y:S08]  /*13b10*/  MUFU.EX2 R31, R31 ;  /* 0x0000001f001f7308 */ /* 0x000e300000000800 */
[----:B------:R-:W3:Y:S08]  /*13b20*/  MUFU.EX2 R46, R46 ;  /* 0x0000002e002e7308 */ /* 0x000ef00000000800 */
[----:B------:R4:W-:Y:S08]  /*13b30*/  MUFU.EX2 R60, R47 ;  /* 0x0000002f003c7308 */ /* 0x0009f00000000800 */
[----:B------:R5:W3:Y:S01]  /*13b40*/  MUFU.EX2 R58, R35 ;  /* 0x00000023003a7308 */ /* 0x000ae20000000800 */
[----:B----4-:R-:W-:-:S01]  /*13b50*/  FADD.FTZ R47, R111, R66 ;  /* 0x000000426f2f7221 */ /* 0x010fc20000010000 */
[----:B-1----:R-:W-:Y:S01]  /*13b60*/  FADD.FTZ R66, R54, R43 ;  /* 0x0000002b36427221 */ /* 0x002fe20000010000 */
[----:B--2---:R-:W-:-:S02]  /*13b70*/  F2FP.SATFINITE.E4M3.F32.PACK_AB_MERGE_C R54, R57, R54, RZ ;  /* 0x000000363936723e */ /* 0x004fc400048070ff */
[----:B------:R-:W-:Y:S01]  /*13b80*/  FADD.FTZ R68, R20, R47 ;  /* 0x0000002f14447221 */ /* 0x000fe20000010000 */
[----:B------:R-:W-:-:S01]  /*13b90*/  FADD.FTZ R66, R57, R66 ;  /* 0x0000004239427221 */ /* 0x000fc20000010000 */
[----:B------:R-:W-:Y:S01]  /*13ba0*/  F2FP.SATFINITE.E4M3.F32.PACK_AB_MERGE_C R165, R53, R26, R54 ;  /* 0x0000001a35a5723e */ /* 0x000fe20004807036 */
[----:B------:R1:W2:Y:S01]  /*13bb0*/  MUFU.EX2 R61, R39 ;  /* 0x00000027003d7308 */ /* 0x0002a20000000800 */
[----:B------:R-:W-:-:S01]  /*13bc0*/  FADD.FTZ R47, R97, R68 ;  /* 0x00000044612f7221 */ /* 0x000fc20000010000 */
[----:B0-----:R-:W-:Y:S01]  /*13bd0*/  FADD.FTZ R43, R31, R66 ;  /* 0x000000421f2b7221 */ /* 0x001fe20000010000 */
[----:B-----5:R-:W-:-:S02]  /*13be0*/  FFMA.FTZ R35, R2, R115, -R48 ;  /* 0x0000007302237223 */ /* 0x020fc40000010830 */
[----:B------:R-:W-:Y:S01]  /*13bf0*/  FADD.FTZ R20, R24, R47 ;  /* 0x0000002f18147221 */ /* 0x000fe20000010000 */
[----:B---3--:R-:W-:-:S02]  /*13c00*/  FADD.FTZ R43, R46, R43 ;  /* 0x0000002b2e2b7221 */ /* 0x008fc40000010000 */
[----:B------:R-:W0:Y:S01]  /*13c10*/  MUFU.EX2 R27, R27 ;  /* 0x0000001b001b7308 */ /* 0x000e220000000800 */
[----:B------:R-:W-:-:S01]  /*13c20*/  FADD.FTZ R47, R91, R20 ;  /* 0x000000145b2f7221 */ /* 0x000fc20000010000 */
[----:B------:R-:W-:Y:S01]  /*13c30*/  FADD.FTZ R4, R58, R43 ;  /* 0x0000002b3a047221 */ /* 0x000fe20000010000 */
[----:B-1----:R-:W-:-:S01]  /*13c40*/  FFMA.FTZ R39, R2, R119, -R48 ;  /* 0x0000007702277223 */ /* 0x002fc20000010830 */
[----:B------:R-:W-:Y:S01]  /*13c50*/  FFMA.FTZ R48, R2, R87, -R48 ;  /* 0x0000005702307223 */ /* 0x000fe20000010830 */
[----:B------:R-:W-:-:S01]  /*13c60*/  FADD.FTZ R14, R28, R47 ;  /* 0x0000002f1c0e7221 */ /* 0x000fc20000010000 */
[----:B------:R-:W-:-:S02]  /*13c70*/  F2FP.SATFINITE.E4M3.F32.PACK_AB_MERGE_C R28, R33, R28, RZ ;  /* 0x0000001c211c723e */ /* 0x000fc400048070ff */
[----:B------:R-:W1:Y:S01]  /*13c80*/  MUFU.EX2 R50, R50 ;  /* 0x0000003200327308 */ /* 0x000e620000000800 */
[----:B--2---:R-:W-:-:S01]  /*13c90*/  FADD.FTZ R4, R61, R4 ;  /* 0x000000043d047221 */ /* 0x004fc20000010000 */
[----:B------:R-:W-:Y:S01]  /*13ca0*/  FADD.FTZ R43, R33, R14 ;  /* 0x0000000e212b7221 */ /* 0x000fe20000010000 */
[----:B------:R-:W-:Y:S02]  /*13cb0*/  F2FP.SATFINITE.E4M3.F32.PACK_AB_MERGE_C R160, R91, R24, R28 ;  /* 0x000000185ba0723e */ /* 0x000fe4000480701c */
[----:B------:R-:W-:Y:S01]  /*13cc0*/  F2FP.SATFINITE.E4M3.F32.PACK_AB_MERGE_C R24, R41, R32, RZ ;  /* 0x000000202918723e */ /* 0x000fe200048070ff */
[----:B------:R-:W-:-:S01]  /*13cd0*/  FADD.FTZ R20, R30, R43 ;  /* 0x0000002b1e147221 */ /* 0x000fc20000010000 */
[----:B------:R-:W-:Y:S01]  /*13ce0*/  F2FP.SATFINITE.E4M3.F32.PACK_AB_MERGE_C R58, R61, R58, RZ ;  /* 0x0000003a3d3a723e */ /* 0x000fe200048070ff */
[----:B------:R-:W2:Y:S01]  /*13cf0*/  MUFU.EX2 R107, R107 ;  /* 0x0000006b006b7308 */ /* 0x000ea20000000800 */
[----:B0-----:R-:W-:-:S01]  /*13d00*/  FADD.FTZ R33, R27, R4 ;  /* 0x000000041b217221 */ /* 0x001fc20000010000 */
[----:B------:R-:W-:Y:S01]  /*13d10*/  FADD.FTZ R43, R37, R20 ;  /* 0x00000014252b7221 */ /* 0x000fe20000010000 */
[----:B------:R-:W-:-:S02]  /*13d20*/  F2FP.SATFINITE.E4M3.F32.PACK_AB_MERGE_C R20, R29, R6, RZ ;  /* 0x000000061d14723e */ /* 0x000fc400048070ff */
[----:B------:R-:W-:Y:S01]  /*13d30*/  F2FP.SATFINITE.E4M3.F32.PACK_AB_MERGE_C R162, R37, R30, R24 ;  /* 0x0000001e25a2723e */ /* 0x000fe20004807018 */
[----:B------:R-:W-:-:S01]  /*13d40*/  FADD.FTZ R32, R32, R43 ;  /* 0x0000002b20207221 */ /* 0x000fc20000010000 */
[----:B------:R-:W-:Y:S01]  /*13d50*/  F2FP.SATFINITE.E4M3.F32.PACK_AB_MERGE_C R156, R49, R10, R20 ;  /* 0x0000000a319c723e */ /* 0x000fe20004807014 */
[----:B------:R-:W0:Y:S01]  /*13d60*/  MUFU.EX2 R35, R35 ;  /* 0x0000002300237308 */ /* 0x000e220000000800 */
[----:B-1----:R-:W-:-:S01]  /*13d70*/  FADD.FTZ R14, R50, R33 ;  /* 0x00000021320e7221 */ /* 0x002fc20000010000 */
[----:B------:R-:W-:Y:S01]  /*13d80*/  FADD.FTZ R41, R41, R32 ;  /* 0x0000002029297221 */ /* 0x000fe20000010000 */
[----:B------:R-:W-:Y:S02]  /*13d90*/  F2FP.SATFINITE.E4M3.F32.PACK_AB_MERGE_C R24, R36, R25, RZ ;  /* 0x000000192418723e */ /* 0x000fe400048070ff */
[----:B------:R-:W-:Y:S01]  /*13da0*/  F2FP.SATFINITE.E4M3.F32.PACK_AB_MERGE_C R167, R46, R31, R58 ;  /* 0x0000001f2ea7723e */ /* 0x000fe2000480703a */
[----:B------:R-:W-:-:S01]  /*13db0*/  FADD.FTZ R20, R10, R41 ;  /* 0x000000290a147221 */ /* 0x000fc20000010000 */
[----:B------:R-:W-:Y:S01]  /*13dc0*/  F2FP.SATFINITE.E4M3.F32.PACK_AB_MERGE_C R158, R34, R11, R24 ;  /* 0x0000000b229e723e */ /* 0x000fe20004807018 */
[----:B------:R-:W1:Y:S01]  /*13dd0*/  MUFU.EX2 R52, R52 ;  /* 0x0000003400347308 */ /* 0x000e620000000800 */
[----:B--2---:R-:W-:-:S01]  /*13de0*/  FADD.FTZ R33, R107, R14 ;  /* 0x0000000e6b217221 */ /* 0x004fc20000010000 */
[----:B------:R-:W-:-:S03]  /*13df0*/  FADD.FTZ R49, R49, R20 ;  /* 0x0000001431317221 */ /* 0x000fc60000010000 */
[----:B------:R-:W-:Y:S01]  /*13e00*/  FADD.FTZ R14, R60, R33 ;  /* 0x000000213c0e7221 */ /* 0x000fe20000010000 */
[----:B------:R-:W-:-:S01]  /*13e10*/  FADD.FTZ R20, R6, R49 ;  /* 0x0000003106147221 */ /* 0x000fc20000010000 */
[----:B------:R-:W-:Y:S01]  /*13e20*/  F2FP.SATFINITE.E4M3.F32.PACK_AB_MERGE_C R60, R60, R107, RZ ;  /* 0x0000006b3c3c723e */ /* 0x000fe200048070ff */
[----:B------:R-:W2:Y:S01]  /*13e30*/  MUFU.EX2 R51, R51 ;  /* 0x0000003300337308 */ /* 0x000ea20000000800 */
[----:B0-----:R-:W-:-:S01]  /*13e40*/  FADD.FTZ R33, R35, R14 ;  /* 0x0000000e23217221 */ /* 0x001fc20000010000 */
[----:B------:R-:W-:Y:S01]  /*13e50*/  FADD.FTZ R20, R29, R20 ;  /* 0x000000141d147221 */ /* 0x000fe20000010000 */
[----:B------:R-:W-:-:S03]  /*13e60*/  F2FP.SATFINITE.E4M3.F32.PACK_AB_MERGE_C R161, R50, R27, R60 ;  /* 0x0000001b32a1723e */ /* 0x000fc6000480703c */
[----:B------:R-:W-:Y:S02]  /*13e70*/  FADD.FTZ R11, R11, R20 ;  /* 0x000000140b0b7221 */ /* 0x000fe40000010000 */
[----:B------:R-:W0:Y:S01]  /*13e80*/  MUFU.EX2 R62, R55 ;  /* 0x00000037003e7308 */ /* 0x000e220000000800 */
[----:B-1----:R-:W-:-:S01]  /*13e90*/  FADD.FTZ R14, R52, R33 ;  /* 0x00000021340e7221 */ /* 0x002fc20000010000 */
[----:B------:R-:W-:-:S04]  /*13ea0*/  FADD.FTZ R34, R34, R11 ;  /* 0x0000000b22227221 */ /* 0x000fc80000010000 */
[----:B------:R-:W-:Y:S02]  /*13eb0*/  FADD.FTZ R25, R25, R34 ;  /* 0x0000002219197221 */ /* 0x000fe40000010000 */
[----:B------:R-:W1:Y:S01]  /*13ec0*/  MUFU.EX2 R39, R39 ;  /* 0x0000002700277308 */ /* 0x000e620000000800 */
[----:B--2---:R-:W-:-:S01]  /*13ed0*/  FADD.FTZ R33, R51, R14 ;  /* 0x0000000e33217221 */ /* 0x004fc20000010000 */
[----:B------:R-:W-:Y:S02]  /*13ee0*/  FADD.FTZ R36, R36, R25 ;  /* 0x0000001924247221 */ /* 0x000fe40000010000 */
[----:B------:R-:W2:Y:S04]  /*13ef0*/  @P1 LDC R25, c[0x0][0x44c] ;  /* 0x00011300ff191b82 */ /* 0x000ea80000000800 */
[----:B------:R-:W3:Y:S01]  /*13f00*/  MUFU.EX2 R56, R56 ;  /* 0x0000003800387308 */ /* 0x000ee20000000800 */
[----:B0-----:R-:W-:-:S01]  /*13f10*/  FADD.FTZ R14, R62, R33 ;  /* 0x000000213e0e7221 */ /* 0x001fc20000010000 */
[----:B------:R-:W-:-:S04]  /*13f20*/  F2FP.SATFINITE.E4M3.F32.PACK_AB_MERGE_C R51, R62, R51, RZ ;  /* 0x000000333e33723e */ /* 0x000fc800048070ff */
[----:B------:R-:W-:Y:S02]  /*13f30*/  F2FP.SATFINITE.E4M3.F32.PACK_AB_MERGE_C R163, R52, R35, R51 ;  /* 0x0000002334a3723e */ /* 0x000fe40004807033 */
[----:B------:R-:W0:Y:S01]  /*13f40*/  MUFU.EX2 R59, R59 ;  /* 0x0000003b003b7308 */ /* 0x000e220000000800 */
[----:B-1----:R-:W-:-:S07]  /*13f50*/  FADD.FTZ R33, R39, R14 ;  /* 0x0000000e27217221 */ /* 0x002fce0000010000 */
[----:B------:R-:W1:Y:S01]  /*13f60*/  MUFU.EX2 R64, R63 ;  /* 0x0000003f00407308 */ /* 0x000e620000000800 */
[----:B---3--:R-:W-:-:S01]  /*13f70*/  FADD.FTZ R14, R56, R33 ;  /* 0x00000021380e7221 */ /* 0x008fc20000010000 */
[----:B--2---:R-:W-:-:S06]  /*13f80*/  @P1 IMAD.HI.U32 R25, R178, R25, RZ ;  /* 0x00000019b2191227 */ /* 0x004fcc00078e00ff */
[----:B------:R-:W2:Y:S01]  /*13f90*/  MUFU.EX2 R123, R123 ;  /* 0x0000007b007b7308 */ /* 0x000ea20000000800 */
[----:B0-----:R-:W-:-:S07]  /*13fa0*/  FADD.FTZ R29, R59, R14 ;  /* 0x0000000e3b1d7221 */ /* 0x001fce0000010000 */
[----:B------:R-:W0:Y:S01]  /*13fb0*/  MUFU.EX2 R12, R67 ;  /* 0x00000043000c7308 */ /* 0x000e220000000800 */
[----:B-1----:R-:W-:-:S01]  /*13fc0*/  FADD.FTZ R14, R64, R29 ;  /* 0x0000001d400e7221 */ /* 0x002fc20000010000 */
[----:B------:R-:W-:-:S04]  /*13fd0*/  F2FP.SATFINITE.E4M3.F32.PACK_AB_MERGE_C R59, R64, R59, RZ ;  /* 0x0000003b403b723e */ /* 0x000fc800048070ff */
[----:B------:R-:W-:Y:S02]  /*13fe0*/  F2FP.SATFINITE.E4M3.F32.PACK_AB_MERGE_C R157, R56, R39, R59 ;  /* 0x00000027389d723e */ /* 0x000fe4000480703b */
[----:B------:R-:W1:Y:S01]  /*13ff0*/  MUFU.EX2 R125, R125 ;  /* 0x0000007d007d7308 */ /* 0x000e620000000800 */
[----:B--2---:R-:W-:-:S07]  /*14000*/  FADD.FTZ R11, R123, R14 ;  /* 0x0000000e7b0b7221 */ /* 0x004fce0000010000 */
[----:B------:R-:W2:Y:S01]  /*14010*/  MUFU.EX2 R40, R40 ;  /* 0x0000002800287308 */ /* 0x000ea20000000800 */
[----:B0-----:R-:W-:-:S07]  /*14020*/  FADD.FTZ R20, R12, R11 ;  /* 0x0000000b0c147221 */ /* 0x001fce0000010000 */
[----:B------:R-:W-:Y:S01]  /*14030*/  MUFU.EX2 R21, R21 ;  /* 0x0000001500157308 */ /* 0x000fe20000000800 */
[----:B-1----:R-:W-:-:S07]  /*14040*/  FADD.FTZ R11, R125, R20 ;  /* 0x000000147d0b7221 */ /* 0x002fce0000010000 */
[----:B------:R-:W0:Y:S01]  /*14050*/  MUFU.EX2 R38, R38 ;  /* 0x0000002600267308 */ /* 0x000e220000000800 */
[----:B--2---:R-:W-:-:S07]  /*14060*/  F2FP.SATFINITE.E4M3.F32.PACK_AB_MERGE_C R20, R40, R15, RZ ;  /* 0x0000000f2814723e */ /* 0x004fce00048070ff */
[----:B------:R-:W1:Y:S08]  /*14070*/  MUFU.EX2 R4, R71 ;  /* 0x0000004700047308 */ /* 0x000e700000000800 */
[----:B------:R-:W2:Y:S01]  /*14080*/  MUFU.EX2 R133, R133 ;  /* 0x0000008500857308 */ /* 0x000ea20000000800 */
[C---:B0-----:R-:W-:Y:S01]  /*14090*/  F2FP.SATFINITE.E4M3.F32.PACK_AB_MERGE_C R152, R38.reuse, R21, R20 ;  /* 0x000000152698723e */ /* 0x041fe20004807014 */
[----:B------:R-:W-:Y:S01]  /*140a0*/  FADD.FTZ R21, R21, R36 ;  /* 0x0000002415157221 */ /* 0x000fe20000010000 */
[----:B------:R-:W0:Y:S03]  /*140b0*/  @P1 LDC R20, c[0x0][0x450] ;  /* 0x00011400ff141b82 */ /* 0x000e260000000800 */
[----:B------:R-:W-:-:S02]  /*140c0*/  FADD.FTZ R38, R38, R21 ;  /* 0x0000001526267221 */ /* 0x000fc40000010000 */
[----:B------:R-:W3:Y:S01]  /*140d0*/  MUFU.EX2 R10, R75 ;  /* 0x0000004b000a7308 */ /* 0x000ee20000000800 */
[C---:B-1----:R-:W-:Y:S01]  /*140e0*/  F2FP.SATFINITE.E4M3.F32.PACK_AB_MERGE_C R125, R4.reuse, R125, RZ ;  /* 0x0000007d047d723e */ /* 0x042fe200048070ff */
[----:B------:R-:W-:Y:S01]  /*140f0*/  FADD.FTZ R4, R4, R11 ;  /* 0x0000000b04047221 */ /* 0x000fe20000010000 */
[----:B------:R-:W-:-:S02]  /*14100*/  FADD.FTZ R15, R15, R38 ;  /* 0x000000260f0f7221 */ /* 0x000fc40000010000 */
[----:B------:R-:W-:Y:S02]  /*14110*/  F2FP.SATFINITE.E4M3.F32.PACK_AB_MERGE_C R159, R12, R123, R125 ;  /* 0x0000007b0c9f723e */ /* 0x000fe4000480707d */
[----:B------:R-:W-:-:S01]  /*14120*/  FADD.FTZ R40, R40, R15 ;  /* 0x0000000f28287221 */ /* 0x000fc20000010000 */
[----:B------:R-:W1:Y:S01]  /*14130*/  MUFU.EX2 R135, R135 ;  /* 0x0000008700877308 */ /* 0x000e620000000800 */
[----:B--2---:R-:W-:-:S01]  /*14140*/  FADD.FTZ R11, R133, R4 ;  /* 0x00000004850b7221 */ /* 0x004fc20000010000 */
[----:B------:R-:W-:-:S06]  /*14150*/  IMAD.MOV.U32 R15, RZ, RZ, R178 ;  /* 0x000000ffff0f7224 */ /* 0x000fcc00078e00b2 */
[----:B------:R-:W-:Y:S01]  /*14160*/  MUFU.EX2 R3, R3 ;  /* 0x0000000300037308 */ /* 0x000fe20000000800 */
[----:B---3--:R-:W-:-:S01]  /*14170*/  FADD.FTZ R4, R10, R11 ;  /* 0x0000000b0a047221 */ /* 0x008fc20000010000 */
[----:B0-----:R-:W-:-:S06]  /*14180*/  @P1 SHF.R.U32.HI R15, RZ, R20, R25 ;  /* 0x00000014ff0f1219 */ /* 0x001fcc0000011619 */
        /* <DEDUP_REMOVED lines=16> */
[----:B------:R-:W-:-:S06]  /*14290*/  FADD.FTZ R3, R3, R42 ;  /* 0x0000002a03037221 */ /* 0x000fcc0000010000 */
[----:B------:R-:W0:Y:S01]  /*142a0*/  MUFU.EX2 R48, R48 ;  /* 0x0000003000307308 */ /* 0x000e220000000800 */
[----:B--2---:R-:W-:-:S01]  /*142b0*/  FADD.FTZ R4, R14, R11 ;  /* 0x0000000b0e047221 */ /* 0x004fc20000010000 */
[----:B------:R-:W-:-:S04]  /*142c0*/  IMAD.IADD R11, R88, 0x1, R15 ;  /* 0x00000001580b7824 */ /* 0x000fc800078e020f */
[----:B------:R-:W-:Y:S01]  /*142d0*/  IMAD.IADD R8, R11, 0x1, R8 ;  /* 0x000000010b087824 */ /* 0x000fe200078e0208 */
[----:B0-----:R-:W-:Y:S01]  /*142e0*/  F2FP.SATFINITE.E4M3.F32.PACK_AB_MERGE_C R6, R48, R45, RZ ;  /* 0x0000002d3006723e */ /* 0x001fe200048070ff */
[----:B------:R-:W-:Y:S01]  /*142f0*/  FADD.FTZ R45, R45, R4 ;  /* 0x000000042d2d7221 */ /* 0x000fe20000010000 */
[----:B------:R-:W-:-:S02]  /*14300*/  FADD.FTZ R4, R44, R3 ;  /* 0x000000032c047221 */ /* 0x000fc40000010000 */
[----:B------:R-:W-:Y:S01]  /*14310*/  F2FP.SATFINITE.E4M3.F32.PACK_AB_MERGE_C R155, R14, R137, R6 ;  /* 0x000000890e9b723e */ /* 0x000fe20004807006 */
[----:B------:R-:W-:-:S01]  /*14320*/  FADD.FTZ R3, R48, R45 ;  /* 0x0000002d30037221 */ /* 0x000fc20000010000 */
[----:B------:R-:W-:Y:S01]  /*14330*/  VIADD R6, R89, 0xfffffffe ;  /* 0xfffffffe59067836 */ /* 0x000fe20000000000 */
        /* <DEDUP_REMOVED lines=12> */
.L_x_1701:
[----:B------:R-:W-:-:S13]  /*14400*/  ISETP.NE.AND P3, PT, R9, 0x1, PT ;  /* 0x000000010900780c */ /* 0x000fda0003f65270 */
[----:B------:R-:W0:Y:S02]  /*14410*/  @P3 LDC.64 R12, c[0x0][0x9e8] ;  /* 0x00027a00ff0c3b82 */ /* 0x000e240000000a00 */
[----:B0-----:R-:W-:-:S05]  /*14420*/  @P3 IMAD.HI.U32 R12, R10, R12, RZ ;  /* 0x0000000c0a0c3227 */ /* 0x001fca00078e00ff */
[----:B------:R-:W-:-:S07]  /*14430*/  @P3 SHF.R.U32.HI R10, RZ, R13, R12 ;  /* 0x0000000dff0a3219 */ /* 0x000fce000001160c */
.L_x_1702:
[----:B------:R-:W-:Y:S05]  /*14440*/  BSYNC B0 ;  /* 0x0000000000007941 */ /* 0x000fea0003800000 */
.L_x_1700:
[----:B------:R-:W-:-:S05]  /*14450*/  IMAD R9, R10, R9, R9 ;  /* 0x000000090a097224 */ /* 0x000fca00078e0209 */
[----:B------:R-:W-:-:S07]  /*14460*/  VIMNMX R8, R8, R9, PT ;  /* 0x0000000908087248 */ /* 0x000fce0003fe0100 */
.L_x_1699:
[----:B------:R-:W-:Y:S01]  /*14470*/  SHF.R.S32.HI R9, RZ, 0x1f, R8 ;  /* 0x0000001fff097819 */ /* 0x000fe20000011408 */
[----:B------:R-:W-:Y:S01]  /*14480*/  ULDC UR4, c[0x0][0x9e4] ;  /* 0x0002790000047ab9 */ /* 0x000fe20000000800 */
[----:B------:R-:W-:Y:S01]  /*14490*/  ULDC UR5, c[0x0][0x9e4] ;  /* 0x0002790000057ab9 */ /* 0x000fe20000000800 */
[----:B------:R-:W-:Y:S01]  /*144a0*/  ULDC UR6, c[0x0][0x9dc] ;  /* 0x0002770000067ab9 */ /* 0x000fe20000000800 */
[----:B------:R-:W-:Y:S01]  /*144b0*/  LEA.HI R9, R9, R8, RZ, 0x7 ;  /* 0x0000000809097211 */ /* 0x000fe200078f38ff */
[----:B------:R-:W-:Y:S01]  /*144c0*/  ULDC UR32, c[0x0][0x9dc] ;  /* 0x0002770000207ab9 */ /* 0x000fe20000000800 */
[----:B------:R-:W-:Y:S01]  /*144d0*/  ULDC UR33, c[0x0][0x9e0] ;  /* 0x0002780000217ab9 */ /* 0x000fe20000000800 */
[----:B------:R-:W-:Y:S01]  /*144e0*/  ULDC UR7, c[0x0][0x9e0] ;  /* 0x0002780000077ab9 */ /* 0x000fe20000000800 */
[----:B------:R-:W-:Y:S02]  /*144f0*/  SHF.R.S32.HI R9, RZ, 0x7, R9 ;  /* 0x00000007ff097819 */ /* 0x000fe40000011409 */
[----:B------:R-:W-:-:S02]  /*14500*/  CS2R R150, SRZ ;  /* 0x0000000000967805 */ /* 0x000fc4000001ff00 */
[----:B------:R-:W-:Y:S02]  /*14510*/  CS2R R148, SRZ ;  /* 0x0000000000947805 */ /* 0x000fe4000001ff00 */
[----:B------:R-:W-:Y:S02]  /*14520*/  CS2R R146, SRZ ;  /* 0x0000000000927805 */ /* 0x000fe4000001ff00 */
[----:B------:R-:W-:Y:S02]  /*14530*/  VIMNMX R12, R198, R9, !PT ;  /* 0x00000009c60c7248 */ /* 0x000fe40007fe0100 */
[----:B------:R-:W-:Y:S02]  /*14540*/  CS2R R144, SRZ ;  /* 0x0000000000907805 */ /* 0x000fe4000001ff00 */
[----:B------:R-:W-:Y:S02]  /*14550*/  CS2R R142, SRZ ;  /* 0x00000000008e7805 */ /* 0x000fe4000001ff00 */
[----:B------:R-:W-:-:S02]  /*14560*/  CS2R R140, SRZ ;  /* 0x00000000008c7805 */ /* 0x000fc4000001ff00 */
[----:B------:R-:W-:Y:S02]  /*14570*/  ISETP.GE.AND P3, PT, R6, R12, PT ;  /* 0x0000000c0600720c */ /* 0x000fe40003f66270 */
        /* <DEDUP_REMOVED lines=26> */
[----:B------:R-:W-:Y:S06]  /*14720*/  @!P3 BRA `(.L_x_1703) ;  /* 0x000000300014b947 */ /* 0x000fec0003800000 */
[----:B------:R-:W-:-:S07]  /*14730*/  IMAD.MOV.U32 R151, RZ, RZ, RZ ;  /* 0x000000ffff977224 */ /* 0x000fce00078e00ff */
.L_x_1723:
[----:B------:R-:W-:Y:S01]  /*14740*/  ISETP.NE.AND P3, PT, R184, RZ, PT ;  /* 0x000000ffb800720c */ /* 0x000fe20003f65270 */
[----:B------:R-:W-:Y:S01]  /*14750*/  VIADD R13, R168, 0x1 ;  /* 0x00000001a80d7836 */ /* 0x000fe20000000000 */
[----:B------:R-:W-:Y:S05]  /*14760*/  YIELD ;  /* 0x0000000000007946 */ /* 0x000fea0003800000 */
[----:B------:R-:W-:-:S04]  /*14770*/  ISETP.NE.AND P4, PT, R13, 0x2, PT ;  /* 0x000000020d00780c */ /* 0x000fc80003f85270 */
[----:B------:R-:W-:Y:S02]  /*14780*/  SEL R14, RZ, 0x1, P4 ;  /* 0x00000001ff0e7807 */ /* 0x000fe40002000000 */
[----:B------:R-:W-:Y:S02]  /*14790*/  SEL R13, R13, RZ, P4 ;  /* 0x000000ff0d0d7207 */ /* 0x000fe40002000000 */
[----:B------:R-:W-:Y:S01]  /*147a0*/  LOP3.LUT R14, R169, R14, RZ, 0x3c, !PT ;  /* 0x0000000ea90e7212 */ /* 0x000fe200078e3cff */
[----:B------:R-:W-:Y:S06]  /*147b0*/  @P3 BRA `(.L_x_1704) ;  /* 0x0000000000303947 */ /* 0x000fec0003800000 */
[----:B------:R-:W-:Y:S05]  /*147c0*/  @!P0 BRA `(.L_x_1705) ;  /* 0x0000000000048947 */ /* 0x000fea0003800000 */
[----:B------:R-:W-:Y:S01]  /*147d0*/  BPT.TRAP 0x1 ;  /* 0x000000040000795c */ /* 0x000fe20000300000 */
.L_x_1705:
[----:B------:R-:W-:Y:S01]  /*147e0*/  IMAD R9, R13, 0x8, R16 ;  /* 0x000000080d097824 */ /* 0x000fe200078e0210 */
[----:B------:R-:W-:-:S04]  /*147f0*/  SHF.L.U32 R8, R14, 0x1f, RZ ;  /* 0x0000001f0e087819 */ /* 0x000fc800000006ff */
[----:B------:R0:W1:Y:S01]  /*14800*/  SYNCS.PHASECHK.TRANS64.TRYWAIT P4, [R9+URZ+0x22830], R8 ;  /* 0x02283008090075a7 */ /* 0x000062000808017f */
[----:B------:R-:W-:Y:S05]  /*14810*/  @!P0 BRA `(.L_x_1706) ;  /* 0x0000000000048947 */ /* 0x000fea0003800000 */
[----:B------:R-:W-:Y:S01]  /*14820*/  BPT.TRAP 0x1 ;  /* 0x000000040000795c */ /* 0x000fe20000300000 */
.L_x_1706:
[----:B------:R-:W-:Y:S04]  /*14830*/  BSSY B0, `(.L_x_1704) ;  /* 0x0000004000007945 */ /* 0x000fe80003800000 */
[----:B-1----:R-:W-:Y:S05]  /*14840*/  @P4 BRA `(.L_x_1707) ;  /* 0x0000000000084947 */ /* 0x002fea0003800000 */
[----:B------:R-:W1:Y:S02]  /*14850*/  SYNCS.PHASECHK.TRANS64.TRYWAIT P4, [R9+URZ+0x22830], R8 ;  /* 0x02283008090075a7 */ /* 0x000e64000808017f */
[----:B-1----:R-:W-:Y:S05]  /*14860*/  @!P4 BRA `(.L_x_1708) ;  /* 0x000001340088c947 */ /* 0x002fea0003800000 */
.L_x_1707:
[----:B------:R-:W-:Y:S05]  /*14870*/  BSYNC B0 ;  /* 0x0000000000007941 */ /* 0x000fea0003800000 */
.L_x_1704:
[----:B------:R-:W2:Y:S01]  /*14880*/  S2R R10, SR_TID.X ;  /* 0x00000000000a7919 */ /* 0x000ea20000002100 */
[----:B01----:R-:W-:Y:S01]  /*14890*/  IMAD.MOV.U32 R9, RZ, RZ, -0x7fffffe0 ;  /* 0x80000020ff097424 */ /* 0x003fe200078e00ff */
[----:B------:R-:W-:Y:S05]  /*148a0*/  WARPSYNC.ALL ;  /* 0x0000000000007948 */ /* 0x000fea0003800000 */
[----:B------:R-:W-:Y:S01]  /*148b0*/  R2UR UR31, R9 ;  /* 0x00000000091f72ca */ /* 0x000fe200000e0000 */
[----:B------:R-:W-:Y:S02]  /*148c0*/  IMAD R8, R13, 0x600, R7 ;  /* 0x000006000d087824 */ /* 0x000fe400078e0207 */
[----:B------:R-:W-:-:S03]  /*148d0*/  IMAD.MOV.U32 R11, RZ, RZ, -0x7fffffe0 ;  /* 0x80000020ff0b7424 */ /* 0x000fc600078e00ff */
[----:B------:R-:W-:Y:S02]  /*148e0*/  R2UR UR30, R8 ;  /* 0x00000000081e72ca */ /* 0x000fe400000e0000 */
[----:B------:R-:W-:Y:S01]  /*148f0*/  R2UR UR11, R11 ;  /* 0x000000000b0b72ca */ /* 0x000fe200000e0000 */
[----:B------:R-:W-:-:S05]  /*14900*/  IMAD.MOV.U32 R11, RZ, RZ, -0x7fffffe0 ;  /* 0x80000020ff0b7424 */ /* 0x000fca00078e00ff */
[----:B------:R-:W-:Y:S01]  /*14910*/  R2UR UR15, R11 ;  /* 0x000000000b0f72ca */ /* 0x000fe200000e0000 */
[----:B------:R-:W-:-:S05]  /*14920*/  IMAD.MOV.U32 R11, RZ, RZ, -0x7fffffe0 ;  /* 0x80000020ff0b7424 */ /* 0x000fca00078e00ff */
[----:B------:R-:W-:Y:S01]  /*14930*/  R2UR UR19, R11 ;  /* 0x000000000b1372ca */ /* 0x000fe200000e0000 */
[----:B------:R-:W-:Y:S01]  /*14940*/  IMAD.MOV.U32 R11, RZ, RZ, -0x7fffffe0 ;  /* 0x80000020ff0b7424 */ /* 0x000fe200078e00ff */
[----:B--2---:R-:W-:-:S04]  /*14950*/  SHF.R.U32.HI R10, RZ, 0x7, R10 ;  /* 0x00000007ff0a7819 */ /* 0x004fc8000001160a */
[----:B------:R-:W-:Y:S01]  /*14960*/  R2UR UR23, R11 ;  /* 0x000000000b1772ca */ /* 0x000fe200000e0000 */
[----:B------:R-:W-:Y:S02]  /*14970*/  VIADD R9, R10, 0x8 ;  /* 0x000000080a097836 */ /* 0x000fe40000000000 */
[----:B------:R-:W-:-:S03]  /*14980*/  VIADD R10, R8, 0x2 ;  /* 0x00000002080a7836 */ /* 0x000fc60000000000 */
[----:B------:R0:W-:Y:S02]  /*14990*/  BAR.SYNC.DEFER_BLOCKING R9, 0x100 ;  /* 0x000400090000751d */ /* 0x0001e40000010000 */
[----:B------:R-:W-:Y:S01]  /*149a0*/  R2UR UR10, R10 ;  /* 0x000000000a0a72ca */ /* 0x000fe200000e0000 */
[----:B------:R-:W-:-:S05]  /*149b0*/  VIADD R10, R8, 0x200 ;  /* 0x00000200080a7836 */ /* 0x000fca0000000000 */
[----:B------:R-:W-:Y:S01]  /*149c0*/  R2UR UR14, R10 ;  /* 0x000000000a0e72ca */ /* 0x000fe200000e0000 */
[----:B------:R-:W-:Y:S02]  /*149d0*/  VIADD R10, R8, 0x202 ;  /* 0x00000202080a7836 */ /* 0x000fe40000000000 */
[----:B0-----:R-:W-:-:S03]  /*149e0*/  IMAD.MOV.U32 R9, RZ, RZ, -0x7fffffe0 ;  /* 0x80000020ff097424 */ /* 0x001fc600078e00ff */
[----:B------:R-:W-:Y:S01]  /*149f0*/  R2UR UR18, R10 ;  /* 0x000000000a1272ca */ /* 0x000fe200000e0000 */
[C---:B------:R-:W-:Y:S01]  /*14a00*/  VIADD R10, R8.reuse, 0x400 ;  /* 0x00000400080a7836 */ /* 0x040fe20000000000 */
[----:B------:R-:W-:Y:S01]  /*14a10*/  R2UR UR27, R9 ;  /* 0x00000000091b72ca */ /* 0x000fe200000e0000 */
[----:B------:R-:W-:-:S03]  /*14a20*/  VIADD R8, R8, 0x402 ;  /* 0x0000040208087836 */ /* 0x000fc60000000000 */
[----:B------:R-:W-:Y:S02]  /*14a30*/  R2UR UR22, R10 ;  /* 0x000000000a1672ca */ /* 0x000fe400000e0000 */
[----:B------:R-:W-:Y:S01]  /*14a40*/  R2UR UR26, R8 ;  /* 0x00000000081a72ca */ /* 0x000fe200000e0000 */
        /* <DEDUP_REMOVED lines=18> */
[----:B------:R-:W-:Y:S05]  /*14b70*/  @P3 BRA `(.L_x_1709) ;  /* 0x0000000000283947 */ /* 0x000fea0003800000 */
[----:B------:R-:W-:Y:S05]  /*14b80*/  @!P0 BRA `(.L_x_1710) ;  /* 0x0000000000048947 */ /* 0x000fea0003800000 */
[----:B------:R-:W-:Y:S01]  /*14b90*/  BPT.TRAP 0x1 ;  /* 0x000000040000795c */ /* 0x000fe20000300000 */
.L_x_1710:
[----:B------:R-:W-:Y:S01]  /*14ba0*/  SHF.L.U32 R8, R169, 0x1f, RZ ;  /* 0x0000001fa9087819 */ /* 0x000fe200000006ff */
[----:B------:R-:W-:-:S04]  /*14bb0*/  IMAD R9, R168, 0x8, R16 ;  /* 0x00000008a8097824 */ /* 0x000fc800078e0210 */
[----:B------:R0:W1:Y:S01]  /*14bc0*/  SYNCS.PHASECHK.TRANS64.TRYWAIT P3, [R9+URZ+0x22850], R8 ;  /* 0x02285008090075a7 */ /* 0x000062000806017f */
[----:B------:R-:W-:Y:S05]  /*14bd0*/  @!P0 BRA `(.L_x_1711) ;  /* 0x0000000000048947 */ /* 0x000fea0003800000 */
[----:B------:R-:W-:Y:S01]  /*14be0*/  BPT.TRAP 0x1 ;  /* 0x000000040000795c */ /* 0x000fe20000300000 */
.L_x_1711:
[----:B-1----:R-:W-:Y:S05]  /*14bf0*/  @P3 BRA `(.L_x_1709) ;  /* 0x0000000000083947 */ /* 0x002fea0003800000 */
[----:B------:R-:W1:Y:S02]  /*14c00*/  SYNCS.PHASECHK.TRANS64.TRYWAIT P3, [R9+URZ+0x22850], R8 ;  /* 0x02285008090075a7 */ /* 0x000e64000806017f */
[----:B-1----:R-:W-:Y:S05]  /*14c10*/  @!P3 BRA `(.L_x_1712) ;  /* 0x0000013000b0b947 */ /* 0x002fea0003800000 */
.L_x_1709:
[----:B01----:R-:W-:Y:S01]  /*14c20*/  VIADD R8, R16, 0x400 ;  /* 0x0000040010087836 */ /* 0x003fe20000000000 */
[----:B------:R-:W-:Y:S05]  /*14c30*/  WARPSYNC.ALL ;  /* 0x0000000000007948 */ /* 0x000fea0003800000 */
[----:B------:R-:W-:Y:S01]  /*14c40*/  SHF.R.U32.HI R8, RZ, 0x4, R8 ;  /* 0x00000004ff087819 */ /* 0x000fe20000011608 */
[----:B------:R-:W-:Y:S01]  /*14c50*/  WARPGROUP.ARRIVE ;  /* 0x00000000000079c5 */ /* 0x000fe20000000000 */
[----:B------:R-:W-:-:S05]  /*14c60*/  IMAD.MOV.U32 R11, RZ, RZ, 0x40000040 ;  /* 0x40000040ff0b7424 */ /* 0x000fca00078e00ff */
[----:B------:R-:W0:Y:S01]  /*14c70*/  S2R R15, SR_TID.X ;  /* 0x00000000000f7919 */ /* 0x000e220000002100 */
[----:B------:R-:W-:-:S04]  /*14c80*/  LOP3.LUT R8, R8, 0x3fff, RZ, 0xc0, !PT ;  /* 0x00003fff08087812 */ /* 0x000fc800078ec0ff */
[----:B------:R-:W-:-:S05]  /*14c90*/  LOP3.LUT R9, R8, 0x10000, RZ, 0xfc, !PT ;  /* 0x0001000008097812 */ /* 0x000fca00078efcff */
[----:B------:R-:W-:Y:S02]  /*14ca0*/  IMAD R8, R168, 0x400, R9 ;  /* 0x00000400a8087824 */ /* 0x000fe400078e0209 */
[----:B------:R-:W-:Y:S02]  /*14cb0*/  IMAD.MOV.U32 R9, RZ, RZ, 0x40000040 ;  /* 0x40000040ff097424 */ /* 0x000fe400078e00ff */
[C---:B------:R-:W-:Y:S01]  /*14cc0*/  VIADD R10, R8.reuse, 0x2 ;  /* 0x00000002080a7836 */ /* 0x040fe20000000000 */
[----:B------:R-:W-:Y:S02]  /*14cd0*/  R2UR UR10, R8 ;  /* 0x00000000080a72ca */ /* 0x000fe400000e0000 */
[----:B------:R-:W-:Y:S01]  /*14ce0*/  R2UR UR11, R9 ;  /* 0x00000000090b72ca */ /* 0x000fe200000e0000 */
[----:B------:R-:W-:-:S12]  /*14cf0*/  IMAD.MOV.U32 R9, RZ, RZ, 0x40000040 ;  /* 0x40000040ff097424 */ /* 0x000fd800078e00ff */
[----:B------:R-:W-:Y:S01]  /*14d00*/  QGMMA.64x128x32.F32.E4M3.E4M3 R88, R164, gdesc[UR8], R88, gsb0 ;  /* 0x01e00008a4587df3 */ /* 0x000fe20008000858 */
[----:B------:R-:W-:Y:S01]  /*14d10*/  R2UR UR10, R10 ;  /* 0x000000000a0a72ca */ /* 0x000fe200000e0000 */
[C---:B------:R-:W-:Y:S01]  /*14d20*/  VIADD R10, R8.reuse, 0x4 ;  /* 0x00000004080a7836 */ /* 0x040fe20000000000 */
[----:B------:R-:W-:Y:S01]  /*14d30*/  R2UR UR11, R11 ;  /* 0x000000000b0b72ca */ /* 0x000fe200000e0000 */
[----:B------:R-:W-:Y:S01]  /*14d40*/  IMAD.MOV.U32 R11, RZ, RZ, 0x40000040 ;  /* 0x40000040ff0b7424 */ /* 0x000fe200078e00ff */
[----:B0-----:R-:W-:Y:S01]  /*14d50*/  SHF.R.U32.HI R15, RZ, 0x7, R15 ;  /* 0x00000007ff0f7819 */ /* 0x001fe2000001160f */
        /* <DEDUP_REMOVED lines=10> */
[----:B------:R-:W-:Y:S02]  /*14e00*/  R2UR UR11, R9 ;  /* 0x00000000090b72ca */ /* 0x000fe400000e0000 */
[----:B------:R-:W-:Y:S01]  /*14e10*/  IADD3 R8, -R15, 0xb, RZ ;  /* 0x0000000b0f087810 */ /* 0x000fe20007ffe1ff */
[----:B------:R-:W-:Y:S02]  /*14e20*/  WARPGROUP.DEPBAR.LE gsb0, 0x0 ;  /* 0x00008000000079c5 */ /* 0x000fe40000010000 */
[----:B------:R-:W-:-:S08]  /*14e30*/  WARPGROUP.ARRIVE ;  /* 0x00000000000079c5 */ /* 0x000fd00000000000 */
[----:B------:R-:W-:Y:S03]  /*14e40*/  QGMMA.64x128x32.F32.E4M3.E4M3 R88, R152, gdesc[UR8], R88, gsb0 ;  /* 0x01e0000898587df3 */ /* 0x000fe60008000858 */
[----:B------:R-:W-:Y:S02]  /*14e50*/  WARPGROUP.DEPBAR.LE gsb0, 0x0 ;  /* 0x00008000000079c5 */ /* 0x000fe40000010000 */
[----:B------:R0:W-:Y:S06]  /*14e60*/  BAR.ARV R8, 0x100 ;  /* 0x000400080000751d */ /* 0x0001ec0000002000 */
[----:B------:R-:W-:Y:S05]  /*14e70*/  @!P0 BRA `(.L_x_1713) ;  /* 0x0000000000048947 */ /* 0x000fea0003800000 */
[----:B------:R-:W-:Y:S01]  /*14e80*/  BPT.TRAP 0x1 ;  /* 0x000000040000795c */ /* 0x000fe20000300000 */
.L_x_1713:
[----:B------:R-:W1:Y:S01]  /*14e90*/  @P1 LDC R9, c[0x0][0x44c] ;  /* 0x00011300ff091b82 */ /* 0x000e620000000800 */
[----:B------:R-:W-:Y:S01]  /*14ea0*/  IMAD.IADD R152, R194, 0x1, R178 ;  /* 0x00000001c2987824 */ /* 0x000fe200078e02b2 */
[----:B------:R-:W-:Y:S01]  /*14eb0*/  UMOV UR34, UR6 ;  /* 0x0000000600227c82 */ /* 0x000fe20008000000 */
[----:B0-----:R-:W-:Y:S01]  /*14ec0*/  IMAD R8, R13, 0x8, R16 ;  /* 0x000000080d087824 */ /* 0x001fe200078e0210 */
[----:B------:R-:W-:-:S03]  /*14ed0*/  ULOP3.LUT UR10, URZ, UR34, URZ, 0x33, !UPT ;  /* 0x000000223f0a7292 */ /* 0x000fc6000f8e333f */
[----:B------:R-:W-:Y:S01]  /*14ee0*/  VIADD R8, R8, 0x22840 ;  /* 0x0002284008087836 */ /* 0x000fe20000000000 */
[----:B------:R-:W0:Y:S01]  /*14ef0*/  @P1 LDC R10, c[0x0][0x450] ;  /* 0x00011400ff0a1b82 */ /* 0x000e220000000800 */
[----:B-1----:R-:W-:-:S05]  /*14f00*/  @P1 IMAD.HI.U32 R9, R152, R9, RZ ;  /* 0x0000000998091227 */ /* 0x002fca00078e00ff */
[----:B0-----:R-:W-:Y:S01]  /*14f10*/  @P1 SHF.R.U32.HI R152, RZ, R10, R9 ;  /* 0x0000000aff981219 */ /* 0x001fe20000011609 */
[----:B------:R-:W-:Y:S02]  /*14f20*/  IMAD.U32 R9, RZ, RZ, UR40 ;  /* 0x00000028ff097e24 */ /* 0x000fe4000f8e00ff */
[----:B------:R-:W-:Y:S02]  /*14f30*/  IMAD.SHL.U32 R10, R6, 0x80, RZ ;  /* 0x00000080060a7824 */ /* 0x000fe400078e00ff */
[----:B------:R-:W0:Y:S01]  /*14f40*/  SHFL.IDX PT, R153, R152, RZ, 0x1c1f ;  /* 0x001c1fff98997589 */ /* 0x000e2200000e0000 */
[----:B------:R-:W-:Y:S02]  /*14f50*/  PRMT R8, R9, 0x654, R8 ;  /* 0x0000065409087816 */ /* 0x000fe40000000008 */
[----:B------:R-:W-:Y:S02]  /*14f60*/  IADD3 R9, -R10, 0x1, RZ ;  /* 0x000000010a097810 */ /* 0x000fe40007ffe1ff */
[----:B------:R1:W-:Y:S03]  /*14f70*/  SYNCS.ARRIVE.TRANS64.RED.A1T0 RZ, [R8+URZ], RZ ;  /* 0x000000ff08ff79a7 */ /* 0x0003e6000810043f */
[----:B------:R-:W-:-:S05]  /*14f80*/  IMAD R9, R172, -0x2, R9 ;  /* 0xfffffffeac097824 */ /* 0x000fca00078e0209 */
[----:B------:R-:W-:-:S05]  /*14f90*/  IADD3 R9, -R170, R9, R171 ;  /* 0x00000009aa097210 */ /* 0x000fca0007ffe1ab */
[C---:B------:R-:W-:Y:S02]  /*14fa0*/  VIADD R21, R9.reuse, UR33 ;  /* 0x0000002109157c36 */ /* 0x040fe40008000000 */
[----:B------:R-:W-:Y:S02]  /*14fb0*/  VIADD R20, R9, UR10 ;  /* 0x0000000a09147c36 */ /* 0x000fe40008000000 */
[--C-:B0-----:R-:W-:Y:S02]  /*14fc0*/  IMAD.IADD R15, R21, 0x1, R153.reuse ;  /* 0x00000001150f7824 */ /* 0x101fe400078e0299 */
[----:B------:R-:W-:Y:S01]  /*14fd0*/  IMAD.IADD R11, R20, 0x1, R153 ;  /* 0x00000001140b7824 */ /* 0x000fe200078e0299 */
[----:B-1----:R-:W-:Y:S06]  /*14fe0*/  @!P2 BRA `(.L_x_1714) ;  /* 0x000000000058a947 */ /* 0x002fec0003800000 */
        /* <DEDUP_REMOVED lines=12> */
.L_x_1716:
[----:B------:R-:W-:-:S05]  /*150b0*/  IMAD.U32 R154, RZ, RZ, UR4 ;  /* 0x00000004ff9a7e24 */ /* 0x000fca000f8e00ff */
[----:B------:R-:W-:-:S13]  /*150c0*/  ISETP.NE.AND P3, PT, R154, 0x1, PT ;  /* 0x000000019a00780c */ /* 0x000fda0003f65270 */
[----:B------:R-:W0:Y:S02]  /*150d0*/  @P3 LDC.64 R8, c[0x0][0x9e8] ;  /* 0x00027a00ff083b82 */ /* 0x000e240000000a00 */
[----:B0-----:R-:W-:-:S05]  /*150e0*/  @P3 IMAD.HI.U32 R8, R153, R8, RZ ;  /* 0x0000000899083227 */ /* 0x001fca00078e00ff */
[----:B------:R-:W-:-:S07]  /*150f0*/  @P3 SHF.R.U32.HI R153, RZ, R9, R8 ;  /* 0x00000009ff993219 */ /* 0x000fce0000011608 */
.L_x_1717:
[----:B------:R-:W-:Y:S05]  /*15100*/  BSYNC B0 ;  /* 0x0000000000007941 */ /* 0x000fea0003800000 */
.L_x_1715:
[----:B------:R-:W-:-:S04]  /*15110*/  IMAD R153, R153, R154, -R10 ;  /* 0x0000009a99997224 */ /* 0x000fc800078e0a0a */
[----:B------:R-:W-:-:S05]  /*15120*/  IMAD R8, R172, -0x2, R153 ;  /* 0xfffffffeac087824 */ /* 0x000fca00078e0299 */
[----:B------:R-:W-:Y:S02]  /*15130*/  VIADDMNMX R15, R8, R154, R15, PT ;  /* 0x0000009a080f7246 */ /* 0x000fe4000380010f */
[----:B------:R-:W-:-:S07]  /*15140*/  VIMNMX R11, R11, R8, !PT ;  /* 0x000000080b0b7248 */ /* 0x000fce0007fe0100 */
.L_x_1714:
[----:B------:R-:W-:Y:S01]  /*15150*/  ISETP.GT.AND P3, PT, R6, -0x1, PT ;  /* 0xffffffff0600780c */ /* 0x000fe20003f64270 */
[----:B------:R-:W0:Y:S03]  /*15160*/  SHFL.IDX PT, R152, R152, 0x1, 0x1c1f ;  /* 0x003c1f0098987f89 */ /* 0x000e2600000e0000 */
[C---:B------:R-:W-:Y:S02]  /*15170*/  ISETP.GT.AND P5, PT, R11.reuse, RZ, P3 ;  /* 0x000000ff0b00720c */ /* 0x040fe40001fa4270 */
[----:B------:R-:W-:Y:S02]  /*15180*/  ISETP.GT.AND P4, PT, R11, 0x1, P3 ;  /* 0x000000010b00780c */ /* 0x000fe40001f84270 */
[C---:B------:R-:W-:Y:S02]  /*15190*/  ISETP.LT.OR P5, PT, R15.reuse, 0x1, P5 ;  /* 0x000000010f00780c */ /* 0x040fe40002fa1670 */
[----:B------:R-:W-:-:S02]  /*151a0*/  ISETP.LT.OR P4, PT, R15, 0x2, P4 ;  /* 0x000000020f00780c */ /* 0x000fc40002781670 */
[----:B------:R-:W-:Y:S02]  /*151b0*/  FSEL R153, R24, -INF , !P5 ;  /* 0xff80000018997808 */ /* 0x000fe40006800000 */
[----:B------:R-:W-:Y:S02]  /*151c0*/  FSEL R25, R25, -INF , !P4 ;  /* 0xff80000019197808 */ /* 0x000fe40006000000 */
[C---:B------:R-:W-:Y:S02]  /*151d0*/  ISETP.GT.AND P5, PT, R11.reuse, 0x8, P3 ;  /* 0x000000080b00780c */ /* 0x040fe40001fa4270 */
[----:B------:R-:W-:Y:S02]  /*151e0*/  ISETP.GT.AND P4, PT, R11, 0x9, P3 ;  /* 0x000000090b00780c */ /* 0x000fe40001f84270 */
[C---:B------:R-:W-:Y:S02]  /*151f0*/  ISETP.LT.OR P5, PT, R15.reuse, 0x9, P5 ;  /* 0x000000090f00780c */ /* 0x040fe40002fa1670 */
[----:B------:R-:W-:-:S02]  /*15200*/  ISETP.LT.OR P4, PT, R15, 0xa, P4 ;  /* 0x0000000a0f00780c */ /* 0x000fc40002781670 */
[----:B------:R-:W-:Y:S01]  /*15210*/  FSEL R155, R28, -INF , !P5 ;  /* 0xff8000001c9b7808 */ /* 0x000fe20006800000 */
[--C-:B0-----:R-:W-:Y:S01]  /*15220*/  IMAD.IADD R21, R21, 0x1, R152.reuse ;  /* 0x0000000115157824 */ /* 0x101fe200078e0298 */
[----:B------:R-:W-:Y:S01]  /*15230*/  FSEL R29, R29, -INF , !P4 ;  /* 0xff8000001d1d7808 */ /* 0x000fe20006000000 */
[----:B------:R-:W-:Y:S01]  /*15240*/  IMAD.IADD R20, R20, 0x1, R152 ;  /* 0x0000000114147824 */ /* 0x000fe200078e0298 */
[C---:B------:R-:W-:Y:S02]  /*15250*/  ISETP.GT.AND P5, PT, R11.reuse, 0x10, P3 ;  /* 0x000000100b00780c */ /* 0x040fe40001fa4270 */
        /* <DEDUP_REMOVED lines=82> */
[----:B------:R-:W-:Y:S01]  /*15780*/  FSEL R85, R85, -INF , !P4 ;  /* 0xff80000055557808 */ /* 0x000fe20006000000 */
[----:B------:R-:W-:Y:S08]  /*15790*/  @!P2 BRA `(.L_x_1718) ;  /* 0x000000000058a947 */ /* 0x000ff00003800000 */
        /* <DEDUP_REMOVED lines=12> */
.L_x_1720:
[----:B------:R-:W-:-:S05]  /*15860*/  IMAD.U32 R24, RZ, RZ, UR4 ;  /* 0x00000004ff187e24 */ /* 0x000fca000f8e00ff */
[----:B------:R-:W-:-:S13]  /*15870*/  ISETP.NE.AND P4, PT, R24, 0x1, PT ;  /* 0x000000011800780c */ /* 0x000fda0003f85270 */
[----:B------:R-:W0:Y:S02]  /*15880*/  @P4 LDC.64 R8, c[0x0][0x9e8] ;  /* 0x00027a00ff084b82 */ /* 0x000e240000000a00 */
[----:B0-----:R-:W-:-:S05]  /*15890*/  @P4 IMAD.HI.U32 R8, R15, R8, RZ ;  /* 0x000000080f084227 */ /* 0x001fca00078e00ff */
[----:B------:R-:W-:-:S07]  /*158a0*/  @P4 SHF.R.U32.HI R15, RZ, R9, R8 ;  /* 0x00000009ff0f4219 */ /* 0x000fce0000011608 */
.L_x_1721:
[----:B------:R-:W-:Y:S05]  /*158b0*/  BSYNC B0 ;  /* 0x0000000000007941 */ /* 0x000fea0003800000 */
.L_x_1719:
[----:B------:R-:W-:-:S04]  /*158c0*/  IMAD R15, R15, R24, -R10 ;  /* 0x000000180f0f7224 */ /* 0x000fc800078e0a0a */
[----:B------:R-:W-:-:S05]  /*158d0*/  IMAD R15, R172, -0x2, R15 ;  /* 0xfffffffeac0f7824 */ /* 0x000fca00078e020f */
[----:B------:R-:W-:Y:S02]  /*158e0*/  VIADDMNMX R21, R15, R24, R21, PT ;  /* 0x000000180f157246 */ /* 0x000fe40003800115 */
[----:B------:R-:W-:-:S07]  /*158f0*/  VIMNMX R20, R20, R15, !PT ;  /* 0x0000000f14147248 */ /* 0x000fce0007fe0100 */
.L_x_1718:
[----:B------:R-:W-:Y:S02]  /*15900*/  FMNMX.FTZ R8, R153, R0, !PT ;  /* 0x0000000099087209 */ /* 0x000fe40007810000 */
[C---:B------:R-:W-:Y:S02]  /*15910*/  ISETP.GT.AND P5, PT, R20.reuse, 0x8, P3 ;  /* 0x000000081400780c */ /* 0x040fe40001fa4270 */
[----:B------:R-:W-:Y:S02]  /*15920*/  FMNMX.FTZ R8, R25, R8, !PT ;  /* 0x0000000819087209 */ /* 0x000fe40007810000 */
[----:B------:R-:W-:Y:S02]  /*15930*/  ISETP.LT.OR P5, PT, R21, 0x9, P5 ;  /* 0x000000091500780c */ /* 0x000fe40002fa1670 */
[----:B------:R-:W-:Y:S02]  /*15940*/  FMNMX.FTZ R8, R155, R8, !PT ;  /* 0x000000089b087209 */ /* 0x000fe40007810000 */
[----:B------:R-:W-:-:S02]  /*15950*/  ISETP.GT.AND P4, PT, R20, 0x1, P3 ;  /* 0x000000011400780c */ /* 0x000fc40001f84270 */
[----:B------:R-:W-:Y:S02]  /*15960*/  FMNMX.FTZ R8, R29, R8, !PT ;  /* 0x000000081d087209 */ /* 0x000fe40007810000 */
[----:B------:R-:W-:Y:S02]  /*15970*/  FSEL R15, R30, -INF , !P5 ;  /* 0xff8000001e0f7808 */ /* 0x000fe40006800000 */
[----:B------:R-:W-:Y:S02]  /*15980*/  FMNMX.FTZ R8, R157, R8, !PT ;  /* 0x000000089d087209 */ /* 0x000fe40007810000 */
[----:B------:R-:W-:Y:S02]  /*15990*/  ISETP.GT.AND P5, PT, R20, 0x10, P3 ;  /* 0x000000101400780c */ /* 0x000fe40001fa4270 */
[----:B------:R-:W-:Y:S02]  /*159a0*/  FMNMX.FTZ R8, R33, R8, !PT ;  /* 0x0000000821087209 */ /* 0x000fe40007810000 */
[----:B------:R-:W-:-:S02]  /*159b0*/  ISETP.LT.OR P4, PT, R21, 0x2, P4 ;  /* 0x000000021500780c */ /* 0x000fc40002781670 */
[----:B------:R-:W-:Y:S02]  /*159c0*/  FMNMX.FTZ R8, R159, R8, !PT ;  /* 0x000000089f087209 */ /* 0x000fe40007810000 */
[----:B------:R-:W-:Y:S02]  /*159d0*/  ISETP.LT.OR P5, PT, R21, 0x11, P5 ;  /* 0x000000111500780c */ /* 0x000fe40002fa1670 */
[----:B------:R-:W-:Y:S02]  /*159e0*/  FMNMX.FTZ R8, R37, R8, !PT ;  /* 0x0000000825087209 */ /* 0x000fe40007810000 */
[----:B------:R-:W-:Y:S02]  /*159f0*/  FSEL R27, R27, -INF , !P4 ;  /* 0xff8000001b1b7808 */ /* 0x000fe40006000000 */
        /* <DEDUP_REMOVED lines=48> */
[----:B------:R-:W-:Y:S01]  /*15d00*/  ISETP.GT.AND P4, PT, R20, 0x29, P3 ;  /* 0x000000291400780c */ /* 0x000fe20001f84270 */
[----:B------:R-:W0:Y:S01]  /*15d10*/  SHFL.BFLY PT, R9, R8, 0x2, 0x1f ;  /* 0x0c401f0008097f89 */ /* 0x000e2200000e0000 */
[----:B------:R-:W-:-:S02]  /*15d20*/  FSEL R50, R50, -INF , !P5 ;  /* 0xff80000032327808 */ /* 0x000fc40006800000 */
[C---:B------:R-:W-:Y:S02]  /*15d30*/  ISETP.GT.AND P5, PT, R20.reuse, 0x38, P3 ;  /* 0x000000381400780c */ /* 0x040fe40001fa4270 */
[C---:B------:R-:W-:Y:S02]  /*15d40*/  ISETP.LT.OR P4, PT, R21.reuse, 0x2a, P4 ;  /* 0x0000002a1500780c */ /* 0x040fe40002781670 */
[----:B------:R-:W-:Y:S02]  /*15d50*/  ISETP.LT.OR P5, PT, R21, 0x39, P5 ;  /* 0x000000391500780c */ /* 0x000fe40002fa1670 */
[----:B------:R-:W-:Y:S02]  /*15d60*/  FSEL R47, R47, -INF , !P4 ;  /* 0xff8000002f2f7808 */ /* 0x000fe40006000000 */
[----:B------:R-:W-:Y:S02]  /*15d70*/  ISETP.GT.AND P4, PT, R20, 0x31, P3 ;  /* 0x000000311400780c */ /* 0x000fe40001f84270 */
[----:B------:R-:W-:-:S02]  /*15d80*/  FSEL R54, R54, -INF , !P5 ;  /* 0xff80000036367808 */ /* 0x000fc40006800000 */
[C---:B------:R-:W-:Y:S02]  /*15d90*/  ISETP.GT.AND P5, PT, R20.reuse, 0x40, P3 ;  /* 0x000000401400780c */ /* 0x040fe40001fa4270 */
[C---:B------:R-:W-:Y:S02]  /*15da0*/  ISETP.LT.OR P4, PT, R21.reuse, 0x32, P4 ;  /* 0x000000321500780c */ /* 0x040fe40002781670 */
[----:B------:R-:W-:Y:S02]  /*15db0*/  ISETP.LT.OR P5, PT, R21, 0x41, P5 ;  /* 0x000000411500780c */ /* 0x000fe40002fa1670 */
[----:B------:R-:W-:Y:S02]  /*15dc0*/  FSEL R51, R51, -INF , !P4 ;  /* 0xff80000033337808 */ /* 0x000fe40006000000 */
[----:B------:R-:W-:Y:S02]  /*15dd0*/  ISETP.GT.AND P4, PT, R20, 0x39, P3 ;  /* 0x000000391400780c */ /* 0x000fe40001f84270 */
[----:B0-----:R-:W-:-:S02]  /*15de0*/  FMNMX.FTZ R9, R8, R9, !PT ;  /* 0x0000000908097209 */ /* 0x001fc40007810000 */
[----:B------:R-:W-:Y:S02]  /*15df0*/  FSEL R58, R58, -INF , !P5 ;  /* 0xff8000003a3a7808 */ /* 0x000fe40006800000 */
[----:B------:R-:W-:Y:S01]  /*15e00*/  ISETP.GT.AND P5, PT, R20, 0x41, P3 ;  /* 0x000000411400780c */ /* 0x000fe20001fa4270 */
[----:B------:R-:W0:Y:S01]  /*15e10*/  SHFL.BFLY PT, R8, R9, 0x1, 0x1f ;  /* 0x0c201f0009087f89 */ /* 0x000e2200000e0000 */
[C---:B------:R-:W-:Y:S02]  /*15e20*/  ISETP.LT.OR P4, PT, R21.reuse, 0x3a, P4 ;  /* 0x0000003a1500780c */ /* 0x040fe40002781670 */
[----:B------:R-:W-:Y:S02]  /*15e30*/  ISETP.LT.OR P5, PT, R21, 0x42, P5 ;  /* 0x000000421500780c */ /* 0x000fe40002fa1670 */
[----:B------:R-:W-:Y:S02]  /*15e40*/  FSEL R55, R55, -INF , !P4 ;  /* 0xff80000037377808 */ /* 0x000fe40006000000 */
[----:B------:R-:W-:-:S02]  /*15e50*/  FSEL R59, R59, -INF , !P5 ;  /* 0xff8000003b3b7808 */ /* 0x000fc40006800000 */
[----:B------:R-:W-:-:S04]  /*15e60*/  ISETP.GT.AND P5, PT, R20, 0x48, P3 ;  /* 0x000000481400780c */ /* 0x000fc80001fa4270 */
[----:B------:R-:W-:Y:S02]  /*15e70*/  ISETP.LT.OR P5, PT, R21, 0x49, P5 ;  /* 0x000000491500780c */ /* 0x000fe40002fa1670 */
[----:B0-----:R-:W-:-:S04]  /*15e80*/  FMNMX.FTZ R9, R9, R8, !PT ;  /* 0x0000000809097209 */ /* 0x001fc80007810000 */
[----:B------:R-:W-:Y:S01]  /*15e90*/  FSETP.NEU.FTZ.AND P4, PT, R9, -INF , PT ;  /* 0xff8000000900780b */ /* 0x000fe20003f9d000 */
[----:B------:R-:W-:-:S05]  /*15ea0*/  FFMA.FTZ R8, R2, R9, -8 ;  /* 0xc100000002087423 */ /* 0x000fca0000010009 */
[----:B------:R-:W-:-:S05]  /*15eb0*/  FSEL R8, R8, RZ, P4 ;  /* 0x000000ff08087208 */ /* 0x000fca0002000000 */
[--C-:B------:R-:W-:Y:S01]  /*15ec0*/  FFMA.FTZ R10, R2, R25, -R8.reuse ;  /* 0x00000019020a7223 */ /* 0x100fe20000010808 */
[----:B------:R-:W-:Y:S01]  /*15ed0*/  FSEL R25, R62, -INF , !P5 ;  /* 0xff8000003e197808 */ /* 0x000fe20006800000 */
[--C-:B------:R-:W-:Y:S01]  /*15ee0*/  FFMA.FTZ R157, R2, R157, -R8.reuse ;  /* 0x0000009d029d7223 */ /* 0x100fe20000010808 */
[----:B------:R-:W-:Y:S01]  /*15ef0*/  ISETP.GT.AND P5, PT, R20, RZ, P3 ;  /* 0x000000ff1400720c */ /* 0x000fe20001fa4270 */
[C-C-:B------:R-:W-:Y:S01]  /*15f00*/  FFMA.FTZ R24, R2.reuse, R155, -R8.reuse ;  /* 0x0000009b02187223 */ /* 0x140fe20000010808 */
[----:B------:R-:W-:-:S01]  /*15f10*/  FFMA.FTZ R159, R2, R159, -R8 ;  /* 0x0000009f029f7223 */ /* 0x000fc20000010808 */
[C-C-:B------:R-:W-:Y:S01]  /*15f20*/  FFMA.FTZ R161, R2.reuse, R161, -R8.reuse ;  /* 0x000000a102a17223 */ /* 0x140fe20000010808 */
[----:B------:R-:W-:Y:S01]  /*15f30*/  ISETP.LT.OR P5, PT, R21, 0x1, P5 ;  /* 0x000000011500780c */ /* 0x000fe20002fa1670 */
[C-C-:B------:R-:W-:Y:S01]  /*15f40*/  FFMA.FTZ R163, R2.reuse, R163, -R8.reuse ;  /* 0x000000a302a37223 */ /* 0x140fe20000010808 */
[----:B------:R-:W-:-:S01]  /*15f50*/  FFMA.FTZ R165, R2, R165, -R8 ;  /* 0x000000a502a57223 */ /* 0x000fc20000010808 */
[--C-:B------:R-:W-:Y:S01]  /*15f60*/  FFMA.FTZ R153, R2, R153, -R8.reuse ;  /* 0x0000009902997223 */ /* 0x100fe20000010808 */
[----:B------:R-:W-:Y:S01]  /*15f70*/  FSEL R28, R26, -INF , !P5 ;  /* 0xff8000001a1c7808 */ /* 0x000fe20006800000 */
[--C-:B------:R-:W-:Y:S01]  /*15f80*/  FFMA.FTZ R29, R2, R29, -R8.reuse ;  /* 0x0000001d021d7223 */ /* 0x100fe20000010808 */
[----:B------:R-:W-:Y:S01]  /*15f90*/  ISETP.GT.AND P5, PT, R20, 0x49, P3 ;  /* 0x000000491400780c */ /* 0x000fe20001fa4270 */
[----:B------:R0:W-:Y:S01]  /*15fa0*/  MUFU.EX2 R26, R157 ;  /* 0x0000009d001a7308 */ /* 0x0001e20000000800 */
[----:B------:R-:W-:Y:S01]  /*15fb0*/  FMNMX.FTZ R30, R28, R5, !PT ;  /* 0x000000051c1e7209 */ /* 0x000fe20007810000 */
[C-C-:B------:R-:W-:Y:S01]  /*15fc0*/  FFMA.FTZ R33, R2.reuse, R33, -R8.reuse ;  /* 0x0000002102217223 */ /* 0x140fe20000010808 */
        /* <DEDUP_REMOVED lines=9> */
[C-C-:B------:R-:W-:Y:S01]  /*16060*/  FFMA.FTZ R167, R2.reuse, R167, -R8.reuse ;  /* 0x000000a702a77223 */ /* 0x140fe20000010808 */
[----:B0-----:R-:W-:Y:S01]  /*16070*/  FMNMX.FTZ R157, R31, R30, !PT ;  /* 0x0000001e1f9d7209 */ /* 0x001fe20007810000 */
[--C-:B------:R-:W-:Y:S01]  /*16080*/  FFMA.FTZ R53, R2, R53, -R8.reuse ;  /* 0x0000003502357223 */ /* 0x100fe20000010808 */
[----:B------:R-:W-:Y:S01]  /*16090*/  ISETP.LT.OR P5, PT, R21, 0x51, P5 ;  /* 0x000000511500780c */ /* 0x000fe20002fa1670 */
[----:B------:R0:W-:Y:S01]  /*160a0*/  MUFU.EX2 R30, R159 ;  /* 0x0000009f001e7308 */ /* 0x0001e20000000800 */
[----:B------:R-:W-:Y:S01]  /*160b0*/  FMNMX.FTZ R32, R34, R157, !PT ;  /* 0x0000009d22207209 */ /* 0x000fe20007810000 */
[--C-:B------:R-:W-:Y:S01]  /*160c0*/  FFMA.FTZ R169, R2, R169, -R8.reuse ;  /* 0x000000a902a97223 */ /* 0x100fe20000010808 */
[----:B------:R-:W-:Y:S01]  /*160d0*/  FSEL R155, R66, -INF , !P5 ;  /* 0xff800000429b7808 */ /* 0x000fe20006800000 */
[C-C-:B------:R-:W-:Y:S01]  /*160e0*/  FFMA.FTZ R66, R2.reuse, R11, -R8.reuse ;  /* 0x0000000b02427223 */ /* 0x140fe20000010808 */
[----:B------:R-:W-:Y:S01]  /*160f0*/  FMNMX.FTZ R157, R35, R32, !PT ;  /* 0x00000020239d7209 */ /* 0x000fe20007810000 */
[--C-:B------:R-:W-:Y:S01]  /*16100*/  FFMA.FTZ R57, R2, R57, -R8.reuse ;  /* 0x0000003902397223 */ /* 0x100fe20000010808 */
[----:B------:R-:W-:Y:S01]  /*16110*/  ISETP.GT.AND P5, PT, R20, 0x51, P3 ;  /* 0x000000511400780c */ /* 0x000fe20001fa4270 */
[--C-:B------:R-:W-:Y:S01]  /*16120*/  FFMA.FTZ R225, R2, R225, -R8.reuse ;  /* 0x000000e102e17223 */ /* 0x100fe20000010808 */
[----:B------:R-:W-:Y:S01]  /*16130*/  FMNMX.FTZ R32, R38, R157, !PT ;  /* 0x0000009d26207209 */ /* 0x000fe20007810000 */
[C-C-:B------:R-:W-:Y:S01]  /*16140*/  FFMA.FTZ R61, R2.reuse, R61, -R8.reuse ;  /* 0x0000003d023d7223 */ /* 0x140fe20000010808 */
[----:B------:R-:W-:Y:S01]  /*16150*/  ISETP.LT.OR P5, PT, R21, 0x52, P5 ;  /* 0x000000521500780c */ /* 0x000fe20002fa1670 */
[C-C-:B------:R-:W-:Y:S01]  /*16160*/  FFMA.FTZ R227, R2.reuse, R227, -R8.reuse ;  /* 0x000000e302e37223 */ /* 0x140fe20000010808 */
[----:B------:R-:W-:Y:S01]  /*16170*/  FMNMX.FTZ R157, R39, R32, !PT ;  /* 0x00000020279d7209 */ /* 0x000fe20007810000 */
[--C-:B------:R-:W-:Y:S01]  /*16180*/  FFMA.FTZ R65, R2, R65, -R8.reuse ;  /* 0x0000004102417223 */ /* 0x100fe20000010808 */
[----:B------:R-:W-:Y:S01]  /*16190*/  FSEL R67, R67, -INF , !P5 ;  /* 0xff80000043437808 */ /* 0x000fe20006800000 */
[----:B------:R1:W-:Y:S01]  /*161a0*/  MUFU.EX2 R32, R161 ;  /* 0x000000a100207308 */ /* 0x0003e20000000800 */
[----:B------:R-:W-:Y:S01]  /*161b0*/  FMNMX.FTZ R36, R42, R157, !PT ;  /* 0x0000009d2a247209 */ /* 0x000fe20007810000 */
[--C-:B------:R-:W-:Y:S01]  /*161c0*/  FFMA.FTZ R56, R2, R229, -R8.reuse ;  /* 0x000000e502387223 */ /* 0x100fe20000010808 */
[----:B------:R-:W-:Y:S01]  /*161d0*/  ISETP.GT.AND P5, PT, R20, 0x58, P3 ;  /* 0x000000581400780c */ /* 0x000fe20001fa4270 */
[C-C-:B------:R-:W-:Y:S01]  /*161e0*/  FFMA.FTZ R69, R2.reuse, R69, -R8.reuse ;  /* 0x0000004502457223 */ /* 0x140fe20000010808 */
[----:B0-----:R-:W-:Y:S01]  /*161f0*/  FMNMX.FTZ R159, R43, R36, !PT ;  /* 0x000000242b9f7209 */ /* 0x001fe20007810000 */
[C-C-:B------:R-:W-:Y:S01]  /*16200*/  FFMA.FTZ R60, R2.reuse, R72, -R8.reuse ;  /* 0x00000048023c7223 */ /* 0x140fe20000010808 */
[----:B------:R-:W-:Y:S01]  /*16210*/  ISETP.LT.OR P5, PT, R21, 0x59, P5 ;  /* 0x000000591500780c */ /* 0x000fe20002fa1670 */
        /* <DEDUP_REMOVED lines=8> */
[----:B------:R0:W-:Y:S01]  /*162a0*/  MUFU.EX2 R36, R163 ;  /* 0x000000a300247308 */ /* 0x0001e20000000800 */
[----:B------:R-:W-:Y:S01]  /*162b0*/  FMNMX.FTZ R40, R50, R159, !PT ;  /* 0x0000009f32287209 */ /* 0x000fe20007810000 */
[----:B------:R-:W-:Y:S01]  /*162c0*/  FFMA.FTZ R85, R2, R85, -R8 ;  /* 0x0000005502557223 */ /* 0x000fe20000010808 */
[----:B------:R-:W-:-:S02]  /*162d0*/  ISETP.LT.OR P5, PT, R21, 0x5a, P5 ;  /* 0x0000005a1500780c */ /* 0x000fc40002fa1670 */
[----:B-1----:R-:W-:Y:S02]  /*162e0*/  FMNMX.FTZ R161, R51, R40, !PT ;  /* 0x0000002833a17209 */ /* 0x002fe40007810000 */
[----:B------:R-:W-:Y:S01]  /*162f0*/  FSEL R71, R71, -INF , !P5 ;  /* 0xff80000047477808 */ /* 0x000fe20006800000 */
[----:B------:R-:W-:Y:S01]  /*16300*/  MUFU.EX2 R153, R153 ;  /* 0x0000009900997308 */ /* 0x000fe20000000800 */
[----:B------:R-:W-:Y:S02]  /*16310*/  ISETP.GT.AND P5, PT, R20, 0x60, P3 ;  /* 0x000000601400780c */ /* 0x000fe40001fa4270 */
[----:B------:R-:W-:Y:S02]  /*16320*/  FMNMX.FTZ R40, R54, R161, !PT ;  /* 0x000000a136287209 */ /* 0x000fe40007810000 */
[----:B------:R-:W-:Y:S02]  /*16330*/  ISETP.LT.OR P5, PT, R21, 0x61, P5 ;  /* 0x000000611500780c */ /* 0x000fe40002fa1670 */
[----:B------:R-:W-:Y:S01]  /*16340*/  FMNMX.FTZ R161, R55, R40, !PT ;  /* 0x0000002837a17209 */ /* 0x000fe20007810000 */
[----:B------:R-:W-:Y:S01]  /*16350*/  MUFU.EX2 R10, R10 ;  /* 0x0000000a000a7308 */ /* 0x000fe20000000800 */
[----:B------:R-:W-:-:S02]  /*16360*/  FSEL R159, R74, -INF , !P5 ;  /* 0xff8000004a9f7808 */ /* 0x000fc40006800000 */
[----:B------:R-:W-:Y:S02]  /*16370*/  ISETP.GT.AND P5, PT, R20, 0x61, P3 ;  /* 0x000000611400780c */ /* 0x000fe40001fa4270 */
[----:B------:R-:W-:Y:S02]  /*16380*/  FMNMX.FTZ R44, R58, R161, !PT ;  /* 0x000000a13a2c7209 */ /* 0x000fe40007810000 */
[----:B------:R-:W-:Y:S01]  /*16390*/  ISETP.LT.OR P5, PT, R21, 0x62, P5 ;  /* 0x000000621500780c */ /* 0x000fe20002fa1670 */
[----:B------:R-:W-:Y:S01]  /*163a0*/  MUFU.EX2 R40, R165 ;  /* 0x000000a500287308 */ /* 0x000fe20000000800 */
[----:B------:R-:W-:Y:S02]  /*163b0*/  FMNMX.FTZ R44, R59, R44, !PT ;  /* 0x0000002c3b2c7209 */ /* 0x000fe40007810000 */
[----:B------:R-:W-:Y:S02]  /*163c0*/  FSEL R75, R75, -INF , !P5 ;  /* 0xff8000004b4b7808 */ /* 0x000fe40006800000 */
[----:B------:R-:W-:-:S02]  /*163d0*/  ISETP.GT.AND P5, PT, R20, 0x68, P3 ;  /* 0x000000681400780c */ /* 0x000fc40001fa4270 */
[----:B------:R-:W-:Y:S01]  /*163e0*/  FMNMX.FTZ R44, R25, R44, !PT ;  /* 0x0000002c192c7209 */ /* 0x000fe20007810000 */
[----:B------:R-:W-:Y:S01]  /*163f0*/  MUFU.EX2 R24, R24 ;  /* 0x0000001800187308 */ /* 0x000fe20000000800 */
[----:B------:R-:W-:Y:S02]  /*16400*/  ISETP.LT.OR P5, PT, R21, 0x69, P5 ;  /* 0x000000691500780c */ /* 0x000fe40002fa1670 */
[----:B------:R-:W-:Y:S02]  /*16410*/  FMNMX.FTZ R48, R63, R44, !PT ;  /* 0x0000002c3f307209 */ /* 0x000fe40007810000 */
[----:B------:R-:W-:Y:S02]  /*16420*/  FSEL R161, R78, -INF , !P5 ;  /* 0xff8000004ea17808 */ /* 0x000fe40006800000 */
[----:B------:R-:W-:Y:S01]  /*16430*/  FMNMX.FTZ R48, R155, R48, !PT ;  /* 0x000000309b307209 */ /* 0x000fe20007810000 */
[----:B------:R1:W-:Y:S01]  /*16440*/  MUFU.EX2 R44, R167 ;  /* 0x000000a7002c7308 */ /* 0x0003e20000000800 */
[----:B------:R-:W-:-:S02]  /*16450*/  ISETP.GT.AND P5, PT, R20, 0x69, P3 ;  /* 0x000000691400780c */ /* 0x000fc40001fa4270 */
[----:B------:R-:W-:Y:S02]  /*16460*/  FMNMX.FTZ R48, R67, R48, !PT ;  /* 0x0000003043307209 */ /* 0x000fe40007810000 */
[----:B------:R-:W-:Y:S02]  /*16470*/  ISETP.LT.OR P5, PT, R21, 0x6a, P5 ;  /* 0x0000006a1500780c */ /* 0x000fe40002fa1670 */
[----:B------:R-:W-:Y:S01]  /*16480*/  FMNMX.FTZ R48, R157, R48, !PT ;  /* 0x000000309d307209 */ /* 0x000fe20007810000 */
[----:B------:R-:W-:Y:S01]  /*16490*/  MUFU.EX2 R29, R29 ;  /* 0x0000001d001d7308 */ /* 0x000fe20000000800 */
[----:B------:R-:W-:Y:S02]  /*164a0*/  FSEL R79, R79, -INF , !P5 ;  /* 0xff8000004f4f7808 */ /* 0x000fe40006800000 */
[----:B------:R-:W-:Y:S02]  /*164b0*/  ISETP.GT.AND P5, PT, R20, 0x70, P3 ;  /* 0x000000701400780c */ /* 0x000fe40001fa4270 */
[----:B------:R-:W-:-:S02]  /*164c0*/  FMNMX.FTZ R52, R71, R48, !PT ;  /* 0x0000003047347209 */ /* 0x000fc40007810000 */
[----:B------:R-:W-:Y:S01]  /*164d0*/  ISETP.LT.OR P5, PT, R21, 0x71, P5 ;  /* 0x000000711500780c */ /* 0x000fe20002fa1670 */
[----:B------:R-:W-:Y:S01]  /*164e0*/  MUFU.EX2 R33, R33 ;  /* 0x0000002100217308 */ /* 0x000fe20000000800 */
[----:B------:R-:W-:Y:S02]  /*164f0*/  FMNMX.FTZ R52, R159, R52, !PT ;  /* 0x000000349f347209 */ /* 0x000fe40007810000 */
[----:B0-----:R-:W-:Y:S02]  /*16500*/  FSEL R163, R82, -INF , !P5 ;  /* 0xff80000052a37808 */ /* 0x001fe40006800000 */
[----:B------:R-:W-:Y:S02]  /*16510*/  ISETP.GT.AND P5, PT, R20, 0x71, P3 ;  /* 0x000000711400780c */ /* 0x000fe40001fa4270 */
[----:B------:R-:W-:Y:S01]  /*16520*/  FMNMX.FTZ R52, R75, R52, !PT ;  /* 0x000000344b347209 */ /* 0x000fe20007810000 */
[----:B------:R-:W-:Y:S01]  /*16530*/  MUFU.EX2 R37, R37 ;  /* 0x0000002500257308 */ /* 0x000fe20000000800 */
[----:B------:R-:W-:-:S02]  /*16540*/  ISETP.LT.OR P5, PT, R21, 0x72, P5 ;  /* 0x000000721500780c */ /* 0x000fc40002fa1670 */
[----:B------:R-:W-:Y:S02]  /*16550*/  FMNMX.FTZ R52, R161, R52, !PT ;  /* 0x00000034a1347209 */ /* 0x000fe40007810000 */
[----:B------:R-:W-:Y:S02]  /*16560*/  FSEL R83, R83, -INF , !P5 ;  /* 0xff80000053537808 */ /* 0x000fe40006800000 */
[C---:B------:R-:W-:Y:S01]  /*16570*/  ISETP.GT.AND P5, PT, R20.reuse, 0x78, P3 ;  /* 0x000000781400780c */ /* 0x040fe20001fa4270 */
[----:B------:R-:W-:Y:S01]  /*16580*/  MUFU.EX2 R41, R41 ;  /* 0x0000002900297308 */ /* 0x000fe20000000800 */
[----:B------:R-:W-:Y:S02]  /*16590*/  FMNMX.FTZ R52, R79, R52, !PT ;  /* 0x000000344f347209 */ /* 0x000fe40007810000 */
[----:B------:R-:W-:Y:S02]  /*165a0*/  ISETP.GT.AND P3, PT, R20, 0x79, P3 ;  /* 0x000000791400780c */ /* 0x000fe40001f64270 */
[----:B------:R-:W-:-:S02]  /*165b0*/  ISETP.LT.OR P5, PT, R21, 0x79, P5 ;  /* 0x000000791500780c */ /* 0x000fc40002fa1670 */
[----:B------:R-:W-:Y:S01]  /*165c0*/  FMNMX.FTZ R52, R163, R52, !PT ;  /* 0x00000034a3347209 */ /* 0x000fe20007810000 */
[----:B------:R-:W-:Y:S01]  /*165d0*/  MUFU.EX2 R45, R45 ;  /* 0x0000002d002d7308 */ /* 0x000fe20000000800 */
[----:B------:R-:W-:Y:S02]  /*165e0*/  ISETP.LT.OR P3, PT, R21, 0x7a, P3 ;  /* 0x0000007a1500780c */ /* 0x000fe40001f61670 */
[----:B------:R-:W-:Y:S02]  /*165f0*/  FSEL R21, R86, -INF , !P5 ;  /* 0xff80000056157808 */ /* 0x000fe40006800000 */
[----:B------:R-:W-:Y:S02]  /*16600*/  FMNMX.FTZ R52, R83, R52, !PT ;  /* 0x0000003453347209 */ /* 0x000fe40007810000 */
[----:B------:R-:W-:Y:S01]  /*16610*/  FSEL R87, R87, -INF , !P3 ;  /* 0xff80000057577808 */ /* 0x000fe20005800000 */
[----:B------:R-:W-:Y:S01]  /*16620*/  MUFU.EX2 R49, R49 ;  /* 0x0000003100317308 */ /* 0x000fe20000000800 */
[----:B------:R-:W-:-:S02]  /*16630*/  FMNMX.FTZ R52, R21, R52, !PT ;  /* 0x0000003415347209 */ /* 0x000fc40007810000 */
[----:B-1----:R-:W-:Y:S02]  /*16640*/  FSEL R167, R9, RZ, P4 ;  /* 0x000000ff09a77208 */ /* 0x002fe40002000000 */
[----:B------:R-:W-:-:S03]  /*16650*/  FMNMX.FTZ R62, R87, R52, !PT ;  /* 0x00000034573e7209 */ /* 0x000fc60007810000 */
[----:B------:R-:W-:Y:S01]  /*16660*/  FADD.FTZ R167, -R167, R0 ;  /* 0x00000000a7a77221 */ /* 0x000fe20000010100 */
        /* <DEDUP_REMOVED lines=9> */
[----:B------:R-:W-:Y:S08]  /*16700*/  MUFU.EX2 R20, R225 ;  /* 0x000000e100147308 */ /* 0x000ff00000000800 */
[----:B------:R-:W-:Y:S08]  /*16710*/  MUFU.EX2 R61, R61 ;  /* 0x0000003d003d7308 */ /* 0x000ff00000000800 */
[----:B------:R-:W-:Y:S01]  /*16720*/  MUFU.EX2 R52, R227 ;  /* 0x000000e300347308 */ /* 0x000fe20000000800 */
[----:B0-----:R-:W-:-:S07]  /*16730*/  FMNMX.FTZ R11, R165, R68, !PT ;  /* 0x00000044a50b7209 */ /* 0x001fce0007810000 */
[----:B------:R-:W-:Y:S01]  /*16740*/  MUFU.EX2 R65, R65 ;  /* 0x0000004100417308 */ /* 0x000fe20000000800 */
[----:B------:R-:W-:Y:S01]  /*16750*/  FSETP.NEU.FTZ.AND P3, PT, R11, -INF , PT ;  /* 0xff8000000b00780b */ /* 0x000fe20003f7d000 */
[----:B------:R-:W-:-:S03]  /*16760*/  FFMA.FTZ R165, R2, R11, -8 ;  /* 0xc100000002a57423 */ /* 0x000fc6000001000b */
[----:B------:R-:W-:Y:S02]  /*16770*/  FSEL R68, R11, RZ, P3 ;  /* 0x000000ff0b447208 */ /* 0x000fe40001800000 */
[----:B------:R-:W-:Y:S01]  /*16780*/  FSEL R165, R165, RZ, P3 ;  /* 0x000000ffa5a57208 */ /* 0x000fe20001800000 */
[----:B------:R-:W-:Y:S04]  /*16790*/  MUFU.EX2 R56, R56 ;  /* 0x0000003800387308 */ /* 0x000fe80000000800 */
        /* <DEDUP_REMOVED lines=11> */
[----:B------:R-:W-:Y:S01]  /*16850*/  FFMA.FTZ R50, R2, R51, -R165 ;  /* 0x0000003302327223 */ /* 0x000fe200000108a5 */
[----:B------:R-:W-:-:S01]  /*16860*/  FADD.FTZ R51, -R68, R5 ;  /* 0x0000000544337221 */ /* 0x000fc20000010100 */
[C-C-:B------:R-:W-:Y:S01]  /*16870*/  FFMA.FTZ R27, R2.reuse, R27, -R165.reuse ;  /* 0x0000001b021b7223 */ /* 0x140fe200000108a5 */
[----:B------:R-:W-:Y:S01]  /*16880*/  MUFU.EX2 R8, R8 ;  /* 0x0000000800087308 */ /* 0x000fe20000000800 */
[----:B------:R-:W-:-:S01]  /*16890*/  FFMA.FTZ R15, R2, R15, -R165 ;  /* 0x0000000f020f7223 */ /* 0x000fc200000108a5 */
[C---:B------:R-:W-:Y:S01]  /*168a0*/  FMUL.FTZ R51, R2.reuse, R51 ;  /* 0x0000003302337220 */ /* 0x040fe20000410000 */
[----:B------:R-:W-:-:S01]  /*168b0*/  FFMA.FTZ R70, R2, R54, -R165 ;  /* 0x0000003602467223 */ /* 0x000fc200000108a5 */
[C-C-:B------:R-:W-:Y:S01]  /*168c0*/  FFMA.FTZ R54, R2.reuse, R55, -R165.reuse ;  /* 0x0000003702367223 */ /* 0x140fe200000108a5 */
[----:B------:R-:W-:-:S01]  /*168d0*/  FFMA.FTZ R55, R2, R58, -R165 ;  /* 0x0000003a02377223 */ /* 0x000fc200000108a5 */
[----:B------:R-:W-:Y:S01]  /*168e0*/  FFMA.FTZ R58, R2, R59, -R165 ;  /* 0x0000003b023a7223 */ /* 0x000fe200000108a5 */
[----:B-1----:R-:W-:-:S01]  /*168f0*/  FFMA.FTZ R59, R0, R4, R153 ;  /* 0x00000004003b7223 */ /* 0x002fc20000010099 */
[----:B------:R-:W0:Y:S01]  /*16900*/  MUFU.EX2 R51, R51 ;  /* 0x0000003300337308 */ /* 0x000e220000000800 */
[----:B------:R-:W-:-:S01]  /*16910*/  FFMA.FTZ R68, R2, R63, -R165 ;  /* 0x0000003f02447223 */ /* 0x000fc200000108a5 */
[----:B------:R-:W-:Y:S01]  /*16920*/  FFMA.FTZ R25, R2, R25, -R165 ;  /* 0x0000001902197223 */ /* 0x000fe200000108a5 */
[----:B------:R-:W-:-:S01]  /*16930*/  FADD.FTZ R59, R10, R59 ;  /* 0x0000003b0a3b7221 */ /* 0x000fc20000010000 */
[C-C-:B------:R-:W-:Y:S01]  /*16940*/  FFMA.FTZ R21, R2.reuse, R21, -R165.reuse ;  /* 0x0000001502157223 */ /* 0x140fe200000108a5 */
[----:B------:R-:W-:-:S03]  /*16950*/  FFMA.FTZ R87, R2, R87, -R165 ;  /* 0x0000005702577223 */ /* 0x000fc600000108a5 */
[----:B------:R-:W1:Y:S08]  /*16960*/  MUFU.EX2 R27, R27 ;  /* 0x0000001b001b7308 */ /* 0x000e700000000800 */
[----:B------:R-:W2:Y:S01]  /*16970*/  MUFU.EX2 R15, R15 ;  /* 0x0000000f000f7308 */ /* 0x000ea20000000800 */
[----:B0-----:R-:W-:-:S07]  /*16980*/  FFMA.FTZ R4, R51, R3, R8 ;  /* 0x0000000333047223 */ /* 0x001fce0000010008 */
        /* <DEDUP_REMOVED lines=8> */
[----:B------:R1:W-:Y:S01]  /*16a10*/  MUFU.EX2 R5, R70 ;  /* 0x0000004600057308 */ /* 0x0003e20000000800 */
[----:B--2---:R-:W-:-:S07]  /*16a20*/  FADD.FTZ R4, R34, R3 ;  /* 0x0000000322047221 */ /* 0x004fce0000010000 */
[----:B------:R-:W2:Y:S01]  /*16a30*/  MUFU.EX2 R38, R38 ;  /* 0x0000002600267308 */ /* 0x000ea20000000800 */
[----:B-1----:R-:W-:-:S01]  /*16a40*/  FADD.FTZ R70, R24, R59 ;  /* 0x0000003b18467221 */ /* 0x002fc20000010000 */
[----:B0-----:R-:W-:Y:S01]  /*16a50*/  FADD.FTZ R3, R35, R4 ;  /* 0x0000000423037221 */ /* 0x001fe20000010000 */
[----:B------:R-:W-:-:S02]  /*16a60*/  FFMA.FTZ R59, R2, R155, -R165 ;  /* 0x0000009b023b7223 */ /* 0x000fc400000108a5 */
[----:B------:R-:W-:-:S03]  /*16a70*/  FADD.FTZ R63, R29, R70 ;  /* 0x000000461d3f7221 */ /* 0x000fc60000010000 */
[----:B------:R-:W0:Y:S01]  /*16a80*/  MUFU.EX2 R39, R39 ;  /* 0x0000002700277308 */ /* 0x000e220000000800 */
[----:B------:R-:W-:-:S04]  /*16a90*/  FADD.FTZ R70, R26, R63 ;  /* 0x0000003f1a467221 */ /* 0x000fc80000010000 */
[----:B------:R-:W-:Y:S01]  /*16aa0*/  FADD.FTZ R63, R33, R70 ;  /* 0x00000046213f7221 */ /* 0x000fe20000010000 */
[----:B------:R-:W-:-:S02]  /*16ab0*/  FFMA.FTZ R70, R2, R67, -R165 ;  /* 0x0000004302467223 */ /* 0x000fc400000108a5 */
[----:B------:R-:W1:Y:S01]  /*16ac0*/  MUFU.EX2 R42, R42 ;  /* 0x0000002a002a7308 */ /* 0x000e620000000800 */
[----:B------:R-:W-:-:S01]  /*16ad0*/  FADD.FTZ R72, R30, R63 ;  /* 0x0000003f1e487221 */ /* 0x000fc20000010000 */
[----:B--2---:R-:W-:Y:S01]  /*16ae0*/  FADD.FTZ R4, R38, R3 ;  /* 0x0000000326047221 */ /* 0x004fe20000010000 */
[----:B------:R-:W-:-:S02]  /*16af0*/  FFMA.FTZ R63, R2, R157, -R165 ;  /* 0x0000009d023f7223 */ /* 0x000fc400000108a5 */
[----:B------:R-:W-:-:S03]  /*16b00*/  FADD.FTZ R67, R37, R72 ;  /* 0x0000004825437221 */ /* 0x000fc60000010000 */
[----:B------:R-:W2:Y:S01]  /*16b10*/  MUFU.EX2 R43, R43 ;  /* 0x0000002b002b7308 */ /* 0x000ea20000000800 */
[----:B------:R-:W-:-:S01]  /*16b20*/  FADD.FTZ R72, R32, R67 ;  /* 0x0000004320487221 */ /* 0x000fc20000010000 */
[----:B0-----:R-:W-:-:S03]  /*16b30*/  FADD.FTZ R3, R39, R4 ;  /* 0x0000000427037221 */ /* 0x001fc60000010000 */
[----:B------:R-:W-:Y:S01]  /*16b40*/  FADD.FTZ R67, R41, R72 ;  /* 0x0000004829437221 */ /* 0x000fe20000010000 */
[----:B------:R-:W-:-:S02]  /*16b50*/  FFMA.FTZ R72, R2, R71, -R165 ;  /* 0x0000004702487223 */ /* 0x000fc400000108a5 */
[----:B------:R-:W0:Y:S01]  /*16b60*/  MUFU.EX2 R46, R46 ;  /* 0x0000002e002e7308 */ /* 0x000e220000000800 */
[----:B-1----:R-:W-:-:S01]  /*16b70*/  FADD.FTZ R4, R42, R3 ;  /* 0x000000032a047221 */ /* 0x002fc20000010000 */
[----:B------:R-:W-:Y:S01]  /*16b80*/  FADD.FTZ R74, R36, R67 ;  /* 0x00000043244a7221 */ /* 0x000fe20000010000 */
[----:B------:R-:W-:-:S03]  /*16b90*/  FFMA.FTZ R67, R2, R159, -R165 ;  /* 0x0000009f02437223 */ /* 0x000fc600000108a5 */
[----:B------:R-:W-:Y:S02]  /*16ba0*/  FADD.FTZ R71, R45, R74 ;  /* 0x0000004a2d477221 */ /* 0x000fe40000010000 */
[----:B------:R-:W1:Y:S01]  /*16bb0*/  MUFU.EX2 R47, R47 ;  /* 0x0000002f002f7308 */ /* 0x000e620000000800 */
[----:B--2---:R-:W-:-:S01]  /*16bc0*/  FADD.FTZ R3, R43, R4 ;  /* 0x000000042b037221 */ /* 0x004fc20000010000 */
[----:B------:R-:W-:-:S04]  /*16bd0*/  FADD.FTZ R74, R40, R71 ;  /* 0x00000047284a7221 */ /* 0x000fc80000010000 */
[----:B------:R-:W-:Y:S01]  /*16be0*/  FADD.FTZ R71, R49, R74 ;  /* 0x0000004a31477221 */ /* 0x000fe20000010000 */
[----:B------:R-:W-:-:S01]  /*16bf0*/  FFMA.FTZ R74, R2, R75, -R165 ;  /* 0x0000004b024a7223 */ /* 0x000fc200000108a5 */
[----:B------:R-:W2:Y:S01]  /*16c00*/  MUFU.EX2 R50, R50 ;  /* 0x0000003200327308 */ /* 0x000ea20000000800 */
[----:B0-----:R-:W-:-:S01]  /*16c10*/  FADD.FTZ R4, R46, R3 ;  /* 0x000000032e047221 */ /* 0x001fc20000010000 */
[----:B------:R-:W-:Y:S01]  /*16c20*/  FADD.FTZ R76, R44, R71 ;  /* 0x000000472c4c7221 */ /* 0x000fe20000010000 */
[----:B------:R-:W-:-:S03]  /*16c30*/  FFMA.FTZ R71, R2, R161, -R165 ;  /* 0x000000a102477223 */ /* 0x000fc600000108a5 */
[----:B------:R-:W-:Y:S02]  /*16c40*/  FADD.FTZ R75, R53, R76 ;  /* 0x0000004c354b7221 */ /* 0x000fe40000010000 */
[----:B------:R-:W0:Y:S01]  /*16c50*/  MUFU.EX2 R54, R54 ;  /* 0x0000003600367308 */ /* 0x000e220000000800 */
[----:B-1----:R-:W-:-:S01]  /*16c60*/  FADD.FTZ R3, R47, R4 ;  /* 0x000000042f037221 */ /* 0x002fc20000010000 */
[----:B------:R-:W-:-:S04]  /*16c70*/  FADD.FTZ R76, R48, R75 ;  /* 0x0000004b304c7221 */ /* 0x000fc80000010000 */
[----:B------:R-:W-:Y:S01]  /*16c80*/  FADD.FTZ R75, R57, R76 ;  /* 0x0000004c394b7221 */ /* 0x000fe20000010000 */
[----:B------:R-:W-:-:S01]  /*16c90*/  FFMA.FTZ R76, R2, R79, -R165 ;  /* 0x0000004f024c7223 */ /* 0x000fc200000108a5 */
[----:B------:R-:W1:Y:S01]  /*16ca0*/  MUFU.EX2 R55, R55 ;  /* 0x0000003700377308 */ /* 0x000e620000000800 */
[----:B--2---:R-:W-:-:S01]  /*16cb0*/  FADD.FTZ R4, R50, R3 ;  /* 0x0000000332047221 */ /* 0x004fc20000010000 */
[----:B------:R-:W-:Y:S01]  /*16cc0*/  FADD.FTZ R78, R20, R75 ;  /* 0x0000004b144e7221 */ /* 0x000fe20000010000 */
[----:B------:R-:W-:-:S02]  /*16cd0*/  FFMA.FTZ R75, R2, R163, -R165 ;  /* 0x000000a3024b7223 */ /* 0x000fc400000108a5 */
[----:B------:R-:W-:Y:S01]  /*16ce0*/  FADD.FTZ R3, R5, R4 ;  /* 0x0000000405037221 */ /* 0x000fe20000010000 */
[----:B------:R-:W-:-:S02]  /*16cf0*/  FADD.FTZ R79, R61, R78 ;  /* 0x0000004e3d4f7221 */ /* 0x000fc40000010000 */
[----:B------:R-:W2:Y:S01]  /*16d00*/  MUFU.EX2 R58, R58 ;  /* 0x0000003a003a7308 */ /* 0x000ea20000000800 */
[----:B0-----:R-:W-:-:S01]  /*16d10*/  FADD.FTZ R4, R54, R3 ;  /* 0x0000000336047221 */ /* 0x001fc20000010000 */
[----:B------:R-:W-:-:S04]  /*16d20*/  FADD.FTZ R78, R52, R79 ;  /* 0x0000004f344e7221 */ /* 0x000fc80000010000 */
[----:B------:R-:W-:Y:S01]  /*16d30*/  FADD.FTZ R79, R65, R78 ;  /* 0x0000004e414f7221 */ /* 0x000fe20000010000 */
[----:B------:R-:W-:-:S01]  /*16d40*/  FFMA.FTZ R78, R2, R83, -R165 ;  /* 0x00000053024e7223 */ /* 0x000fc200000108a5 */
        /* <DEDUP_REMOVED lines=51> */
.L_x_1722:
[----:B------:R-:W-:Y:S01]  /*17080*/  F2FP.SATFINITE.E4M3.F32.PACK_AB_MERGE_C R5, R54, R5, RZ ;  /* 0x000000053605723e */ /* 0x000fe200048070ff */
[-C--:B------:R-:W-:Y:S01]  /*17090*/  FMUL.FTZ R88, R88, R0.reuse ;  /* 0x0000000058587220 */ /* 0x080fe20000410000 */
[----:B------:R-:W-:Y:S01]  /*170a0*/  F2FP.SATFINITE.E4M3.F32.PACK_AB_MERGE_C R15, R28, R15, RZ ;  /* 0x0000000f1c0f723e */ /* 0x000fe200048070ff */
[----:B------:R-:W-:Y:S01]  /*170b0*/  FMUL.FTZ R89, R89, R0 ;  /* 0x0000000059597220 */ /* 0x000fe20000410000 */
[----:B------:R-:W-:Y:S01]  /*170c0*/  F2FP.SATFINITE.E4M3.F32.PACK_AB_MERGE_C R163, R50, R47, R5 ;  /* 0x0000002f32a3723e */ /* 0x000fe20004807005 */
[----:B------:R-:W-:Y:S01]  /*170d0*/  IMAD R5, R168, 0x8, R16 ;  /* 0x00000008a8057824 */ /* 0x000fe200078e0210 */
[----:B------:R-:W-:Y:S01]  /*170e0*/  ISETP.GT.AND P3, PT, R6, R12, PT ;  /* 0x0000000c0600720c */ /* 0x000fe20003f64270 */
[----:B------:R-:W-:Y:S01]  /*170f0*/  FMUL.FTZ R92, R92, R0 ;  /* 0x000000005c5c7220 */ /* 0x000fe20000410000 */
[----:B------:R-:W-:Y:S01]  /*17100*/  F2FP.SATFINITE.E4M3.F32.PACK_AB_MERGE_C R165, R27, R8, R15 ;  /* 0x000000081ba5723e */ /* 0x000fe2000480700f */
[----:B------:R-:W-:Y:S01]  /*17110*/  IMAD.U32 R8, RZ, RZ, UR40 ;  /* 0x00000028ff087e24 */ /* 0x000fe2000f8e00ff */
[----:B------:R-:W-:Y:S01]  /*17120*/  F2FP.SATFINITE.E4M3.F32.PACK_AB_MERGE_C R24, R29, R24, RZ ;  /* 0x000000181d18723e */ /* 0x000fe200048070ff */
[----:B------:R-:W-:Y:S01]  /*17130*/  VIADD R5, R5, 0x22860 ;  /* 0x0002286005057836 */ /* 0x000fe20000000000 */
[----:B------:R-:W-:Y:S01]  /*17140*/  F2FP.SATFINITE.E4M3.F32.PACK_AB_MERGE_C R30, R37, R30, RZ ;  /* 0x0000001e251e723e */ /* 0x000fe200048070ff */
[-C--:B------:R-:W-:Y:S01]  /*17150*/  FMUL.FTZ R93, R93, R0.reuse ;  /* 0x000000005d5d7220 */ /* 0x080fe20000410000 */
[----:B------:R-:W-:Y:S01]  /*17160*/  F2FP.SATFINITE.E4M3.F32.PACK_AB_MERGE_C R35, R38, R35, RZ ;  /* 0x000000232623723e */ /* 0x000fe200048070ff */
[-C--:B------:R-:W-:Y:S01]  /*17170*/  FMUL.FTZ R96, R96, R0.reuse ;  /* 0x0000000060607220 */ /* 0x080fe20000410000 */
[----:B------:R-:W-:Y:S01]  /*17180*/  PRMT R5, R8, 0x654, R5 ;  /* 0x0000065408057816 */ /* 0x000fe20000000005 */
[----:B------:R-:W-:Y:S01]  /*17190*/  FMUL.FTZ R97, R97, R0 ;  /* 0x0000000061617220 */ /* 0x000fe20000410000 */
[----:B------:R-:W-:Y:S01]  /*171a0*/  F2FP.SATFINITE.E4M3.F32.PACK_AB_MERGE_C R36, R45, R36, RZ ;  /* 0x000000242d24723e */ /* 0x000fe200048070ff */
[----:B------:R-:W-:Y:S01]  /*171b0*/  FMUL.FTZ R100, R100, R0 ;  /* 0x0000000064647220 */ /* 0x000fe20000410000 */
[----:B------:R-:W-:Y:S01]  /*171c0*/  F2FP.SATFINITE.E4M3.F32.PACK_AB_MERGE_C R43, R46, R43, RZ ;  /* 0x0000002b2e2b723e */ /* 0x000fe200048070ff */
[----:B------:R0:W-:Y:S01]  /*171d0*/  SYNCS.ARRIVE.TRANS64.RED.A1T0 RZ, [R5+URZ], RZ ;  /* 0x000000ff05ff79a7 */ /* 0x0001e2000810043f */
        /* <DEDUP_REMOVED lines=81> */
[----:B0-----:R-:W-:Y:S02]  /*176f0*/  IMAD.MOV.U32 R5, RZ, RZ, R11 ;  /* 0x000000ffff057224 */ /* 0x001fe400078e000b */
[----:B------:R-:W-:Y:S02]  /*17700*/  IMAD.MOV.U32 R0, RZ, RZ, R9 ;  /* 0x000000ffff007224 */ /* 0x000fe400078e0009 */
[----:B------:R-:W-:Y:S02]  /*17710*/  IMAD.MOV.U32 R169, RZ, RZ, R14 ;  /* 0x000000ffffa97224 */ /* 0x000fe400078e000e */
[----:B------:R-:W-:Y:S01]  /*17720*/  IMAD.MOV.U32 R168, RZ, RZ, R13 ;  /* 0x000000ffffa87224 */ /* 0x000fe200078e000d */
[----:B------:R-:W-:Y:S06]  /*17730*/  @P3 BRA `(.L_x_1723) ;  /* 0xffffffd000003947 */ /* 0x000fec000383ffff */
[----:B------:R-:W-:Y:S02]  /*17740*/  IMAD.MOV.U32 R5, RZ, RZ, R11 ;  /* 0x000000ffff057224 */ /* 0x000fe400078e000b */
[----:B------:R-:W-:Y:S02]  /*17750*/  IMAD.MOV.U32 R0, RZ, RZ, R9 ;  /* 0x000000ffff007224 */ /* 0x000fe400078e0009 */
[----:B------:R-:W-:Y:S02]  /*17760*/  IMAD.MOV.U32 R168, RZ, RZ, R13 ;  /* 0x000000ffffa87224 */ /* 0x000fe400078e000d */
[----:B------:R-:W-:-:S07]  /*17770*/  IMAD.MOV.U32 R169, RZ, RZ, R14 ;  /* 0x000000ffffa97224 */ /* 0x000fce00078e000e */
.L_x_1703:
[----:B------:R-:W0:Y:S01]  /*17780*/  LDC R8, c[0x0][0x448] ;  /* 0x00011200ff087b82 */ /* 0x000e220000000800 */
[----:B------:R-:W-:-:S07]  /*17790*/  IADD3 R11, R171, 0x1, -R170 ;  /* 0x00000001ab0b7810 */ /* 0x000fce0007ffe8aa */
[----:B------:R-:W1:Y:S01]  /*177a0*/  LDC R13, c[0x0][0x9e4] ;  /* 0x00027900ff0d7b82 */ /* 0x000e620000000800 */
[----:B0-----:R-:W-:Y:S01]  /*177b0*/  ISETP.NE.AND P4, PT, R8, 0x1, PT ;  /* 0x000000010800780c */ /* 0x001fe20003f85270 */
[----:B------:R-:W-:Y:S01]  /*177c0*/  VIADD R8, R178, 0x7f ;  /* 0x0000007fb2087836 */ /* 0x000fe20000000000 */
[----:B-1----:R-:W-:-:S11]  /*177d0*/  ISETP.GE.AND P5, PT, R13, 0x1, PT ;  /* 0x000000010d00780c */ /* 0x002fd60003fa6270 */
[----:B------:R-:W0:Y:S08]  /*177e0*/  @P4 LDC R9, c[0x0][0x44c] ;  /* 0x00011300ff094b82 */ /* 0x000e300000000800 */
[----:B------:R-:W1:Y:S01]  /*177f0*/  @P4 LDC R10, c[0x0][0x450] ;  /* 0x00011400ff0a4b82 */ /* 0x000e620000000800 */
[----:B0-----:R-:W-:-:S05]  /*17800*/  @P4 IMAD.HI.U32 R9, R8, R9, RZ ;  /* 0x0000000908094227 */ /* 0x001fca00078e00ff */
        /* <DEDUP_REMOVED lines=14> */
.L_x_1726:
[----:B------:R-:W-:-:S13]  /*178f0*/  ISETP.NE.AND P1, PT, R13, 0x1, PT ;  /* 0x000000010d00780c */ /* 0x000fda0003f25270 */
[----:B------:R-:W0:Y:S02]  /*17900*/  @P1 LDC.64 R10, c[0x0][0x9e8] ;  /* 0x00027a00ff0a1b82 */ /* 0x000e240000000a00 */
[----:B0-----:R-:W-:-:S05]  /*17910*/  @P1 IMAD.HI.U32 R10, R8, R10, RZ ;  /* 0x0000000a080a1227 */ /* 0x001fca00078e00ff */
[----:B------:R-:W-:-:S07]  /*17920*/  @P1 SHF.R.U32.HI R8, RZ, R11, R10 ;  /* 0x0000000bff081219 */ /* 0x000fce000001160a */
.L_x_1727:
[----:B------:R-:W-:Y:S05]  /*17930*/  BSYNC B0 ;  /* 0x0000000000007941 */ /* 0x000fea0003800000 */
.L_x_1725:
[----:B------:R-:W-:-:S05]  /*17940*/  IMAD R8, R8, R13, RZ ;  /* 0x0000000d08087224 */ /* 0x000fca00078e02ff */
[----:B------:R-:W-:-:S07]  /*17950*/  VIMNMX R9, R9, R8, !PT ;  /* 0x0000000809097248 */ /* 0x000fce0007fe0100 */
.L_x_1724:
[----:B------:R-:W-:-:S05]  /*17960*/  VIADD R9, R9, 0x7f ;  /* 0x0000007f09097836 */ /* 0x000fca0000000000 */
[----:B------:R-:W-:-:S04]  /*17970*/  SHF.R.S32.HI R8, RZ, 0x1f, R9 ;  /* 0x0000001fff087819 */ /* 0x000fc80000011409 */
[----:B------:R-:W-:-:S04]  /*17980*/  LEA.HI R8, R8, R9, RZ, 0x7 ;  /* 0x0000000908087211 */ /* 0x000fc800078f38ff */
[----:B------:R-:W-:-:S04]  /*17990*/  SHF.R.S32.HI R9, RZ, 0x7, R8 ;  /* 0x00000007ff097819 */ /* 0x000fc80000011408 */
[----:B------:R-:W-:-:S04]  /*179a0*/  VIMNMX R14, R198, R9, !PT ;  /* 0x00000009c60e7248 */ /* 0x000fc80007fe0100 */
[----:B------:R-:W-:-:S13]  /*179b0*/  ISETP.GE.AND P1, PT, R6, R14, PT ;  /* 0x0000000e0600720c */ /* 0x000fda0003f26270 */
[----:B------:R-:W-:Y:S05]  /*179c0*/  @!P1 BRA `(.L_x_1728) ;  /* 0x0000002000009947 */ /* 0x000fea0003800000 */
[----:B------:R-:W-:Y:S02]  /*179d0*/  IMAD.MOV.U32 R13, RZ, RZ, R5 ;  /* 0x000000ffff0d7224 */ /* 0x000fe400078e0005 */
[----:B------:R-:W-:Y:S02]  /*179e0*/  IMAD.MOV.U32 R12, RZ, RZ, R0 ;  /* 0x000000ffff0c7224 */ /* 0x000fe400078e0000 */
[----:B------:R-:W-:Y:S02]  /*179f0*/  IMAD.MOV.U32 R20, RZ, RZ, R169 ;  /* 0x000000ffff147224 */ /* 0x000fe400078e00a9 */
[----:B------:R-:W-:-:S07]  /*17a00*/  IMAD.MOV.U32 R15, RZ, RZ, R168 ;  /* 0x000000ffff0f7224 */ /* 0x000fce00078e00a8 */
.L_x_1740:
        /* <DEDUP_REMOVED lines=8> */
.L_x_1730:
        /* <DEDUP_REMOVED lines=8> */
.L_x_1731:
[----:B------:R-:W-:Y:S04]  /*17b10*/  BSSY B0, `(.L_x_1729) ;  /* 0x0000004000007945 */ /* 0x000fe80003800000 */
[----:B-1----:R-:W-:Y:S05]  /*17b20*/  @P2 BRA `(.L_x_1732) ;  /* 0x0000000000082947 */ /* 0x002fea0003800000 */
[----:B------:R-:W1:Y:S02]  /*17b30*/  SYNCS.PHASECHK.TRANS64.TRYWAIT P2, [R5+URZ+0x22830], R0 ;  /* 0x02283000050075a7 */ /* 0x000e64000804017f */
[----:B-1----:R-:W-:Y:S05]  /*17b40*/  @!P2 BRA `(.L_x_1733) ;  /* 0x0000010000f8a947 */ /* 0x002fea0003800000 */
.L_x_1732:
[----:B------:R-:W-:Y:S05]  /*17b50*/  BSYNC B0 ;  /* 0x0000000000007941 */ /* 0x000fea0003800000 */
.L_x_1729:
[----:B01----:R-:W0:Y:S01]  /*17b60*/  S2R R0, SR_TID.X ;  /* 0x0000000000007919 */ /* 0x003e220000002100 */
[----:B------:R-:W-:Y:S01]  /*17b70*/  VIADD R168, R15, 0x1 ;  /* 0x000000010fa87836 */ /* 0x000fe20000000000 */
[----:B------:R-:W-:Y:S05]  /*17b80*/  WARPSYNC.ALL ;  /* 0x0000000000007948 */ /* 0x000fea0003800000 */
[C---:B------:R-:W-:Y:S01]  /*17b90*/  ISETP.NE.AND P2, PT, R168.reuse, 0x2, PT ;  /* 0x00000002a800780c */ /* 0x040fe20003f45270 */
[----:B------:R-:W-:Y:S02]  /*17ba0*/  IMAD.MOV.U32 R9, RZ, RZ, -0x7fffffe0 ;  /* 0x80000020ff097424 */ /* 0x000fe400078e00ff */
[----:B------:R-:W-:Y:S01]  /*17bb0*/  IMAD.MOV.U32 R11, RZ, RZ, -0x7fffffe0 ;  /* 0x80000020ff0b7424 */ /* 0x000fe200078e00ff */
[----:B------:R-:W-:-:S02]  /*17bc0*/  SEL R168, R168, RZ, P2 ;  /* 0x000000ffa8a87207 */ /* 0x000fc40001000000 */
[----:B------:R-:W-:Y:S01]  /*17bd0*/  R2UR UR31, R9 ;  /* 0x00000000091f72ca */ /* 0x000fe200000e0000 */
[----:B------:R-:W-:Y:S01]  /*17be0*/  IMAD.MOV.U32 R9, RZ, RZ, -0x7fffffe0 ;  /* 0x80000020ff097424 */ /* 0x000fe200078e00ff */
[----:B------:R-:W-:Y:S01]  /*17bf0*/  R2UR UR11, R11 ;  /* 0x000000000b0b72ca */ /* 0x000fe200000e0000 */
[----:B------:R-:W-:Y:S02]  /*17c00*/  IMAD R8, R168, 0x600, R7 ;  /* 0x00000600a8087824 */ /* 0x000fe400078e0207 */
[----:B------:R-:W-:Y:S01]  /*17c10*/  IMAD.MOV.U32 R11, RZ, RZ, -0x7fffffe0 ;  /* 0x80000020ff0b7424 */ /* 0x000fe200078e00ff */
[----:B------:R-:W-:Y:S01]  /*17c20*/  R2UR UR27, R9 ;  /* 0x00000000091b72ca */ /* 0x000fe200000e0000 */
[C---:B------:R-:W-:Y:S01]  /*17c30*/  VIADD R10, R8.reuse, 0x2 ;  /* 0x00000002080a7836 */ /* 0x040fe20000000000 */
[----:B------:R-:W-:Y:S02]  /*17c40*/  R2UR UR30, R8 ;  /* 0x00000000081e72ca */ /* 0x000fe400000e0000 */
[----:B------:R-:W-:Y:S01]  /*17c50*/  R2UR UR15, R11 ;  /* 0x000000000b0f72ca */ /* 0x000fe200000e0000 */
[----:B------:R-:W-:Y:S01]  /*17c60*/  IMAD.MOV.U32 R11, RZ, RZ, -0x7fffffe0 ;  /* 0x80000020ff0b7424 */ /* 0x000fe200078e00ff */
[----:B------:R-:W-:Y:S01]  /*17c70*/  R2UR UR10, R10 ;  /* 0x000000000a0a72ca */ /* 0x000fe200000e0000 */
[----:B------:R-:W-:-:S03]  /*17c80*/  VIADD R10, R8, 0x200 ;  /* 0x00000200080a7836 */ /* 0x000fc60000000000 */
[----:B------:R-:W-:Y:S01]  /*17c90*/  R2UR UR19, R11 ;  /* 0x000000000b1372ca */ /* 0x000fe200000e0000 */
[----:B------:R-:W-:Y:S01]  /*17ca0*/  IMAD.MOV.U32 R11, RZ, RZ, -0x7fffffe0 ;  /* 0x80000020ff0b7424 */ /* 0x000fe200078e00ff */
[----:B------:R-:W-:Y:S01]  /*17cb0*/  R2UR UR14, R10 ;  /* 0x000000000a0e72ca */ /* 0x000fe200000e0000 */
[----:B------:R-:W-:Y:S01]  /*17cc0*/  VIADD R10, R8, 0x202 ;  /* 0x00000202080a7836 */ /* 0x000fe20000000000 */
[----:B0-----:R-:W-:Y:S02]  /*17cd0*/  SHF.R.U32.HI R0, RZ, 0x7, R0 ;  /* 0x00000007ff007819 */ /* 0x001fe40000011600 */
[----:B------:R-:W-:Y:S02]  /*17ce0*/  R2UR UR23, R11 ;  /* 0x000000000b1772ca */ /* 0x000fe400000e0000 */
[----:B------:R-:W-:Y:S01]  /*17cf0*/  R2UR UR18, R10 ;  /* 0x000000000a1272ca */ /* 0x000fe200000e0000 */
[----:B------:R-:W-:Y:S02]  /*17d00*/  VIADD R0, R0, 0x8 ;  /* 0x0000000800007836 */ /* 0x000fe40000000000 */
[----:B------:R-:W-:-:S02]  /*17d10*/  VIADD R10, R8, 0x400 ;  /* 0x00000400080a7836 */ /* 0x000fc40000000000 */
[----:B------:R-:W-:Y:S01]  /*17d20*/  VIADD R8, R8, 0x402 ;  /* 0x0000040208087836 */ /* 0x000fe20000000000 */
[----:B------:R0:W-:Y:S02]  /*17d30*/  BAR.SYNC.DEFER_BLOCKING R0, 0x100 ;  /* 0x000400000000751d */ /* 0x0001e40000010000 */
[----:B------:R-:W-:Y:S02]  /*17d40*/  R2UR UR22, R10 ;  /* 0x000000000a1672ca */ /* 0x000fe400000e0000 */
[----:B------:R-:W-:Y:S02]  /*17d50*/  R2UR UR26, R8 ;  /* 0x00000000081a72ca */ /* 0x000fe400000e0000 */
        /* <DEDUP_REMOVED lines=21> */
.L_x_1735:
[----:B------:R-:W-:Y:S01]  /*17eb0*/  SHF.L.U32 R0, R20, 0x1f, RZ ;  /* 0x0000001f14007819 */ /* 0x000fe200000006ff */
[----:B------:R-:W-:-:S04]  /*17ec0*/  IMAD R5, R15, 0x8, R16 ;  /* 0x000000080f057824 */ /* 0x000fc800078e0210 */
[----:B------:R0:W1:Y:S01]  /*17ed0*/  SYNCS.PHASECHK.TRANS64.TRYWAIT P1, [R5+URZ+0x22850], R0 ;  /* 0x02285000050075a7 */ /* 0x000062000802017f */
[----:B------:R-:W-:Y:S05]  /*17ee0*/  @!P0 BRA `(.L_x_1736) ;  /* 0x0000000000048947 */ /* 0x000fea0003800000 */
[----:B------:R-:W-:Y:S01]  /*17ef0*/  BPT.TRAP 0x1 ;  /* 0x000000040000795c */ /* 0x000fe20000300000 */
.L_x_1736:
[----:B-1----:R-:W-:Y:S05]  /*17f00*/  @P1 BRA `(.L_x_1734) ;  /* 0x0000000000081947 */ /* 0x002fea0003800000 */
[----:B------:R-:W1:Y:S02]  /*17f10*/  SYNCS.PHASECHK.TRANS64.TRYWAIT P1, [R5+URZ+0x22850], R0 ;  /* 0x02285000050075a7 */ /* 0x000e64000802017f */
[----:B-1----:R-:W-:Y:S05]  /*17f20*/  @!P1 BRA `(.L_x_1737) ;  /* 0x0000010000149947 */ /* 0x002fea0003800000 */
.L_x_1734:
[----:B01----:R-:W-:Y:S01]  /*17f30*/  VIADD R0, R16, 0x400 ;  /* 0x0000040010007836 */ /* 0x003fe20000000000 */
[----:B------:R-:W-:Y:S05]  /*17f40*/  WARPSYNC.ALL ;  /* 0x0000000000007948 */ /* 0x000fea0003800000 */
[----:B------:R-:W-:Y:S01]  /*17f50*/  SHF.R.U32.HI R0, RZ, 0x4, R0 ;  /* 0x00000004ff007819 */ /* 0x000fe20000011600 */
[----:B------:R-:W-:Y:S01]  /*17f60*/  IMAD.MOV.U32 R9, RZ, RZ, 0x40000040 ;  /* 0x40000040ff097424 */ /* 0x000fe200078e00ff */
[----:B------:R-:W-:Y:S01]  /*17f70*/  WARPGROUP.ARRIVE ;  /* 0x00000000000079c5 */ /* 0x000fe20000000000 */
[----:B------:R-:W-:Y:S01]  /*17f80*/  IMAD.MOV.U32 R11, RZ, RZ, 0x40000040 ;  /* 0x40000040ff0b7424 */ /* 0x000fe200078e00ff */
[----:B------:R-:W-:-:S04]  /*17f90*/  LOP3.LUT R0, R0, 0x3fff, RZ, 0xc0, !PT ;  /* 0x00003fff00007812 */ /* 0x000fc800078ec0ff */
[----:B------:R-:W0:Y:S01]  /*17fa0*/  S2R R20, SR_TID.X ;  /* 0x0000000000147919 */ /* 0x000e220000002100 */
[----:B------:R-:W-:Y:S01]  /*17fb0*/  R2UR UR11, R9 ;  /* 0x00000000090b72ca */ /* 0x000fe200000e0000 */
[----:B------:R-:W-:Y:S01]  /*17fc0*/  IMAD.MOV.U32 R9, RZ, RZ, 0x40000040 ;  /* 0x40000040ff097424 */ /* 0x000fe200078e00ff */
[----:B------:R-:W-:-:S05]  /*17fd0*/  LOP3.LUT R0, R0, 0x10000, RZ, 0xfc, !PT ;  /* 0x0001000000007812 */ /* 0x000fca00078efcff */
[----:B------:R-:W-:-:S04]  /*17fe0*/  IMAD R8, R15, 0x400, R0 ;  /* 0x000004000f087824 */ /* 0x000fc800078e0200 */
[C---:B------:R-:W-:Y:S01]  /*17ff0*/  VIADD R10, R8.reuse, 0x2 ;  /* 0x00000002080a7836 */ /* 0x040fe20000000000 */
[----:B------:R-:W-:-:S13]  /*18000*/  R2UR UR10, R8 ;  /* 0x00000000080a72ca */ /* 0x000fda00000e0000 */
[----:B------:R-:W-:Y:S01]  /*18010*/  QGMMA.64x128x32.F32.E4M3.E4M3 R88, R164, gdesc[UR8], R88, gsb0 ;  /* 0x01e00008a4587df3 */ /* 0x000fe20008000858 */
[----:B------:R-:W-:Y:S01]  /*18020*/  R2UR UR10, R10 ;  /* 0x000000000a0a72ca */ /* 0x000fe200000e0000 */
[C---:B------:R-:W-:Y:S01]  /*18030*/  VIADD R10, R8.reuse, 0x4 ;  /* 0x00000004080a7836 */ /* 0x040fe20000000000 */
[----:B------:R-:W-:Y:S01]  /*18040*/  R2UR UR11, R11 ;  /* 0x000000000b0b72ca */ /* 0x000fe200000e0000 */
[----:B------:R-:W-:Y:S02]  /*18050*/  IMAD.MOV.U32 R11, RZ, RZ, 0x40000040 ;  /* 0x40000040ff0b7424 */ /* 0x000fe400078e00ff */
[----:B------:R-:W-:Y:S01]  /*18060*/  VIADD R8, R8, 0x6 ;  /* 0x0000000608087836 */ /* 0x000fe20000000000 */
[----:B0-----:R-:W-:-:S04]  /*18070*/  SHF.R.U32.HI R20, RZ, 0x7, R20 ;  /* 0x00000007ff147819 */ /* 0x001fc80000011614 */
[----:B------:R-:W-:Y:S01]  /*18080*/  IADD3 R0, -R20, 0xb, RZ ;  /* 0x0000000b14007810 */ /* 0x000fe20007ffe1ff */
[----:B------:R-:W-:Y:S02]  /*18090*/  WARPGROUP.DEPBAR.LE gsb0, 0x0 ;  /* 0x00008000000079c5 */ /* 0x000fe40000010000 */
[----:B------:R-:W-:-:S06]  /*180a0*/  WARPGROUP.ARRIVE ;  /* 0x00000000000079c5 */ /* 0x000fcc0000000000 */
        /* <DEDUP_REMOVED lines=15> */
.L_x_1738:
[----:B0-----:R-:W-:Y:S02]  /*181a0*/  FMNMX.FTZ R0, R24, R12, !PT ;  /* 0x0000000c18007209 */ /* 0x001fe40007810000 */
        /* <DEDUP_REMOVED lines=71> */
[----:B------:R-:W-:-:S04]  /*18620*/  FADD.FTZ R11, -R0, R12 ;  /* 0x0000000c000b7221 */ /* 0x000fc80000010100 */
[----:B------:R-:W-:Y:S01]  /*18630*/  FMUL.FTZ R21, R2, R11 ;  /* 0x0000000b02157220 */ /* 0x000fe20000410000 */
[----:B------:R-:W-:-:S03]  /*18640*/  FADD.FTZ R11, -R5, R13 ;  /* 0x0000000d050b7221 */ /* 0x000fc60000010100 */
[----:B------:R-:W-:Y:S01]  /*18650*/  MUFU.EX2 R9, R21 ;  /* 0x0000001500097308 */ /* 0x000fe20000000800 */
[C---:B------:R-:W-:Y:S01]  /*18660*/  FMUL.FTZ R8, R2.reuse, R11 ;  /* 0x0000000b02087220 */ /* 0x040fe20000410000 */
[----:B------:R-:W-:-:S04]  /*18670*/  FFMA.FTZ R11, R2, R0, -8 ;  /* 0xc1000000020b7423 */ /* 0x000fc80000010000 */
        /* <DEDUP_REMOVED lines=12> */
[C---:B------:R-:W-:Y:S01]  /*18740*/  FFMA.FTZ R77, R2.reuse, R5, -8 ;  /* 0xc1000000024d7423 */ /* 0x040fe20000010005 */
[----:B------:R-:W-:-:S01]  /*18750*/  FFMA.FTZ R57, R2, R65, -R11 ;  /* 0x0000004102397223 */ /* 0x000fc2000001080b */
[C-C-:B------:R-:W-:Y:S01]  /*18760*/  FFMA.FTZ R65, R2.reuse, R73, -R11.reuse ;  /* 0x0000004902417223 */ /* 0x140fe2000001080b */
[----:B------:R-:W-:-:S01]  /*18770*/  FFMA.FTZ R10, R2, R24, -R11 ;  /* 0x00000018020a7223 */ /* 0x000fc2000001080b */
[C---:B------:R-:W-:Y:S01]  /*18780*/  FFMA.FTZ R73, R2.reuse, R81, -R11 ;  /* 0x0000005102497223 */ /* 0x040fe2000001080b */
[----:B------:R-:W-:-:S01]  /*18790*/  FFMA.FTZ R81, R2, R26, -R77 ;  /* 0x0000001a02517223 */ /* 0x000fc2000001084d */
[C---:B------:R-:W-:Y:S01]  /*187a0*/  FFMA.FTZ R26, R2.reuse, R27, -R77 ;  /* 0x0000001b021a7223 */ /* 0x040fe2000001084d */
        /* <DEDUP_REMOVED lines=18> */
[C---:B------:R-:W-:Y:S01]  /*188d0*/  FFMA.FTZ R60, R2.reuse, R72, -R11 ;  /* 0x00000048023c7223 */ /* 0x040fe2000001080b */
[----:B------:R-:W-:-:S01]  /*188e0*/  FFMA.FTZ R35, R2, R38, -R77 ;  /* 0x0000002602237223 */ /* 0x000fc2000001084d */
[C-C-:B------:R-:W-:Y:S01]  /*188f0*/  FFMA.FTZ R64, R2.reuse, R76, -R11.reuse ;  /* 0x0000004c02407223 */ /* 0x140fe2000001080b */
        /* <DEDUP_REMOVED lines=20> */
[----:B--2---:R-:W-:-:S01]  /*18a40*/  FADD.FTZ R85, R13, R4 ;  /* 0x000000040d557221 */ /* 0x004fc20000010000 */
[C-C-:B------:R-:W-:Y:S01]  /*18a50*/  FFMA.FTZ R62, R2.reuse, R63, -R77.reuse ;  /* 0x0000003f023e7223 */ /* 0x140fe2000001084d */
[----:B------:R-:W-:-:S01]  /*18a60*/  FFMA.FTZ R63, R2, R66, -R77 ;  /* 0x00000042023f7223 */ /* 0x000fc2000001084d */
[----:B------:R-:W-:-:S04]  /*18a70*/  IMAD R84, R168, 0x8, R16 ;  /* 0x00000008a8547824 */ /* 0x000fc800078e0210 */
[----:B------:R-:W2:Y:S01]  /*18a80*/  MUFU.EX2 R27, R27 ;  /* 0x0000001b001b7308 */ /* 0x000ea20000000800 */
[----:B0-----:R-:W-:-:S07]  /*18a90*/  FADD.FTZ R4, R26, R3 ;  /* 0x000000031a047221 */ /* 0x001fce0000010000 */
[----:B------:R0:W3:Y:S01]  /*18aa0*/  MUFU.EX2 R21, R152 ;  /* 0x0000009800157308 */ /* 0x0000e20000000800 */
[----:B-1----:R-:W-:-:S07]  /*18ab0*/  FADD.FTZ R76, R12, R85 ;  /* 0x000000550c4c7221 */ /* 0x002fce0000010000 */
[----:B------:R-:W1:Y:S01]  /*18ac0*/  MUFU.EX2 R30, R30 ;  /* 0x0000001e001e7308 */ /* 0x000e620000000800 */
[----:B--2---:R-:W-:-:S01]  /*18ad0*/  FADD.FTZ R3, R27, R4 ;  /* 0x000000041b037221 */ /* 0x004fc20000010000 */
[----:B0-----:R-:W-:-:S06]  /*18ae0*/  IMAD.U32 R152, RZ, RZ, UR40 ;  /* 0x00000028ff987e24 */ /* 0x001fcc000f8e00ff */
[----:B------:R-:W0:Y:S01]  /*18af0*/  MUFU.EX2 R20, R20 ;  /* 0x0000001400147308 */ /* 0x000e220000000800 */
[----:B---3--:R-:W-:-:S07]  /*18b00*/  FADD.FTZ R85, R21, R76 ;  /* 0x0000004c15557221 */ /* 0x008fce0000010000 */
        /* <DEDUP_REMOVED lines=8> */
[C-C-:B------:R-:W-:Y:S01]  /*18b90*/  FFMA.FTZ R66, R2.reuse, R67, -R77.reuse ;  /* 0x0000004302427223 */ /* 0x140fe2000001084d */
[----:B------:R-:W-:-:S05]  /*18ba0*/  FFMA.FTZ R67, R2, R70, -R77 ;  /* 0x0000004602437223 */ /* 0x000fca000001084d */
[----:B------:R-:W1:Y:S01]  /*18bb0*/  MUFU.EX2 R35, R35 ;  /* 0x0000002300237308 */ /* 0x000e620000000800 */
[----:B0-----:R-:W-:-:S07]  /*18bc0*/  FADD.FTZ R4, R34, R3 ;  /* 0x0000000322047221 */ /* 0x001fce0000010000 */
[----:B------:R-:W0:Y:S01]  /*18bd0*/  MUFU.EX2 R29, R29 ;  /* 0x0000001d001d7308 */ /* 0x000e220000000800 */
[----:B--2---:R-:W-:-:S07]  /*18be0*/  FADD.FTZ R76, R24, R85 ;  /* 0x00000055184c7221 */ /* 0x004fce0000010000 */
[----:B------:R-:W2:Y:S01]  /*18bf0*/  MUFU.EX2 R38, R38 ;  /* 0x0000002600267308 */ /* 0x000ea20000000800 */
[----:B-1----:R-:W-:-:S07]  /*18c00*/  FADD.FTZ R3, R35, R4 ;  /* 0x0000000423037221 */ /* 0x002fce0000010000 */
        /* <DEDUP_REMOVED lines=9> */
[----:B--2---:R-:W-:-:S01]  /*18ca0*/  FADD.FTZ R85, R33, R70 ;  /* 0x0000004621557221 */ /* 0x004fc20000010000 */
[C-C-:B------:R-:W-:Y:S01]  /*18cb0*/  FFMA.FTZ R70, R2.reuse, R71, -R77.reuse ;  /* 0x0000004702467223 */ /* 0x140fe2000001084d */
[----:B------:R-:W-:-:S05]  /*18cc0*/  FFMA.FTZ R71, R2, R74, -R77 ;  /* 0x0000004a02477223 */ /* 0x000fca000001084d */
        /* <DEDUP_REMOVED lines=15> */
[----:B0-----:R-:W-:-:S01]  /*18dc0*/  FADD.FTZ R85, R41, R74 ;  /* 0x0000004a29557221 */ /* 0x001fc20000010000 */
[C-C-:B------:R-:W-:Y:S01]  /*18dd0*/  FFMA.FTZ R74, R2.reuse, R75, -R77.reuse ;  /* 0x0000004b024a7223 */ /* 0x140fe2000001084d */
[----:B------:R-:W-:-:S05]  /*18de0*/  FFMA.FTZ R75, R2, R78, -R77 ;  /* 0x0000004e024b7223 */ /* 0x000fca000001084d */
        /* <DEDUP_REMOVED lines=16> */
[----:B------:R-:W-:-:S06]  /*18ef0*/  FFMA.FTZ R76, R2, R79, -R77 ;  /* 0x0000004f024c7223 */ /* 0x000fcc000001084d */
        /* <DEDUP_REMOVED lines=8> */
[----:B------:R-:W-:-:S06]  /*18f80*/  FFMA.FTZ R78, R2, R82, -R77 ;  /* 0x00000052024e7223 */ /* 0x000fcc000001084d */
        /* <DEDUP_REMOVED lines=20> */
[----:B0-----:R-:W-:-:S01]  /*190d0*/  FADD.FTZ R4, R70, R3 ;  /* 0x0000000346047221 */ /* 0x001fc20000010000 */
[----:B------:R-:W-:-:S05]  /*190e0*/  VIADD R3, R84, 0x22840 ;  /* 0x0002284054037836 */ /* 0x000fca0000000000 */
[----:B------:R-:W-:Y:S01]  /*190f0*/  PRMT R3, R152, 0x654, R3 ;  /* 0x0000065498037816 */ /* 0x000fe20000000003 */
[----:B------:R-:W0:Y:S01]  /*19100*/  MUFU.EX2 R65, R65 ;  /* 0x0000004100417308 */ /* 0x000e220000000800 */
[----:B--2---:R-:W-:-:S02]  /*19110*/  FADD.FTZ R82, R60, R83 ;  /* 0x000000533c527221 */ /* 0x004fc40000010000 */
[----:B------:R2:W-:Y:S05]  /*19120*/  SYNCS.ARRIVE.TRANS64.RED.A1T0 RZ, [R3+URZ], RZ ;  /* 0x000000ff03ff79a7 */ /* 0x0005ea000810043f */
[----:B------:R-:W3:Y:S01]  /*19130*/  MUFU.EX2 R74, R74 ;  /* 0x0000004a004a7308 */ /* 0x000ee20000000800 */
[----:B-1----:R-:W-:-:S07]  /*19140*/  FADD.FTZ R83, R71, R4 ;  /* 0x0000000447537221 */ /* 0x002fce0000010000 */
[----:B------:R-:W1:Y:S01]  /*19150*/  MUFU.EX2 R64, R64 ;  /* 0x0000004000407308 */ /* 0x000e620000000800 */
[----:B0-----:R-:W-:-:S07]  /*19160*/  FADD.FTZ R85, R65, R82 ;  /* 0x0000005241557221 */ /* 0x001fce0000010000 */
        /* <DEDUP_REMOVED lines=26> */
.L_x_1739:
[----:B------:R-:W-:Y:S01]  /*19310*/  F2FP.SATFINITE.E4M3.F32.PACK_AB_MERGE_C R12, R21, R12, RZ ;  /* 0x0000000c150c723e */ /* 0x000fe200048070ff */
[-C--:B------:R-:W-:Y:S01]  /*19320*/  FMUL.FTZ R88, R88, R9.reuse ;  /* 0x0000000958587220 */ /* 0x080fe20000410000 */
[----:B------:R-:W-:Y:S01]  /*19330*/  ISETP.GT.AND P1, PT, R6, R14, PT ;  /* 0x0000000e0600720c */ /* 0x000fe20003f24270 */
[----:B------:R-:W-:Y:S01]  /*19340*/  FMUL.FTZ R89, R89, R9 ;  /* 0x0000000959597220 */ /* 0x000fe20000410000 */
[----:B------:R-:W-:Y:S01]  /*19350*/  F2FP.SATFINITE.E4M3.F32.PACK_AB_MERGE_C R164, R13, R10, R12 ;  /* 0x0000000a0da4723e */ /* 0x000fe2000480700c */
[----:B------:R-:W-:Y:S01]  /*19360*/  IMAD R10, R15, 0x8, R16 ;  /* 0x000000080f0a7824 */ /* 0x000fe200078e0210 */
[----:B------:R-:W-:Y:S01]  /*19370*/  F2FP.SATFINITE.E4M3.F32.PACK_AB_MERGE_C R24, R29, R24, RZ ;  /* 0x000000181d18723e */ /* 0x000fe200048070ff */
        /* <DEDUP_REMOVED lines=97> */
[----:B------:R-:W-:Y:S02]  /*19990*/  IMAD.MOV.U32 R12, RZ, RZ, R0 ;  /* 0x000000ffff0c7224 */ /* 0x000fe400078e0000 */
[----:B------:R-:W-:Y:S02]  /*199a0*/  IMAD.MOV.U32 R20, RZ, RZ, R169 ;  /* 0x000000ffff147224 */ /* 0x000fe400078e00a9 */
[----:B------:R-:W-:Y:S01]  /*199b0*/  IMAD.MOV.U32 R15, RZ, RZ, R168 ;  /* 0x000000ffff0f7224 */ /* 0x000fe200078e00a8 */
[----:B0-----:R-:W-:Y:S06]  /*199c0*/  @P1 BRA `(.L_x_1740) ;  /* 0xffffffe000101947 */ /* 0x001fec000383ffff */
.L_x_1728:
[----:B------:R-:W-:-:S13]  /*199d0*/  ISETP.GE.AND P1, PT, R6, R198, PT ;  /* 0x000000c60600720c */ /* 0x000fda0003f26270 */
[----:B------:R-:W-:Y:S05]  /*199e0*/  @!P1 BRA `(.L_x_1741) ;  /* 0x00000030001c9947 */ /* 0x000fea0003800000 */
[----:B------:R-:W-:Y:S02]  /*199f0*/  IMAD.MOV.U32 R12, RZ, RZ, R5 ;  /* 0x000000ffff0c7224 */ /* 0x000fe400078e0005 */
[----:B------:R-:W-:Y:S02]  /*19a00*/  IMAD.MOV.U32 R13, RZ, RZ, R0 ;  /* 0x000000ffff0d7224 */ /* 0x000fe400078e0000 */
[----:B------:R-:W-:Y:S02]  /*19a10*/  IMAD.MOV.U32 R15, RZ, RZ, R169 ;  /* 0x000000ffff0f7224 */ /* 0x000fe400078e00a9 */
[----:B------:R-:W-:-:S07]  /*19a20*/  IMAD.MOV.U32 R14, RZ, RZ, R168 ;  /* 0x000000ffff0e7224 */ /* 0x000fce00078e00a8 */
.L_x_1761:
        /* <DEDUP_REMOVED lines=8> */
.L_x_1743:
        /* <DEDUP_REMOVED lines=8> */
.L_x_1744:
[----:B------:R-:W-:Y:S04]  /*19b30*/  BSSY B0, `(.L_x_1742) ;  /* 0x0000004000007945 */ /* 0x000fe80003800000 */
[----:B-1----:R-:W-:Y:S05]  /*19b40*/  @P2 BRA `(.L_x_1745) ;  /* 0x0000000000082947 */ /* 0x002fea0003800000 */
[----:B------:R-:W1:Y:S02]  /*19b50*/  SYNCS.PHASECHK.TRANS64.TRYWAIT P2, [R5+URZ+0x22830], R0 ;  /* 0x02283000050075a7 */ /* 0x000e64000804017f */
[----:B-1----:R-:W-:Y:S05]  /*19b60*/  @!P2 BRA `(.L_x_1746) ;  /* 0x000000e40018a947 */ /* 0x002fea0003800000 */
.L_x_1745:
[----:B------:R-:W-:Y:S05]  /*19b70*/  BSYNC B0 ;  /* 0x0000000000007941 */ /* 0x000fea0003800000 */
.L_x_1742:
        /* <DEDUP_REMOVED lines=53> */
.L_x_1748:
[----:B------:R-:W-:Y:S01]  /*19ed0*/  SHF.L.U32 R0, R15, 0x1f, RZ ;  /* 0x0000001f0f007819 */ /* 0x000fe200000006ff */
[----:B------:R-:W-:-:S04]  /*19ee0*/  IMAD R5, R14, 0x8, R16 ;  /* 0x000000080e057824 */ /* 0x000fc800078e0210 */
[----:B------:R0:W1:Y:S01]  /*19ef0*/  SYNCS.PHASECHK.TRANS64.TRYWAIT P1, [R5+URZ+0x22850], R0 ;  /* 0x02285000050075a7 */ /* 0x000062000802017f */
[----:B------:R-:W-:Y:S05]  /*19f00*/  @!P0 BRA `(.L_x_1749) ;  /* 0x0000000000048947 */ /* 0x000fea0003800000 */
[----:B------:R-:W-:Y:S01]  /*19f10*/  BPT.TRAP 0x1 ;  /* 0x000000040000795c */ /* 0x000fe20000300000 */
.L_x_1749:
[----:B-1----:R-:W-:Y:S05]  /*19f20*/  @P1 BRA `(.L_x_1747) ;  /* 0x0000000000081947 */ /* 0x002fea0003800000 */
[----:B------:R-:W1:Y:S02]  /*19f30*/  SYNCS.PHASECHK.TRANS64.TRYWAIT P1, [R5+URZ+0x22850], R0 ;  /* 0x02285000050075a7 */ /* 0x000e64000802017f */
[----:B-1----:R-:W-:Y:S05]  /*19f40*/  @!P1 BRA `(.L_x_1750) ;  /* 0x000000e000349947 */ /* 0x002fea0003800000 */
.L_x_1747:
        /* <DEDUP_REMOVED lines=20> */
[----:B------:R-:W-:-:S03]  /*1a090*/  VIADD R8, R8, 0x6 ;  /* 0x0000000608087836 */ /* 0x000fc60000000000 */
        /* <DEDUP_REMOVED lines=18> */
.L_x_1751:
[----:B------:R-:W1:Y:S01]  /*1a1c0*/  @P4 LDC R5, c[0x0][0x44c] ;  /* 0x00011300ff054b82 */ /* 0x000e620000000800 */
[----:B------:R-:W-:Y:S01]  /*1a1d0*/  IMAD.IADD R20, R194, 0x1, R178 ;  /* 0x00000001c2147824 */ /* 0x000fe200078e02b2 */
[----:B------:R-:W-:Y:S01]  /*1a1e0*/  ULOP3.LUT UR10, URZ, UR32, URZ, 0x33, !UPT ;  /* 0x000000203f0a7292 */ /* 0x000fe2000f8e333f */
[----:B0-----:R-:W-:Y:S02]  /*1a1f0*/  IMAD R0, R168, 0x8, R16 ;  /* 0x00000008a8007824 */ /* 0x001fe400078e0210 */
[----:B------:R-:W-:-:S03]  /*1a200*/  IMAD.U32 R10, RZ, RZ, UR40 ;  /* 0x00000028ff0a7e24 */ /* 0x000fc6000f8e00ff */
[----:B------:R-:W0:Y:S01]  /*1a210*/  @P4 LDC R8, c[0x0][0x450] ;  /* 0x00011400ff084b82 */ /* 0x000e220000000800 */
[----:B-1----:R-:W-:-:S05]  /*1a220*/  @P4 IMAD.HI.U32 R5, R20, R5, RZ ;  /* 0x0000000514054227 */ /* 0x002fca00078e00ff */
[----:B0-----:R-:W-:Y:S01]  /*1a230*/  @P4 SHF.R.U32.HI R20, RZ, R8, R5 ;  /* 0x00000008ff144219 */ /* 0x001fe20000011605 */
[----:B------:R-:W-:Y:S02]  /*1a240*/  VIADD R5, R0, 0x22840 ;  /* 0x0002284000057836 */ /* 0x000fe40000000000 */
        /* <DEDUP_REMOVED lines=24> */
.L_x_1754:
[----:B------:R-:W-:-:S05]  /*1a3d0*/  IMAD.U32 R152, RZ, RZ, UR5 ;  /* 0x00000005ff987e24 */ /* 0x000fca000f8e00ff */
[----:B------:R-:W-:-:S13]  /*1a3e0*/  ISETP.NE.AND P1, PT, R152, 0x1, PT ;  /* 0x000000019800780c */ /* 0x000fda0003f25270 */
[----:B------:R-:W0:Y:S02]  /*1a3f0*/  @P1 LDC.64 R8, c[0x0][0x9e8] ;  /* 0x00027a00ff081b82 */ /* 0x000e240000000a00 */
[----:B0-----:R-:W-:-:S05]  /*1a400*/  @P1 IMAD.HI.U32 R8, R21, R8, RZ ;  /* 0x0000000815081227 */ /* 0x001fca00078e00ff */
[----:B------:R-:W-:-:S07]  /*1a410*/  @P1 SHF.R.U32.HI R21, RZ, R9, R8 ;  /* 0x00000009ff151219 */ /* 0x000fce0000011608 */
.L_x_1755:
[----:B------:R-:W-:Y:S05]  /*1a420*/  BSYNC B0 ;  /* 0x0000000000007941 */ /* 0x000fea0003800000 */
.L_x_1753:
[----:B------:R-:W-:-:S04]  /*1a430*/  IMAD R21, R21, R152, -R0 ;  /* 0x0000009815157224 */ /* 0x000fc800078e0a00 */
[----:B------:R-:W-:-:S05]  /*1a440*/  IMAD R21, R172, -0x2, R21 ;  /* 0xfffffffeac157824 */ /* 0x000fca00078e0215 */
[----:B------:R-:W-:Y:S02]  /*1a450*/  VIADDMNMX R10, R21, R152, R10, PT ;  /* 0x00000098150a7246 */ /* 0x000fe4000380010a */
[----:B------:R-:W-:-:S07]  /*1a460*/  VIMNMX R5, R5, R21, !PT ;  /* 0x0000001505057248 */ /* 0x000fce0007fe0100 */
.L_x_1752:
        /* <DEDUP_REMOVED lines=113> */
.L_x_1758:
[----:B------:R-:W-:-:S05]  /*1ab80*/  IMAD.U32 R20, RZ, RZ, UR5 ;  /* 0x00000005ff147e24 */ /* 0x000fca000f8e00ff */
[----:B------:R-:W-:-:S13]  /*1ab90*/  ISETP.NE.AND P2, PT, R20, 0x1, PT ;  /* 0x000000011400780c */ /* 0x000fda0003f45270 */
[----:B------:R-:W0:Y:S02]  /*1aba0*/  @P2 LDC.64 R8, c[0x0][0x9e8] ;  /* 0x00027a00ff082b82 */ /* 0x000e240000000a00 */
[----:B0-----:R-:W-:-:S05]  /*1abb0*/  @P2 IMAD.HI.U32 R8, R10, R8, RZ ;  /* 0x000000080a082227 */ /* 0x001fca00078e00ff */
[----:B------:R-:W-:-:S07]  /*1abc0*/  @P2 SHF.R.U32.HI R10, RZ, R9, R8 ;  /* 0x00000009ff0a2219 */ /* 0x000fce0000011608 */
.L_x_1759:
[----:B------:R-:W-:Y:S05]  /*1abd0*/  BSYNC B0 ;  /* 0x0000000000007941 */ /* 0x000fea0003800000 */
.L_x_1757:
[----:B------:R-:W-:-:S04]  /*1abe0*/  IMAD R9, R10, R20, -R0 ;  /* 0x000000140a097224 */ /* 0x000fc800078e0a00 */
[----:B------:R-:W-:-:S05]  /*1abf0*/  IMAD R0, R172, -0x2, R9 ;  /* 0xfffffffeac007824 */ /* 0x000fca00078e0209 */
[----:B------:R-:W-:Y:S02]  /*1ac00*/  VIADDMNMX R15, R0, R20, R15, PT ;  /* 0x00000014000f7246 */ /* 0x000fe4000380010f */
[----:B------:R-:W-:-:S07]  /*1ac10*/  VIMNMX R11, R11, R0, !PT ;  /* 0x000000000b0b7248 */ /* 0x000fce0007fe0100 */
.L_x_1756:
[----:B------:R-:W-:Y:S02]  /*1ac20*/  FMNMX.FTZ R0, R24, R13, !PT ;  /* 0x0000000d18007209 */ /* 0x000fe40007810000 */
[----:B------:R-:W-:Y:S02]  /*1ac30*/  ISETP.GT.AND P3, PT, R11, 0x8, P1 ;  /* 0x000000080b00780c */ /* 0x000fe40000f64270 */
[----:B------:R-:W-:Y:S02]  /*1ac40*/  FMNMX.FTZ R0, R25, R0, !PT ;  /* 0x0000000019007209 */ /* 0x000fe40007810000 */
[----:B------:R-:W-:Y:S02]  /*1ac50*/  ISETP.LT.OR P3, PT, R15, 0x9, P3 ;  /* 0x000000090f00780c */ /* 0x000fe40001f61670 */
[----:B------:R-:W-:Y:S02]  /*1ac60*/  FMNMX.FTZ R0, R21, R0, !PT ;  /* 0x0000000015007209 */ /* 0x000fe40007810000 */
[----:B------:R-:W-:-:S02]  /*1ac70*/  ISETP.GT.AND P2, PT, R11, 0x1, P1 ;  /* 0x000000010b00780c */ /* 0x000fc40000f44270 */
[----:B------:R-:W-:Y:S02]  /*1ac80*/  FMNMX.FTZ R0, R29, R0, !PT ;  /* 0x000000001d007209 */ /* 0x000fe40007810000 */
[----:B------:R-:W-:Y:S02]  /*1ac90*/  ISETP.LT.OR P2, PT, R15, 0x2, P2 ;  /* 0x000000020f00780c */ /* 0x000fe40001741670 */
[----:B------:R-:W-:Y:S02]  /*1aca0*/  FMNMX.FTZ R0, R153, R0, !PT ;  /* 0x0000000099007209 */ /* 0x000fe40007810000 */
[----:B------:R-:W-:Y:S02]  /*1acb0*/  FSEL R27, R27, -INF , !P2 ;  /* 0xff8000001b1b7808 */ /* 0x000fe40005000000 */
        /* <DEDUP_REMOVED lines=42> */
[----:B------:R-:W-:-:S04]  /*1af60*/  FMNMX.FTZ R0, R76, R9, !PT ;  /* 0x000000094c007209 */ /* 0x000fc80007810000 */
[----:B------:R-:W-:-:S04]  /*1af70*/  FMNMX.FTZ R9, R77, R0, !PT ;  /* 0x000000004d097209 */ /* 0x000fc80007810000 */
        /* <DEDUP_REMOVED lines=8> */
[----:B------:R-:W-:Y:S01]  /*1b000*/  ISETP.GT.AND P3, PT, R11, 0x18, P1 ;  /* 0x000000180b00780c */ /* 0x000fe20000f64270 */
[----:B------:R-:W0:Y:S03]  /*1b010*/  SHFL.BFLY PT, R8, R0, 0x2, 0x1f ;  /* 0x0c401f0000087f89 */ /* 0x000e2600000e0000 */
[----:B------:R-:W-:-:S04]  /*1b020*/  ISETP.LT.OR P3, PT, R15, 0x19, P3 ;  /* 0x000000190f00780c */ /* 0x000fc80001f61670 */
[----:B------:R-:W-:Y:S02]  /*1b030*/  FSEL R38, R38, -INF , !P3 ;  /* 0xff80000026267808 */ /* 0x000fe40005800000 */
[----:B------:R-:W-:-:S04]  /*1b040*/  ISETP.GT.AND P3, PT, R11, 0x20, P1 ;  /* 0x000000200b00780c */ /* 0x000fc80000f64270 */
[----:B------:R-:W-:-:S04]  /*1b050*/  ISETP.LT.OR P3, PT, R15, 0x21, P3 ;  /* 0x000000210f00780c */ /* 0x000fc80001f61670 */
[----:B------:R-:W-:Y:S02]  /*1b060*/  FSEL R42, R42, -INF , !P3 ;  /* 0xff8000002a2a7808 */ /* 0x000fe40005800000 */
[----:B------:R-:W-:-:S04]  /*1b070*/  ISETP.GT.AND P3, PT, R11, 0x28, P1 ;  /* 0x000000280b00780c */ /* 0x000fc80000f64270 */
[----:B------:R-:W-:Y:S02]  /*1b080*/  ISETP.LT.OR P3, PT, R15, 0x29, P3 ;  /* 0x000000290f00780c */ /* 0x000fe40001f61670 */
[----:B0-----:R-:W-:Y:S02]  /*1b090*/  FMNMX.FTZ R0, R0, R8, !PT ;  /* 0x0000000800007209 */ /* 0x001fe40007810000 */
        /* <DEDUP_REMOVED lines=13> */
[----:B------:R-:W-:-:S01]  /*1b170*/  FFMA.FTZ R8, R2, R0, -8 ;  /* 0xc100000002087423 */ /* 0x000fc20000010000 */
[----:B------:R-:W-:Y:S02]  /*1b180*/  FSETP.NEU.FTZ.AND P2, PT, R0, -INF , PT ;  /* 0xff8000000000780b */ /* 0x000fe40003f5d000 */
[----:B------:R-:W-:-:S02]  /*1b190*/  ISETP.LT.OR P3, PT, R15, 0x42, P3 ;  /* 0x000000420f00780c */ /* 0x000fc40001f61670 */
[----:B------:R-:W-:Y:S02]  /*1b1a0*/  FSEL R8, R8, RZ, P2 ;  /* 0x000000ff08087208 */ /* 0x000fe40001000000 */
[----:B------:R-:W-:Y:S02]  /*1b1b0*/  FSEL R59, R59, -INF , !P3 ;  /* 0xff8000003b3b7808 */ /* 0x000fe40005800000 */
[----:B------:R-:W-:Y:S01]  /*1b1c0*/  ISETP.GT.AND P3, PT, R11, 0x48, P1 ;  /* 0x000000480b00780c */ /* 0x000fe20000f64270 */
[----:B------:R-:W-:-:S01]  /*1b1d0*/  FFMA.FTZ R20, R2, R21, -R8 ;  /* 0x0000001502147223 */ /* 0x000fc20000010808 */
[C-C-:B------:R-:W-:Y:S01]  /*1b1e0*/  FFMA.FTZ R10, R2.reuse, R24, -R8.reuse ;  /* 0x00000018020a7223 */ /* 0x140fe20000010808 */
[----:B------:R-:W-:-:S01]  /*1b1f0*/  FFMA.FTZ R24, R2, R153, -R8 ;  /* 0x0000009902187223 */ /* 0x000fc20000010808 */
[----:B------:R-:W-:Y:S01]  /*1b200*/  ISETP.LT.OR P3, PT, R15, 0x49, P3 ;  /* 0x000000490f00780c */ /* 0x000fe20001f61670 */
[----:B------:R-:W-:-:S01]  /*1b210*/  FFMA.FTZ R30, R2, R155, -R8 ;  /* 0x0000009b021e7223 */ /* 0x000fc20000010808 */
[C-C-:B------:R-:W-:Y:S01]  /*1b220*/  FFMA.FTZ R32, R2.reuse, R157, -R8.reuse ;  /* 0x0000009d02207223 */ /* 0x140fe20000010808 */
[----:B------:R-:W-:-:S01]  /*1b230*/  FFMA.FTZ R36, R2, R159, -R8 ;  /* 0x0000009f02247223 */ /* 0x000fc20000010808 */
[----:B------:R-:W-:Y:S01]  /*1b240*/  FSEL R21, R62, -INF , !P3 ;  /* 0xff8000003e157808 */ /* 0x000fe20005800000 */
[----:B------:R-:W-:-:S01]  /*1b250*/  FFMA.FTZ R40, R2, R161, -R8 ;  /* 0x000000a102287223 */ /* 0x000fc20000010808 */
[----:B------:R-:W-:Y:S01]  /*1b260*/  ISETP.GT.AND P3, PT, R11, RZ, P1 ;  /* 0x000000ff0b00720c */ /* 0x000fe20000f64270 */
        /* <DEDUP_REMOVED lines=9> */
[----:B------:R-:W-:Y:S01]  /*1b300*/  ISETP.GT.AND P3, PT, R11, 0x49, P1 ;  /* 0x000000490b00780c */ /* 0x000fe20000f64270 */
[----:B------:R-:W-:-:S01]  /*1b310*/  FFMA.FTZ R73, R2, R77, -R8 ;  /* 0x0000004d02497223 */ /* 0x000fc20000010808 */
[----:B------:R-:W-:Y:S01]  /*1b320*/  FMNMX.FTZ R26, R153, R12, !PT ;  /* 0x0000000c991a7209 */ /* 0x000fe20007810000 */
[----:B------:R-:W-:-:S01]  /*1b330*/  FFMA.FTZ R77, R2, R81, -R8 ;  /* 0x00000051024d7223 */ /* 0x000fc20000010808 */
[----:B------:R-:W-:Y:S01]  /*1b340*/  ISETP.LT.OR P3, PT, R15, 0x4a, P3 ;  /* 0x0000004a0f00780c */ /* 0x000fe20001f61670 */
[----:B------:R-:W-:-:S01]  /*1b350*/  FFMA.FTZ R81, R2, R85, -R8 ;  /* 0x0000005502517223 */ /* 0x000fc20000010808 */
[----:B------:R-:W-:Y:S01]  /*1b360*/  FMNMX.FTZ R26, R27, R26, !PT ;  /* 0x0000001a1b1a7209 */ /* 0x000fe20007810000 */
[----:B------:R-:W-:-:S01]  /*1b370*/  FFMA.FTZ R25, R2, R25, -R8 ;  /* 0x0000001902197223 */ /* 0x000fc20000010808 */
[----:B------:R-:W-:Y:S01]  /*1b380*/  FSEL R63, R63, -INF , !P3 ;  /* 0xff8000003f3f7808 */ /* 0x000fe20005800000 */
[----:B------:R-:W-:-:S01]  /*1b390*/  FFMA.FTZ R29, R2, R29, -R8 ;  /* 0x0000001d021d7223 */ /* 0x000fc20000010808 */
[----:B------:R-:W-:Y:S01]  /*1b3a0*/  FMNMX.FTZ R26, R9, R26, !PT ;  /* 0x0000001a091a7209 */ /* 0x000fe20007810000 */
[----:B------:R-:W-:-:S01]  /*1b3b0*/  FFMA.FTZ R33, R2, R33, -R8 ;  /* 0x0000002102217223 */ /* 0x000fc20000010808 */
[----:B------:R-:W-:Y:S01]  /*1b3c0*/  ISETP.GT.AND P3, PT, R11, 0x50, P1 ;  /* 0x000000500b00780c */ /* 0x000fe20000f64270 */
[----:B------:R-:W-:-:S01]  /*1b3d0*/  FFMA.FTZ R37, R2, R37, -R8 ;  /* 0x0000002502257223 */ /* 0x000fc20000010808 */
[----:B------:R-:W-:Y:S01]  /*1b3e0*/  FMNMX.FTZ R28, R31, R26, !PT ;  /* 0x0000001a1f1c7209 */ /* 0x000fe20007810000 */
[----:B------:R-:W-:-:S01]  /*1b3f0*/  FFMA.FTZ R41, R2, R41, -R8 ;  /* 0x0000002902297223 */ /* 0x000fc20000010808 */
[----:B------:R-:W-:Y:S01]  /*1b400*/  ISETP.LT.OR P3, PT, R15, 0x51, P3 ;  /* 0x000000510f00780c */ /* 0x000fe20001f61670 */
[----:B------:R0:W-:Y:S01]  /*1b410*/  MUFU.EX2 R26, R30 ;  /* 0x0000001e001a7308 */ /* 0x0001e20000000800 */
[----:B------:R-:W-:Y:S01]  /*1b420*/  FMNMX.FTZ R28, R34, R28, !PT ;  /* 0x0000001c221c7209 */ /* 0x000fe20007810000 */
[--C-:B------:R-:W-:Y:S01]  /*1b430*/  FFMA.FTZ R45, R2, R45, -R8.reuse ;  /* 0x0000002d022d7223 */ /* 0x100fe20000010808 */
[----:B------:R-:W-:Y:S01]  /*1b440*/  FSEL R155, R66, -INF , !P3 ;  /* 0xff800000429b7808 */ /* 0x000fe20005800000 */
[C-C-:B------:R-:W-:Y:S01]  /*1b450*/  FFMA.FTZ R49, R2.reuse, R49, -R8.reuse ;  /* 0x0000003102317223 */ /* 0x140fe20000010808 */
[----:B------:R-:W-:Y:S01]  /*1b460*/  FMNMX.FTZ R28, R35, R28, !PT ;  /* 0x0000001c231c7209 */ /* 0x000fe20007810000 */
[C-C-:B------:R-:W-:Y:S01]  /*1b470*/  FFMA.FTZ R53, R2.reuse, R53, -R8.reuse ;  /* 0x0000003502357223 */ /* 0x140fe20000010808 */
        /* <DEDUP_REMOVED lines=10> */
[----:B0-----:R-:W-:Y:S01]  /*1b520*/  FMNMX.FTZ R30, R42, R157, !PT ;  /* 0x0000009d2a1e7209 */ /* 0x001fe20007810000 */
[----:B------:R-:W-:Y:S01]  /*1b530*/  FFMA.FTZ R62, R2, R80, -R8 ;  /* 0x00000050023e7223 */ /* 0x000fe20000010808 */
[----:B------:R-:W-:-:S02]  /*1b540*/  ISETP.GT.AND P3, PT, R11, 0x58, P1 ;  /* 0x000000580b00780c */ /* 0x000fc40000f64270 */
[----:B------:R-:W-:Y:S02]  /*1b550*/  FMNMX.FTZ R30, R43, R30, !PT ;  /* 0x0000001e2b1e7209 */ /* 0x000fe40007810000 */
[----:B------:R-:W-:Y:S01]  /*1b560*/  ISETP.LT.OR P3, PT, R15, 0x59, P3 ;  /* 0x000000590f00780c */ /* 0x000fe20001f61670 */
[----:B------:R-:W-:Y:S01]  /*1b570*/  MUFU.EX2 R10, R10 ;  /* 0x0000000a000a7308 */ /* 0x000fe20000000800 */
[----:B------:R-:W-:Y:S02]  /*1b580*/  FMNMX.FTZ R30, R46, R30, !PT ;  /* 0x0000001e2e1e7209 */ /* 0x000fe40007810000 */
[----:B------:R-:W-:Y:S02]  /*1b590*/  FSEL R157, R70, -INF , !P3 ;  /* 0xff800000469d7808 */ /* 0x000fe40005800000 */
[----:B------:R-:W-:Y:S02]  /*1b5a0*/  FMNMX.FTZ R159, R47, R30, !PT ;  /* 0x0000001e2f9f7209 */ /* 0x000fe40007810000 */
[----:B------:R-:W-:Y:S01]  /*1b5b0*/  ISETP.GT.AND P3, PT, R11, 0x59, P1 ;  /* 0x000000590b00780c */ /* 0x000fe20000f64270 */
[----:B------:R0:W-:Y:S01]  /*1b5c0*/  MUFU.EX2 R30, R36 ;  /* 0x00000024001e7308 */ /* 0x0001e20000000800 */
[----:B-1----:R-:W-:-:S02]  /*1b5d0*/  FMNMX.FTZ R32, R50, R159, !PT ;  /* 0x0000009f32207209 */ /* 0x002fc40007810000 */
[----:B------:R-:W-:Y:S02]  /*1b5e0*/  ISETP.LT.OR P3, PT, R15, 0x5a, P3 ;  /* 0x0000005a0f00780c */ /* 0x000fe40001f61670 */
[----:B------:R-:W-:Y:S02]  /*1b5f0*/  FMNMX.FTZ R32, R51, R32, !PT ;  /* 0x0000002033207209 */ /* 0x000fe40007810000 */
[----:B------:R-:W-:Y:S01]  /*1b600*/  FSEL R71, R71, -INF , !P3 ;  /* 0xff80000047477808 */ /* 0x000fe20005800000 */
[----:B------:R-:W-:Y:S01]  /*1b610*/  MUFU.EX2 R25, R25 ;  /* 0x0000001900197308 */ /* 0x000fe20000000800 */
[----:B------:R-:W-:Y:S02]  /*1b620*/  ISETP.GT.AND P3, PT, R11, 0x60, P1 ;  /* 0x000000600b00780c */ /* 0x000fe40000f64270 */
[----:B------:R-:W-:Y:S02]  /*1b630*/  FMNMX.FTZ R32, R54, R32, !PT ;  /* 0x0000002036207209 */ /* 0x000fe40007810000 */
[----:B------:R-:W-:-:S02]  /*1b640*/  ISETP.LT.OR P3, PT, R15, 0x61, P3 ;  /* 0x000000610f00780c */ /* 0x000fc40001f61670 */
[----:B------:R-:W-:Y:S01]  /*1b650*/  FMNMX.FTZ R161, R55, R32, !PT ;  /* 0x0000002037a17209 */ /* 0x000fe20007810000 */
[----:B------:R-:W-:Y:S01]  /*1b660*/  MUFU.EX2 R20, R20 ;  /* 0x0000001400147308 */ /* 0x000fe20000000800 */
[----:B------:R-:W-:Y:S02]  /*1b670*/  FSEL R159, R74, -INF , !P3 ;  /* 0xff8000004a9f7808 */ /* 0x000fe40005800000 */
[----:B------:R-:W-:Y:S02]  /*1b680*/  ISETP.GT.AND P3, PT, R11, 0x61, P1 ;  /* 0x000000610b00780c */ /* 0x000fe40000f64270 */
[----:B0-----:R-:W-:Y:S02]  /*1b690*/  FMNMX.FTZ R36, R58, R161, !PT ;  /* 0x000000a13a247209 */ /* 0x001fe40007810000 */
[----:B------:R-:W-:Y:S01]  /*1b6a0*/  ISETP.LT.OR P3, PT, R15, 0x62, P3 ;  /* 0x000000620f00780c */ /* 0x000fe20001f61670 */
[----:B------:R0:W-:Y:S01]  /*1b6b0*/  MUFU.EX2 R32, R40 ;  /* 0x0000002800207308 */ /* 0x0001e20000000800 */
[----:B------:R-:W-:-:S02]  /*1b6c0*/  FMNMX.FTZ R36, R59, R36, !PT ;  /* 0x000000243b247209 */ /* 0x000fc40007810000 */
[----:B------:R-:W-:Y:S02]  /*1b6d0*/  FSEL R75, R75, -INF , !P3 ;  /* 0xff8000004b4b7808 */ /* 0x000fe40005800000 */
[----:B------:R-:W-:Y:S02]  /*1b6e0*/  ISETP.GT.AND P3, PT, R11, 0x68, P1 ;  /* 0x000000680b00780c */ /* 0x000fe40000f64270 */
[----:B------:R-:W-:Y:S01]  /*1b6f0*/  FMNMX.FTZ R36, R21, R36, !PT ;  /* 0x0000002415247209 */ /* 0x000fe20007810000 */
[----:B------:R-:W-:Y:S01]  /*1b700*/  MUFU.EX2 R29, R29 ;  /* 0x0000001d001d7308 */ /* 0x000fe20000000800 */
[----:B------:R-:W-:Y:S02]  /*1b710*/  ISETP.LT.OR P3, PT, R15, 0x69, P3 ;  /* 0x000000690f00780c */ /* 0x000fe40001f61670 */
[----:B0-----:R-:W-:Y:S02]  /*1b720*/  FMNMX.FTZ R40, R63, R36, !PT ;  /* 0x000000243f287209 */ /* 0x001fe40007810000 */
[----:B------:R-:W-:-:S02]  /*1b730*/  FSEL R161, R78, -INF , !P3 ;  /* 0xff8000004ea17808 */ /* 0x000fc40005800000 */
[----:B------:R-:W-:Y:S01]  /*1b740*/  FMNMX.FTZ R40, R155, R40, !PT ;  /* 0x000000289b287209 */ /* 0x000fe20007810000 */
[----:B------:R0:W-:Y:S01]  /*1b750*/  MUFU.EX2 R36, R163 ;  /* 0x000000a300247308 */ /* 0x0001e20000000800 */
        /* <DEDUP_REMOVED lines=11> */
[----:B0-----:R-:W-:Y:S02]  /*1b810*/  FSEL R163, R82, -INF , !P3 ;  /* 0xff80000052a37808 */ /* 0x001fe40005800000 */
[----:B------:R-:W-:-:S02]  /*1b820*/  ISETP.GT.AND P3, PT, R11, 0x71, P1 ;  /* 0x000000710b00780c */ /* 0x000fc40000f64270 */
[----:B------:R-:W-:Y:S01]  /*1b830*/  FMNMX.FTZ R44, R75, R44, !PT ;  /* 0x0000002c4b2c7209 */ /* 0x000fe20007810000 */
[----:B------:R-:W-:Y:S01]  /*1b840*/  MUFU.EX2 R33, R33 ;  /* 0x0000002100217308 */ /* 0x000fe20000000800 */
[----:B------:R-:W-:Y:S02]  /*1b850*/  ISETP.LT.OR P3, PT, R15, 0x72, P3 ;  /* 0x000000720f00780c */ /* 0x000fe40001f61670 */
[----:B------:R-:W-:Y:S02]  /*1b860*/  FMNMX.FTZ R44, R161, R44, !PT ;  /* 0x0000002ca12c7209 */ /* 0x000fe40007810000 */
[----:B------:R-:W-:Y:S02]  /*1b870*/  FSEL R83, R83, -INF , !P3 ;  /* 0xff80000053537808 */ /* 0x000fe40005800000 */
[----:B------:R-:W-:Y:S01]  /*1b880*/  ISETP.GT.AND P3, PT, R11, 0x78, P1 ;  /* 0x000000780b00780c */ /* 0x000fe20000f64270 */
[----:B------:R-:W-:Y:S01]  /*1b890*/  MUFU.EX2 R37, R37 ;  /* 0x0000002500257308 */ /* 0x000fe20000000800 */
[----:B------:R-:W-:-:S02]  /*1b8a0*/  FMNMX.FTZ R44, R79, R44, !PT ;  /* 0x0000002c4f2c7209 */ /* 0x000fc40007810000 */
[----:B------:R-:W-:Y:S02]  /*1b8b0*/  ISETP.GT.AND P1, PT, R11, 0x79, P1 ;  /* 0x000000790b00780c */ /* 0x000fe40000f24270 */
[----:B------:R-:W-:Y:S02]  /*1b8c0*/  ISETP.LT.OR P3, PT, R15, 0x79, P3 ;  /* 0x000000790f00780c */ /* 0x000fe40001f61670 */
[----:B------:R-:W-:Y:S01]  /*1b8d0*/  FMNMX.FTZ R44, R163, R44, !PT ;  /* 0x0000002ca32c7209 */ /* 0x000fe20007810000 */
[----:B------:R-:W-:Y:S01]  /*1b8e0*/  MUFU.EX2 R41, R41 ;  /* 0x0000002900297308 */ /* 0x000fe20000000800 */
[----:B------:R-:W-:Y:S02]  /*1b8f0*/  ISETP.LT.OR P1, PT, R15, 0x7a, P1 ;  /* 0x0000007a0f00780c */ /* 0x000fe40000f21670 */
[----:B------:R-:W-:Y:S02]  /*1b900*/  FSEL R15, R86, -INF , !P3 ;  /* 0xff800000560f7808 */ /* 0x000fe40005800000 */
[----:B------:R-:W-:-:S02]  /*1b910*/  FMNMX.FTZ R48, R83, R44, !PT ;  /* 0x0000002c53307209 */ /* 0x000fc40007810000 */
[----:B------:R-:W-:Y:S01]  /*1b920*/  FSEL R87, R87, -INF , !P1 ;  /* 0xff80000057577808 */ /* 0x000fe20004800000 */
[----:B------:R0:W-:Y:S01]  /*1b930*/  MUFU.EX2 R44, R56 ;  /* 0x00000038002c7308 */ /* 0x0001e20000000800 */
[----:B------:R-:W-:Y:S02]  /*1b940*/  FMNMX.FTZ R48, R15, R48, !PT ;  /* 0x000000300f307209 */ /* 0x000fe40007810000 */
[----:B------:R-:W-:Y:S02]  /*1b950*/  FSEL R68, R0, RZ, P2 ;  /* 0x000000ff00447208 */ /* 0x000fe40001000000 */
[----:B------:R-:W-:-:S03]  /*1b960*/  FMNMX.FTZ R60, R87, R48, !PT ;  /* 0x00000030573c7209 */ /* 0x000fc60007810000 */
[----:B------:R-:W-:Y:S01]  /*1b970*/  FADD.FTZ R13, -R68, R13 ;  /* 0x0000000d440d7221 */ /* 0x000fe20000010100 */
[----:B0-----:R-:W-:-:S01]  /*1b980*/  FFMA.FTZ R56, R2, R229, -R8 ;  /* 0x000000e502387223 */ /* 0x001fc20000010808 */
[----:B------:R-:W0:Y:S01]  /*1b990*/  SHFL.BFLY PT, R165, R60, 0x2, 0x1f ;  /* 0x0c401f003ca57f89 */ /* 0x000e2200000e0000 */
[----:B------:R-:W-:Y:S01]  /*1b9a0*/  MUFU.EX2 R45, R45 ;  /* 0x0000002d002d7308 */ /* 0x000fe20000000800 */
[----:B------:R-:W-:-:S07]  /*1b9b0*/  FMUL.FTZ R13, R2, R13 ;  /* 0x0000000d020d7220 */ /* 0x000fce0000410000 */
[----:B------:R-:W1:Y:S08]  /*1b9c0*/  MUFU.EX2 R13, R13 ;  /* 0x0000000d000d7308 */ /* 0x000e700000000800 */
[----:B------:R-:W-:Y:S01]  /*1b9d0*/  MUFU.EX2 R49, R49 ;  /* 0x0000003100317308 */ /* 0x000fe20000000800 */
[----:B0-----:R-:W-:Y:S01]  /*1b9e0*/  FMNMX.FTZ R165, R60, R165, !PT ;  /* 0x000000a53ca57209 */ /* 0x001fe20007810000 */
[----:B------:R-:W-:Y:S01]  /*1b9f0*/  FFMA.FTZ R60, R2, R76, -R8 ;  /* 0x0000004c023c7223 */ /* 0x000fe20000010808 */
[----:B-1----:R-:W-:-:S05]  /*1ba00*/  FFMA.FTZ R4, R13, R4, R10 ;  /* 0x000000040d047223 */ /* 0x002fca000001000a */
[----:B------:R-:W-:Y:S01]  /*1ba10*/  MUFU.EX2 R53, R53 ;  /* 0x0000003500357308 */ /* 0x000fe20000000800 */
[----:B------:R-:W0:Y:S07]  /*1ba20*/  SHFL.BFLY PT, R66, R165, 0x1, 0x1f ;  /* 0x0c201f00a5427f89 */ /* 0x000e2e00000e0000 */
[----:B------:R-:W-:Y:S08]  /*1ba30*/  MUFU.EX2 R57, R57 ;  /* 0x0000003900397308 */ /* 0x000ff00000000800 */
[----:B------:R-:W-:Y:S08]  /*1ba40*/  MUFU.EX2 R11, R167 ;  /* 0x000000a7000b7308 */ /* 0x000ff00000000800 */
[----:B------:R-:W-:Y:S01]  /*1ba50*/  MUFU.EX2 R48, R225 ;  /* 0x000000e100307308 */ /* 0x000fe20000000800 */
[----:B0-----:R-:W-:-:S04]  /*1ba60*/  FMNMX.FTZ R5, R165, R66, !PT ;  /* 0x00000042a5057209 */ /* 0x001fc80007810000 */
        /* <DEDUP_REMOVED lines=16> */
[----:B------:R-:W-:Y:S01]  /*1bb70*/  FSEL R51, R5, RZ, P1 ;  /* 0x000000ff05337208 */ /* 0x000fe20000800000 */
[----:B------:R-:W-:-:S01]  /*1bb80*/  FFMA.FTZ R8, R2, R153, -R85 ;  /* 0x0000009902087223 */ /* 0x000fc20000010855 */
[C-C-:B------:R-:W-:Y:S01]  /*1bb90*/  FFMA.FTZ R27, R2.reuse, R27, -R85.reuse ;  /* 0x0000001b021b7223 */ /* 0x140fe20000010855 */
[----:B------:R-:W-:-:S01]  /*1bba0*/  FFMA.FTZ R9, R2, R9, -R85 ;  /* 0x0000000902097223 */ /* 0x000fc20000010855 */
[----:B------:R-:W-:Y:S01]  /*1bbb0*/  MUFU.EX2 R66, R66 ;  /* 0x0000004200427308 */ /* 0x000fe20000000800 */
[----:B------:R-:W-:-:S01]  /*1bbc0*/  FADD.FTZ R51, -R51, R12 ;  /* 0x0000000c33337221 */ /* 0x000fc20000010100 */
[C-C-:B------:R-:W-:Y:S01]  /*1bbd0*/  FFMA.FTZ R68, R2.reuse, R54, -R85.reuse ;  /* 0x0000003602447223 */ /* 0x140fe20000010855 */
[----:B------:R-:W-:-:S01]  /*1bbe0*/  FFMA.FTZ R54, R2, R58, -R85 ;  /* 0x0000003a02367223 */ /* 0x000fc20000010855 */
[C-C-:B------:R-:W-:Y:S01]  /*1bbf0*/  FFMA.FTZ R55, R2.reuse, R55, -R85.reuse ;  /* 0x0000003702377223 */ /* 0x140fe20000010855 */
[C---:B------:R-:W-:Y:S01]  /*1bc00*/  FMUL.FTZ R51, R2.reuse, R51 ;  /* 0x0000003302337220 */ /* 0x040fe20000410000 */
[C-C-:B------:R-:W-:Y:S01]  /*1bc10*/  FFMA.FTZ R59, R2.reuse, R59, -R85.reuse ;  /* 0x0000003b023b7223 */ /* 0x140fe20000010855 */
[----:B------:R-:W-:-:S01]  /*1bc20*/  FFMA.FTZ R21, R2, R21, -R85 ;  /* 0x0000001502157223 */ /* 0x000fc20000010855 */
[----:B------:R-:W-:Y:S01]  /*1bc30*/  MUFU.EX2 R8, R8 ;  /* 0x0000000800087308 */ /* 0x000fe20000000800 */
[----:B------:R-:W-:-:S07]  /*1bc40*/  FFMA.FTZ R15, R2, R15, -R85 ;  /* 0x0000000f020f7223 */ /* 0x000fce0000010855 */
[----:B------:R-:W0:Y:S08]  /*1bc50*/  MUFU.EX2 R51, R51 ;  /* 0x0000003300337308 */ /* 0x000e300000000800 */
[----:B------:R-:W1:Y:S08]  /*1bc60*/  MUFU.EX2 R27, R27 ;  /* 0x0000001b001b7308 */ /* 0x000e700000000800 */
[----:B------:R-:W2:Y:S01]  /*1bc70*/  MUFU.EX2 R9, R9 ;  /* 0x0000000900097308 */ /* 0x000ea20000000800 */
[----:B0-----:R-:W-:-:S01]  /*1bc80*/  FFMA.FTZ R58, R51, R3, R8 ;  /* 0x00000003333a7223 */ /* 0x001fc20000010008 */
[----:B------:R-:W-:-:S06]  /*1bc90*/  FADD.FTZ R3, R25, R4 ;  /* 0x0000000419037221 */ /* 0x000fcc0000010000 */
[----:B------:R-:W0:Y:S01]  /*1bca0*/  MUFU.EX2 R31, R31 ;  /* 0x0000001f001f7308 */ /* 0x000e220000000800 */
[----:B-1----:R-:W-:-:S01]  /*1bcb0*/  FADD.FTZ R4, R27, R58 ;  /* 0x0000003a1b047221 */ /* 0x002fc20000010000 */
[C-C-:B------:R-:W-:Y:S01]  /*1bcc0*/  FFMA.FTZ R58, R2.reuse, R63, -R85.reuse ;  /* 0x0000003f023a7223 */ /* 0x140fe20000010855 */
[----:B------:R-:W-:-:S05]  /*1bcd0*/  FFMA.FTZ R63, R2, R155, -R85 ;  /* 0x0000009b023f7223 */ /* 0x000fca0000010855 */
[----:B------:R-:W1:Y:S08]  /*1bce0*/  MUFU.EX2 R34, R34 ;  /* 0x0000002200227308 */ /* 0x000e700000000800 */
[----:B------:R3:W-:Y:S08]  /*1bcf0*/  MUFU.EX2 R12, R68 ;  /* 0x00000044000c7308 */ /* 0x0007f00000000800 */
[----:B------:R-:W4:Y:S01]  /*1bd00*/  MUFU.EX2 R35, R35 ;  /* 0x0000002300237308 */ /* 0x000f220000000800 */
[----:B---3--:R-:W-:-:S01]  /*1bd10*/  FADD.FTZ R68, R20, R3 ;  /* 0x0000000314447221 */ /* 0x008fc20000010000 */
[----:B--2---:R-:W-:-:S03]  /*1bd20*/  FADD.FTZ R3, R9, R4 ;  /* 0x0000000409037221 */ /* 0x004fc60000010000 */
[----:B------:R-:W-:Y:S01]  /*1bd30*/  FADD.FTZ R153, R29, R68 ;  /* 0x000000441d997221 */ /* 0x000fe20000010000 */
[----:B------:R-:W-:-:S02]  /*1bd40*/  FADD.FTZ R4, R66, R3 ;  /* 0x0000000342047221 */ /* 0x000fc40000010000 */
[----:B------:R-:W2:Y:S01]  /*1bd50*/  MUFU.EX2 R38, R38 ;  /* 0x0000002600267308 */ /* 0x000ea20000000800 */
[----:B------:R-:W-:-:S01]  /*1bd60*/  FADD.FTZ R68, R24, R153 ;  /* 0x0000009918447221 */ /* 0x000fc20000010000 */
[----:B0-----:R-:W-:-:S03]  /*1bd70*/  FADD.FTZ R3, R31, R4 ;  /* 0x000000041f037221 */ /* 0x001fc60000010000 */
[----:B------:R-:W-:Y:S01]  /*1bd80*/  FADD.FTZ R153, R33, R68 ;  /* 0x0000004421997221 */ /* 0x000fe20000010000 */
[----:B-1----:R-:W-:-:S01]  /*1bd90*/  FADD.FTZ R4, R34, R3 ;  /* 0x0000000322047221 */ /* 0x002fc20000010000 */
[----:B------:R-:W-:Y:S01]  /*1bda0*/  FFMA.FTZ R68, R2, R67, -R85 ;  /* 0x0000004302447223 */ /* 0x000fe20000010855 */
[----:B------:R-:W0:Y:S01]  /*1bdb0*/  MUFU.EX2 R39, R39 ;  /* 0x0000002700277308 */ /* 0x000e220000000800 */
[----:B------:R-:W-:-:S01]  /*1bdc0*/  FADD.FTZ R70, R26, R153 ;  /* 0x000000991a467221 */ /* 0x000fc20000010000 */
[----:B----4-:R-:W-:Y:S01]  /*1bdd0*/  FADD.FTZ R3, R35, R4 ;  /* 0x0000000423037221 */ /* 0x010fe20000010000 */
[----:B------:R-:W-:-:S02]  /*1bde0*/  FFMA.FTZ R67, R2, R157, -R85 ;  /* 0x0000009d02437223 */ /* 0x000fc40000010855 */
[----:B------:R-:W-:-:S03]  /*1bdf0*/  FADD.FTZ R153, R37, R70 ;  /* 0x0000004625997221 */ /* 0x000fc60000010000 */
        /* <DEDUP_REMOVED lines=23> */
[----:B--2---:R-:W-:-:S04]  /*1bf70*/  FADD.FTZ R3, R50, R3 ;  /* 0x0000000332037221 */ /* 0x004fc80000010000 */
[----:B------:R-:W-:Y:S01]  /*1bf80*/  FADD.FTZ R74, R12, R3 ;  /* 0x000000030c4a7221 */ /* 0x000fe20000010000 */
[----:B------:R-:W-:-:S02]  /*1bf90*/  FADD.FTZ R3, R53, R4 ;  /* 0x0000000435037221 */ /* 0x000fc40000010000 */
[----:B------:R-:W2:Y:S01]  /*1bfa0*/  MUFU.EX2 R59, R59 ;  /* 0x0000003b003b7308 */ /* 0x000ea20000000800 */
[----:B0-----:R-:W-:-:S01]  /*1bfb0*/  FADD.FTZ R75, R55, R74 ;  /* 0x0000004a374b7221 */ /* 0x001fc20000010000 */
[----:B------:R-:W-:Y:S01]  /*1bfc0*/  FADD.FTZ R4, R40, R3 ;  /* 0x0000000328047221 */ /* 0x000fe20000010000 */
[----:B------:R-:W-:-:S03]  /*1bfd0*/  FFMA.FTZ R74, R2, R161, -R85 ;  /* 0x000000a1024a7223 */ /* 0x000fc60000010855 */
[----:B------:R-:W-:Y:S02]  /*1bfe0*/  FADD.FTZ R4, R57, R4 ;  /* 0x0000000439047221 */ /* 0x000fe40000010000 */
[----:B------:R-:W0:Y:S01]  /*1bff0*/  MUFU.EX2 R21, R21 ;  /* 0x0000001500157308 */ /* 0x000e220000000800 */
[----:B-1----:R-:W-:-:S01]  /*1c000*/  FADD.FTZ R76, R54, R75 ;  /* 0x0000004b364c7221 */ /* 0x002fc20000010000 */
[----:B------:R-:W-:Y:S01]  /*1c010*/  FFMA.FTZ R75, R2, R79, -R85 ;  /* 0x0000004f024b7223 */ /* 0x000fe20000010855 */
[----:B------:R-:W-:-:S04]  /*1c020*/  FADD.FTZ R3, R11, R4 ;  /* 0x000000040b037221 */ /* 0x000fc80000010000 */
[----:B------:R-:W-:Y:S01]  /*1c030*/  FADD.FTZ R3, R44, R3 ;  /* 0x000000032c037221 */ /* 0x000fe20000010000 */
[----:B------:R-:W1:Y:S01]  /*1c040*/  MUFU.EX2 R58, R58 ;  /* 0x0000003a003a7308 */ /* 0x000e620000000800 */
[----:B--2---:R-:W-:-:S02]  /*1c050*/  FADD.FTZ R76, R59, R76 ;  /* 0x0000004c3b4c7221 */ /* 0x004fc40000010000 */
[----:B------:R-:W-:-:S04]  /*1c060*/  FADD.FTZ R78, R48, R3 ;  /* 0x00000003304e7221 */ /* 0x000fc80000010000 */
[----:B------:R-:W-:Y:S01]  /*1c070*/  FADD.FTZ R153, R61, R78 ;  /* 0x0000004e3d997221 */ /* 0x000fe20000010000 */
[----:B------:R-:W2:Y:S01]  /*1c080*/  MUFU.EX2 R63, R63 ;  /* 0x0000003f003f7308 */ /* 0x000ea20000000800 */
[----:B0-----:R-:W-:-:S01]  /*1c090*/  FADD.FTZ R79, R21, R76 ;  /* 0x0000004c154f7221 */ /* 0x001fc20000010000 */
[----:B------:R-:W-:Y:S01]  /*1c0a0*/  FFMA.FTZ R76, R2, R163, -R85 ;  /* 0x000000a3024c7223 */ /* 0x000fe20000010855 */
[----:B------:R-:W-:-:S05]  /*1c0b0*/  FADD.FTZ R78, R52, R153 ;  /* 0x00000099344e7221 */ /* 0x000fca0000010000 */
        /* <DEDUP_REMOVED lines=46> */
.L_x_1760:
        /* <DEDUP_REMOVED lines=108> */
.L_x_1741:
[----:B------:R-:W-:Y:S05]  /*1ca60*/  WARPSYNC.ALL ;  /* 0x0000000000007948 */ /* 0x000fea0003800000 */
[----:B------:R-:W-:Y:S06]  /*1ca70*/  BAR.ARV 0x8, 0x180 ;  /* 0x0206000000007b1d */ /* 0x000fec0000002000 */
[----:B------:R-:W-:Y:S05]  /*1ca80*/  @!P0 BRA `(.L_x_1762) ;  /* 0x0000000000048947 */ /* 0x000fea0003800000 */
[----:B------:R-:W-:Y:S01]  /*1ca90*/  BPT.TRAP 0x1 ;  /* 0x000000040000795c */ /* 0x000fe20000300000 */
.L_x_1762:
[----:B------:R-:W-:Y:S01]  /*1caa0*/  IMAD R15, R168, 0x8, R16 ;  /* 0x00000008a80f7824 */ /* 0x000fe200078e0210 */
[----:B------:R-:W-:-:S04]  /*1cab0*/  SHF.L.U32 R6, R169, 0x1f, RZ ;  /* 0x0000001fa9067819 */ /* 0x000fc800000006ff */
[----:B------:R0:W1:Y:S01]  /*1cac0*/  SYNCS.PHASECHK.TRANS64.TRYWAIT P1, [R15+URZ+0x22850], R6 ;  /* 0x022850060f0075a7 */ /* 0x000062000802017f */
[----:B------:R-:W-:Y:S05]  /*1cad0*/  @!P0 BRA `(.L_x_1763) ;  /* 0x0000000000048947 */ /* 0x000fea0003800000 */
[----:B------:R-:W-:Y:S01]  /*1cae0*/  BPT.TRAP 0x1 ;  /* 0x000000040000795c */ /* 0x000fe20000300000 */
.L_x_1763:
[----:B------:R-:W-:-:S05]  /*1caf0*/  VIADD R16, R16, 0x400 ;  /* 0x0000040010107836 */ /* 0x000fca0000000000 */
[----:B------:R-:W-:-:S04]  /*1cb00*/  SHF.R.U32.HI R16, RZ, 0x4, R16 ;  /* 0x00000004ff107819 */ /* 0x000fc80000011610 */
[----:B------:R-:W-:-:S04]  /*1cb10*/  LOP3.LUT R16, R16, 0x3fff, RZ, 0xc0, !PT ;  /* 0x00003fff10107812 */ /* 0x000fc800078ec0ff */
[----:B------:R-:W-:Y:S01]  /*1cb20*/  LOP3.LUT R7, R16, 0x10000, RZ, 0xfc, !PT ;  /* 0x0001000010077812 */ /* 0x000fe200078efcff */
[----:B-1----:R-:W-:Y:S06]  /*1cb30*/  @P1 BRA `(.L_x_1764) ;  /* 0x0000000000081947 */ /* 0x002fec0003800000 */
[----:B------:R-:W1:Y:S02]  /*1cb40*/  SYNCS.PHASECHK.TRANS64.TRYWAIT P1, [R15+URZ+0x22850], R6 ;  /* 0x022850060f0075a7 */ /* 0x000e64000802017f */
[----:B-1----:R-:W-:Y:S05]  /*1cb50*/  @!P1 BRA `(.L_x_1765) ;  /* 0x000000b400449947 */ /* 0x002fea0003800000 */
.L_x_1764:
[----:B01----:R-:W-:Y:S01]  /*1cb60*/  IMAD R6, R168, 0x400, R7 ;  /* 0x00000400a8067824 */ /* 0x003fe200078e0207 */
[----:B------:R-:W-:Y:S05]  /*1cb70*/  WARPSYNC.ALL ;  /* 0x0000000000007948 */ /* 0x000fea0003800000 */
[----:B------:R-:W-:Y:S01]  /*1cb80*/  IMAD.MOV.U32 R7, RZ, RZ, 0x40000040 ;  /* 0x40000040ff077424 */ /* 0x000fe200078e00ff */
[C---:B------:R-:W-:Y:S01]  /*1cb90*/  R2UR UR6, R6.reuse ;  /* 0x00000000060672ca */ /* 0x040fe200000e0000 */
[----:B------:R-:W-:Y:S01]  /*1cba0*/  WARPGROUP.ARRIVE ;  /* 0x00000000000079c5 */ /* 0x000fe20000000000 */
[----:B------:R-:W-:Y:S01]  /*1cbb0*/  ULDC.64 UR4, c[0x0][0x9a0] ;  /* 0x0002680000047ab9 */ /* 0x000fe20000000a00 */
[----:B------:R-:W-:Y:S01]  /*1cbc0*/  VIADD R20, R6, 0x2 ;  /* 0x0000000206147836 */ /* 0x000fe20000000000 */
[----:B------:R-:W-:Y:S01]  /*1cbd0*/  R2UR UR7, R7 ;  /* 0x00000000070772ca */ /* 0x000fe200000e0000 */
[----:B------:R-:W-:Y:S01]  /*1cbe0*/  IMAD.MOV.U32 R21, RZ, RZ, 0x40000040 ;  /* 0x40000040ff157424 */ /* 0x000fe200078e00ff */
[----:B------:R-:W-:-:S04]  /*1cbf0*/  ISETP.NE.U32.AND P1, PT, RZ, UR4, PT ;  /* 0x00000004ff007c0c */ /* 0x000fc8000bf25070 */
[----:B------:R-:W-:-:S07]  /*1cc00*/  ISETP.NE.AND.EX P1, PT, RZ, UR5, PT, P1 ;  /* 0x00000005ff007c0c */ /* 0x000fce000bf25310 */
[----:B------:R-:W-:Y:S06]  /*1cc10*/  QGMMA.64x128x32.F32.E4M3.E4M3 R88, R164, gdesc[UR4], R88, gsb0 ;  /* 0x01e00004a4587df3 */ /* 0x000fec0008000858 */
[----:B------:R-:W0:Y:S01]  /*1cc20*/  @P1 LDC.64 R10, c[0x0][0x9c8] ;  /* 0x00027200ff0a1b82 */ /* 0x000e220000000a00 */
[----:B------:R-:W-:-:S07]  /*1cc30*/  @P1 SHF.R.S32.HI R7, RZ, 0x1f, R23 ;  /* 0x0000001fff071819 */ /* 0x000fce0000011417 */
[----:B------:R-:W1:Y:S01]  /*1cc40*/  @P1 LDC.64 R12, c[0x0][0x9d0] ;  /* 0x00027400ff0c1b82 */ /* 0x000e620000000a00 */
[----:B------:R-:W-:Y:S02]  /*1cc50*/  R2UR UR6, R20 ;  /* 0x00000000140672ca */ /* 0x000fe400000e0000 */
[----:B------:R-:W-:Y:S01]  /*1cc60*/  R2UR UR7, R21 ;  /* 0x00000000150772ca */ /* 0x000fe200000e0000 */
[----:B0-----:R-:W-:-:S04]  /*1cc70*/  @P1 IMAD R8, R7, R10, RZ ;  /* 0x0000000a07081224 */ /* 0x001fc800078e02ff */
[C---:B------:R-:W-:Y:S01]  /*1cc80*/  @P1 IMAD R7, R23.reuse, R11, R8 ;  /* 0x0000000b17071224 */ /* 0x040fe200078e0208 */
[----:B------:R-:W-:Y:S01]  /*1cc90*/  @P1 SHF.R.S32.HI R11, RZ, 0x1f, R22 ;  /* 0x0000001fff0b1819 */ /* 0x000fe20000011416 */
[----:B------:R-:W-:-:S04]  /*1cca0*/  @P1 IMAD.WIDE.U32 R8, R23, R10, RZ ;  /* 0x0000000a17081225 */ /* 0x000fc800078e00ff */
[-C--:B-1----:R-:W-:Y:S02]  /*1ccb0*/  @P1 IMAD R10, R11, R12.reuse, RZ ;  /* 0x0000000c0b0a1224 */ /* 0x082fe400078e02ff */
[----:B------:R-:W-:Y:S02]  /*1ccc0*/  @P1 IMAD.IADD R9, R9, 0x1, R7 ;  /* 0x0000000109091824 */ /* 0x000fe400078e0207 */
[C---:B------:R-:W-:Y:S02]  /*1ccd0*/  @P1 IMAD R7, R22.reuse, R13, R10 ;  /* 0x0000000d16071224 */ /* 0x040fe400078e020a */
[----:B------:R-:W-:-:S04]  /*1cce0*/  @P1 IMAD.WIDE.U32 R8, R22, R12, R8 ;  /* 0x0000000c16081225 */ /* 0x000fc800078e0008 */
[----:B------:R-:W-:Y:S01]  /*1ccf0*/  @P1 IMAD.IADD R7, R9, 0x1, R7 ;  /* 0x0000000109071824 */ /* 0x000fe200078e0207 */
[----:B------:R-:W-:Y:S01]  /*1cd00*/  @P1 LEA R10, P2, R8, UR4, 0x2 ;  /* 0x00000004080a1c11 */ /* 0x000fe2000f8410ff */
[----:B------:R-:W-:-:S03]  /*1cd10*/  IMAD.MOV.U32 R12, RZ, RZ, 0x3f800000 ;  /* 0x3f800000ff0c7424 */ /* 0x000fc600078e00ff */
[----:B------:R-:W-:-:S05]  /*1cd20*/  @P1 LEA.HI.X R11, R8, UR5, R7, 0x2, P2 ;  /* 0x00000005080b1c11 */ /* 0x000fca00090f1407 */
[----:B------:R0:W2:Y:S01]  /*1cd30*/  @P1 LDG.E R12, desc[UR38][R10.64] ;  /* 0x000000260a0c1981 */ /* 0x0000a2000c1e1900 */
[----:B------:R-:W-:Y:S02]  /*1cd40*/  WARPGROUP.DEPBAR.LE gsb0, 0x0 ;  /* 0x00008000000079c5 */ /* 0x000fe40000010000 */
[----:B------:R-:W-:-:S06]  /*1cd50*/  WARPGROUP.ARRIVE ;  /* 0x00000000000079c5 */ /* 0x000fcc0000000000 */
[----:B------:R-:W-:Y:S01]  /*1cd60*/  QGMMA.64x128x32.F32.E4M3.E4M3 R88, R160, gdesc[UR4], R88, gsb0 ;  /* 0x01e00004a0587df3 */ /* 0x000fe20008000858 */
[----:B------:R-:W-:Y:S02]  /*1cd70*/  VIADD R8, R6, 0x4 ;  /* 0x0000000406087836 */ /* 0x000fe40000000000 */
[----:B------:R-:W-:-:S03]  /*1cd80*/  IMAD.MOV.U32 R9, RZ, RZ, 0x40000040 ;  /* 0x40000040ff097424 */ /* 0x000fc600078e00ff */
[----:B------:R-:W-:Y:S02]  /*1cd90*/  R2UR UR6, R8 ;  /* 0x00000000080672ca */ /* 0x000fe400000e0000 */
[----:B------:R-:W-:Y:S01]  /*1cda0*/  R2UR UR7, R9 ;  /* 0x00000000090772ca */ /* 0x000fe200000e0000 */
[----:B------:R-:W-:Y:S02]  /*1cdb0*/  VIADD R6, R6, 0x6 ;  /* 0x0000000606067836 */ /* 0x000fe40000000000 */
[----:B------:R-:W-:Y:S01]  /*1cdc0*/  IMAD.MOV.U32 R7, RZ, RZ, 0x40000040 ;  /* 0x40000040ff077424 */ /* 0x000fe200078e00ff */
        /* <DEDUP_REMOVED lines=41> */
.L_x_1766:
[----:B------:R-:W-:Y:S02]  /*1d060*/  VIADD R0, R15, 0x22860 ;  /* 0x000228600f007836 */ /* 0x000fe40000000000 */
[-C--:B------:R-:W-:Y:S01]  /*1d070*/  FMUL.FTZ R41, R88, R3.reuse ;  /* 0x0000000358297220 */ /* 0x080fe20000410000 */
[----:B------:R-:W-:Y:S02]  /*1d080*/  IMAD.U32 R5, RZ, RZ, UR40 ;  /* 0x00000028ff057e24 */ /* 0x000fe4000f8e00ff */
[-C--:B------:R-:W-:Y:S01]  /*1d090*/  FMUL.FTZ R44, R89, R3.reuse ;  /* 0x00000003592c7220 */ /* 0x080fe20000410000 */
[----:B------:R-:W-:Y:S02]  /*1d0a0*/  VIADD R168, R168, 0x1 ;  /* 0x00000001a8a87836 */ /* 0x000fe40000000000 */
[-C--:B------:R-:W-:Y:S01]  /*1d0b0*/  FMUL.FTZ R92, R92, R3.reuse ;  /* 0x000000035c5c7220 */ /* 0x080fe20000410000 */
[-C--:B------:R-:W-:Y:S01]  /*1d0c0*/  FMUL.FTZ R93, R93, R3.reuse ;  /* 0x000000035d5d7220 */ /* 0x080fe20000410000 */
[----:B------:R-:W-:Y:S01]  /*1d0d0*/  PRMT R0, R5, 0x654, R0 ;  /* 0x0000065405007816 */ /* 0x000fe20000000000 */
[-C--:B------:R-:W-:Y:S01]  /*1d0e0*/  FMUL.FTZ R39, R96, R3.reuse ;  /* 0x0000000360277220 */ /* 0x080fe20000410000 */
[----:B------:R-:W-:Y:S01]  /*1d0f0*/  ISETP.NE.AND P1, PT, R168, 0x2, PT ;  /* 0x00000002a800780c */ /* 0x000fe20003f25270 */
        /* <DEDUP_REMOVED lines=65> */
.L_x_1650:
        /* <DEDUP_REMOVED lines=10> */
[----:B-----5:R-:W2:Y:S01]  /*1d5b0*/  S2R R24, SR_TID.X ;  /* 0x0000000000187919 */ /* 0x020ea20000002100 */
[----:B------:R-:W-:Y:S01]  /*1d5c0*/  ULDC.64 UR4, c[0x4][0x40] ;  /* 0x0100100000047ab9 */ /* 0x000fe20000000a00 */
[----:B--2---:R-:W-:-:S05]  /*1d5d0*/  IMAD.SHL.U32 R0, R24, 0x4, RZ ;  /* 0x0000000418007824 */ /* 0x004fca00078e00ff */
[----:B------:R-:W-:-:S04]  /*1d5e0*/  LOP3.LUT R0, R0, 0xc, RZ, 0xc0, !PT ;  /* 0x0000000c00007812 */ /* 0x000fc800078ec0ff */
[----:B------:R-:W-:-:S05]  /*1d5f0*/  IADD3 R2, P0, R0, UR4, RZ ;  /* 0x0000000400027c10 */ /* 0x000fca000ff1e0ff */
[----:B------:R-:W-:-:S05]  /*1d600*/  IMAD.X R3, RZ, RZ, UR5, P0 ;  /* 0x00000005ff037e24 */ /* 0x000fca00080e06ff */
[----:B------:R2:W3:Y:S01]  /*1d610*/  LDG.E.CONSTANT R0, desc[UR38][R2.64] ;  /* 0x0000002602007981 */ /* 0x0004e2000c1e9900 */
[----:B------:R-:W-:Y:S01]  /*1d620*/  F2FP.BF16.F32.PACK_AB R58, R143, R4 ;  /* 0x000000048f3a723e */ /* 0x000fe200000010ff */
[----:B------:R-:W-:Y:S01]  /*1d630*/  UMOV UR4, 0xffffffff ;  /* 0xffffffff00047882 */ /* 0x000fe20000000000 */
[----:B------:R-:W-:Y:S01]  /*1d640*/  F2FP.BF16.F32.PACK_AB R45, R148, R5 ;  /* 0x00000005942d723e */ /* 0x000fe200000010ff */
[----:B------:R-:W4:Y:S01]  /*1d650*/  S2R R43, SR_SWINHI ;  /* 0x00000000002b7919 */ /* 0x000f220000002f00 */
        /* <DEDUP_REMOVED lines=12> */
[----:B-1----:R-:W-:Y:S02]  /*1d720*/  F2FP.BF16.F32.PACK_AB R20, R95, R42 ;  /* 0x0000002a5f14723e */ /* 0x002fe400000010ff */
[----:B------:R-:W-:Y:S02]  /*1d730*/  F2FP.BF16.F32.PACK_AB R42, R125, R28 ;  /* 0x0000001c7d2a723e */ /* 0x000fe400000010ff */
[----:B------:R-:W-:Y:S02]  /*1d740*/  F2FP.BF16.F32.PACK_AB R48, R127, R26 ;  /* 0x0000001a7f30723e */ /* 0x000fe400000010ff */
[----:B--2---:R-:W-:-:S02]  /*1d750*/  LOP3.LUT P0, R2, R24, 0x3, RZ, 0xc0, !PT ;  /* 0x0000000318027812 */ /* 0x004fc4000780c0ff */
[----:B------:R-:W-:Y:S02]  /*1d760*/  MOV R46, R16 ;  /* 0x00000010002e7202 */ /* 0x000fe40000000f00 */
[----:B----4-:R-:W-:Y:S02]  /*1d770*/  MOV R47, R43 ;  /* 0x0000002b002f7202 */ /* 0x010fe40000000f00 */
[----:B------:R-:W-:Y:S02]  /*1d780*/  F2FP.BF16.F32.PACK_AB R60, R149, R8 ;  /* 0x00000008953c723e */ /* 0x000fe400000010ff */
[----:B------:R-:W-:Y:S01]  /*1d790*/  F2FP.BF16.F32.PACK_AB R41, R92, R41 ;  /* 0x000000295c29723e */ /* 0x000fe200000010ff */
[----:B------:R-:W-:Y:S01]  /*1d7a0*/  IMAD.WIDE R4, R220, 0x2, R46 ;  /* 0x00000002dc047825 */ /* 0x000fe200078e022e */
[----:B------:R-:W-:Y:S02]  /*1d7b0*/  F2FP.BF16.F32.PACK_AB R44, R93, R44 ;  /* 0x0000002c5d2c723e */ /* 0x000fe400000010ff */
[----:B------:R-:W-:-:S02]  /*1d7c0*/  ISETP.EQ.OR P0, PT, R2, 0x3, !P0 ;  /* 0x000000030200780c */ /* 0x000fc40004702670 */
        /* <DEDUP_REMOVED lines=9> */
[--C-:B------:R-:W-:Y:S01]  /*1d860*/  IMAD.X R15, RZ, RZ, R5.reuse, P5 ;  /* 0x000000ffff0f7224 */ /* 0x100fe200028e0605 */
[----:B------:R-:W-:Y:S01]  /*1d870*/  LOP3.LUT R10, R10, R11, RZ, 0x3c, !PT ;  /* 0x0000000b0a0a7212 */ /* 0x000fe200078e3cff */
[----:B------:R-:W-:Y:S01]  /*1d880*/  IMAD.X R11, RZ, RZ, R5, P1 ;  /* 0x000000ffff0b7224 */ /* 0x000fe200008e0605 */
[----:B------:R-:W-:Y:S02]  /*1d890*/  SHF.R.U64 R6, R6, 0x3, RZ ;  /* 0x0000000306067819 */ /* 0x000fe400000012ff */
[----:B------:R-:W-:-:S02]  /*1d8a0*/  IADD3 R9, P2, R4, 0x4020, RZ ;  /* 0x0000402004097810 */ /* 0x000fc40007f5e0ff */
[C---:B------:R-:W-:Y:S02]  /*1d8b0*/  IADD3 R25, P4, R4.reuse, 0x60, RZ ;  /* 0x0000006004197810 */ /* 0x040fe40007f9e0ff */
[C---:B------:R-:W-:Y:S02]  /*1d8c0*/  IADD3 R27, P5, R4.reuse, 0x40, RZ ;  /* 0x00000040041b7810 */ /* 0x040fe40007fbe0ff */
[----:B------:R-:W-:Y:S02]  /*1d8d0*/  IADD3 R29, P1, R4, 0x20, RZ ;  /* 0x00000020041d7810 */ /* 0x000fe40007f3e0ff */
[----:B------:R-:W-:Y:S02]  /*1d8e0*/  LOP3.LUT R6, R6, R7, RZ, 0x3c, !PT ;  /* 0x0000000706067212 */ /* 0x000fe400078e3cff */
[----:B------:R-:W-:Y:S02]  /*1d8f0*/  LOP3.LUT R8, R9, 0x380, RZ, 0xc0, !PT ;  /* 0x0000038009087812 */ /* 0x000fe400078ec0ff */
[----:B------:R-:W-:-:S02]  /*1d900*/  LOP3.LUT R24, R25, 0x380, RZ, 0xc0, !PT ;  /* 0x0000038019187812 */ /* 0x000fc400078ec0ff */
[----:B------:R-:W-:Y:S02]  /*1d910*/  LOP3.LUT R26, R27, 0x380, RZ, 0xc0, !PT ;  /* 0x000003801b1a7812 */ /* 0x000fe400078ec0ff */
[----:B------:R-:W-:Y:S02]  /*1d920*/  LOP3.LUT R28, R29, 0x380, RZ, 0xc0, !PT ;  /* 0x000003801d1c7812 */ /* 0x000fe400078ec0ff */
[----:B------:R-:W-:Y:S02]  /*1d930*/  LOP3.LUT R7, R4, 0x380, RZ, 0xc0, !PT ;  /* 0x0000038004077812 */ /* 0x000fe400078ec0ff */
[----:B------:R-:W-:Y:S02]  /*1d940*/  SHF.R.U64 R8, R8, 0x3, RZ ;  /* 0x0000000308087819 */ /* 0x000fe400000012ff */
[----:B------:R-:W-:Y:S02]  /*1d950*/  SHF.R.U64 R24, R24, 0x3, RZ ;  /* 0x0000000318187819 */ /* 0x000fe400000012ff */
[----:B------:R-:W-:-:S02]  /*1d960*/  SHF.R.U64 R26, R26, 0x3, RZ ;  /* 0x000000031a1a7819 */ /* 0x000fc400000012ff */
        /* <DEDUP_REMOVED lines=24> */
[----:B------:R-:W-:-:S02]  /*1daf0*/  SEL R13, R41, R44, P0 ;  /* 0x0000002c290d7207 */ /* 0x000fc40000000000 */
[----:B------:R-:W-:Y:S02]  /*1db00*/  SEL R3, R44, R41, P0 ;  /* 0x000000292c037207 */ /* 0x000fe40000000000 */
        /* <DEDUP_REMOVED lines=8> */
[----:B---3--:R-:W-:Y:S01]  /*1db90*/  LOP3.LUT R2, R0, 0x2, RZ, 0x3c, !PT ;  /* 0x0000000200027812 */ /* 0x008fe200078e3cff */
[----:B------:R-:W-:Y:S06]  /*1dba0*/  BRA.DIV UR4, `(.L_x_1769) ;  /* 0x000000a604447947 */ /* 0x000fec000b800000 */
[----:B------:R-:W-:Y:S01]  /*1dbb0*/  SEL R27, R31, R32, P0 ;  /* 0x000000201f1b7207 */ /* 0x000fe20000000000 */
[----:B------:R-:W-:Y:S01]  /*1dbc0*/  SHFL.IDX PT, R6, R13, R0, 0x1c1f ;  /* 0x001c1f000d067589 */ /* 0x000fe200000e0000 */
[----:B------:R-:W-:Y:S02]  /*1dbd0*/  SEL R29, R32, R31, P0 ;  /* 0x0000001f201d7207 */ /* 0x000fe40000000000 */
[----:B------:R-:W-:Y:S01]  /*1dbe0*/  SEL R9, R35, R36, P0 ;  /* 0x0000002423097207 */ /* 0x000fe20000000000 */
[----:B------:R-:W-:Y:S01]  /*1dbf0*/  SHFL.IDX PT, R26, R27, R0, 0x1c1f ;  /* 0x001c1f001b1a7589 */ /* 0x000fe200000e0000 */
[----:B------:R-:W-:Y:S02]  /*1dc00*/  SEL R25, R36, R35, P0 ;  /* 0x0000002324197207 */ /* 0x000fe40000000000 */
[----:B------:R-:W-:Y:S01]  /*1dc10*/  SEL R31, R33, R42, P0 ;  /* 0x0000002a211f7207 */ /* 0x000fe20000000000 */
[----:B------:R-:W1:Y:S01]  /*1dc20*/  SHFL.IDX PT, R29, R29, R2, 0x1c1f ;  /* 0x001c1f021d1d7589 */ /* 0x000e6200000e0000 */
        /* <DEDUP_REMOVED lines=11> */
[----:B------:R-:W2:Y:S01]  /*1dce0*/  SHFL.IDX PT, R10, R5, R0, 0x1c1f ;  /* 0x001c1f00050a7589 */ /* 0x000ea200000e0000 */
        /* <DEDUP_REMOVED lines=14> */
[----:B------:R-:W3:Y:S01]  /*1ddd0*/  SHFL.IDX PT, R30, R31, R0, 0x1c1f ;  /* 0x001c1f001f1e7589 */ /* 0x000ee200000e0000 */
[----:B------:R-:W-:-:S02]  /*1dde0*/  SEL R73, R75, R58, P0 ;  /* 0x0000003a4b497207 */ /* 0x000fc40000000000 */
[----:B------:R-:W-:Y:S01]  /*1ddf0*/  SEL R51, R20, R51, P0 ;  /* 0x0000003314337207 */ /* 0x000fe20000000000 */
[----:B------:R-:W4:Y:S01]  /*1de00*/  SHFL.IDX PT, R45, R45, R2, 0x1c1f ;  /* 0x001c1f022d2d7589 */ /* 0x000f2200000e0000 */
[----:B------:R-:W-:Y:S02]  /*1de10*/  SEL R55, R38, R55, P0 ;  /* 0x0000003726377207 */ /* 0x000fe40000000000 */
[----:B------:R-:W-:Y:S01]  /*1de20*/  SEL R59, R34, R59, P0 ;  /* 0x0000003b223b7207 */ /* 0x000fe20000000000 */
[----:B------:R-:W5:Y:S01]  /*1de30*/  SHFL.IDX PT, R20, R25, R2, 0x1c1f ;  /* 0x001c1f0219147589 */ /* 0x000f6200000e0000 */
[----:B------:R-:W-:Y:S02]  /*1de40*/  SEL R75, R58, R75, P0 ;  /* 0x0000004b3a4b7207 */ /* 0x000fe40000000000 */
[----:B------:R-:W-:Y:S01]  /*1de50*/  SEL R77, R79, R62, P0 ;  /* 0x0000003e4f4d7207 */ /* 0x000fe20000000000 */
[----:B------:R-:W0:Y:S01]  /*1de60*/  SHFL.IDX PT, R34, R35, R0, 0x1c1f ;  /* 0x001c1f0023227589 */ /* 0x000e2200000e0000 */
[----:B------:R-:W-:-:S02]  /*1de70*/  SEL R79, R62, R79, P0 ;  /* 0x0000004f3e4f7207 */ /* 0x000fc40000000000 */
[----:B-1----:R-:W-:Y:S01]  /*1de80*/  SEL R24, R26, R29, P0 ;  /* 0x0000001d1a187207 */ /* 0x002fe20000000000 */
[----:B------:R-:W1:Y:S01]  /*1de90*/  SHFL.IDX PT, R38, R39, R0, 0x1c1f ;  /* 0x001c1f0027267589 */ /* 0x000e6200000e0000 */
[----:B--2---:R-:W-:Y:S02]  /*1dea0*/  SEL R8, R10, R7, P0 ;  /* 0x000000070a087207 */ /* 0x004fe40000000000 */
[----:B------:R-:W-:Y:S01]  /*1deb0*/  SEL R26, R29, R26, P0 ;  /* 0x0000001a1d1a7207 */ /* 0x000fe20000000000 */
[----:B------:R-:W-:Y:S01]  /*1dec0*/  SHFL.IDX PT, R27, R61, R0, 0x1c1f ;  /* 0x001c1f003d1b7589 */ /* 0x000fe200000e0000 */
[----:B------:R-:W-:Y:S02]  /*1ded0*/  SEL R4, R6, R3, P0 ;  /* 0x0000000306047207 */ /* 0x000fe40000000000 */
[----:B------:R-:W-:Y:S01]  /*1dee0*/  SEL R10, R7, R10, P0 ;  /* 0x0000000a070a7207 */ /* 0x000fe20000000000 */
[----:B------:R-:W-:Y:S01]  /*1def0*/  SHFL.IDX PT, R31, R65, R0, 0x1c1f ;  /* 0x001c1f00411f7589 */ /* 0x000fe200000e0000 */
[----:B---3--:R-:W-:-:S02]  /*1df00*/  SEL R28, R30, R33, P0 ;  /* 0x000000211e1c7207 */ /* 0x008fc40000000000 */
[----:B------:R-:W-:Y:S01]  /*1df10*/  SEL R30, R33, R30, P0 ;  /* 0x0000001e211e7207 */ /* 0x000fe20000000000 */
[----:B------:R-:W-:Y:S01]  /*1df20*/  SHFL.IDX PT, R35, R69, R0, 0x1c1f ;  /* 0x001c1f0045237589 */ /* 0x000fe200000e0000 */
[----:B----4-:R-:W-:Y:S02]  /*1df30*/  SEL R40, R42, R45, P0 ;  /* 0x0000002d2a287207 */ /* 0x010fe40000000000 */
[----:B------:R-:W-:Y:S01]  /*1df40*/  SEL R6, R3, R6, P0 ;  /* 0x0000000603067207 */ /* 0x000fe20000000000 */
[----:B------:R-:W2:Y:S01]  /*1df50*/  SHFL.IDX PT, R52, R63, R2, 0x1c1f ;  /* 0x001c1f023f347589 */ /* 0x000ea200000e0000 */
[----:B-----5:R-:W-:Y:S02]  /*1df60*/  SEL R12, R9, R20, P0 ;  /* 0x00000014090c7207 */ /* 0x020fe40000000000 */
[----:B------:R-:W-:Y:S01]  /*1df70*/  SEL R14, R20, R9, P0 ;  /* 0x00000009140e7207 */ /* 0x000fe20000000000 */
[----:B------:R-:W3:Y:S01]  /*1df80*/  SHFL.IDX PT, R58, R67, R2, 0x1c1f ;  /* 0x001c1f02433a7589 */ /* 0x000ee200000e0000 */
[----:B0-----:R-:W-:-:S02]  /*1df90*/  SEL R32, R34, R37, P0 ;  /* 0x0000002522207207 */ /* 0x001fc40000000000 */
[----:B------:R-:W-:Y:S01]  /*1dfa0*/  SEL R34, R37, R34, P0 ;  /* 0x0000002225227207 */ /* 0x000fe20000000000 */
[----:B------:R-:W0:Y:S01]  /*1dfb0*/  SHFL.IDX PT, R60, R71, R2, 0x1c1f ;  /* 0x001c1f02473c7589 */ /* 0x000e2200000e0000 */
[----:B-1----:R-:W-:Y:S02]  /*1dfc0*/  SEL R36, R38, R41, P0 ;  /* 0x0000002926247207 */ /* 0x002fe40000000000 */
[----:B------:R-:W-:Y:S01]  /*1dfd0*/  SEL R38, R41, R38, P0 ;  /* 0x0000002629267207 */ /* 0x000fe20000000000 */
[----:B------:R-:W-:Y:S01]  /*1dfe0*/  SHFL.IDX PT, R49, R49, R0, 0x1c1f ;  /* 0x001c1f0031317589 */ /* 0x000fe200000e0000 */
[----:B------:R-:W-:-:S03]  /*1dff0*/  SEL R42, R45, R42, P0 ;  /* 0x0000002a2d2a7207 */ /* 0x000fc60000000000 */
[----:B------:R-:W-:Y:S04]  /*1e000*/  SHFL.IDX PT, R53, R53, R0, 0x1c1f ;  /* 0x001c1f0035357589 */ /* 0x000fe800000e0000 */
[----:B------:R-:W-:Y:S04]  /*1e010*/  SHFL.IDX PT, R57, R57, R0, 0x1c1f ;  /* 0x001c1f0039397589 */ /* 0x000fe800000e0000 */
[----:B------:R-:W-:Y:S01]  /*1e020*/  SHFL.IDX PT, R73, R73, R0, 0x1c1f ;  /* 0x001c1f0049497589 */ /* 0x000fe200000e0000 */
[----:B--2---:R-:W-:Y:S02]  /*1e030*/  SEL R25, R27, R52, P0 ;  /* 0x000000341b197207 */ /* 0x004fe40000000000 */
[----:B------:R-:W-:Y:S01]  /*1e040*/  SEL R27, R52, R27, P0 ;  /* 0x0000001b341b7207 */ /* 0x000fe20000000000 */
[----:B------:R-:W1:Y:S01]  /*1e050*/  SHFL.IDX PT, R44, R51, R2, 0x1c1f ;  /* 0x001c1f02332c7589 */ /* 0x000e6200000e0000 */
[----:B---3--:R-:W-:-:S02]  /*1e060*/  SEL R29, R31, R58, P0 ;  /* 0x0000003a1f1d7207 */ /* 0x008fc40000000000 */
[----:B------:R-:W-:Y:S01]  /*1e070*/  SEL R31, R58, R31, P0 ;  /* 0x0000001f3a1f7207 */ /* 0x000fe20000000000 */
[----:B------:R-:W2:Y:S01]  /*1e080*/  SHFL.IDX PT, R48, R55, R2, 0x1c1f ;  /* 0x001c1f0237307589 */ /* 0x000ea200000e0000 */
[----:B0-----:R-:W-:Y:S02]  /*1e090*/  SEL R33, R35, R60, P0 ;  /* 0x0000003c23217207 */ /* 0x001fe40000000000 */
[----:B------:R-:W-:Y:S01]  /*1e0a0*/  SEL R35, R60, R35, P0 ;  /* 0x000000233c237207 */ /* 0x000fe20000000000 */
[----:B------:R-:W0:Y:S04]  /*1e0b0*/  SHFL.IDX PT, R50, R59, R2, 0x1c1f ;  /* 0x001c1f023b327589 */ /* 0x000e2800000e0000 */
[----:B------:R-:W3:Y:S04]  /*1e0c0*/  SHFL.IDX PT, R62, R75, R2, 0x1c1f ;  /* 0x001c1f024b3e7589 */ /* 0x000ee800000e0000 */
[----:B------:R-:W4:Y:S04]  /*1e0d0*/  SHFL.IDX PT, R77, R77, R0, 0x1c1f ;  /* 0x001c1f004d4d7589 */ /* 0x000f2800000e0000 */
[----:B------:R5:W4:Y:S01]  /*1e0e0*/  SHFL.IDX PT, R64, R79, R2, 0x1c1f ;  /* 0x001c1f024f407589 */ /* 0x000b2200000e0000 */
[----:B-1----:R-:W-:-:S02]  /*1e0f0*/  SEL R5, R49, R44, P0 ;  /* 0x0000002c31057207 */ /* 0x002fc40000000000 */
[----:B------:R-:W-:Y:S02]  /*1e100*/  SEL R7, R44, R49, P0 ;  /* 0x000000312c077207 */ /* 0x000fe40000000000 */
[----:B--2---:R-:W-:Y:S02]  /*1e110*/  SEL R9, R53, R48, P0 ;  /* 0x0000003035097207 */ /* 0x004fe40000000000 */
[----:B------:R-:W-:Y:S01]  /*1e120*/  SEL R11, R48, R53, P0 ;  /* 0x00000035300b7207 */ /* 0x000fe20000000000 */
[----:B-----5:R-:W-:Y:S01]  /*1e130*/  IMAD.MOV.U32 R2, RZ, RZ, RZ ;  /* 0x000000ffff027224 */ /* 0x020fe200078e00ff */
[----:B0-----:R-:W-:Y:S02]  /*1e140*/  SEL R13, R57, R50, P0 ;  /* 0x00000032390d7207 */ /* 0x001fe40000000000 */
[----:B------:R-:W-:Y:S02]  /*1e150*/  SEL R15, R50, R57, P0 ;  /* 0x00000039320f7207 */ /* 0x000fe40000000000 */
[----:B---3--:R-:W-:-:S02]  /*1e160*/  SEL R37, R73, R62, P0 ;  /* 0x0000003e49257207 */ /* 0x008fc40000000000 */
[----:B------:R-:W-:-:S07]  /*1e170*/  SEL R39, R62, R73, P0 ;  /* 0x000000493e277207 */ /* 0x000fce0000000000 */
.L_x_2011:
[----:B------:R-:W-:Y:S05]  /*1e180*/  WARPSYNC.ALL ;  /* 0x0000000000007948 */ /* 0x000fea0003800000 */
[----:B------:R-:W-:Y:S01]  /*1e190*/  BAR.SYNC.DEFER_BLOCKING 0x1, 0x100 ;  /* 0x0044000000007b1d */ /* 0x000fe20000010000 */
[----:B----4-:R-:W-:Y:S02]  /*1e1a0*/  SEL R41, R77, R64, P0 ;  /* 0x000000404d297207 */ /* 0x010fe40000000000 */
[----:B------:R-:W-:-:S03]  /*1e1b0*/  SEL R43, R64, R77, P0 ;  /* 0x0000004d402b7207 */ /* 0x000fc60000000000 */
[----:B------:R-:W-:Y:S02]  /*1e1c0*/  ULDC.64 UR4, c[0x0][0xc00] ;  /* 0x0003000000047ab9 */ /* 0x000fe40000000a00 */
[----:B------:R-:W0:Y:S01]  /*1e1d0*/  LDC.64 R44, c[0x0][0xc00] ;  /* 0x00030000ff2c7b82 */ /* 0x000e220000000a00 */
[----:B------:R-:W-:-:S04]  /*1e1e0*/  ISETP.NE.U32.AND P2, PT, RZ, UR4, PT ;  /* 0x00000004ff007c0c */ /* 0x000fc8000bf45070 */
[----:B------:R-:W-:Y:S01]  /*1e1f0*/  ISETP.NE.AND.EX P2, PT, RZ, UR5, PT, P2 ;  /* 0x00000005ff007c0c */ /* 0x000fe2000bf45320 */
[----:B------:R-:W-:Y:S02]  /*1e200*/  ULDC.64 UR4, c[0x0][0xc08] ;  /* 0x0003020000047ab9 */ /* 0x000fe40000000a00 */
[----:B------:R-:W-:Y:S01]  /*1e210*/  ISETP.NE.U32.AND P0, PT, RZ, UR4, PT ;  /* 0x00000004ff007c0c */ /* 0x000fe2000bf05070 */
[----:B------:R-:W1:Y:S03]  /*1e220*/  LDC R51, c[0x0][0xbe8] ;  /* 0x0002fa00ff337b82 */ /* 0x000e660000000800 */
[----:B------:R-:W-:Y:S01]  /*1e230*/  ISETP.NE.AND.EX P0, PT, RZ, UR5, PT, P0 ;  /* 0x00000005ff007c0c */ /* 0x000fe2000bf05300 */
[----:B------:R2:W-:Y:S04]  /*1e240*/  STSM.16.M88.4 [R80], R4 ;  /* 0x0000000450007844 */ /* 0x0005e80000000200 */
[----:B------:R3:W-:Y:S01]  /*1e250*/  STSM.16.M88.4 [R78], R8 ;  /* 0x000000084e007844 */ /* 0x0007e20000000200 */
[----:B0-----:R-:W-:-:S03]  /*1e260*/  IMAD.WIDE R44, R205, 0x4, R44 ;  /* 0x00000004cd2c7825 */ /* 0x001fc600078e022c */
[----:B------:R0:W-:Y:S04]  /*1e270*/  STSM.16.M88.4 [R76], R12 ;  /* 0x0000000c4c007844 */ /* 0x0001e80000000200 */
[----:B------:R0:W-:Y:S01]  /*1e280*/  STSM.16.M88.4 [R74], R24 ;  /* 0x000000184a007844 */ /* 0x0001e20000000200 */
[----:B--2---:R-:W2:Y:S03]  /*1e290*/  @P0 LDC.64 R4, c[0x0][0xc08] ;  /* 0x00030200ff040b82 */ /* 0x004ea60000000a00 */
[----:B------:R0:W-:Y:S04]  /*1e2a0*/  STSM.16.M88.4 [R72], R28 ;  /* 0x0000001c48007844 */ /* 0x0001e80000000200 */
[----:B------:R0:W-:Y:S04]  /*1e2b0*/  STSM.16.M88.4 [R70], R32 ;  /* 0x0000002046007844 */ /* 0x0001e80000000200 */
[----:B------:R0:W-:Y:S04]  /*1e2c0*/  STSM.16.M88.4 [R68], R36 ;  /* 0x0000002444007844 */ /* 0x0001e80000000200 */
[----:B------:R0:W-:Y:S01]  /*1e2d0*/  STSM.16.M88.4 [R66], R40 ;  /* 0x0000002842007844 */ /* 0x0001e20000000200 */
[----:B------:R-:W-:Y:S06]  /*1e2e0*/  BAR.SYNC.DEFER_BLOCKING 0x1, 0x100 ;  /* 0x0044000000007b1d */ /* 0x000fec0000010000 */
[----:B------:R-:W-:Y:S01]  /*1e2f0*/  ULDC UR4, c[0x0][0xa88] ;  /* 0x0002a20000047ab9 */ /* 0x000fe20000000800 */
[----:B--2---:R-:W-:-:S04]  /*1e300*/  @P0 IMAD.WIDE R4, R205, 0x4, R4 ;  /* 0x00000004cd040825 */ /* 0x004fc800078e0204 */
[----:B------:R-:W-:Y:S01]  /*1e310*/  IMAD.U32 R0, RZ, RZ, UR4 ;  /* 0x00000004ff007e24 */ /* 0x000fe2000f8e00ff */
[----:B------:R0:W5:Y:S01]  /*1e320*/  @P2 LDG.E R2, desc[UR38][R44.64] ;  /* 0x000000262c022981 */ /* 0x000162000c1e1900 */
[----:B-1----:R-:W-:Y:S01]  /*1e330*/  ISETP.NE.AND P1, PT, R51, 0x1, PT ;  /* 0x000000013300780c */ /* 0x002fe20003f25270 */
[----:B---3--:R-:W-:-:S03]  /*1e340*/  IMAD.IADD R8, R194, 0x1, R178 ;  /* 0x00000001c2087824 */ /* 0x008fc600078e02b2 */
[----:B------:R0:W5:Y:S09]  /*1e350*/  @P0 LDG.E R0, desc[UR38][R4.64] ;  /* 0x0000002604000981 */ /* 0x000172000c1e1900 */
[----:B------:R-:W1:Y:S08]  /*1e360*/  @P1 LDC R3, c[0x0][0xbec] ;  /* 0x0002fb00ff031b82 */ /* 0x000e700000000800 */
[----:B------:R-:W2:Y:S01]  /*1e370*/  @P1 LDC R11, c[0x0][0xbf0] ;  /* 0x0002fc00ff0b1b82 */ /* 0x000ea20000000800 */
[----:B0-----:R-:W-:Y:S05]  /*1e380*/  @P0 BRA `(.L_x_1770) ;  /* 0x0000000000100947 */ /* 0x001fea0003800000 */
[----:B------:R-:W-:Y:S05]  /*1e390*/  @!P2 BRA `(.L_x_1770) ;  /* 0x00000000000ca947 */ /* 0x000fea0003800000 */
[----:B------:R-:W3:Y:S04]  /*1e3a0*/  LDG.E R5, desc[UR38][R44.64] ;  /* 0x000000262c057981 */ /* 0x000ee8000c1e1900 */
[----:B-----5:R-:W3:Y:S02]  /*1e3b0*/  LDG.E R0, desc[UR38][R44.64+0x4] ;  /* 0x000004262c007981 */ /* 0x020ee4000c1e1900 */
[----:B---3--:R-:W-:-:S07]  /*1e3c0*/  IMAD.IADD R0, R0, 0x1, -R5 ;  /* 0x0000000100007824 */ /* 0x008fce00078e0a05 */
.L_x_1770:
[----:B------:R-:W-:Y:S01]  /*1e3d0*/  SHF.R.S32.HI R50, RZ, 0x1f, R204 ;  /* 0x0000001fff327819 */ /* 0x000fe200000114cc */
[----:B-1----:R-:W-:Y:S01]  /*1e3e0*/  @P1 IMAD.HI.U32 R4, R8, R3, RZ ;  /* 0x0000000308041227 */ /* 0x002fe200078e00ff */
[----:B------:R-:W-:Y:S01]  /*1e3f0*/  ULDC.64 UR4, c[0x0][0xb90] ;  /* 0x0002e40000047ab9 */ /* 0x000fe20000000a00 */
[----:B-----5:R-:W-:Y:S01]  /*1e400*/  SHF.R.S32.HI R3, RZ, 0x1f, R2 ;  /* 0x0000001fff037819 */ /* 0x020fe20000011402 */
[----:B------:R-:W0:Y:S01]  /*1e410*/  @P1 LDC R57, c[0x0][0xbec] ;  /* 0x0002fb00ff391b82 */ /* 0x000e220000000800 */
[----:B------:R-:W-:Y:S01]  /*1e420*/  IMAD R9, R50, UR4, RZ ;  /* 0x0000000432097c24 */ /* 0x000fe2000f8e02ff */
[----:B------:R-:W-:Y:S01]  /*1e430*/  SHF.R.S32.HI R20, RZ, 0x1f, R205 ;  /* 0x0000001fff147819 */ /* 0x000fe200000114cd */
[----:B------:R-:W-:Y:S01]  /*1e440*/  IMAD.MOV.U32 R7, RZ, RZ, R8 ;  /* 0x000000ffff077224 */ /* 0x000fe200078e0008 */
[----:B--2---:R-:W-:Y:S01]  /*1e450*/  @P1 SHF.R.U32.HI R7, RZ, R11, R4 ;  /* 0x0000000bff071219 */ /* 0x004fe20000011604 */
[----:B------:R-:W-:Y:S01]  /*1e460*/  IMAD.WIDE.U32 R4, R204, UR4, R2 ;  /* 0x00000004cc047c25 */ /* 0x000fe2000f8e0002 */
[----:B------:R-:W-:-:S02]  /*1e470*/  SEL R20, R20, RZ, !P2 ;  /* 0x000000ff14147207 */ /* 0x000fc40005000000 */
[----:B------:R-:W-:Y:S01]  /*1e480*/  SEL R53, R205, RZ, !P2 ;  /* 0x000000ffcd357207 */ /* 0x000fe20005000000 */
[----:B------:R-:W-:Y:S01]  /*1e490*/  IMAD R9, R204, UR5, R9 ;  /* 0x00000005cc097c24 */ /* 0x000fe2000f8e0209 */
[----:B------:R-:W-:Y:S01]  /*1e4a0*/  ULDC.64 UR4, c[0x0][0xb98] ;  /* 0x0002e60000047ab9 */ /* 0x000fe20000000a00 */
[----:B------:R-:W-:Y:S02]  /*1e4b0*/  IMAD.MOV R6, RZ, RZ, -R7 ;  /* 0x000000ffff067224 */ /* 0x000fe400078e0a07 */
[----:B------:R-:W-:Y:S02]  /*1e4c0*/  IMAD.IADD R5, R5, 0x1, R9 ;  /* 0x0000000105057824 */ /* 0x000fe400078e0209 */
[----:B------:R-:W-:Y:S02]  /*1e4d0*/  IMAD R9, R51, R6, R8 ;  /* 0x0000000633097224 */ /* 0x000fe400078e0208 */
[----:B------:R-:W-:Y:S02]  /*1e4e0*/  IMAD R11, R207, 0x40, R197 ;  /* 0x00000040cf0b7824 */ /* 0x000fe400078e02c5 */
[----:B------:R-:W-:-:S02]  /*1e4f0*/  IMAD R6, R20, UR4, RZ ;  /* 0x0000000414067c24 */ /* 0x000fc4000f8e02ff */
        /* <DEDUP_REMOVED lines=8> */
[----:B------:R-:W-:Y:S01]  /*1e580*/  IMAD.IADD R10, R219, 0x1, R178 ;  /* 0x00000001db0a7824 */ /* 0x000fe200078e02b2 */
[----:B------:R-:W-:Y:S01]  /*1e590*/  IADD3.X R5, R11, R5, R8, P2, !PT ;  /* 0x000000050b057210 */ /* 0x000fe200017fe408 */
[----:B------:R-:W-:Y:S01]  /*1e5a0*/  IMAD R6, R6, UR4, RZ ;  /* 0x0000000406067c24 */ /* 0x000fe2000f8e02ff */
[----:B------:R-:W-:Y:S01]  /*1e5b0*/  IADD3 R13, P4, R46, 0x2000, RZ ;  /* 0x000020002e0d7810 */ /* 0x000fe20007f9e0ff */
[----:B------:R-:W-:Y:S01]  /*1e5c0*/  IMAD R55, R0, R51, RZ ;  /* 0x0000003300377224 */ /* 0x000fe200078e02ff */
[----:B------:R-:W-:Y:S01]  /*1e5d0*/  IADD3 R29, P3, R46, 0x4000, RZ ;  /* 0x000040002e1d7810 */ /* 0x000fe20007f7e0ff */
[----:B------:R-:W-:Y:S01]  /*1e5e0*/  IMAD R11, R9, UR5, R6 ;  /* 0x00000005090b7c24 */ /* 0x000fe2000f8e0206 */
[----:B------:R-:W-:Y:S01]  /*1e5f0*/  LOP3.LUT R12, R13, 0x380, RZ, 0xc0, !PT ;  /* 0x000003800d0c7812 */ /* 0x000fe200078ec0ff */
[----:B------:R-:W-:Y:S01]  /*1e600*/  IMAD.WIDE.U32 R4, R9, UR4, R4 ;  /* 0x0000000409047c25 */ /* 0x000fe2000f8e0004 */
[----:B------:R-:W-:Y:S01]  /*1e610*/  ULDC.64 UR4, c[0x0][0xb50] ;  /* 0x0002d40000047ab9 */ /* 0x000fe20000000a00 */
[----:B------:R-:W-:-:S02]  /*1e620*/  LOP3.LUT R28, R29, 0x380, RZ, 0xc0, !PT ;  /* 0x000003801d1c7812 */ /* 0x000fc400078ec0ff */
[----:B------:R-:W-:Y:S01]  /*1e630*/  IMAD.IADD R5, R5, 0x1, R11 ;  /* 0x0000000105057824 */ /* 0x000fe200078e020b */
[----:B------:R-:W-:Y:S01]  /*1e640*/  LEA R6, P2, R4, UR4, 0x2 ;  /* 0x0000000404067c11 */ /* 0x000fe2000f8410ff */
[----:B------:R-:W-:Y:S01]  /*1e650*/  IMAD.X R9, RZ, RZ, R47, P0 ;  /* 0x000000ffff097224 */ /* 0x000fe200000e062f */
[----:B------:R-:W-:Y:S01]  /*1e660*/  LOP3.LUT P0, RZ, R209, 0x3, RZ, 0xc0, !PT ;  /* 0x00000003d1ff7812 */ /* 0x000fe2000780c0ff */
[----:B------:R-:W-:Y:S01]  /*1e670*/  VIADD R0, R10, 0x8 ;  /* 0x000000080a007836 */ /* 0x000fe20000000000 */
[----:B------:R-:W-:Y:S01]  /*1e680*/  LEA.HI.X R4, R4, UR5, R5, 0x2, P2 ;  /* 0x0000000504047c11 */ /* 0x000fe200090f1405 */
[----:B------:R-:W-:Y:S01]  /*1e690*/  SHFL.IDX PT, R44, R6, RZ, 0x1c1f ;  /* 0x001c1fff062c7589 */ /* 0x000fe200000e0000 */
[----:B------:R-:W-:Y:S01]  /*1e6a0*/  IADD3 R25, P2, R46, 0x3000, RZ ;  /* 0x000030002e197810 */ /* 0x000fe20007f5e0ff */
[----:B------:R-:W-:Y:S01]  /*1e6b0*/  ULDC.64 UR4, c[0x0][0xaa0] ;  /* 0x0002a80000047ab9 */ /* 0x000fe20000000a00 */
[----:B------:R-:W-:Y:S01]  /*1e6c0*/  LOP3.LUT R8, R7, 0x380, RZ, 0xc0, !PT ;  /* 0x0000038007087812 */ /* 0x000fe200078ec0ff */
[----:B------:R-:W1:Y:S01]  /*1e6d0*/  SHFL.IDX PT, R45, R4, RZ, 0x1c1f ;  /* 0x001c1fff042d7589 */ /* 0x000e6200000e0000 */
[----:B------:R-:W-:-:S02]  /*1e6e0*/  LOP3.LUT R24, R25, 0x380, RZ, 0xc0, !PT ;  /* 0x0000038019187812 */ /* 0x000fc400078ec0ff */
[----:B------:R-:W-:Y:S01]  /*1e6f0*/  SHF.R.U64 R12, R12, 0x3, RZ ;  /* 0x000000030c0c7819 */ /* 0x000fe200000012ff */
[----:B------:R-:W-:Y:S01]  /*1e700*/  SHFL.IDX PT, R48, R6, 0x1, 0x1c1f ;  /* 0x003c1f0006307f89 */ /* 0x000fe200000e0000 */
[----:B------:R-:W-:Y:S02]  /*1e710*/  SHF.R.U64 R24, R24, 0x3, RZ ;  /* 0x0000000318187819 */ /* 0x000fe400000012ff */
[----:B------:R-:W-:Y:S01]  /*1e720*/  SHF.R.U64 R28, R28, 0x3, RZ ;  /* 0x000000031c1c7819 */ /* 0x000fe200000012ff */
[----:B------:R-:W2:Y:S01]  /*1e730*/  SHFL.IDX PT, R49, R4, 0x1, 0x1c1f ;  /* 0x003c1f0004317f89 */ /* 0x000ea200000e0000 */
[----:B------:R-:W-:Y:S01]  /*1e740*/  LOP3.LUT R24, R24, R25, RZ, 0x3c, !PT ;  /* 0x0000001918187212 */ /* 0x000fe200078e3cff */
[----:B------:R-:W-:Y:S01]  /*1e750*/  IMAD.X R25, RZ, RZ, R47, P2 ;  /* 0x000000ffff197224 */ /* 0x000fe200010e062f */
[-C--:B------:R-:W-:Y:S02]  /*1e760*/  ISETP.GE.OR P2, PT, R10, R55.reuse, P0 ;  /* 0x000000370a00720c */ /* 0x080fe40000746670 */
[----:B------:R-:W-:-:S02]  /*1e770*/  ISETP.GE.OR P0, PT, R0, R55, P0 ;  /* 0x000000370000720c */ /* 0x000fc40000706670 */
[----:B------:R-:W-:Y:S01]  /*1e780*/  SHF.R.U64 R8, R8, 0x3, RZ ;  /* 0x0000000308087819 */ /* 0x000fe200000012ff */
[----:B------:R-:W-:Y:S01]  /*1e790*/  IMAD R3, R3, UR4, RZ ;  /* 0x0000000403037c24 */ /* 0x000fe2000f8e02ff */
[----:B------:R-:W-:Y:S01]  /*1e7a0*/  LOP3.LUT R12, R12, R13, RZ, 0x3c, !PT ;  /* 0x0000000d0c0c7212 */ /* 0x000fe200078e3cff */
[--C-:B------:R-:W-:Y:S01]  /*1e7b0*/  IMAD.X R13, RZ, RZ, R47.reuse, P4 ;  /* 0x000000ffff0d7224 */ /* 0x100fe200020e062f */
[----:B------:R-:W-:Y:S01]  /*1e7c0*/  LOP3.LUT R28, R28, R29, RZ, 0x3c, !PT ;  /* 0x0000001d1c1c7212 */ /* 0x000fe200078e3cff */
[----:B------:R-:W-:Y:S01]  /*1e7d0*/  IMAD.X R29, RZ, RZ, R47, P3 ;  /* 0x000000ffff1d7224 */ /* 0x000fe200018e062f */
[----:B------:R-:W-:Y:S02]  /*1e7e0*/  LOP3.LUT R8, R8, R7, RZ, 0x3c, !PT ;  /* 0x0000000708087212 */ /* 0x000fe400078e3cff */
[C---:B------:R-:W-:Y:S01]  /*1e7f0*/  IADD3 R33, P5, R46.reuse, 0x5000, RZ ;  /* 0x000050002e217810 */ /* 0x040fe20007fbe0ff */
[----:B-1----:R1:W-:Y:S01]  /*1e800*/  @!P2 ST.E desc[UR38][R44.64], R54 ;  /* 0x000000362c00a985 */ /* 0x0023e2000c101926 */
[----:B------:R-:W-:-:S02]  /*1e810*/  IADD3 R37, P4, R46, 0x6000, RZ ;  /* 0x000060002e257810 */ /* 0x000fc40007f9e0ff */
[C---:B------:R-:W-:Y:S02]  /*1e820*/  LOP3.LUT R7, R46.reuse, 0x380, RZ, 0xc0, !PT ;  /* 0x000003802e077812 */ /* 0x040fe400078ec0ff */
[----:B------:R-:W-:Y:S02]  /*1e830*/  IADD3 R5, P3, R46, 0x7000, RZ ;  /* 0x000070002e057810 */ /* 0x000fe40007f7e0ff */
[----:B------:R-:W-:Y:S01]  /*1e840*/  LOP3.LUT R32, R33, 0x380, RZ, 0xc0, !PT ;  /* 0x0000038021207812 */ /* 0x000fe200078ec0ff */
[----:B--2---:R2:W-:Y:S01]  /*1e850*/  @!P0 ST.E desc[UR38][R48.64], R56 ;  /* 0x0000003830008985 */ /* 0x0045e2000c101926 */
[----:B------:R-:W-:Y:S01]  /*1e860*/  LOP3.LUT R36, R37, 0x380, RZ, 0xc0, !PT ;  /* 0x0000038025247812 */ /* 0x000fe200078ec0ff */
[----:B------:R-:W-:Y:S01]  /*1e870*/  IMAD.X R41, RZ, RZ, R47, P3 ;  /* 0x000000ffff297224 */ /* 0x000fe200018e062f */
[----:B------:R-:W-:Y:S01]  /*1e880*/  SHF.R.U64 R7, R7, 0x3, RZ ;  /* 0x0000000307077819 */ /* 0x000fe200000012ff */
[C---:B-1----:R-:W-:Y:S01]  /*1e890*/  IMAD R45, R2.reuse, UR5, R3 ;  /* 0x00000005022d7c24 */ /* 0x042fe2000f8e0203 */
[----:B------:R-:W-:Y:S01]  /*1e8a0*/  LOP3.LUT R0, R5, 0x380, RZ, 0xc0, !PT ;  /* 0x0000038005007812 */ /* 0x000fe200078ec0ff */
[----:B------:R-:W-:Y:S01]  /*1e8b0*/  IMAD.WIDE.U32 R2, R2, UR4, RZ ;  /* 0x0000000402027c25 */ /* 0x000fe2000f8e00ff */
[----:B------:R-:W-:Y:S01]  /*1e8c0*/  SHF.R.U64 R32, R32, 0x3, RZ ;  /* 0x0000000320207819 */ /* 0x000fe200000012ff */
[----:B------:R-:W-:Y:S01]  /*1e8d0*/  ULDC.64 UR4, c[0x0][0xae8] ;  /* 0x0002ba0000047ab9 */ /* 0x000fe20000000a00 */
[----:B------:R-:W-:Y:S01]  /*1e8e0*/  SHF.R.U64 R36, R36, 0x3, RZ ;  /* 0x0000000324247819 */ /* 0x000fe200000012ff */
[----:B--2---:R-:W1:Y:S01]  /*1e8f0*/  @P1 LDC R49, c[0x0][0xbf0] ;  /* 0x0002fc00ff311b82 */ /* 0x004e620000000800 */
[----:B------:R-:W-:Y:S01]  /*1e900*/  LOP3.LUT R46, R7, R46, RZ, 0x3c, !PT ;  /* 0x0000002e072e7212 */ /* 0x000fe200078e3cff */
[----:B------:R-:W-:Y:S01]  /*1e910*/  IMAD.IADD R3, R3, 0x1, R45 ;  /* 0x0000000103037824 */ /* 0x000fe200078e022d */
[----:B------:R-:W-:Y:S01]  /*1e920*/  SHF.R.U64 R0, R0, 0x3, RZ ;  /* 0x0000000300007819 */ /* 0x000fe200000012ff */
[----:B------:R-:W-:Y:S01]  /*1e930*/  IMAD R45, R203, 0x20, R207 ;  /* 0x00000020cb2d7824 */ /* 0x000fe200078e02cf */
[----:B------:R-:W-:Y:S01]  /*1e940*/  LOP3.LUT R32, R32, R33, RZ, 0x3c, !PT ;  /* 0x0000002120207212 */ /* 0x000fe200078e3cff */
[--C-:B------:R-:W-:Y:S01]  /*1e950*/  IMAD.X R33, RZ, RZ, R47.reuse, P5 ;  /* 0x000000ffff217224 */ /* 0x100fe200028e062f */
[----:B------:R-:W-:Y:S01]  /*1e960*/  LOP3.LUT R36, R36, R37, RZ, 0x3c, !PT ;  /* 0x0000002524247212 */ /* 0x000fe200078e3cff */
[----:B------:R-:W-:Y:S01]  /*1e970*/  IMAD.X R37, RZ, RZ, R47, P4 ;  /* 0x000000ffff257224 */ /* 0x000fe200020e062f */
[----:B------:R-:W-:Y:S01]  /*1e980*/  LOP3.LUT R40, R0, R5, RZ, 0x3c, !PT ;  /* 0x0000000500287212 */ /* 0x000fe200078e3cff */
[----:B------:R-:W-:Y:S01]  /*1e990*/  IMAD.IADD R44, R178, 0x1, R45 ;  /* 0x00000001b22c7824 */ /* 0x000fe200078e022d */
[----:B------:R2:W5:Y:S01]  /*1e9a0*/  LD.E.128 R4, desc[UR38][R46.64] ;  /* 0x000000262e047980 */ /* 0x000562000c101d00 */
[----:B------:R-:W-:-:S03]  /*1e9b0*/  IMAD.WIDE.U32 R2, R204, UR4, R2 ;  /* 0x00000004cc027c25 */ /* 0x000fc6000f8e0002 */
[----:B------:R-:W5:Y:S01]  /*1e9c0*/  LD.E.128 R8, desc[UR38][R8.64] ;  /* 0x0000002608087980 */ /* 0x000f62000c101d00 */
[----:B0-----:R-:W-:-:S03]  /*1e9d0*/  @P1 IMAD.HI.U32 R0, R44, R57, RZ ;  /* 0x000000392c001227 */ /* 0x001fc600078e00ff */
[----:B------:R-:W5:Y:S01]  /*1e9e0*/  LD.E.128 R12, desc[UR38][R12.64] ;  /* 0x000000260c0c7980 */ /* 0x000f62000c101d00 */
[----:B--2---:R-:W-:-:S03]  /*1e9f0*/  IMAD R47, R50, UR4, RZ ;  /* 0x00000004322f7c24 */ /* 0x004fc6000f8e02ff */
[----:B------:R-:W5:Y:S01]  /*1ea00*/  LD.E.128 R24, desc[UR38][R24.64] ;  /* 0x0000002618187980 */ /* 0x000f62000c101d00 */
[----:B------:R-:W-:Y:S01]  /*1ea10*/  IMAD R47, R204, UR5, R47 ;  /* 0x00000005cc2f7c24 */ /* 0x000fe2000f8e022f */
[----:B------:R-:W-:Y:S01]  /*1ea20*/  ULDC.64 UR4, c[0x0][0xaf0] ;  /* 0x0002bc0000047ab9 */ /* 0x000fe20000000a00 */
[----:B------:R-:W-:Y:S01]  /*1ea30*/  IMAD.MOV.U32 R45, RZ, RZ, R44 ;  /* 0x000000ffff2d7224 */ /* 0x000fe200078e002c */
[----:B-1----:R-:W-:Y:S01]  /*1ea40*/  @P1 SHF.R.U32.HI R45, RZ, R49, R0 ;  /* 0x00000031ff2d1219 */ /* 0x002fe20000011600 */
[----:B------:R-:W-:Y:S01]  /*1ea50*/  IMAD.IADD R3, R3, 0x1, R47 ;  /* 0x0000000103037824 */ /* 0x000fe200078e022f */
[----:B------:R-:W5:Y:S01]  /*1ea60*/  LD.E.128 R28, desc[UR38][R28.64] ;  /* 0x000000261c1c7980 */ /* 0x000f62000c101d00 */
[----:B------:R-:W-:Y:S01]  /*1ea70*/  IMAD R20, R20, UR4, RZ ;  /* 0x0000000414147c24 */ /* 0x000fe2000f8e02ff */
[----:B------:R-:W-:Y:S01]  /*1ea80*/  SHF.R.S32.HI R0, RZ, 0x1f, R45 ;  /* 0x0000001fff007819 */ /* 0x000fe2000001142d */
[C---:B------:R-:W-:Y:S01]  /*1ea90*/  IMAD.WIDE.U32 R2, R53.reuse, UR4, R2 ;  /* 0x0000000435027c25 */ /* 0x040fe2000f8e0002 */
[----:B------:R-:W5:Y:S03]  /*1eaa0*/  LD.E.128 R32, desc[UR38][R32.64] ;  /* 0x0000002620207980 */ /* 0x000f66000c101d00 */
[----:B------:R-:W-:Y:S01]  /*1eab0*/  IMAD R47, R53, UR5, R20 ;  /* 0x00000005352f7c24 */ /* 0x000fe2000f8e0214 */
[----:B------:R-:W-:Y:S01]  /*1eac0*/  ULDC.64 UR4, c[0x0][0xae0] ;  /* 0x0002b80000047ab9 */ /* 0x000fe20000000a00 */
[----:B------:R-:W-:Y:S01]  /*1ead0*/  IMAD.MOV R20, RZ, RZ, -R45 ;  /* 0x000000ffff147224 */ /* 0x000fe200078e0a2d */
[----:B------:R-:W5:Y:S01]  /*1eae0*/  LD.E.128 R36, desc[UR38][R36.64] ;  /* 0x0000002624247980 */ /* 0x000f62000c101d00 */
[----:B------:R-:W-:-:S02]  /*1eaf0*/  IMAD.IADD R3, R3, 0x1, R47 ;  /* 0x0000000103037824 */ /* 0x000fc400078e022f */
[----:B------:R-:W-:Y:S01]  /*1eb00*/  IMAD R0, R0, UR4, RZ ;  /* 0x0000000400007c24 */ /* 0x000fe2000f8e02ff */
[----:B------:R-:W5:Y:S01]  /*1eb10*/  LD.E.128 R40, desc[UR38][R40.64] ;  /* 0x0000002628287980 */ /* 0x000f62000c101d00 */
[----:B------:R-:W-:Y:S01]  /*1eb20*/  IMAD R47, R51, R20, R44 ;  /* 0x00000014332f7224 */ /* 0x000fe200078e022c */
[----:B------:R-:W-:Y:S01]  /*1eb30*/  BSSY B1, `(.L_x_1771) ;  /* 0x0000028000017945 */ /* 0x000fe20003800000 */
[C---:B------:R-:W-:Y:S01]  /*1eb40*/  IMAD R49, R45.reuse, UR5, R0 ;  /* 0x000000052d317c24 */ /* 0x040fe2000f8e0200 */
[----:B------:R-:W-:Y:S01]  /*1eb50*/  @!PT LDS RZ, [RZ] ;  /* 0x00000000fffff984 */ /* 0x000fe20000000800 */
[----:B------:R-:W-:Y:S01]  /*1eb60*/  @!PT LDS RZ, [RZ] ;  /* 0x00000000fffff984 */ /* 0x000fe20000000800 */
[----:B------:R-:W-:Y:S01]  /*1eb70*/  @!PT LDS RZ, [RZ] ;  /* 0x00000000fffff984 */ /* 0x000fe20000000800 */
[----:B------:R-:W-:Y:S01]  /*1eb80*/  @!PT LDS RZ, [RZ] ;  /* 0x00000000fffff984 */ /* 0x000fe20000000800 */
[----:B------:R0:W-:Y:S06]  /*1eb90*/  MEMBAR.ALL.CTA ;  /* 0x0000000000007992 */ /* 0x0001ec0000008000 */
[----:B0-----:R-:W0:Y:S01]  /*1eba0*/  FENCE.VIEW.ASYNC.S ;  /* 0x00000000000073c6 */ /* 0x001e220000000000 */
[----:B------:R-:W-:Y:S01]  /*1ebb0*/  IMAD.WIDE.U32 R2, R45, UR4, R2 ;  /* 0x000000042d027c25 */ /* 0x000fe2000f8e0002 */
[----:B------:R-:W-:Y:S01]  /*1ebc0*/  SHF.R.S32.HI R0, RZ, 0x1f, R47 ;  /* 0x0000001fff007819 */ /* 0x000fe2000001142f */
[----:B------:R-:W-:-:S02]  /*1ebd0*/  ULDC.64 UR4, c[0x0][0xad8] ;  /* 0x0002b60000047ab9 */ /* 0x000fc40000000a00 */
[----:B------:R-:W-:Y:S02]  /*1ebe0*/  IMAD.IADD R178, R207, 0x1, R178 ;  /* 0x00000001cfb27824 */ /* 0x000fe400078e02b2 */
[----:B------:R-:W-:Y:S02]  /*1ebf0*/  IMAD.IADD R3, R3, 0x1, R49 ;  /* 0x0000000103037824 */ /* 0x000fe400078e0231 */
[----:B------:R-:W-:Y:S01]  /*1ec00*/  IMAD R20, R0, UR4, RZ ;  /* 0x0000000400147c24 */ /* 0x000fe2000f8e02ff */
[CC--:B------:R-:W-:Y:S01]  /*1ec10*/  ISETP.GE.AND P2, PT, R178.reuse, R55.reuse, PT ;  /* 0x00000037b200720c */ /* 0x0c0fe20003f46270 */
[----:B------:R-:W-:Y:S02]  /*1ec20*/  VIADD R0, R178, 0x20 ;  /* 0x00000020b2007836 */ /* 0x000fe40000000000 */
[C---:B------:R-:W-:Y:S02]  /*1ec30*/  IMAD R45, R47.reuse, UR5, R20 ;  /* 0x000000052f2d7c24 */ /* 0x040fe4000f8e0214 */
[----:B------:R-:W-:Y:S01]  /*1ec40*/  IMAD.WIDE.U32 R2, R47, UR4, R2 ;  /* 0x000000042f027c25 */ /* 0x000fe2000f8e0002 */
[----:B------:R-:W-:Y:S01]  /*1ec50*/  ISETP.GE.AND P0, PT, R0, R55, PT ;  /* 0x000000370000720c */ /* 0x000fe20003f06270 */
[----:B------:R-:W-:-:S02]  /*1ec60*/  ULDC.64 UR4, c[0x0][0xa80] ;  /* 0x0002a00000047ab9 */ /* 0x000fc40000000a00 */
[----:B------:R-:W-:Y:S01]  /*1ec70*/  VIADD R0, R16, 0x22820 ;  /* 0x0002282010007836 */ /* 0x000fe20000000000 */
[----:B------:R-:W-:Y:S01]  /*1ec80*/  LEA R46, P3, R2, UR4, 0x1 ;  /* 0x00000004022e7c11 */ /* 0x000fe2000f8608ff */
[----:B------:R-:W-:Y:S02]  /*1ec90*/  VIADD R20, R178, 0x40 ;  /* 0x00000040b2147836 */ /* 0x000fe40000000000 */
[----:B------:R-:W-:Y:S01]  /*1eca0*/  IMAD.IADD R3, R3, 0x1, R45 ;  /* 0x0000000103037824 */ /* 0x000fe200078e022d */
[----:B------:R-:W-:Y:S01]  /*1ecb0*/  PRMT R0, RZ, 0x654, R0 ;  /* 0x00000654ff007816 */ /* 0x000fe20000000000 */
[----:B0-----:R0:W1:Y:S01]  /*1ecc0*/  SHFL.IDX PT, R44, R46, RZ, 0x181f ;  /* 0x00181fff2e2c7589 */ /* 0x00106200000e0000 */
[----:B------:R-:W-:Y:S02]  /*1ecd0*/  ISETP.GE.AND P1, PT, R20, R55, PT ;  /* 0x000000371400720c */ /* 0x000fe40003f26270 */
[----:B------:R-:W-:Y:S01]  /*1ece0*/  LEA.HI.X R20, R2, UR5, R3, 0x1, P3 ;  /* 0x0000000502147c11 */ /* 0x000fe200098f0c03 */
[----:B------:R2:W-:Y:S04]  /*1ecf0*/  SYNCS.ARRIVE.TRANS64.RED.A1T0 RZ, [R0+URZ], RZ ;  /* 0x000000ff00ff79a7 */ /* 0x0005e8000810043f */
        /* <DEDUP_REMOVED lines=11> */
.L_x_1772:
[----:B------:R-:W-:Y:S05]  /*1edb0*/  BSYNC B1 ;  /* 0x0000000000017941 */ /* 0x000fea0003800000 */
.L_x_1771:
        /* <DEDUP_REMOVED lines=13> */
.L_x_1774:
[----:B------:R-:W-:Y:S05]  /*1ee90*/  BSYNC B1 ;  /* 0x0000000000017941 */ /* 0x000fea0003800000 */
.L_x_1773:
        /* <DEDUP_REMOVED lines=13> */
.L_x_1776:
[----:B------:R-:W-:Y:S05]  /*1ef70*/  BSYNC B1 ;  /* 0x0000000000017941 */ /* 0x000fea0003800000 */
.L_x_1775:
[----:B0-----:R-:W-:Y:S01]  /*1ef80*/  VIADD R0, R178, 0x60 ;  /* 0x00000060b2007836 */ /* 0x001fe20000000000 */
[----:B--2-4-:R-:W2:Y:S04]  /*1ef90*/  SHFL.IDX PT, R20, R20, 0x3, 0x181f ;  /* 0x00781f0014147f89 */ /* 0x014ea800000e0000 */
[----:B------:R-:W-:Y:S01]  /*1efa0*/  ISETP.GE.AND P0, PT, R0, R55, PT ;  /* 0x000000370000720c */ /* 0x000fe20003f06270 */
[----:B------:R-:W4:-:S12]  /*1efb0*/  SHFL.IDX PT, R46, R46, 0x3, 0x181f ;  /* 0x00781f002e2e7f89 */ /* 0x000f1800000e0000 */
[----:B------:R-:W-:Y:S05]  /*1efc0*/  @P0 BRA `(.L_x_1777) ;  /* 0x0000000800fc0947 */ /* 0x000fea0003800000 */
[----:B------:R-:W-:Y:S02]  /*1efd0*/  ULDC UR4, c[0x0][0xac8] ;  /* 0x0002b20000047ab9 */ /* 0x000fe40000000800 */
[----:B------:R-:W-:-:S13]  /*1efe0*/  ISETP.GE.AND P1, PT, R197, UR4, PT ;  /* 0x00000004c5007c0c */ /* 0x000fda000bf26270 */
[----:B----4-:R-:W-:-:S04]  /*1eff0*/  @!P1 LEA R2, P0, R197, R46, 0x1 ;  /* 0x0000002ec5029211 */ /* 0x010fc800078008ff */
[----:B--2---:R-:W-:Y:S02]  /*1f000*/  @!P1 LEA.HI.X R3, R197, R20, R222, 0x1, P0 ;  /* 0x00000014c5039211 */ /* 0x004fe400000f0cde */
[----:B------:R-:W-:-:S03]  /*1f010*/  ISETP.GE.AND P0, PT, R202, UR4, PT ;  /* 0x00000004ca007c0c */ /* 0x000fc6000bf06270 */
[----:B------:R0:W-:Y:S10]  /*1f020*/  @!P1 ST.E.128 desc[UR38][R2.64], R24 ;  /* 0x0000001802009985 */ /* 0x0001f4000c101d26 */
[----:B------:R-:W-:Y:S05]  /*1f030*/  @P0 BRA `(.L_x_1777) ;  /* 0x0000000800e00947 */ /* 0x000fea0003800000 */
[----:B0-----:R-:W-:-:S04]  /*1f040*/  LEA R2, P0, R202, R46, 0x1 ;  /* 0x0000002eca027211 */ /* 0x001fc800078008ff */
[----:B------:R-:W-:-:S05]  /*1f050*/  LEA.HI.X R3, R202, R20, R221, 0x1, P0 ;  /* 0x00000014ca037211 */ /* 0x000fca00000f0cdd */
[----:B------:R0:W-:Y:S01]  /*1f060*/  ST.E.128 desc[UR38][R2.64], R40 ;  /* 0x0000002802007985 */ /* 0x0001e2000c101d26 */
[----:B------:R-:W-:Y:S05]  /*1f070*/  BRA `(.L_x_1777) ;  /* 0x0000000800d07947 */ /* 0x000fea0003800000 */
.L_x_1768:
[----:B------:R-:W-:Y:S01]  /*1f080*/  ULDC.64 UR4, c[0x0][0xc00] ;  /* 0x0003000000047ab9 */ /* 0x000fe20000000a00 */
[----:B------:R-:W2:Y:S01]  /*1f090*/  LDC.64 R2, c[0x0][0xc00] ;  /* 0x00030000ff027b82 */ /* 0x000ea20000000a00 */
[----:B------:R-:W-:Y:S01]  /*1f0a0*/  ISETP.NE.U32.AND P0, PT, RZ, UR4, PT ;  /* 0x00000004ff007c0c */ /* 0x000fe2000bf05070 */
[----:B------:R-:W-:-:S03]  /*1f0b0*/  IMAD.MOV.U32 R0, RZ, RZ, RZ ;  /* 0x000000ffff007224 */ /* 0x000fc600078e00ff */
[----:B------:R-:W-:Y:S01]  /*1f0c0*/  ISETP.NE.AND.EX P0, PT, RZ, UR5, PT, P0 ;  /* 0x00000005ff007c0c */ /* 0x000fe2000bf05300 */
[----:B------:R-:W-:Y:S02]  /*1f0d0*/  ULDC.64 UR4, c[0x0][0xc08] ;  /* 0x0003020000047ab9 */ /* 0x000fe40000000a00 */
[----:B------:R-:W-:Y:S01]  /*1f0e0*/  ISETP.NE.U32.AND P1, PT, RZ, UR4, PT ;  /* 0x00000004ff007c0c */ /* 0x000fe2000bf25070 */
[----:B------:R-:W3:Y:S03]  /*1f0f0*/  LDC R27, c[0x0][0xbe8] ;  /* 0x0002fa00ff1b7b82 */ /* 0x000ee60000000800 */
[----:B------:R-:W-:Y:S01]  /*1f100*/  ISETP.NE.AND.EX P1, PT, RZ, UR5, PT, P1 ;  /* 0x00000005ff007c0c */ /* 0x000fe2000bf25310 */
[----:B--2---:R-:W-:-:S12]  /*1f110*/  IMAD.WIDE R2, R205, 0x4, R2 ;  /* 0x00000004cd027825 */ /* 0x004fd800078e0202 */
[----:B------:R-:W2:Y:S01]  /*1f120*/  @P1 LDC.64 R4, c[0x0][0xc08] ;  /* 0x00030200ff041b82 */ /* 0x000ea20000000a00 */
[----:B------:R-:W-:Y:S02]  /*1f130*/  ULDC UR4, c[0x0][0xa88] ;  /* 0x0002a20000047ab9 */ /* 0x000fe40000000800 */
[----:B------:R-:W-:Y:S01]  /*1f140*/  IMAD.U32 R6, RZ, RZ, UR4 ;  /* 0x00000004ff067e24 */ /* 0x000fe2000f8e00ff */
[----:B------:R4:W5:Y:S01]  /*1f150*/  @P0 LDG.E R0, desc[UR38][R2.64] ;  /* 0x0000002602000981 */ /* 0x000962000c1e1900 */
[----:B--2---:R-:W-:-:S05]  /*1f160*/  @P1 IMAD.WIDE R4, R205, 0x4, R4 ;  /* 0x00000004cd041825 */ /* 0x004fca00078e0204 */
[----:B------:R4:W5:Y:S01]  /*1f170*/  @P1 LDG.E R6, desc[UR38][R4.64] ;  /* 0x0000002604061981 */ /* 0x000962000c1e1900 */
[----:B---3--:R-:W-:Y:S02]  /*1f180*/  ISETP.NE.AND P2, PT, R27, 0x1, PT ;  /* 0x000000011b00780c */ /* 0x008fe40003f45270 */
[----:B------:R-:W-:Y:S02]  /*1f190*/  ISETP.GE.AND P3, PT, R223, 0x80, PT ;  /* 0x00000080df00780c */ /* 0x000fe40003f66270 */
[----:B------:R-:W-:-:S09]  /*1f1a0*/  SHF.R.S32.HI R7, RZ, 0x1f, R205 ;  /* 0x0000001fff077819 */ /* 0x000fd200000114cd */
[----:B------:R-:W2:Y:S08]  /*1f1b0*/  @P2 LDC R14, c[0x0][0xbec] ;  /* 0x0002fb00ff0e2b82 */ /* 0x000eb00000000800 */
[----:B------:R-:W3:Y:S01]  /*1f1c0*/  @P2 LDC R29, c[0x0][0xbf0] ;  /* 0x0002fc00ff1d2b82 */ /* 0x000ee20000000800 */
[----:B----4-:R-:W-:Y:S05]  /*1f1d0*/  @P1 BRA `(.L_x_1778) ;  /* 0x0000000000101947 */ /* 0x010fea0003800000 */
[----:B------:R-:W-:Y:S05]  /*1f1e0*/  @!P0 BRA `(.L_x_1778) ;  /* 0x00000000000c8947 */ /* 0x000fea0003800000 */
[----:B------:R-:W4:Y:S04]  /*1f1f0*/  LDG.E R5, desc[UR38][R2.64] ;  /* 0x0000002602057981 */ /* 0x000f28000c1e1900 */
[----:B-----5:R-:W4:Y:S02]  /*1f200*/  LDG.E R6, desc[UR38][R2.64+0x4] ;  /* 0x0000042602067981 */ /* 0x020f24000c1e1900 */
[----:B----4-:R-:W-:-:S07]  /*1f210*/  IMAD.IADD R6, R6, 0x1, -R5 ;  /* 0x0000000106067824 */ /* 0x010fce00078e0a05 */
.L_x_1778:
[----:B------:R-:W-:Y:S01]  /*1f220*/  BSSY B1, `(.L_x_1779) ;  /* 0x000002d000017945 */ /* 0x000fe20003800000 */
[----:B------:R-:W-:Y:S02]  /*1f230*/  SHF.R.S32.HI R10, RZ, 0x1f, R204 ;  /* 0x0000001fff0a7819 */ /* 0x000fe400000114cc */
[----:B------:R-:W-:Y:S02]  /*1f240*/  SEL R13, R205, RZ, !P0 ;  /* 0x000000ffcd0d7207 */ /* 0x000fe40004000000 */
[----:B------:R-:W-:Y:S02]  /*1f250*/  SEL R12, R7, RZ, !P0 ;  /* 0x000000ff070c7207 */ /* 0x000fe40004000000 */
[----:B-----5:R-:W-:Y:S01]  /*1f260*/  SHF.R.S32.HI R11, RZ, 0x1f, R0 ;  /* 0x0000001fff0b7819 */ /* 0x020fe20000011400 */
[----:B------:R-:W-:Y:S06]  /*1f270*/  @P3 BRA `(.L_x_1780) ;  /* 0x00000000009c3947 */ /* 0x000fec0003800000 */
[----:B------:R-:W4:Y:S01]  /*1f280*/  S2R R3, SR_TID.X ;  /* 0x0000000000037919 */ /* 0x000f220000002100 */
[----:B------:R-:W5:Y:S02]  /*1f290*/  LDC R9, c[0x0][0xbe8] ;  /* 0x0002fa00ff097b82 */ /* 0x000f640000000800 */
[----:B-----5:R-:W-:Y:S01]  /*1f2a0*/  IMAD R2, R6, R9, RZ ;  /* 0x0000000906027224 */ /* 0x020fe200078e02ff */
[----:B----4-:R-:W-:-:S04]  /*1f2b0*/  IADD3 R8, R178, -0x80, R3 ;  /* 0xffffff80b2087810 */ /* 0x010fc80007ffe003 */
        /* <DEDUP_REMOVED lines=9> */
[----:B------:R-:W4:Y:S01]  /*1f350*/  @P0 LDC R15, c[0x0][0xbec] ;  /* 0x0002fb00ff0f0b82 */ /* 0x000f220000000800 */
[----:B------:R-:W-:Y:S01]  /*1f360*/  IMAD R7, R204, UR5, R7 ;  /* 0x00000005cc077c24 */ /* 0x000fe2000f8e0207 */
[----:B------:R-:W-:-:S03]  /*1f370*/  ULDC.64 UR4, c[0x0][0xb98] ;  /* 0x0002e60000047ab9 */ /* 0x000fc60000000a00 */
[----:B------:R-:W-:-:S03]  /*1f380*/  IMAD.IADD R3, R3, 0x1, R7 ;  /* 0x0000000103037824 */ /* 0x000fc600078e0207 */
[----:B------:R-:W5:Y:S01]  /*1f390*/  @P0 LDC R25, c[0x0][0xbf0] ;  /* 0x0002fc00ff190b82 */ /* 0x000f620000000800 */
[----:B------:R-:W-:-:S04]  /*1f3a0*/  IMAD.WIDE.U32 R2, R13, UR4, R2 ;  /* 0x000000040d027c25 */ /* 0x000fc8000f8e0002 */
[----:B----4-:R-:W-:-:S05]  /*1f3b0*/  @P0 IMAD.HI.U32 R4, R8, R15, RZ ;  /* 0x0000000f08040227 */ /* 0x010fca00078e00ff */
[----:B-----5:R-:W-:Y:S01]  /*1f3c0*/  @P0 SHF.R.U32.HI R5, RZ, R25, R4 ;  /* 0x00000019ff050219 */ /* 0x020fe20000011604 */
[----:B------:R-:W-:-:S03]  /*1f3d0*/  IMAD R4, R12, UR4, RZ ;  /* 0x000000040c047c24 */ /* 0x000fc6000f8e02ff */
[----:B------:R-:W-:Y:S01]  /*1f3e0*/  IADD3 R2, P0, R5, R2, RZ ;  /* 0x0000000205027210 */ /* 0x000fe20007f1e0ff */
[----:B------:R-:W-:-:S04]  /*1f3f0*/  IMAD.MOV R7, RZ, RZ, -R5 ;  /* 0x000000ffff077224 */ /* 0x000fc800078e0a05 */
[----:B------:R-:W-:Y:S01]  /*1f400*/  IMAD R7, R9, R7, R8 ;  /* 0x0000000709077224 */ /* 0x000fe200078e0208 */
[----:B------:R-:W-:Y:S01]  /*1f410*/  SHF.R.S32.HI R9, RZ, 0x1f, R5 ;  /* 0x0000001fff097819 */ /* 0x000fe20000011405 */
[----:B------:R-:W-:Y:S01]  /*1f420*/  IMAD R8, R13, UR5, R4 ;  /* 0x000000050d087c24 */ /* 0x000fe2000f8e0204 */
[----:B------:R-:W-:Y:S02]  /*1f430*/  ULDC.64 UR4, c[0x0][0xb88] ;  /* 0x0002e20000047ab9 */ /* 0x000fe40000000a00 */
        /* <DEDUP_REMOVED lines=11> */
.L_x_1780:
[----:B------:R-:W-:Y:S05]  /*1f4f0*/  BSYNC B1 ;  /* 0x0000000000017941 */ /* 0x000fea0003800000 */
.L_x_1779:
[----:B------:R-:W-:Y:S01]  /*1f500*/  ULDC.64 UR4, c[0x0][0xaa0] ;  /* 0x0002a80000047ab9 */ /* 0x000fe20000000a00 */
[----:B------:R-:W-:Y:S02]  /*1f510*/  IMAD R7, R203, 0x20, R207 ;  /* 0x00000020cb077824 */ /* 0x000fe400078e02cf */
[----:B----4-:R-:W-:Y:S02]  /*1f520*/  IMAD R3, R11, UR4, RZ ;  /* 0x000000040b037c24 */ /* 0x010fe4000f8e02ff */
        /* <DEDUP_REMOVED lines=28> */
[----:B------:R-:W-:-:S04]  /*1f6f0*/  IMAD.WIDE.U32 R4, R7, UR4, R2 ;  /* 0x0000000407047c25 */ /* 0x000fc8000f8e0002 */
[----:B------:R-:W-:Y:S01]  /*1f700*/  IMAD R3, R7, UR5, R0 ;  /* 0x0000000507037c24 */ /* 0x000fe2000f8e0200 */
[----:B------:R-:W-:Y:S02]  /*1f710*/  ULDC.64 UR4, c[0x0][0xa80] ;  /* 0x0002a00000047ab9 */ /* 0x000fe40000000a00 */
[----:B------:R-:W-:Y:S01]  /*1f720*/  LEA R2, P0, R4, UR4, 0x1 ;  /* 0x0000000404027c11 */ /* 0x000fe2000f8008ff */
[----:B------:R-:W-:Y:S01]  /*1f730*/  IMAD.IADD R3, R5, 0x1, R3 ;  /* 0x0000000105037824 */ /* 0x000fe200078e0203 */
[----:B------:R-:W-:-:S04]  /*1f740*/  UMOV UR4, 0xffffffff ;  /* 0xffffffff00047882 */ /* 0x000fc80000000000 */
[----:B------:R-:W-:Y:S01]  /*1f750*/  LEA.HI.X R3, R4, UR5, R3, 0x1, P0 ;  /* 0x0000000504037c11 */ /* 0x000fe200080f0c03 */
[----:B------:R-:W-:Y:S06]  /*1f760*/  BRA.DIV UR4, `(.L_x_1781) ;  /* 0x0000009a04507947 */ /* 0x000fec000b800000 */
[----:B------:R2:W3:Y:S04]  /*1f770*/  SHFL.IDX PT, R0, R3, RZ, 0x181f ;  /* 0x00181fff03007589 */ /* 0x0004e800000e0000 */
[----:B------:R2:W4:Y:S02]  /*1f780*/  SHFL.IDX PT, R14, R2, RZ, 0x181f ;  /* 0x00181fff020e7589 */ /* 0x00052400000e0000 */
.L_x_2014:
[----:B------:R-:W-:Y:S01]  /*1f790*/  IMAD R27, R6, R27, RZ ;  /* 0x0000001b061b7224 */ /* 0x000fe200078e02ff */
[----:B------:R-:W-:Y:S01]  /*1f7a0*/  BSSY B1, `(.L_x_1782) ;  /* 0x000000d000017945 */ /* 0x000fe20003800000 */
[----:B------:R-:W-:-:S05]  /*1f7b0*/  IMAD.IADD R178, R207, 0x1, R178 ;  /* 0x00000001cfb27824 */ /* 0x000fca00078e02b2 */
[----:B------:R-:W-:-:S13]  /*1f7c0*/  ISETP.GE.AND P0, PT, R178, R27, PT ;  /* 0x0000001bb200720c */ /* 0x000fda0003f06270 */
[----:B------:R-:W-:Y:S05]  /*1f7d0*/  @P0 BRA `(.L_x_1783) ;  /* 0x0000000000240947 */ /* 0x000fea0003800000 */
[----:B------:R-:W-:Y:S02]  /*1f7e0*/  ULDC UR4, c[0x0][0xac8] ;  /* 0x0002b20000047ab9 */ /* 0x000fe40000000800 */
[----:B------:R-:W-:Y:S02]  /*1f7f0*/  ISETP.GE.AND P2, PT, R197, UR4, PT ;  /* 0x00000004c5007c0c */ /* 0x000fe4000bf46270 */
[----:B------:R-:W-:-:S11]  /*1f800*/  ISETP.GE.AND P3, PT, R202, UR4, PT ;  /* 0x00000004ca007c0c */ /* 0x000fd6000bf66270 */
[CC--:B----4-:R-:W-:Y:S02]  /*1f810*/  @!P2 LEA R4, P0, R197.reuse, R14.reuse, 0x1 ;  /* 0x0000000ec504a211 */ /* 0x0d0fe400078008ff */
[C---:B------:R-:W-:Y:S02]  /*1f820*/  @!P3 LEA R14, P1, R202.reuse, R14, 0x1 ;  /* 0x0000000eca0eb211 */ /* 0x040fe400078208ff */
[-C--:B---3--:R-:W-:Y:S02]  /*1f830*/  @!P2 LEA.HI.X R5, R197, R0.reuse, R222, 0x1, P0 ;  /* 0x00000000c505a211 */ /* 0x088fe400000f0cde */
[----:B------:R-:W-:-:S03]  /*1f840*/  @!P3 LEA.HI.X R15, R202, R0, R221, 0x1, P1 ;  /* 0x00000000ca0fb211 */ /* 0x000fc600008f0cdd */
[----:B------:R3:W-:Y:S04]  /*1f850*/  @!P2 ST.E.128 desc[UR38][R4.64], RZ ;  /* 0x000000ff0400a985 */ /* 0x0007e8000c101d26 */
[----:B------:R3:W-:Y:S02]  /*1f860*/  @!P3 ST.E.128 desc[UR38][R14.64], RZ ;  /* 0x000000ff0e00b985 */ /* 0x0007e4000c101d26 */
.L_x_1783:
[----:B------:R-:W-:Y:S05]  /*1f870*/  BSYNC B1 ;  /* 0x0000000000017941 */ /* 0x000fea0003800000 */
.L_x_1782:
[----:B------:R-:W-:-:S03]  /*1f880*/  UMOV UR4, 0xffffffff ;  /* 0xffffffff00047882 */ /* 0x000fc60000000000 */
[----:B------:R-:W-:Y:S05]  /*1f890*/  BRA.DIV UR4, `(.L_x_1784) ;  /* 0x0000009a04387947 */ /* 0x000fea000b800000 */
[----:B---3--:R3:W0:Y:S04]  /*1f8a0*/  SHFL.IDX PT, R0, R3, 0x1, 0x181f ;  /* 0x00381f0003007f89 */ /* 0x00862800000e0000 */
[----:B----4-:R3:W4:Y:S02]  /*1f8b0*/  SHFL.IDX PT, R14, R2, 0x1, 0x181f ;  /* 0x00381f00020e7f89 */ /* 0x01072400000e0000 */
.L_x_2018:
[----:B------:R-:W-:Y:S01]  /*1f8c0*/  VIADD R4, R178, 0x20 ;  /* 0x00000020b2047836 */ /* 0x000fe20000000000 */
[----:B------:R-:W-:Y:S04]  /*1f8d0*/  BSSY B1, `(.L_x_1785) ;  /* 0x000000c000017945 */ /* 0x000fe80003800000 */
[----:B------:R-:W-:-:S13]  /*1f8e0*/  ISETP.GE.AND P0, PT, R4, R27, PT ;  /* 0x0000001b0400720c */ /* 0x000fda0003f06270 */
[----:B------:R-:W-:Y:S05]  /*1f8f0*/  @P0 BRA `(.L_x_1786) ;  /* 0x0000000000240947 */ /* 0x000fea0003800000 */
[----:B------:R-:W-:Y:S02]  /*1f900*/  ULDC UR4, c[0x0][0xac8] ;  /* 0x0002b20000047ab9 */ /* 0x000fe40000000800 */
[----:B------:R-:W-:Y:S02]  /*1f910*/  ISETP.GE.AND P2, PT, R197, UR4, PT ;  /* 0x00000004c5007c0c */ /* 0x000fe4000bf46270 */
[----:B------:R-:W-:-:S11]  /*1f920*/  ISETP.GE.AND P3, PT, R202, UR4, PT ;  /* 0x00000004ca007c0c */ /* 0x000fd6000bf66270 */
[CC--:B----4-:R-:W-:Y:S02]  /*1f930*/  @!P2 LEA R4, P0, R197.reuse, R14.reuse, 0x1 ;  /* 0x0000000ec504a211 */ /* 0x0d0fe400078008ff */
[C---:B------:R-:W-:Y:S02]  /*1f940*/  @!P3 LEA R14, P1, R202.reuse, R14, 0x1 ;  /* 0x0000000eca0eb211 */ /* 0x040fe400078208ff */
[-C--:B0-----:R-:W-:Y:S02]  /*1f950*/  @!P2 LEA.HI.X R5, R197, R0.reuse, R222, 0x1, P0 ;  /* 0x00000000c505a211 */ /* 0x081fe400000f0cde */
[----:B------:R-:W-:-:S03]  /*1f960*/  @!P3 LEA.HI.X R15, R202, R0, R221, 0x1, P1 ;  /* 0x00000000ca0fb211 */ /* 0x000fc600008f0cdd */
[----:B------:R0:W-:Y:S04]  /*1f970*/  @!P2 ST.E.128 desc[UR38][R4.64], RZ ;  /* 0x000000ff0400a985 */ /* 0x0001e8000c101d26 */
[----:B------:R0:W-:Y:S02]  /*1f980*/  @!P3 ST.E.128 desc[UR38][R14.64], RZ ;  /* 0x000000ff0e00b985 */ /* 0x0001e4000c101d26 */
.L_x_1786:
[----:B------:R-:W-:Y:S05]  /*1f990*/  BSYNC B1 ;  /* 0x0000000000017941 */ /* 0x000fea0003800000 */
.L_x_1785:
[----:B------:R-:W-:-:S03]  /*1f9a0*/  UMOV UR4, 0xffffffff ;  /* 0xffffffff00047882 */ /* 0x000fc60000000000 */
[----:B------:R-:W-:Y:S05]  /*1f9b0*/  BRA.DIV UR4, `(.L_x_1787) ;  /* 0x0000009a04387947 */ /* 0x000fea000b800000 */
[----:B0-----:R0:W0:Y:S04]  /*1f9c0*/  SHFL.IDX PT, R0, R3, 0x2, 0x181f ;  /* 0x00581f0003007f89 */ /* 0x00102800000e0000 */
[----:B----4-:R4:W0:Y:S02]  /*1f9d0*/  SHFL.IDX PT, R14, R2, 0x2, 0x181f ;  /* 0x00581f00020e7f89 */ /* 0x01082400000e0000 */
.L_x_2022:
[----:B------:R-:W-:Y:S01]  /*1f9e0*/  VIADD R4, R178, 0x40 ;  /* 0x00000040b2047836 */ /* 0x000fe20000000000 */
[----:B------:R-:W-:Y:S04]  /*1f9f0*/  BSSY B1, `(.L_x_1788) ;  /* 0x000000c000017945 */ /* 0x000fe80003800000 */
[----:B------:R-:W-:-:S13]  /*1fa00*/  ISETP.GE.AND P0, PT, R4, R27, PT ;  /* 0x0000001b0400720c */ /* 0x000fda0003f06270 */
[----:B------:R-:W-:Y:S05]  /*1fa10*/  @P0 BRA `(.L_x_1789) ;  /* 0x0000000000240947 */ /* 0x000fea0003800000 */
[----:B------:R-:W-:Y:S02]  /*1fa20*/  ULDC UR4, c[0x0][0xac8] ;  /* 0x0002b20000047ab9 */ /* 0x000fe40000000800 */
[----:B------:R-:W-:Y:S02]  /*1fa30*/  ISETP.GE.AND P2, PT, R197, UR4, PT ;  /* 0x00000004c5007c0c */ /* 0x000fe4000bf46270 */
[----:B------:R-:W-:-:S11]  /*1fa40*/  ISETP.GE.AND P3, PT, R202, UR4, PT ;  /* 0x00000004ca007c0c */ /* 0x000fd6000bf66270 */
[CC--:B0-----:R-:W-:Y:S02]  /*1fa50*/  @!P2 LEA R4, P0, R197.reuse, R14.reuse, 0x1 ;  /* 0x0000000ec504a211 */ /* 0x0c1fe400078008ff */
[C---:B------:R-:W-:Y:S02]  /*1fa60*/  @!P3 LEA R14, P1, R202.reuse, R14, 0x1 ;  /* 0x0000000eca0eb211 */ /* 0x040fe400078208ff */
[-C--:B------:R-:W-:Y:S02]  /*1fa70*/  @!P2 LEA.HI.X R5, R197, R0.reuse, R222, 0x1, P0 ;  /* 0x00000000c505a211 */ /* 0x080fe400000f0cde */
[----:B------:R-:W-:-:S03]  /*1fa80*/  @!P3 LEA.HI.X R15, R202, R0, R221, 0x1, P1 ;  /* 0x00000000ca0fb211 */ /* 0x000fc600008f0cdd */
[----:B------:R0:W-:Y:S04]  /*1fa90*/  @!P2 ST.E.128 desc[UR38][R4.64], RZ ;  /* 0x000000ff0400a985 */ /* 0x0001e8000c101d26 */
[----:B------:R0:W-:Y:S02]  /*1faa0*/  @!P3 ST.E.128 desc[UR38][R14.64], RZ ;  /* 0x000000ff0e00b985 */ /* 0x0001e4000c101d26 */
.L_x_1789:
[----:B------:R-:W-:Y:S05]  /*1fab0*/  BSYNC B1 ;  /* 0x0000000000017941 */ /* 0x000fea0003800000 */
.L_x_1788:
[----:B------:R-:W-:-:S03]  /*1fac0*/  UMOV UR4, 0xffffffff ;  /* 0xffffffff00047882 */ /* 0x000fc60000000000 */
[----:B------:R-:W-:Y:S05]  /*1fad0*/  BRA.DIV UR4, `(.L_x_1790) ;  /* 0x0000009a04387947 */ /* 0x000fea000b800000 */
[----:B0-----:R0:W0:Y:S04]  /*1fae0*/  SHFL.IDX PT, R0, R3, 0x3, 0x181f ;  /* 0x00781f0003007f89 */ /* 0x00102800000e0000 */
[----:B------:R0:W0:Y:S02]  /*1faf0*/  SHFL.IDX PT, R14, R2, 0x3, 0x181f ;  /* 0x00781f00020e7f89 */ /* 0x00002400000e0000 */
.L_x_2026:
[----:B0-234-:R-:W-:-:S05]  /*1fb00*/  VIADD R2, R178, 0x60 ;  /* 0x00000060b2027836 */ /* 0x01dfca0000000000 */
[----:B------:R-:W-:-:S13]  /*1fb10*/  ISETP.GE.AND P0, PT, R2, R27, PT ;  /* 0x0000001b0200720c */ /* 0x000fda0003f06270 */
[----:B------:R-:W-:Y:S05]  /*1fb20*/  @P0 BRA `(.L_x_1777) ;  /* 0x0000000000240947 */ /* 0x000fea0003800000 */
[----:B------:R-:W-:Y:S02]  /*1fb30*/  ULDC UR4, c[0x0][0xac8] ;  /* 0x0002b20000047ab9 */ /* 0x000fe40000000800 */
[----:B------:R-:W-:Y:S02]  /*1fb40*/  ISETP.GE.AND P2, PT, R197, UR4, PT ;  /* 0x00000004c5007c0c */ /* 0x000fe4000bf46270 */
[----:B------:R-:W-:-:S11]  /*1fb50*/  ISETP.GE.AND P3, PT, R202, UR4, PT ;  /* 0x00000004ca007c0c */ /* 0x000fd6000bf66270 */
[CC--:B------:R-:W-:Y:S02]  /*1fb60*/  @!P2 LEA R2, P0, R197.reuse, R14.reuse, 0x1 ;  /* 0x0000000ec502a211 */ /* 0x0c0fe400078008ff */
[C---:B------:R-:W-:Y:S02]  /*1fb70*/  @!P3 LEA R14, P1, R202.reuse, R14, 0x1 ;  /* 0x0000000eca0eb211 */ /* 0x040fe400078208ff */
[-C--:B------:R-:W-:Y:S02]  /*1fb80*/  @!P2 LEA.HI.X R3, R197, R0.reuse, R222, 0x1, P0 ;  /* 0x00000000c503a211 */ /* 0x080fe400000f0cde */
[----:B------:R-:W-:-:S03]  /*1fb90*/  @!P3 LEA.HI.X R15, R202, R0, R221, 0x1, P1 ;  /* 0x00000000ca0fb211 */ /* 0x000fc600008f0cdd */
[----:B------:R0:W-:Y:S04]  /*1fba0*/  @!P2 ST.E.128 desc[UR38][R2.64], RZ ;  /* 0x000000ff0200a985 */ /* 0x0001e8000c101d26 */
[----:B------:R0:W-:Y:S02]  /*1fbb0*/  @!P3 ST.E.128 desc[UR38][R14.64], RZ ;  /* 0x000000ff0e00b985 */ /* 0x0001e4000c101d26 */
.L_x_1777:
[----:B------:R-:W-:Y:S05]  /*1fbc0*/  BSYNC B0 ;  /* 0x0000000000007941 */ /* 0x000fea0003800000 */
.L_x_1767:
[----:B------:R-:W-:Y:S02]  /*1fbd0*/  ULDC UR4, c[0x0][0xc3c] ;  /* 0x00030f0000047ab9 */ /* 0x000fe40000000800 */
[----:B-1----:R-:W-:-:S13]  /*1fbe0*/  ISETP.GE.AND P0, PT, R23, UR4, PT ;  /* 0x0000000417007c0c */ /* 0x002fda000bf06270 */
[----:B------:R-:W-:Y:S05]  /*1fbf0*/  @!P0 BRA `(.L_x_1791) ;  /* 0xfffffe1400cc8947 */ /* 0x000fea000383ffff */
[----:B------:R-:W-:Y:S05]  /*1fc00*/  BRA `(.L_x_1561) ;  /* 0x00000078002c7947 */ /* 0x000fea0003800000 */
.L_x_1559:
        /* <DEDUP_REMOVED lines=46> */
[----:B------:R-:W0:Y:S02]  /*1fef0*/  SHFL.IDX PT, R4, R6, 0x1f, 0x1f ;  /* 0x03e01f0006047f89 */ /* 0x000e2400000e0000 */
[----:B0-----:R-:W-:-:S04]  /*1ff00*/  IMAD R4, R4, UR5, RZ ;  /* 0x0000000504047c24 */ /* 0x001fc8000f8e02ff */
[----:B------:R-:W-:Y:S01]  /*1ff10*/  IMAD.MOV.U32 R3, RZ, RZ, R4 ;  /* 0x000000ffff037224 */ /* 0x000fe200078e0004 */
[----:B---3--:R-:W-:-:S13]  /*1ff20*/  ISETP.GT.AND P6, PT, R4, UR6, PT ;  /* 0x0000000604007c0c */ /* 0x008fda000bfc4270 */
[----:B------:R-:W-:Y:S05]  /*1ff30*/  @P6 BRA `(.L_x_1793) ;  /* 0x0000000000986947 */ /* 0x000fea0003800000 */
[----:B------:R-:W0:Y:S01]  /*1ff40*/  LDC R10, c[0x0][0xc3c] ;  /* 0x00030f00ff0a7b82 */ /* 0x000e220000000800 */
[----:B------:R-:W-:Y:S01]  /*1ff50*/  IMAD.MOV.U32 R4, RZ, RZ, R3 ;  /* 0x000000ffff047224 */ /* 0x000fe200078e0003 */
[----:B------:R-:W-:Y:S01]  /*1ff60*/  UMOV UR4, URZ ;  /* 0x0000003f00047c82 */ /* 0x000fe20008000000 */
[----:B------:R-:W-:Y:S01]  /*1ff70*/  ULDC UR7, c[0x0][0xc3c] ;  /* 0x00030f0000077ab9 */ /* 0x000fe20000000800 */
[----:B------:R-:W-:-:S05]  /*1ff80*/  ULDC UR5, c[0x0][0xc38] ;  /* 0x00030e0000057ab9 */ /* 0x000fca0000000800 */
.L_x_1797:
[----:B------:R-:W-:Y:S01]  /*1ff90*/  UIADD3 UR4, UR4, 0x1f, URZ ;  /* 0x0000001f04047890 */ /* 0x000fe2000fffe03f */
[----:B------:R-:W-:-:S05]  /*1ffa0*/  IMAD.U32 R19, RZ, RZ, UR7 ;  /* 0x00000007ff137e24 */ /* 0x000fca000f8e00ff */
[----:B0-----:R-:W-:-:S13]  /*1ffb0*/  ISETP.LE.AND P6, PT, R10, UR4, PT ;  /* 0x000000040a007c0c */ /* 0x001fda000bfc3270 */
[----:B------:R-:W-:Y:S05]  /*1ffc0*/  @P6 BRA `(.L_x_1794) ;  /* 0x0000000400b06947 */ /* 0x000fea0003800000 */
[----:B------:R-:W-:Y:S01]  /*1ffd0*/  VIADD R7, R5, UR4 ;  /* 0x0000000405077c36 */ /* 0x000fe20008000000 */
[----:B------:R-:W-:Y:S01]  /*1ffe0*/  BSSY B0, `(.L_x_1795) ;  /* 0x0000007000007945 */ /* 0x000fe20003800000 */
[----:B------:R-:W-:-:S03]  /*1fff0*/  IMAD.MOV.U32 R0, RZ, RZ, RZ ;  /* 0x000000ffff007224 */ /* 0x000fc600078e00ff */
[----:B------:R-:W-:-:S13]  /*20000*/  ISETP.GE.OR P6, PT, R7, R10, !P0 ;  /* 0x0000000a0700720c */ /* 0x000fda00047c6670 */
[----:B------:R-:W-:Y:S05]  /*20010*/  @P6 BRA `(.L_x_1796) ;  /* 0x00000000000c6947 */ /* 0x000fea0003800000 */
[----:B------:R-:W0:Y:S02]  /*20020*/  LDC.64 R2, c[0x0][0xc80] ;  /* 0x00032000ff027b82 */ /* 0x000e240000000a00 */
[----:B0-----:R-:W-:-:S05]  /*20030*/  IMAD.WIDE R2, R7, 0x4, R2 ;  /* 0x0000000407027825 */ /* 0x001fca00078e0202 */
[----:B------:R0:W5:Y:S02]  /*20040*/  LDG.E R0, desc[UR38][R2.64] ;  /* 0x0000002602007981 */ /* 0x000164000c1e1900 */
.L_x_1796:
[----:B------:R-:W-:Y:S05]  /*20050*/  BSYNC B0 ;  /* 0x0000000000007941 */ /* 0x000fea0003800000 */
.L_x_1795:
        /* <DEDUP_REMOVED lines=20> */
.L_x_1793:
[----:B------:R-:W-:-:S04]  /*201a0*/  IMAD.IADD R11, R4, 0x1, -R3 ;  /* 0x00000001040b7824 */ /* 0x000fc800078e0a03 */
[----:B------:R-:W-:-:S05]  /*201b0*/  IMAD R2, R6, UR5, R11 ;  /* 0x0000000506027c24 */ /* 0x000fca000f8e020b */
[----:B------:R-:W-:Y:S02]  /*201c0*/  ISETP.GT.AND P0, PT, R2, UR6, PT ;  /* 0x0000000602007c0c */ /* 0x000fe4000bf04270 */
[----:B------:R-:W0:Y:S11]  /*201d0*/  LDC.64 R2, c[0x0][0xc90] ;  /* 0x00032400ff027b82 */ /* 0x000e360000000a00 */
[----:B------:R-:W-:-:S04]  /*201e0*/  VOTE.ANY R8, PT, !P0 ;  /* 0x0000000000087806 */ /* 0x000fc800040e0100 */
[----:B------:R-:W1:Y:S02]  /*201f0*/  POPC R13, R8 ;  /* 0x00000008000d7309 */ /* 0x000e640000000000 */
[----:B-1----:R-:W-:-:S04]  /*20200*/  VIADD R19, R13, UR4 ;  /* 0x000000040d137c36 */ /* 0x002fc80008000000 */
        /* <DEDUP_REMOVED lines=13> */
.L_x_1798:
[----:B-1----:R-:W-:Y:S02]  /*202e0*/  IMAD.MOV R2, RZ, RZ, -R3 ;  /* 0x000000ffff027224 */ /* 0x002fe400078e0a03 */
[----:B---3--:R-:W-:Y:S02]  /*202f0*/  IMAD R16, R16, UR5, R11 ;  /* 0x0000000510107c24 */ /* 0x008fe4000f8e020b */
[----:B------:R-:W-:Y:S01]  /*20300*/  IMAD.MOV.U32 R11, RZ, RZ, R2 ;  /* 0x000000ffff0b7224 */ /* 0x000fe200078e0002 */
[----:B------:R-:W-:Y:S02]  /*20310*/  IABS R2, R4 ;  /* 0x0000000400027213 */ /* 0x000fe40000000000 */
[----:B--2---:R-:W-:Y:S01]  /*20320*/  IADD3 R9, -R16, UR6, RZ ;  /* 0x0000000610097c10 */ /* 0x004fe2000fffe1ff */
[----:B------:R-:W-:Y:S02]  /*20330*/  IMAD R11, R11, R12, RZ ;  /* 0x0000000c0b0b7224 */ /* 0x000fe400078e02ff */
[----:B------:R-:W-:Y:S01]  /*20340*/  IMAD.MOV R8, RZ, RZ, -R2 ;  /* 0x000000ffff087224 */ /* 0x000fe200078e0a02 */
        /* <DEDUP_REMOVED lines=22> */
[----:B------:R-:W-:Y:S02]  /*204b0*/  VIADDMNMX R13, R6, UR5, R7, PT ;  /* 0x00000005060d7c46 */ /* 0x000fe4000b800107 */
[----:B------:R-:W-:-:S02]  /*204c0*/  IABS R9, R4 ;  /* 0x0000000400097213 */ /* 0x000fc40000000000 */
[-C--:B------:R-:W-:Y:S01]  /*204d0*/  IABS R8, R13.reuse ;  /* 0x0000000d00087213 */ /* 0x080fe20000000000 */
[----:B------:R-:W-:Y:S01]  /*204e0*/  IMAD.MOV R18, RZ, RZ, -R13 ;  /* 0x000000ffff127224 */ /* 0x000fe200078e0a0d */
[----:B0-----:R-:W-:Y:S02]  /*204f0*/  IABS R10, R13 ;  /* 0x0000000d000a7213 */ /* 0x001fe40000000000 */
[----:B------:R-:W0:Y:S08]  /*20500*/  I2F.RP R6, R8 ;  /* 0x0000000800067306 */ /* 0x000e300000209400 */
[----:B0-----:R-:W0:Y:S02]  /*20510*/  MUFU.RCP R6, R6 ;  /* 0x0000000600067308 */ /* 0x001e240000001000 */
[----:B0-----:R-:W-:-:S06]  /*20520*/  VIADD R3, R6, 0xffffffe ;  /* 0x0ffffffe06037836 */ /* 0x001fcc0000000000 */
[----:B------:R-:W0:Y:S02]  /*20530*/  F2I.FTZ.U32.TRUNC.NTZ R3, R3 ;  /* 0x0000000300037305 */ /* 0x000e24000021f000 */
[----:B0-----:R-:W-:-:S04]  /*20540*/  IMAD.MOV R7, RZ, RZ, -R3 ;  /* 0x000000ffff077224 */ /* 0x001fc800078e0a03 */
        /* <DEDUP_REMOVED lines=20> */
.L_x_1794:
[----:B------:R-:W-:Y:S02]  /*20690*/  IMAD.MOV.U32 R17, RZ, RZ, RZ ;  /* 0x000000ffff117224 */ /* 0x000fe400078e00ff */
[----:B------:R-:W-:Y:S02]  /*206a0*/  IMAD.U32 R16, RZ, RZ, UR6 ;  /* 0x00000006ff107e24 */ /* 0x000fe4000f8e00ff */
[----:B------:R-:W-:-:S07]  /*206b0*/  IMAD.MOV.U32 R18, RZ, RZ, RZ ;  /* 0x000000ffff127224 */ /* 0x000fce00078e00ff */
.L_x_1799:
[----:B------:R-:W-:-:S13]  /*206c0*/  ISETP.NE.AND P0, PT, R5, RZ, PT ;  /* 0x000000ff0500720c */ /* 0x000fda0003f05270 */
[----:B------:R-:W0:Y:S01]  /*206d0*/  @!P0 S2R R3, SR_CgaCtaId ;  /* 0x0000000000038919 */ /* 0x000e220000008800 */
[----:B------:R-:W-:-:S04]  /*206e0*/  @!P0 MOV R0, 0x400 ;  /* 0x0000040000008802 */ /* 0x000fc80000000f00 */
[----:B0-----:R-:W-:-:S05]  /*206f0*/  @!P0 LEA R0, R3, R0, 0x18 ;  /* 0x0000000003008211 */ /* 0x001fca00078ec0ff */
[----:B------:R2:W-:Y:S01]  /*20700*/  @!P0 STS.128 [R0+0x228d0], R16 ;  /* 0x0228d01000008388 */ /* 0x0005e20000000c00 */
[----:B------:R-:W-:Y:S06]  /*20710*/  BAR.ARV 0x5, 0x180 ;  /* 0x0146000000007b1d */ /* 0x000fec0000002000 */
.L_x_1792:
        /* <DEDUP_REMOVED lines=10> */
[----:B------:R-:W-:Y:S01]  /*207c0*/  BSSY B7, `(.L_x_1800) ;  /* 0x0000690000077945 */ /* 0x000fe20003800000 */
[----:B------:R-:W-:Y:S01]  /*207d0*/  IMAD.MOV.U32 R32, RZ, RZ, 0x20 ;  /* 0x00000020ff207424 */ /* 0x000fe200078e00ff */
[----:B------:R-:W-:Y:S01]  /*207e0*/  CS2R R24, SRZ ;  /* 0x0000000000187805 */ /* 0x000fe2000001ff00 */
[----:B------:R-:W-:Y:S01]  /*207f0*/  IMAD.MOV.U32 R29, RZ, RZ, 0x1 ;  /* 0x00000001ff1d7424 */ /* 0x000fe200078e00ff */
[----:B------:R-:W-:Y:S01]  /*20800*/  ULDC.64 UR42, c[0x0][0x198] ;  /* 0x00006600002a7ab9 */ /* 0x000fe20000000a00 */
[----:B------:R-:W-:Y:S01]  /*20810*/  IMAD.MOV.U32 R28, RZ, RZ, 0x1 ;  /* 0x00000001ff1c7424 */ /* 0x000fe200078e00ff */
[----:B------:R-:W-:-:S02]  /*20820*/  ULOP3.LUT UR41, UR36, 0x2, URZ, 0xfc, !UPT ;  /* 0x0000000224297892 */ /* 0x000fc4000f8efc3f */
[----:B------:R-:W-:Y:S01]  /*20830*/  ULOP3.LUT UR37, UR36, 0x1, URZ, 0xfc, !UPT ;  /* 0x0000000124257892 */ /* 0x000fe2000f8efc3f */
[----:B------:R-:W-:Y:S01]  /*20840*/  ULDC UR40, c[0x0][0xc] ;  /* 0x0000030000287ab9 */ /* 0x000fe20000000800 */
[C---:B-1----:R-:W-:Y:S01]  /*20850*/  IMAD.SHL.U32 R36, R11.reuse, 0x10, RZ ;  /* 0x000000100b247824 */ /* 0x042fe200078e00ff */
[C---:B------:R-:W-:Y:S01]  /*20860*/  LOP3.LUT R10, R11.reuse, 0x7f, RZ, 0xc0, !PT ;  /* 0x0000007f0b0a7812 */ /* 0x040fe200078ec0ff */
[C---:B------:R-:W-:Y:S01]  /*20870*/  IMAD.SHL.U32 R3, R11.reuse, 0x2, RZ ;  /* 0x000000020b037824 */ /* 0x040fe200078e00ff */
[----:B------:R-:W-:Y:S01]  /*20880*/  SHF.R.U32.HI R4, RZ, 0x1, R11 ;  /* 0x00000001ff047819 */ /* 0x000fe2000001160b */
[----:B------:R-:W-:Y:S01]  /*20890*/  IMAD.SHL.U32 R6, R11, 0x4, RZ ;  /* 0x000000040b067824 */ /* 0x000fe200078e00ff */
[----:B------:R-:W-:Y:S02]  /*208a0*/  SHF.R.U32.HI R7, RZ, 0x5, R10 ;  /* 0x00000005ff077819 */ /* 0x000fe4000001160a */
[C---:B--2---:R-:W-:Y:S02]  /*208b0*/  LOP3.LUT R0, R36.reuse, 0x1b0, RZ, 0xc0, !PT ;  /* 0x000001b024007812 */ /* 0x044fe400078ec0ff */
[----:B0-----:R-:W-:-:S02]  /*208c0*/  LOP3.LUT R2, R36, 0x40, RZ, 0xc0, !PT ;  /* 0x0000004024027812 */ /* 0x001fc400078ec0ff */
[----:B------:R-:W-:Y:S02]  /*208d0*/  LOP3.LUT R0, R0, 0x30, R3, 0x78, !PT ;  /* 0x0000003000007812 */ /* 0x000fe400078e7803 */
[----:B------:R-:W-:Y:S01]  /*208e0*/  R2P PR, R11, 0x16 ;  /* 0x000000160b007804 */ /* 0x000fe20000000000 */
[----:B------:R-:W-:Y:S02]  /*208f0*/  IMAD R3, R7, 0x200, R2 ;  /* 0x0000020007037824 */ /* 0x000fe400078e0202 */
[C---:B------:R-:W-:Y:S02]  /*20900*/  IMAD.SHL.U32 R2, R11.reuse, 0x80, RZ ;  /* 0x000000800b027824 */ /* 0x040fe400078e00ff */
[----:B------:R-:W-:Y:S01]  /*20910*/  IMAD.IADD R8, R0, 0x1, R3 ;  /* 0x0000000100087824 */ /* 0x000fe200078e0203 */
[----:B------:R-:W-:Y:S01]  /*20920*/  SEL R35, R34, 0xffffffc0, !P2 ;  /* 0xffffffc022237807 */ /* 0x000fe20005000000 */
[----:B------:R-:W-:Y:S01]  /*20930*/  IMAD.SHL.U32 R0, R11, 0x20, RZ ;  /* 0x000000200b007824 */ /* 0x000fe200078e00ff */
[----:B------:R-:W-:-:S02]  /*20940*/  LOP3.LUT R3, R2, 0x380, RZ, 0xc0, !PT ;  /* 0x0000038002037812 */ /* 0x000fc400078ec0ff */
[----:B------:R-:W-:Y:S01]  /*20950*/  STL [R1+0xc], R8 ;  /* 0x00000c0801007387 */ /* 0x000fe20000100800 */
[----:B------:R-:W-:Y:S02]  /*20960*/  SEL R34, R34, 0xffffffc0, !P4 ;  /* 0xffffffc022227807 */ /* 0x000fe40006000000 */
[C---:B------:R-:W-:Y:S02]  /*20970*/  LOP3.LUT R5, R3.reuse, 0x30, R4, 0xf8, !PT ;  /* 0x0000003003057812 */ /* 0x040fe400078ef804 */
[----:B------:R-:W-:Y:S02]  /*20980*/  LOP3.LUT R4, R2, 0x400, RZ, 0xc0, !PT ;  /* 0x0000040002047812 */ /* 0x000fe400078ec0ff */
[----:B------:R-:W-:Y:S02]  /*20990*/  LOP3.LUT R3, R3, 0x10, R11, 0xf8, !PT ;  /* 0x0000001003037812 */ /* 0x000fe400078ef80b */
[----:B------:R-:W-:Y:S01]  /*209a0*/  LOP3.LUT R5, R5, 0x70, R36, 0x78, !PT ;  /* 0x0000007005057812 */ /* 0x000fe200078e7824 */
[----:B------:R-:W-:Y:S01]  /*209b0*/  IMAD R4, R7, 0x800, R4 ;  /* 0x0000080007047824 */ /* 0x000fe200078e0204 */
[----:B------:R-:W-:-:S02]  /*209c0*/  LOP3.LUT R3, R3, 0x70, R36, 0x78, !PT ;  /* 0x0000007003037812 */ /* 0x000fc400078e7824 */
[----:B------:R-:W-:Y:S02]  /*209d0*/  LOP3.LUT R5, R5, 0xc00, R2, 0xf8, !PT ;  /* 0x00000c0005057812 */ /* 0x000fe400078ef802 */
[----:B------:R-:W-:Y:S01]  /*209e0*/  LOP3.LUT R9, R0, 0x380, RZ, 0xc0, !PT ;  /* 0x0000038000097812 */ /* 0x000fe200078ec0ff */
[----:B------:R-:W-:Y:S01]  /*209f0*/  IMAD.IADD R2, R4, 0x1, R3 ;  /* 0x0000000104027824 */ /* 0x000fe200078e0203 */
[----:B------:R-:W-:Y:S01]  /*20a00*/  SHF.R.U32.HI R3, RZ, 0x2, R10 ;  /* 0x00000002ff037819 */ /* 0x000fe2000001160a */
[----:B------:R-:W-:Y:S01]  /*20a10*/  STL [R1+0x18], R5 ;  /* 0x0000180501007387 */ /* 0x000fe20000100800 */
[----:B------:R-:W-:Y:S02]  /*20a20*/  LOP3.LUT R9, R9, 0x30, R36, 0xf8, !PT ;  /* 0x0000003009097812 */ /* 0x000fe400078ef824 */
[----:B------:R-:W-:Y:S01]  /*20a30*/  LOP3.LUT R0, R3, 0x60, R0, 0xf8, !PT ;  /* 0x0000006003007812 */ /* 0x000fe200078ef800 */
[----:B------:R0:W-:Y:S01]  /*20a40*/  STL [R1+0x14], R2 ;  /* 0x0000140201007387 */ /* 0x0001e20000100800 */
[----:B------:R-:W-:-:S02]  /*20a50*/  LOP3.LUT R36, R36, 0x30, RZ, 0xc0, !PT ;  /* 0x0000003024247812 */ /* 0x000fc400078ec0ff */
[----:B------:R-:W-:Y:S02]  /*20a60*/  LOP3.LUT R33, R9, 0x70, R6, 0x78, !PT ;  /* 0x0000007009217812 */ /* 0x000fe400078e7806 */
[----:B------:R-:W-:Y:S02]  /*20a70*/  SEL R32, R32, 0xffffffe0, !P1 ;  /* 0xffffffe020207807 */ /* 0x000fe40004800000 */
[----:B------:R-:W-:Y:S01]  /*20a80*/  LOP3.LUT R3, R36, 0x40, RZ, 0xfc, !PT ;  /* 0x0000004024037812 */ /* 0x000fe200078efcff */
[----:B0-----:R-:W-:Y:S02]  /*20a90*/  IMAD.SHL.U32 R2, R7, 0x400, RZ ;  /* 0x0000040007027824 */ /* 0x001fe400078e00ff */
[----:B---3--:R-:W-:-:S05]  /*20aa0*/  IMAD.U32 R2, RZ, RZ, UR4 ;  /* 0x00000004ff027e24 */ /* 0x008fca000f8e00ff */
[----:B------:R-:W-:Y:S01]  /*20ab0*/  LEA R23, R2, R23, 0x18 ;  /* 0x0000001702177211 */ /* 0x000fe200078ec0ff */
[----:B------:R0:W-:Y:S04]  /*20ac0*/  STL [R1+0x8], R2 ;  /* 0x0000080201007387 */ /* 0x0001e80000100800 */
[----:B------:R-:W-:Y:S01]  /*20ad0*/  IMAD.IADD R0, R23, 0x1, R8 ;  /* 0x0000000117007824 */ /* 0x000fe200078e0208 */
[----:B------:R1:W-:Y:S04]  /*20ae0*/  STL [R1+0x30], RZ ;  /* 0x000030ff01007387 */ /* 0x0003e80000100800 */
[----:B------:R1:W-:Y:S01]  /*20af0*/  STL [R1+0x1c], R0 ;  /* 0x00001c0001007387 */ /* 0x0003e20000100800 */
[----:B0-----:R-:W-:-:S07]  /*20b00*/  LOP3.LUT R2, R36, 0x80, RZ, 0xfc, !PT ;  /* 0x0000008024027812 */ /* 0x001fce00078efcff */
.L_x_1930:
[----:B------:R-:W-:Y:S05]  /*20b10*/  YIELD ;  /* 0x0000000000007946 */ /* 0x000fea0003800000 */
[----:B------:R-:W-:Y:S01]  /*20b20*/  ULDC.64 UR4, c[0x0][0xa28] ;  /* 0x00028a0000047ab9 */ /* 0x000fe20000000a00 */
[----:B------:R-:W-:Y:S01]  /*20b30*/  IMAD.MOV.U32 R37, RZ, RZ, RZ ;  /* 0x000000ffff257224 */ /* 0x000fe200078e00ff */
[----:B------:R-:W-:Y:S01]  /*20b40*/  ISETP.NE.U32.AND P0, PT, RZ, UR4, PT ;  /* 0x00000004ff007c0c */ /* 0x000fe2000bf05070 */
[----:B0-----:R-:W0:Y:S01]  /*20b50*/  LDC.64 R4, c[0x0][0xa00] ;  /* 0x00028000ff047b82 */ /* 0x001e220000000a00 */
[----:B-1----:R-:W-:Y:S01]  /*20b60*/  IMAD.MOV.U32 R8, RZ, RZ, RZ ;  /* 0x000000ffff087224 */ /* 0x002fe200078e00ff */
[----:B------:R-:W-:Y:S01]  /*20b70*/  ULDC.64 UR6, c[0x0][0xa10] ;  /* 0x0002840000067ab9 */ /* 0x000fe20000000a00 */
[----:B------:R-:W-:Y:S01]  /*20b80*/  ISETP.NE.AND.EX P0, PT, RZ, UR5, PT, P0 ;  /* 0x00000005ff007c0c */ /* 0x000fe2000bf05300 */
[----:B------:R-:W-:-:S12]  /*20b90*/  ULDC.64 UR4, c[0x0][0xa18] ;  /* 0x0002860000047ab9 */ /* 0x000fd80000000a00 */
[----:B--2---:R-:W2:Y:S02]  /*20ba0*/  @P0 LDC.64 R2, c[0x0][0xa28] ;  /* 0x00028a00ff020b82 */ /* 0x004ea40000000a00 */
[----:B--2---:R-:W-:-:S05]  /*20bb0*/  @P0 IMAD.WIDE R2, R19, 0x4, R2 ;  /* 0x0000000413020825 */ /* 0x004fca00078e0202 */
[----:B------:R2:W5:Y:S01]  /*20bc0*/  @P0 LDG.E R37, desc[UR38][R2.64] ;  /* 0x0000002602250981 */ /* 0x000562000c1e1900 */
[----:B------:R-:W-:Y:S01]  /*20bd0*/  ISETP.NE.U32.AND P0, PT, RZ, UR4, PT ;  /* 0x00000004ff007c0c */ /* 0x000fe2000bf05070 */
[----:B0-----:R-:W-:Y:S01]  /*20be0*/  IMAD.WIDE R4, R19, 0x4, R4 ;  /* 0x0000000413047825 */ /* 0x001fe200078e0204 */
[----:B------:R-:W-:Y:S02]  /*20bf0*/  ISETP.NE.U32.AND P1, PT, RZ, UR6, PT ;  /* 0x00000006ff007c0c */ /* 0x000fe4000bf25070 */
[----:B------:R-:W-:Y:S01]  /*20c00*/  ISETP.NE.AND.EX P2, PT, RZ, UR5, PT, P0 ;  /* 0x00000005ff007c0c */ /* 0x000fe2000bf45300 */
[----:B------:R-:W-:Y:S01]  /*20c10*/  ULDC.64 UR4, c[0x0][0xa00] ;  /* 0x0002800000047ab9 */ /* 0x000fe20000000a00 */
[----:B------:R-:W-:Y:S01]  /*20c20*/  ISETP.NE.AND.EX P1, PT, RZ, UR7, PT, P1 ;  /* 0x00000007ff007c0c */ /* 0x000fe2000bf25310 */
[----:B-1----:R-:W-:Y:S01]  /*20c30*/  IMAD.MOV.U32 R0, RZ, RZ, RZ ;  /* 0x000000ffff007224 */ /* 0x002fe200078e00ff */
[----:B------:R-:W-:Y:S01]  /*20c40*/  ISETP.NE.U32.AND P0, PT, RZ, UR4, PT ;  /* 0x00000004ff007c0c */ /* 0x000fe2000bf05070 */
[----:B--2---:R-:W0:Y:S03]  /*20c50*/  LDC.64 R2, c[0x0][0xa10] ;  /* 0x00028400ff027b82 */ /* 0x004e260000000a00 */
[----:B------:R-:W-:-:S05]  /*20c60*/  ISETP.NE.AND.EX P0, PT, RZ, UR5, PT, P0 ;  /* 0x00000005ff007c0c */ /* 0x000fca000bf05300 */
[----:B------:R-:W1:Y:S08]  /*20c70*/  @P2 LDC.64 R6, c[0x0][0xa18] ;  /* 0x00028600ff062b82 */ /* 0x000e700000000a00 */
[----:B------:R-:W2:Y:S01]  /*20c80*/  @P0 LDG.E R8, desc[UR38][R4.64] ;  /* 0x0000002604080981 */ /* 0x000ea2000c1e1900 */
[----:B0-----:R-:W-:-:S05]  /*20c90*/  IMAD.WIDE R2, R19, 0x4, R2 ;  /* 0x0000000413027825 */ /* 0x001fca00078e0202 */
[----:B------:R-:W5:Y:S01]  /*20ca0*/  @P1 LDG.E R0, desc[UR38][R2.64] ;  /* 0x0000002602001981 */ /* 0x000f62000c1e1900 */
[----:B------:R-:W-:Y:S02]  /*20cb0*/  ULDC UR4, c[0x0][0x288] ;  /* 0x0000a20000047ab9 */ /* 0x000fe40000000800 */
[----:B------:R-:W-:Y:S01]  /*20cc0*/  IMAD.U32 R27, RZ, RZ, UR4 ;  /* 0x00000004ff1b7e24 */ /* 0x000fe2000f8e00ff */
[----:B------:R-:W-:Y:S02]  /*20cd0*/  ULDC.64 UR4, c[0x0][0x418] ;  /* 0x0001060000047ab9 */ /* 0x000fe40000000a00 */
[----:B------:R-:W-:-:S03]  /*20ce0*/  UISETP.NE.U32.AND UP0, UPT, UR4, URZ, UPT ;  /* 0x0000003f0400728c */ /* 0x000fc6000bf05070 */
[----:B------:R-:W-:Y:S01]  /*20cf0*/  ULDC UR4, c[0x0][0x424] ;  /* 0x0001090000047ab9 */ /* 0x000fe20000000800 */
[----:B------:R-:W-:Y:S01]  /*20d00*/  UISETP.NE.AND.EX UP0, UPT, UR5, URZ, UPT, UP0 ;  /* 0x0000003f0500728c */ /* 0x000fe2000bf05300 */
[----:B-1----:R-:W-:Y:S02]  /*20d10*/  @P2 IMAD.WIDE R6, R19, 0x4, R6 ;  /* 0x0000000413062825 */ /* 0x002fe400078e0206 */
[----:B------:R-:W-:Y:S01]  /*20d20*/  ULDC UR5, c[0x0][0x2f0] ;  /* 0x0000bc0000057ab9 */ /* 0x000fe20000000800 */
[----:B------:R-:W-:Y:S02]  /*20d30*/  USEL UR4, UR4, 0x1, UP0 ;  /* 0x0000000104047887 */ /* 0x000fe40008000000 */
[----:B------:R0:W5:Y:S02]  /*20d40*/  @P2 LDG.E R27, desc[UR38][R6.64] ;  /* 0x00000026061b2981 */ /* 0x000164000c1e1900 */
[----:B------:R-:W-:-:S03]  /*20d50*/  UIMAD UR4, UR4, UR5, URZ ;  /* 0x00000005040472a4 */ /* 0x000fc6000f8e023f */
[----:B------:R-:W-:Y:S02]  /*20d60*/  ULDC UR5, c[0x0][0x348] ;  /* 0x0000d20000057ab9 */ /* 0x000fe40000000800 */
[----:B0-----:R-:W-:Y:S02]  /*20d70*/  IMAD.U32 R6, RZ, RZ, UR5 ;  /* 0x00000005ff067e24 */ /* 0x001fe4000f8e00ff */
[----:B------:R-:W-:Y:S01]  /*20d80*/  IMAD.U32 R7, RZ, RZ, UR4 ;  /* 0x00000004ff077e24 */ /* 0x000fe2000f8e00ff */
[----:B--2---:R0:W-:Y:S01]  /*20d90*/  STL [R1+0x20], R8 ;  /* 0x0000200801007387 */ /* 0x0041e20000100800 */
[----:B------:R-:W-:Y:S05]  /*20da0*/  @P2 BRA `(.L_x_1801) ;  /* 0x0000000000102947 */ /* 0x000fea0003800000 */
[----:B------:R-:W-:Y:S05]  /*20db0*/  @!P0 BRA `(.L_x_1801) ;  /* 0x00000000000c8947 */ /* 0x000fea0003800000 */
[----:B-----5:R-:W2:Y:S04]  /*20dc0*/  LDG.E R27, desc[UR38][R4.64] ;  /* 0x00000026041b7981 */ /* 0x020ea8000c1e1900 */
[----:B------:R-:W2:Y:S02]  /*20dd0*/  LDG.E R4, desc[UR38][R4.64+0x4] ;  /* 0x0000042604047981 */ /* 0x000ea4000c1e1900 */
[----:B--2---:R-:W-:-:S07]  /*20de0*/  IMAD.IADD R27, R4, 0x1, -R27 ;  /* 0x00000001041b7824 */ /* 0x004fce00078e0a1b */
.L_x_1801:
[----:B------:R-:W-:Y:S02]  /*20df0*/  ULDC.64 UR4, c[0x0][0xa20] ;  /* 0x0002880000047ab9 */ /* 0x000fe40000000a00 */
[----:B------:R-:W-:-:S04]  /*20e00*/  ISETP.NE.U32.AND P0, PT, RZ, UR4, PT ;  /* 0x00000004ff007c0c */ /* 0x000fc8000bf05070 */
[----:B------:R-:W-:-:S13]  /*20e10*/  ISETP.NE.AND.EX P0, PT, RZ, UR5, PT, P0 ;  /* 0x00000005ff007c0c */ /* 0x000fda000bf05300 */
[----:B------:R-:W-:Y:S05]  /*20e20*/  @!P0 BRA `(.L_x_1802) ;  /* 0x0000000000108947 */ /* 0x000fea0003800000 */
[----:B------:R-:W1:Y:S02]  /*20e30*/  LDC.64 R4, c[0x0][0xa20] ;  /* 0x00028800ff047b82 */ /* 0x000e640000000a00 */
[----:B-1----:R-:W-:-:S05]  /*20e40*/  IMAD.WIDE R4, R19, 0x4, R4 ;  /* 0x0000000413047825 */ /* 0x002fca00078e0204 */
[----:B------:R1:W5:Y:S01]  /*20e50*/  LDG.E R7, desc[UR38][R4.64] ;  /* 0x0000002604077981 */ /* 0x000362000c1e1900 */
[----:B------:R-:W-:Y:S05]  /*20e60*/  BRA `(.L_x_1803) ;  /* 0x0000000000247947 */ /* 0x000fea0003800000 */
.L_x_1802:
        /* <DEDUP_REMOVED lines=9> */
.L_x_1803:
[----:B-1----:R-:W2:Y:S04]  /*20f00*/  @P1 LDG.E R4, desc[UR38][R2.64] ;  /* 0x0000002602041981 */ /* 0x002ea8000c1e1900 */
[----:B------:R1:W2:Y:S01]  /*20f10*/  @P1 LDG.E R5, desc[UR38][R2.64+0x4] ;  /* 0x0000042602051981 */ /* 0x0002a2000c1e1900 */
[----:B------:R-:W-:Y:S02]  /*20f20*/  IMAD.SHL.U32 R17, R17, 0x80, RZ ;  /* 0x0000008011117824 */ /* 0x000fe400078e00ff */
[----:B-----5:R-:W-:Y:S02]  /*20f30*/  IMAD.IADD R7, R7, 0x1, -R37 ;  /* 0x0000000107077824 */ /* 0x020fe400078e0a25 */
[----:B------:R-:W-:Y:S01]  /*20f40*/  VIADD R9, R17, 0x7f ;  /* 0x0000007f11097836 */ /* 0x000fe20000000000 */
[----:B-1----:R-:W1:Y:S02]  /*20f50*/  LDC R2, c[0x0][0x448] ;  /* 0x00011200ff027b82 */ /* 0x002e640000000800 */
[----:B-1----:R-:W-:-:S13]  /*20f60*/  ISETP.NE.AND P2, PT, R2, 0x1, PT ;  /* 0x000000010200780c */ /* 0x002fda0003f45270 */
[----:B------:R-:W1:Y:S08]  /*20f70*/  @P2 LDC R3, c[0x0][0x44c] ;  /* 0x00011300ff032b82 */ /* 0x000e700000000800 */
[----:B------:R-:W3:Y:S01]  /*20f80*/  @P2 LDC R2, c[0x0][0x450] ;  /* 0x00011400ff022b82 */ /* 0x000ee20000000800 */
[----:B-1----:R-:W-:-:S05]  /*20f90*/  @P2 IMAD.HI.U32 R3, R9, R3, RZ ;  /* 0x0000000309032227 */ /* 0x002fca00078e00ff */
[----:B---3--:R-:W-:Y:S01]  /*20fa0*/  @P2 SHF.R.U32.HI R9, RZ, R2, R3 ;  /* 0x00000002ff092219 */ /* 0x008fe20000011603 */
[----:B--2---:R-:W-:-:S04]  /*20fb0*/  @P1 IMAD.IADD R6, R5, 0x1, -R4 ;  /* 0x0000000105061824 */ /* 0x004fc800078e0a04 */
[----:B------:R-:W-:-:S04]  /*20fc0*/  IMAD.IADD R26, R7, 0x1, R6 ;  /* 0x00000001071a7824 */ /* 0x000fc800078e0206 */
[C---:B------:R-:W-:Y:S01]  /*20fd0*/  VIADD R21, R26.reuse, 0x7f ;  /* 0x0000007f1a157836 */ /* 0x040fe20000000000 */
[----:B0-----:R-:W-:-:S04]  /*20fe0*/  IADD3 R8, R26, 0x1, -R27 ;  /* 0x000000011a087810 */ /* 0x001fc80007ffe81b */
[----:B------:R-:W-:Y:S01]  /*20ff0*/  SHF.R.S32.HI R2, RZ, 0x1f, R21 ;  /* 0x0000001fff027819 */ /* 0x000fe20000011415 */
[----:B------:R-:W-:-:S03]  /*21000*/  IMAD.IADD R9, R8, 0x1, R9 ;  /* 0x0000000108097824 */ /* 0x000fc600078e0209 */
[----:B------:R-:W-:Y:S02]  /*21010*/  LEA.HI R21, R2, R21, RZ, 0x7 ;  /* 0x0000001502157211 */ /* 0x000fe400078f38ff */
[----:B------:R-:W0:Y:S02]  /*21020*/  LDC.64 R2, c[0x0][0x9e0] ;  /* 0x00027800ff027b82 */ /* 0x000e240000000a00 */
[----:B------:R-:W-:Y:S02]  /*21030*/  SHF.R.S32.HI R21, RZ, 0x7, R21 ;  /* 0x00000007ff157819 */ /* 0x000fe40000011415 */
[----:B0-----:R-:W-:Y:S01]  /*21040*/  ISETP.GE.AND P3, PT, R3, 0x1, PT ;  /* 0x000000010300780c */ /* 0x001fe20003f66270 */
[----:B------:R-:W-:-:S12]  /*21050*/  IMAD.IADD R2, R9, 0x1, R2 ;  /* 0x0000000109027824 */ /* 0x000fd800078e0202 */
[----:B------:R-:W-:Y:S05]  /*21060*/  @!P3 BRA `(.L_x_1804) ;  /* 0x000000000048b947 */ /* 0x000fea0003800000 */
        /* <DEDUP_REMOVED lines=11> */
.L_x_1806:
[----:B------:R-:W-:-:S13]  /*21120*/  ISETP.NE.AND P0, PT, R3, 0x1, PT ;  /* 0x000000010300780c */ /* 0x000fda0003f05270 */
[----:B------:R-:W0:Y:S02]  /*21130*/  @P0 LDC.64 R4, c[0x0][0x9e8] ;  /* 0x00027a00ff040b82 */ /* 0x000e240000000a00 */
[----:B0-----:R-:W-:-:S05]  /*21140*/  @P0 IMAD.HI.U32 R4, R10, R4, RZ ;  /* 0x000000040a040227 */ /* 0x001fca00078e00ff */
[----:B------:R-:W-:-:S07]  /*21150*/  @P0 SHF.R.U32.HI R10, RZ, R5, R4 ;  /* 0x00000005ff0a0219 */ /* 0x000fce0000011604 */
.L_x_1807:
[----:B------:R-:W-:Y:S05]  /*21160*/  BSYNC B0 ;  /* 0x0000000000007941 */ /* 0x000fea0003800000 */
.L_x_1805:
[----:B------:R-:W-:-:S05]  /*21170*/  IMAD R10, R10, R3, R3 ;  /* 0x000000030a0a7224 */ /* 0x000fca00078e0203 */
[----:B------:R-:W-:-:S07]  /*21180*/  VIMNMX R2, R2, R10, PT ;  /* 0x0000000a02027248 */ /* 0x000fce0003fe0100 */
.L_x_1804:
[----:B------:R-:W0:Y:S01]  /*21190*/  @P2 LDC R9, c[0x0][0x44c] ;  /* 0x00011300ff092b82 */ /* 0x000e220000000800 */
[----:B------:R-:W-:Y:S01]  /*211a0*/  IMAD.MOV.U32 R4, RZ, RZ, R17 ;  /* 0x000000ffff047224 */ /* 0x000fe200078e0011 */
[----:B------:R-:W-:Y:S01]  /*211b0*/  ULDC UR4, c[0x0][0x9dc] ;  /* 0x0002770000047ab9 */ /* 0x000fe20000000800 */
[----:B------:R-:W-:-:S05]  /*211c0*/  IMAD.IADD R20, R26, 0x1, -R27 ;  /* 0x000000011a147824 */ /* 0x000fca00078e0a1b */
        /* <DEDUP_REMOVED lines=16> */
.L_x_1810:
[----:B------:R-:W-:-:S13]  /*212d0*/  ISETP.NE.AND P0, PT, R3, 0x1, PT ;  /* 0x000000010300780c */ /* 0x000fda0003f05270 */
[----:B------:R-:W0:Y:S02]  /*212e0*/  @P0 LDC.64 R4, c[0x0][0x9e8] ;  /* 0x00027a00ff040b82 */ /* 0x000e240000000a00 */
[----:B0-----:R-:W-:-:S05]  /*212f0*/  @P0 IMAD.HI.U32 R4, R10, R4, RZ ;  /* 0x000000040a040227 */ /* 0x001fca00078e00ff */
[----:B------:R-:W-:-:S07]  /*21300*/  @P0 SHF.R.U32.HI R10, RZ, R5, R4 ;  /* 0x00000005ff0a0219 */ /* 0x000fce0000011604 */
.L_x_1811:
[----:B------:R-:W-:Y:S05]  /*21310*/  BSYNC B0 ;  /* 0x0000000000007941 */ /* 0x000fea0003800000 */
.L_x_1809:
[----:B------:R-:W-:-:S05]  /*21320*/  IMAD R3, R10, R3, RZ ;  /* 0x000000030a037224 */ /* 0x000fca00078e02ff */
[----:B------:R-:W-:-:S07]  /*21330*/  VIMNMX R9, R9, R3, !PT ;  /* 0x0000000309097248 */ /* 0x000fce0007fe0100 */
.L_x_1808:
[----:B------:R-:W-:Y:S01]  /*21340*/  VIADD R2, R2, 0x7f ;  /* 0x0000007f02027836 */ /* 0x000fe20000000000 */
[----:B------:R-:W-:Y:S04]  /*21350*/  BSSY B0, `(.L_x_1812) ;  /* 0x0000119000007945 */ /* 0x000fe80003800000 */
[----:B------:R-:W-:-:S04]  /*21360*/  SHF.R.S32.HI R3, RZ, 0x1f, R2 ;  /* 0x0000001fff037819 */ /* 0x000fc80000011402 */
[----:B------:R-:W-:Y:S02]  /*21370*/  LEA.HI R3, R3, R2, RZ, 0x7 ;  /* 0x0000000203037211 */ /* 0x000fe400078f38ff */
[----:B------:R-:W-:Y:S02]  /*21380*/  SHF.R.S32.HI R2, RZ, 0x1f, R9 ;  /* 0x0000001fff027819 */ /* 0x000fe40000011409 */
[----:B------:R-:W-:Y:S02]  /*21390*/  SHF.R.S32.HI R3, RZ, 0x7, R3 ;  /* 0x00000007ff037819 */ /* 0x000fe40000011403 */
[----:B------:R-:W-:Y:S02]  /*213a0*/  LEA.HI R2, R2, R9, RZ, 0x7 ;  /* 0x0000000902027211 */ /* 0x000fe400078f38ff */
[----:B------:R-:W-:Y:S02]  /*213b0*/  VIMNMX R3, R21, R3, PT ;  /* 0x0000000315037248 */ /* 0x000fe40003fe0100 */
[----:B------:R-:W-:-:S03]  /*213c0*/  SHF.R.S32.HI R2, RZ, 0x7, R2 ;  /* 0x00000007ff027819 */ /* 0x000fc60000011402 */
[----:B------:R-:W-:Y:S01]  /*213d0*/  IMAD R3, R3, 0x80, -R7 ;  /* 0x0000008003037824 */ /* 0x000fe200078e0a07 */
[----:B------:R-:W-:-:S04]  /*213e0*/  VIMNMX R2, RZ, R2, !PT ;  /* 0x00000002ff027248 */ /* 0x000fc80007fe0100 */
[----:B------:R-:W-:Y:S01]  /*213f0*/  VIMNMX R3, R3, R6, PT ;  /* 0x0000000603037248 */ /* 0x000fe20003fe0100 */
[----:B------:R-:W-:-:S05]  /*21400*/  IMAD R2, R2, 0x80, -R7 ;  /* 0x0000008002027824 */ /* 0x000fca00078e0a07 */
[----:B------:R-:W-:-:S04]  /*21410*/  VIMNMX R4, RZ, R2, !PT ;  /* 0x00000002ff047248 */ /* 0x000fc80007fe0100 */
[----:B------:R-:W-:Y:S02]  /*21420*/  ISETP.GT.AND P0, PT, R3, R4, PT ;  /* 0x000000040300720c */ /* 0x000fe40003f04270 */
[----:B------:R-:W-:-:S11]  /*21430*/  SHF.R.U32.HI R4, RZ, 0x7, R4 ;  /* 0x00000007ff047819 */ /* 0x000fd60000011604 */
[----:B------:R-:W-:-:S05]  /*21440*/  @P0 VIADD R2, R3, 0x7f ;  /* 0x0000007f03020836 */ /* 0x000fca0000000000 */
[----:B------:R-:W-:-:S04]  /*21450*/  @P0 SHF.R.S32.HI R3, RZ, 0x1f, R2 ;  /* 0x0000001fff030819 */ /* 0x000fc80000011402 */
[----:B------:R-:W-:Y:S01]  /*21460*/  @P0 LEA.HI R2, R3, R2, RZ, 0x7 ;  /* 0x0000000203020211 */ /* 0x000fe200078f38ff */
[----:B------:R-:W-:-:S03]  /*21470*/  IMAD.MOV.U32 R3, RZ, RZ, R4 ;  /* 0x000000ffff037224 */ /* 0x000fc600078e0004 */
[----:B------:R-:W-:Y:S02]  /*21480*/  @P0 SHF.R.S32.HI R3, RZ, 0x7, R2 ;  /* 0x00000007ff030819 */ /* 0x000fe40000011402 */
[----:B------:R-:W-:Y:S02]  /*21490*/  PLOP3.LUT P0, PT, PT, PT, PT, 0x80, 0x0 ;  /* 0x000000000000781c */ /* 0x000fe40003f0f070 */
[----:B------:R-:W-:-:S13]  /*214a0*/  ISETP.GT.AND P2, PT, R3, R4, PT ;  /* 0x000000040300720c */ /* 0x000fda0003f44270 */
[----:B------:R-:W-:Y:S05]  /*214b0*/  @!P2 BRA `(.L_x_1813) ;  /* 0x000000100008a947 */ /* 0x000fea0003800000 */
[----:B------:R-:W-:Y:S01]  /*214c0*/  UMOV UR4, 0xffffffff ;  /* 0xffffffff00047882 */ /* 0x000fe20000000000 */
[----:B------:R-:W-:Y:S02]  /*214d0*/  SEL R2, R19, RZ, !P1 ;  /* 0x000000ff13027207 */ /* 0x000fe40004800000 */
[----:B------:R-:W-:Y:S05]  /*214e0*/  BRA.DIV UR4, `(.L_x_1814) ;  /* 0x0000007e04fc7947 */ /* 0x000fea000b800000 */
[----:B------:R-:W0:Y:S02]  /*214f0*/  S2R R5, SR_TID.X ;  /* 0x0000000000057919 */ /* 0x000e240000002100 */
[----:B0-----:R-:W-:-:S04]  /*21500*/  SHF.R.U32.HI R5, RZ, 0x5, R5 ;  /* 0x00000005ff057819 */ /* 0x001fc80000011605 */
[----:B------:R-:W-:-:S05]  /*21510*/  LOP3.LUT R5, R5, 0x3, RZ, 0xc0, !PT ;  /* 0x0000000305057812 */ /* 0x000fca00078ec0ff */
[----:B------:R0:W1:Y:S02]  /*21520*/  SHFL.IDX PT, R14, R5, RZ, 0x1f ;  /* 0x00001fff050e7589 */ /* 0x00006400000e0000 */
.L_x_2029:
[----:B-1----:R-:W-:Y:S02]  /*21530*/  ISETP.NE.AND P0, PT, R14, RZ, PT ;  /* 0x000000ff0e00720c */ /* 0x002fe40003f05270 */
[----:B------:R-:W-:-:S11]  /*21540*/  PLOP3.LUT P6, PT, PT, PT, PT, 0x8, 0x0 ;  /* 0x000000000000781c */ /* 0x000fd60003fce170 */
[----:B------:R-:W-:Y:S05]  /*21550*/  @P0 BRA `(.L_x_1815) ;  /* 0x00000000000c0947 */ /* 0x000fea0003800000 */
[----:B------:R-:W-:-:S03]  /*21560*/  UMOV UR4, 0xffffffff ;  /* 0xffffffff00047882 */ /* 0x000fc60000000000 */
[----:B------:R-:W-:Y:S05]  /*21570*/  BRA.DIV UR4, `(.L_x_1816) ;  /* 0x00000082040c7947 */ /* 0x000fea000b800000 */
[----:B------:R-:W-:-:S13]  /*21580*/  ELECT P6, URZ, PT ;  /* 0x00000000003f782f */ /* 0x000fda00038c0000 */
.L_x_1815:
[----:B0-----:R-:W2:Y:S01]  /*21590*/  LDL R5, [R1+0x30] ;  /* 0x0000300001057983 */ /* 0x001ea20000100800 */
[----:B------:R-:W-:Y:S01]  /*215a0*/  BSSY B1, `(.L_x_1817) ;  /* 0x0000008000017945 */ /* 0x000fe20003800000 */
[----:B--2---:R-:W-:-:S05]  /*215b0*/  VIADD R5, R5, 0x1 ;  /* 0x0000000105057836 */ /* 0x004fca0000000000 */
[----:B------:R-:W-:-:S04]  /*215c0*/  LEA.HI R6, R5, R5, RZ, 0x1 ;  /* 0x0000000505067211 */ /* 0x000fc800078f08ff */
[----:B------:R-:W-:-:S05]  /*215d0*/  LOP3.LUT R6, R6, 0xfffffffe, RZ, 0xc0, !PT ;  /* 0xfffffffe06067812 */ /* 0x000fca00078ec0ff */
[----:B------:R-:W-:-:S05]  /*215e0*/  IMAD.IADD R5, R5, 0x1, -R6 ;  /* 0x0000000105057824 */ /* 0x000fca00078e0a06 */
[----:B------:R-:W-:-:S04]  /*215f0*/  SHF.L.U32 R5, R5, 0x1f, RZ ;  /* 0x0000001f05057819 */ /* 0x000fc800000006ff */
[----:B------:R-:W0:Y:S02]  /*21600*/  SYNCS.PHASECHK.TRANS64.TRYWAIT P0, [R23+URZ+0x22820], R5 ;  /* 0x02282005170075a7 */ /* 0x000e24000800017f */
[----:B0-----:R-:W-:Y:S05]  /*21610*/  @!P0 BRA `(.L_x_1818) ;  /* 0x0000008000048947 */ /* 0x001fea0003800000 */
.L_x_2032:
[----:B------:R-:W-:Y:S05]  /*21620*/  BSYNC B1 ;  /* 0x0000000000017941 */ /* 0x000fea0003800000 */
.L_x_1817:
[----:B------:R-:W-:Y:S04]  /*21630*/  BSSY B1, `(.L_x_1819) ;  /* 0x000006c000017945 */ /* 0x000fe80003800000 */
[----:B------:R-:W-:Y:S05]  /*21640*/  @!P6 BRA `(.L_x_1820) ;  /* 0x0000000400a8e947 */ /* 0x000fea0003800000 */
[----:B------:R-:W-:Y:S01]  /*21650*/  IMAD R10, R25, 0x8, R23 ;  /* 0x00000008190a7824 */ /* 0x000fe200078e0217 */
[----:B------:R-:W-:Y:S01]  /*21660*/  SHF.L.U32 R9, R29, 0x1f, RZ ;  /* 0x0000001f1d097819 */ /* 0x000fe200000006ff */
[----:B------:R-:W1:Y:S01]  /*21670*/  S2R R6, SR_TID.X ;  /* 0x0000000000067919 */ /* 0x000e620000002100 */
[----:B------:R-:W-:Y:S02]  /*21680*/  BSSY B2, `(.L_x_1821) ;  /* 0x0000005000027945 */ /* 0x000fe40003800000 */
[----:B------:R-:W2:Y:S01]  /*21690*/  SYNCS.PHASECHK.TRANS64.TRYWAIT P0, [R10+URZ+0x228a0], R9 ;  /* 0x0228a0090a0075a7 */ /* 0x000ea2000800017f */
[----:B-1----:R-:W-:-:S04]  /*216a0*/  LOP3.LUT R6, R6, 0x7f, RZ, 0xc0, !PT ;  /* 0x0000007f06067812 */ /* 0x002fc800078ec0ff */
[----:B------:R-:W-:Y:S01]  /*216b0*/  ISETP.NE.AND P1, PT, R6, RZ, PT ;  /* 0x000000ff0600720c */ /* 0x000fe20003f25270 */
[----:B--2---:R-:W-:-:S12]  /*216c0*/  @!P0 BRA `(.L_x_1822) ;  /* 0x0000007c00ec8947 */ /* 0x004fd80003800000 */
.L_x_2033:
[----:B------:R-:W-:Y:S05]  /*216d0*/  BSYNC B2 ;  /* 0x0000000000027941 */ /* 0x000fea0003800000 */
.L_x_1821:
[----:B------:R-:W-:Y:S04]  /*216e0*/  BSSY B2, `(.L_x_1823) ;  /* 0x0000009000027945 */ /* 0x000fe80003800000 */
[----:B------:R-:W-:Y:S05]  /*216f0*/  @P1 BRA `(.L_x_1824) ;  /* 0x00000000001c1947 */ /* 0x000fea0003800000 */
[----:B0-----:R-:W0:Y:S02]  /*21700*/  S2R R5, SR_TID.X ;  /* 0x0000000000057919 */ /* 0x001e240000002100 */
[----:B0-----:R-:W-:Y:S01]  /*21710*/  LOP3.LUT R6, R5, 0x1f, RZ, 0xc0, !PT ;  /* 0x0000001f05067812 */ /* 0x001fe200078ec0ff */
[----:B------:R-:W-:-:S03]  /*21720*/  IMAD.MOV.U32 R5, RZ, RZ, 0x6000 ;  /* 0x00006000ff057424 */ /* 0x000fc600078e00ff */
[----:B------:R-:W-:Y:S01]  /*21730*/  ISETP.NE.AND P0, PT, R6, RZ, PT ;  /* 0x000000ff0600720c */ /* 0x000fe20003f05270 */
[----:B------:R2:W-:-:S12]  /*21740*/  SYNCS.ARRIVE.TRANS64 RZ, [R10+URZ+0x22890], R5 ;  /* 0x022890050aff79a7 */ /* 0x0005d8000800003f */
[----:B--2---:R-:W-:Y:S05]  /*21750*/  @!P0 BRA `(.L_x_1824) ;  /* 0x0000000000048947 */ /* 0x004fea0003800000 */
[----:B------:R-:W-:Y:S01]  /*21760*/  BPT.TRAP 0x1 ;  /* 0x000000040000795c */ /* 0x000fe20000300000 */
.L_x_1824:
[----:B------:R-:W-:Y:S05]  /*21770*/  BSYNC B2 ;  /* 0x0000000000027941 */ /* 0x000fea0003800000 */
.L_x_1823:
[----:B------:R-:W-:Y:S01]  /*21780*/  IMAD.MOV.U32 R12, RZ, RZ, RZ ;  /* 0x000000ffff0c7224 */ /* 0x000fe200078e00ff */
[----:B------:R-:W-:Y:S01]  /*21790*/  UIADD3 UR4, UP0, UR42, 0x570, URZ ;  /* 0x000005702a047890 */ /* 0x000fe2000ff1e03f */
[----:B------:R-:W-:Y:S01]  /*217a0*/  IMAD R6, R3, 0x80, R0 ;  /* 0x0000008003067824 */ /* 0x000fe200078e0200 */
[----:B------:R-:W-:Y:S01]  /*217b0*/  PLOP3.LUT P0, PT, PT, PT, PT, 0x80, 0x0 ;  /* 0x000000000000781c */ /* 0x000fe20003f0f070 */
[----:B------:R-:W-:Y:S01]  /*217c0*/  IMAD R7, R25, 0x6000, R23 ;  /* 0x0000600019077824 */ /* 0x000fe200078e0217 */
[----:B------:R-:W-:Y:S01]  /*217d0*/  R2UR UR10, R12 ;  /* 0x000000000c0a72ca */ /* 0x000fe200000e0000 */
[----:B------:R-:W-:Y:S01]  /*217e0*/  VIADD R6, R6, 0xffffff80 ;  /* 0xffffff8006067836 */ /* 0x000fe20000000000 */
[----:B------:R-:W-:Y:S01]  /*217f0*/  UIADD3.X UR5, URZ, UR43, URZ, UP0, !UPT ;  /* 0x0000002b3f057290 */ /* 0x000fe200087fe43f */
[----:B0-----:R-:W-:Y:S01]  /*21800*/  VIADD R5, R10, 0x22890 ;  /* 0x000228900a057836 */ /* 0x001fe20000000000 */
[----:B------:R-:W-:Y:S01]  /*21810*/  UMOV UR6, 0x0 ;  /* 0x0000000000067882 */ /* 0x000fe20000000000 */
[----:B------:R-:W-:Y:S01]  /*21820*/  VIADD R11, R7, 0x16400 ;  /* 0x00016400070b7836 */ /* 0x000fe20000000000 */
[----:B------:R-:W-:-:S09]  /*21830*/  UMOV UR7, 0x12f00000 ;  /* 0x12f0000000077882 */ /* 0x000fd20000000000 */
.L_x_1825:
        /* <DEDUP_REMOVED lines=10> */
[----:B------:R-:W-:Y:S01]  /*218e0*/  PLOP3.LUT P0, PT, PT, PT, PT, 0x80, 0x0 ;  /* 0x000000000000781c */ /* 0x000fe20003f0f070 */
[----:B------:R-:W-:Y:S01]  /*218f0*/  VIADD R11, R7, 0x18400 ;  /* 0x00018400070b7836 */ /* 0x000fe20000000000 */
[----:B------:R-:W-:Y:S01]  /*21900*/  UMOV UR6, 0x0 ;  /* 0x0000000000067882 */ /* 0x000fe20000000000 */
[----:B------:R-:W-:Y:S01]  /*21910*/  UMOV UR7, 0x12f00000 ;  /* 0x12f0000000077882 */ /* 0x000fe20000000000 */
[----:B------:R-:W-:-:S09]  /*21920*/  UMOV UR10, 0x40 ;  /* 0x00000040000a7882 */ /* 0x000fd20000000000 */
.L_x_1826:
        /* <DEDUP_REMOVED lines=15> */
.L_x_1827:
        /* <DEDUP_REMOVED lines=10> */
[----:B------:R-:W0:Y:S01]  /*21ac0*/  SYNCS.PHASECHK.TRANS64.TRYWAIT P0, [R10+URZ+0x228c0], R9 ;  /* 0x0228c0090a0075a7 */ /* 0x000e22000800017f */
[----:B------:R-:W-:Y:S04]  /*21ad0*/  BSSY B2, `(.L_x_1828) ;  /* 0x0000002000027945 */ /* 0x000fe80003800000 */
[----:B0-----:R-:W-:Y:S05]  /*21ae0*/  @!P0 BRA `(.L_x_1829) ;  /* 0x0000007800f88947 */ /* 0x001fea0003800000 */
.L_x_2034:
[----:B------:R-:W-:Y:S05]  /*21af0*/  BSYNC B2 ;  /* 0x0000000000027941 */ /* 0x000fea0003800000 */
.L_x_1828:
        /* <DEDUP_REMOVED lines=11> */
.L_x_1831:
[----:B------:R-:W-:Y:S05]  /*21bb0*/  BSYNC B2 ;  /* 0x0000000000027941 */ /* 0x000fea0003800000 */
.L_x_1830:
[----:B------:R-:W-:Y:S01]  /*21bc0*/  R2UR UR10, R12 ;  /* 0x000000000c0a72ca */ /* 0x000fe200000e0000 */
[----:B------:R-:W-:Y:S01]  /*21bd0*/  IMAD R5, R25, 0x4000, R23 ;  /* 0x0000400019057824 */ /* 0x000fe200078e0217 */
[----:B------:R-:W-:Y:S01]  /*21be0*/  R2UR UR6, R14 ;  /* 0x000000000e0672ca */ /* 0x000fe200000e0000 */
[----:B------:R-:W-:Y:S01]  /*21bf0*/  UIADD3 UR4, UP0, UR42, 0x670, URZ ;  /* 0x000006702a047890 */ /* 0x000fe2000ff1e03f */
[----:B------:R-:W-:Y:S01]  /*21c00*/  R2UR UR7, R15 ;  /* 0x000000000f0772ca */ /* 0x000fe200000e0000 */
[----:B01----:R-:W-:Y:S01]  /*21c10*/  VIADD R10, R10, 0x228b0 ;  /* 0x000228b00a0a7836 */ /* 0x003fe20000000000 */
[----:B------:R-:W-:Y:S01]  /*21c20*/  PLOP3.LUT P0, PT, PT, PT, PT, 0x80, 0x0 ;  /* 0x000000000000781c */ /* 0x000fe20003f0f070 */
[----:B------:R-:W-:Y:S01]  /*21c30*/  VIADD R5, R5, 0x8400 ;  /* 0x0000840005057836 */ /* 0x000fe20000000000 */
[----:B------:R-:W-:-:S12]  /*21c40*/  UIADD3.X UR5, URZ, UR43, URZ, UP0, !UPT ;  /* 0x0000002b3f057290 */ /* 0x000fd800087fe43f */
.L_x_1832:
        /* <DEDUP_REMOVED lines=10> */
.L_x_1820:
[----:B------:R-:W-:Y:S05]  /*21cf0*/  BSYNC B1 ;  /* 0x0000000000017941 */ /* 0x000fea0003800000 */
.L_x_1819:
[----:B------:R-:W-:Y:S01]  /*21d00*/  VIADD R10, R3, 0xfffffffe ;  /* 0xfffffffe030a7836 */ /* 0x000fe20000000000 */
        /* <DEDUP_REMOVED lines=8> */
.L_x_1847:
[----:B------:R-:W-:Y:S05]  /*21d90*/  YIELD ;  /* 0x0000000000007946 */ /* 0x000fea0003800000 */
        /* <DEDUP_REMOVED lines=10> */
.L_x_2035:
[----:B------:R-:W-:Y:S05]  /*21e40*/  BSYNC B2 ;  /* 0x0000000000027941 */ /* 0x000fea0003800000 */
.L_x_1835:
[----:B------:R-:W-:Y:S04]  /*21e50*/  BSSY B2, `(.L_x_1837) ;  /* 0x0000009000027945 */ /* 0x000fe80003800000 */
[----:B------:R-:W-:Y:S05]  /*21e60*/  @P2 BRA `(.L_x_1838) ;  /* 0x00000000001c2947 */ /* 0x000fea0003800000 */
[----:B------:R-:W0:Y:S02]  /*21e70*/  S2R R3, SR_TID.X ;  /* 0x0000000000037919 */ /* 0x000e240000002100 */
[----:B0-----:R-:W-:Y:S01]  /*21e80*/  LOP3.LUT R5, R3, 0x1f, RZ, 0xc0, !PT ;  /* 0x0000001f03057812 */ /* 0x001fe200078ec0ff */
[----:B------:R-:W-:-:S03]  /*21e90*/  IMAD.MOV.U32 R3, RZ, RZ, 0x6000 ;  /* 0x00006000ff037424 */ /* 0x000fc600078e00ff */
[----:B------:R-:W-:Y:S01]  /*21ea0*/  ISETP.NE.AND P1, PT, R5, RZ, PT ;  /* 0x000000ff0500720c */ /* 0x000fe20003f25270 */
[----:B------:R2:W-:-:S12]  /*21eb0*/  SYNCS.ARRIVE.TRANS64 RZ, [R9+URZ+0x22890], R3 ;  /* 0x0228900309ff79a7 */ /* 0x0005d8000800003f */
[----:B--2---:R-:W-:Y:S05]  /*21ec0*/  @!P1 BRA `(.L_x_1838) ;  /* 0x0000000000049947 */ /* 0x004fea0003800000 */
[----:B------:R-:W-:Y:S01]  /*21ed0*/  BPT.TRAP 0x1 ;  /* 0x000000040000795c */ /* 0x000fe20000300000 */
.L_x_1838:
[----:B------:R-:W-:Y:S05]  /*21ee0*/  BSYNC B2 ;  /* 0x0000000000027941 */ /* 0x000fea0003800000 */
.L_x_1837:
[----:B------:R-:W-:Y:S01]  /*21ef0*/  IMAD.MOV.U32 R12, RZ, RZ, RZ ;  /* 0x000000ffff0c7224 */ /* 0x000fe200078e00ff */
[----:B------:R-:W-:Y:S01]  /*21f00*/  UIADD3 UR4, UP0, UR42, 0x570, URZ ;  /* 0x000005702a047890 */ /* 0x000fe2000ff1e03f */
[----:B------:R-:W-:Y:S01]  /*21f10*/  IMAD R6, R25, 0x6000, R23 ;  /* 0x0000600019067824 */ /* 0x000fe200078e0217 */
[----:B------:R-:W-:Y:S01]  /*21f20*/  PLOP3.LUT P1, PT, PT, PT, PT, 0x80, 0x0 ;  /* 0x000000000000781c */ /* 0x000fe20003f2f070 */
[----:B0-----:R-:W-:Y:S01]  /*21f30*/  IMAD R5, R10, 0x80, R0 ;  /* 0x000000800a057824 */ /* 0x001fe200078e0200 */
[----:B------:R-:W-:Y:S01]  /*21f40*/  R2UR UR10, R12 ;  /* 0x000000000c0a72ca */ /* 0x000fe200000e0000 */
[----:B------:R-:W-:Y:S01]  /*21f50*/  VIADD R3, R9, 0x22890 ;  /* 0x0002289009037836 */ /* 0x000fe20000000000 */
[----:B------:R-:W-:Y:S01]  /*21f60*/  UIADD3.X UR5, URZ, UR43, URZ, UP0, !UPT ;  /* 0x0000002b3f057290 */ /* 0x000fe200087fe43f */
[----:B------:R-:W-:Y:S01]  /*21f70*/  VIADD R11, R6, 0x16400 ;  /* 0x00016400060b7836 */ /* 0x000fe20000000000 */
[----:B------:R-:W-:Y:S01]  /*21f80*/  UMOV UR6, 0x0 ;  /* 0x0000000000067882 */ /* 0x000fe20000000000 */
[----:B------:R-:W-:-:S10]  /*21f90*/  UMOV UR7, 0x12f00000 ;  /* 0x12f0000000077882 */ /* 0x000fd40000000000 */
.L_x_1839:
        /* <DEDUP_REMOVED lines=15> */
.L_x_1840:
        /* <DEDUP_REMOVED lines=15> */
.L_x_1841:
        /* <DEDUP_REMOVED lines=13> */
.L_x_2036:
[----:B------:R-:W-:Y:S05]  /*22250*/  BSYNC B2 ;  /* 0x0000000000027941 */ /* 0x000fea0003800000 */
.L_x_1842:
[----:B------:R-:W-:Y:S01]  /*22260*/  BSSY B2, `(.L_x_1844) ;  /* 0x000000b000027945 */ /* 0x000fe20003800000 */
[----:B------:R-:W-:Y:S02]  /*22270*/  IMAD.MOV.U32 R6, RZ, RZ, 0x0 ;  /* 0x00000000ff067424 */ /* 0x000fe400078e00ff */
[----:B01----:R-:W-:Y:S01]  /*22280*/  IMAD.MOV.U32 R7, RZ, RZ, 0x12f00000 ;  /* 0x12f00000ff077424 */ /* 0x003fe200078e00ff */
[----:B------:R-:W-:Y:S06]  /*22290*/  @P2 BRA `(.L_x_1845) ;  /* 0x00000000001c2947 */ /* 0x000fec0003800000 */
[----:B------:R-:W0:Y:S02]  /*222a0*/  S2R R3, SR_TID.X ;  /* 0x0000000000037919 */ /* 0x000e240000002100 */
[----:B0-----:R-:W-:Y:S01]  /*222b0*/  LOP3.LUT R11, R3, 0x1f, RZ, 0xc0, !PT ;  /* 0x0000001f030b7812 */ /* 0x001fe200078ec0ff */
[----:B------:R-:W-:-:S03]  /*222c0*/  IMAD.MOV.U32 R3, RZ, RZ, 0x4000 ;  /* 0x00004000ff037424 */ /* 0x000fc600078e00ff */
[----:B------:R-:W-:Y:S01]  /*222d0*/  ISETP.NE.AND P1, PT, R11, RZ, PT ;  /* 0x000000ff0b00720c */ /* 0x000fe20003f25270 */
[----:B------:R0:W-:-:S12]  /*222e0*/  SYNCS.ARRIVE.TRANS64 RZ, [R9+URZ+0x228b0], R3 ;  /* 0x0228b00309ff79a7 */ /* 0x0001d8000800003f */
[----:B0-----:R-:W-:Y:S05]  /*222f0*/  @!P1 BRA `(.L_x_1845) ;  /* 0x0000000000049947 */ /* 0x001fea0003800000 */
[----:B------:R-:W-:Y:S01]  /*22300*/  BPT.TRAP 0x1 ;  /* 0x000000040000795c */ /* 0x000fe20000300000 */
.L_x_1845:
[----:B------:R-:W-:Y:S05]  /*22310*/  BSYNC B2 ;  /* 0x0000000000027941 */ /* 0x000fea0003800000 */
.L_x_1844:
        /* <DEDUP_REMOVED lines=9> */
.L_x_1846:
        /* <DEDUP_REMOVED lines=10> */
.L_x_1834:
[----:B------:R-:W-:Y:S05]  /*22450*/  BSYNC B1 ;  /* 0x0000000000017941 */ /* 0x000fea0003800000 */
.L_x_1833:
[C---:B------:R-:W-:Y:S01]  /*22460*/  ISETP.GT.AND P2, PT, R10.reuse, R4, PT ;  /* 0x000000040a00720c */ /* 0x040fe20003f44270 */
[----:B------:R-:W-:Y:S02]  /*22470*/  VIADD R25, R25, 0x1 ;  /* 0x0000000119197836 */ /* 0x000fe40000000000 */
[----:B------:R-:W-:-:S03]  /*22480*/  VIADD R10, R10, 0xffffffff ;  /* 0xffffffff0a0a7836 */ /* 0x000fc60000000000 */
[----:B------:R-:W-:-:S04]  /*22490*/  ISETP.NE.AND P1, PT, R25, 0x2, PT ;  /* 0x000000021900780c */ /* 0x000fc80003f25270 */
[----:B------:R-:W-:Y:S02]  /*224a0*/  SEL R3, RZ, 0x1, P1 ;  /* 0x00000001ff037807 */ /* 0x000fe40000800000 */
[----:B------:R-:W-:Y:S02]  /*224b0*/  SEL R25, R25, RZ, P1 ;  /* 0x000000ff19197207 */ /* 0x000fe40000800000 */
[----:B------:R-:W-:Y:S01]  /*224c0*/  LOP3.LUT R29, R29, R3, RZ, 0x3c, !PT ;  /* 0x000000031d1d7212 */ /* 0x000fe200078e3cff */
[----:B------:R-:W-:Y:S06]  /*224d0*/  @P2 BRA `(.L_x_1847) ;  /* 0xfffffff8002c2947 */ /* 0x000fec000383ffff */
.L_x_1813:
[----:B------:R-:W-:Y:S05]  /*224e0*/  BSYNC B0 ;  /* 0x0000000000007941 */ /* 0x000fea0003800000 */
.L_x_1812:
[----:B------:R-:W1:Y:S01]  /*224f0*/  LDC R0, c[0x0][0x448] ;  /* 0x00011200ff007b82 */ /* 0x000e620000000800 */
[----:B------:R-:W-:Y:S01]  /*22500*/  VIADD R2, R17, 0x7f ;  /* 0x0000007f11027836 */ /* 0x000fe20000000000 */
[----:B------:R-:W-:Y:S06]  /*22510*/  @!P0 WARPSYNC.ALL ;  /* 0x0000000000008948 */ /* 0x000fec0003800000 */
[----:B------:R-:W-:Y:S01]  /*22520*/  @!P0 BAR.SYNC.DEFER_BLOCKING 0xc, 0x180 ;  /* 0x0306000000008b1d */ /* 0x000fe20000010000 */
[----:B-1----:R-:W-:-:S13]  /*22530*/  ISETP.NE.AND P1, PT, R0, 0x1, PT ;  /* 0x000000010000780c */ /* 0x002fda0003f25270 */
[----:B------:R-:W1:Y:S08]  /*22540*/  @P1 LDC R3, c[0x0][0x44c] ;  /* 0x00011300ff031b82 */ /* 0x000e700000000800 */
[----:B------:R-:W2:Y:S01]  /*22550*/  @P1 LDC R0, c[0x0][0x450] ;  /* 0x00011400ff001b82 */ /* 0x000ea20000000800 */
[----:B-1----:R-:W-:-:S05]  /*22560*/  @P1 IMAD.HI.U32 R3, R2, R3, RZ ;  /* 0x0000000302031227 */ /* 0x002fca00078e00ff */
[----:B--2---:R-:W-:-:S05]  /*22570*/  @P1 SHF.R.U32.HI R2, RZ, R0, R3 ;  /* 0x00000000ff021219 */ /* 0x004fca0000011603 */
[----:B------:R-:W-:Y:S02]  /*22580*/  IMAD.IADD R8, R8, 0x1, R2 ;  /* 0x0000000108087824 */ /* 0x000fe400078e0202 */
[----:B------:R-:W1:Y:S02]  /*22590*/  LDC.64 R2, c[0x0][0x9e0] ;  /* 0x00027800ff027b82 */ /* 0x000e640000000a00 */
[----:B-1----:R-:W-:Y:S01]  /*225a0*/  ISETP.GE.AND P2, PT, R3, 0x1, PT ;  /* 0x000000010300780c */ /* 0x002fe20003f46270 */
        /* <DEDUP_REMOVED lines=8> */
[----:B0-----:R-:W0:Y:S02]  /*22630*/  @P0 LDC.64 R4, c[0x0][0x9e8] ;  /* 0x00027a00ff040b82 */ /* 0x001e240000000a00 */
[----:B0-----:R-:W-:-:S05]  /*22640*/  @P0 IMAD.HI.U32 R4, R0, R4, RZ ;  /* 0x0000000400040227 */ /* 0x001fca00078e00ff */
[----:B------:R-:W-:-:S04]  /*22650*/  @P0 SHF.R.U32.HI R0, RZ, R5, R4 ;  /* 0x00000005ff000219 */ /* 0x000fc80000011604 */
[----:B------:R-:W-:Y:S01]  /*22660*/  LOP3.LUT R0, RZ, R0, RZ, 0x33, !PT ;  /* 0x00000000ff007212 */ /* 0x000fe200078e33ff */
[----:B------:R-:W-:Y:S06]  /*22670*/  BRA `(.L_x_1851) ;  /* 0x0000000000107947 */ /* 0x000fec0003800000 */
.L_x_1850:
[----:B------:R-:W-:-:S13]  /*22680*/  ISETP.NE.AND P0, PT, R3, 0x1, PT ;  /* 0x000000010300780c */ /* 0x000fda0003f05270 */
[----:B0-----:R-:W0:Y:S02]  /*22690*/  @P0 LDC.64 R4, c[0x0][0x9e8] ;  /* 0x00027a00ff040b82 */ /* 0x001e240000000a00 */
[----:B0-----:R-:W-:-:S05]  /*226a0*/  @P0 IMAD.HI.U32 R4, R0, R4, RZ ;  /* 0x0000000400040227 */ /* 0x001fca00078e00ff */
[----:B------:R-:W-:-:S07]  /*226b0*/  @P0 SHF.R.U32.HI R0, RZ, R5, R4 ;  /* 0x00000005ff000219 */ /* 0x000fce0000011604 */
.L_x_1851:
[----:B------:R-:W-:Y:S05]  /*226c0*/  BSYNC B0 ;  /* 0x0000000000007941 */ /* 0x000fea0003800000 */
.L_x_1849:
[----:B------:R-:W-:-:S05]  /*226d0*/  IMAD R0, R0, R3, R3 ;  /* 0x0000000300007224 */ /* 0x000fca00078e0203 */
[----:B------:R-:W-:-:S07]  /*226e0*/  VIMNMX R2, R2, R0, PT ;  /* 0x0000000002027248 */ /* 0x000fce0003fe0100 */
.L_x_1848:
[----:B------:R-:W-:Y:S01]  /*226f0*/  VIADD R2, R2, 0x7f ;  /* 0x0000007f02027836 */ /* 0x000fe20000000000 */
[----:B------:R-:W-:Y:S01]  /*22700*/  ULDC UR4, c[0x0][0x9dc] ;  /* 0x0002770000047ab9 */ /* 0x000fe20000000800 */
[----:B------:R-:W-:-:S03]  /*22710*/  IMAD.MOV.U32 R4, RZ, RZ, R17 ;  /* 0x000000ffff047224 */ /* 0x000fc600078e0011 */
[----:B------:R-:W-:-:S04]  /*22720*/  SHF.R.S32.HI R0, RZ, 0x1f, R2 ;  /* 0x0000001fff007819 */ /* 0x000fc80000011402 */
[----:B------:R-:W-:Y:S02]  /*22730*/  LEA.HI R0, R0, R2, RZ, 0x7 ;  /* 0x0000000200007211 */ /* 0x000fe400078f38ff */
[----:B------:R-:W1:Y:S02]  /*22740*/  @P1 LDC R2, c[0x0][0x44c] ;  /* 0x00011300ff021b82 */ /* 0x000e640000000800 */
[----:B------:R-:W-:-:S04]  /*22750*/  SHF.R.S32.HI R0, RZ, 0x7, R0 ;  /* 0x00000007ff007819 */ /* 0x000fc80000011400 */
[----:B------:R-:W-:Y:S02]  /*22760*/  VIMNMX R31, R21, R0, PT ;  /* 0x00000000151f7248 */ /* 0x000fe40003fe0100 */
[----:B------:R-:W2:Y:S03]  /*22770*/  @P1 LDC R0, c[0x0][0x450] ;  /* 0x00011400ff001b82 */ /* 0x000ea60000000800 */
[----:B------:R3:W-:Y:S01]  /*22780*/  STL [R1+0x2c], R31 ;  /* 0x00002c1f01007387 */ /* 0x0007e20000100800 */
[----:B-1----:R-:W-:-:S05]  /*22790*/  @P1 IMAD.HI.U32 R2, R17, R2, RZ ;  /* 0x0000000211021227 */ /* 0x002fca00078e00ff */
[----:B--2---:R-:W-:-:S05]  /*227a0*/  @P1 SHF.R.U32.HI R4, RZ, R0, R2 ;  /* 0x00000000ff041219 */ /* 0x004fca0000011602 */
[----:B------:R-:W-:-:S04]  /*227b0*/  IMAD.IADD R2, R20, 0x1, R4 ;  /* 0x0000000114027824 */ /* 0x000fc800078e0204 */
[----:B------:R-:W-:Y:S01]  /*227c0*/  VIADD R0, R2, -UR4 ;  /* 0x8000000402007c36 */ /* 0x000fe20008000000 */
[----:B---3--:R-:W-:Y:S06]  /*227d0*/  @!P2 BRA `(.L_x_1852) ;  /* 0x000000000044a947 */ /* 0x008fec0003800000 */
[----:B------:R-:W-:Y:S01]  /*227e0*/  ISETP.GT.AND P0, PT, R2, -0x1, PT ;  /* 0xffffffff0200780c */ /* 0x000fe20003f04270 */
[----:B------:R-:W-:-:S12]  /*227f0*/  BSSY B0, `(.L_x_1853) ;  /* 0x000000d000007945 */ /* 0x000fd80003800000 */
[----:B------:R-:W-:Y:S05]  /*22800*/  @P0 BRA `(.L_x_1854) ;  /* 0x00000000001c0947 */ /* 0x000fea0003800000 */
[----:B------:R-:W-:Y:S02]  /*22810*/  ISETP.NE.AND P0, PT, R3, 0x1, PT ;  /* 0x000000010300780c */ /* 0x000fe40003f05270 */
[----:B------:R-:W-:-:S11]  /*22820*/  LOP3.LUT R2, RZ, R2, RZ, 0x33, !PT ;  /* 0x00000002ff027212 */ /* 0x000fd600078e33ff */
[----:B0-----:R-:W0:Y:S02]  /*22830*/  @P0 LDC.64 R4, c[0x0][0x9e8] ;  /* 0x00027a00ff040b82 */ /* 0x001e240000000a00 */
[----:B0-----:R-:W-:-:S05]  /*22840*/  @P0 IMAD.HI.U32 R4, R2, R4, RZ ;  /* 0x0000000402040227 */ /* 0x001fca00078e00ff */
[----:B------:R-:W-:-:S04]  /*22850*/  @P0 SHF.R.U32.HI R2, RZ, R5, R4 ;  /* 0x00000005ff020219 */ /* 0x000fc80000011604 */
[----:B------:R-:W-:Y:S01]  /*22860*/  LOP3.LUT R2, RZ, R2, RZ, 0x33, !PT ;  /* 0x00000002ff027212 */ /* 0x000fe200078e33ff */
[----:B------:R-:W-:Y:S06]  /*22870*/  BRA `(.L_x_1855) ;  /* 0x0000000000107947 */ /* 0x000fec0003800000 */
.L_x_1854:
[----:B------:R-:W-:-:S13]  /*22880*/  ISETP.NE.AND P0, PT, R3, 0x1, PT ;  /* 0x000000010300780c */ /* 0x000fda0003f05270 */
[----:B0-----:R-:W0:Y:S02]  /*22890*/  @P0 LDC.64 R4, c[0x0][0x9e8] ;  /* 0x00027a00ff040b82 */ /* 0x001e240000000a00 */
[----:B0-----:R-:W-:-:S05]  /*228a0*/  @P0 IMAD.HI.U32 R4, R2, R4, RZ ;  /* 0x0000000402040227 */ /* 0x001fca00078e00ff */
[----:B------:R-:W-:-:S07]  /*228b0*/  @P0 SHF.R.U32.HI R2, RZ, R5, R4 ;  /* 0x00000005ff020219 */ /* 0x000fce0000011604 */
.L_x_1855:
[----:B------:R-:W-:Y:S05]  /*228c0*/  BSYNC B0 ;  /* 0x0000000000007941 */ /* 0x000fea0003800000 */
.L_x_1853:
[----:B------:R-:W-:-:S05]  /*228d0*/  IMAD R3, R2, R3, RZ ;  /* 0x0000000302037224 */ /* 0x000fca00078e02ff */
[----:B------:R-:W-:-:S07]  /*228e0*/  VIMNMX R0, R0, R3, !PT ;  /* 0x0000000300007248 */ /* 0x000fce0007fe0100 */
.L_x_1852:
[----:B------:R-:W-:-:S04]  /*228f0*/  SHF.R.S32.HI R3, RZ, 0x1f, R0 ;  /* 0x0000001fff037819 */ /* 0x000fc80000011400 */
[----:B------:R-:W-:-:S04]  /*22900*/  LEA.HI R3, R3, R0, RZ, 0x7 ;  /* 0x0000000003037211 */ /* 0x000fc800078f38ff */
[----:B------:R-:W-:-:S04]  /*22910*/  SHF.R.S32.HI R3, RZ, 0x7, R3 ;  /* 0x00000007ff037819 */ /* 0x000fc80000011403 */
[----:B------:R-:W-:-:S04]  /*22920*/  VIMNMX R2, RZ, R3, !PT ;  /* 0x00000003ff027248 */ /* 0x000fc80007fe0100 */
[----:B------:R-:W-:Y:S01]  /*22930*/  ISETP.GT.AND P0, PT, R31, R2, PT ;  /* 0x000000021f00720c */ /* 0x000fe20003f04270 */
[----:B------:R1:W-:-:S12]  /*22940*/  STL [R1+0x4], R2 ;  /* 0x0000040201007387 */ /* 0x0003d80000100800 */
[----:B-1----:R-:W-:Y:S05]  /*22950*/  @P0 BRA `(.L_x_1856) ;  /* 0x0000000000440947 */ /* 0x002fea0003800000 */
[----:B------:R-:W1:Y:S02]  /*22960*/  S2R R2, SR_TID.X ;  /* 0x0000000000027919 */ /* 0x000e640000002100 */
[----:B-1----:R-:W-:-:S04]  /*22970*/  LOP3.LUT R2, R2, 0x7f, RZ, 0xc0, !PT ;  /* 0x0000007f02027812 */ /* 0x002fc800078ec0ff */
[----:B------:R-:W-:-:S13]  /*22980*/  ISETP.NE.AND P0, PT, R2, RZ, PT ;  /* 0x000000ff0200720c */ /* 0x000fda0003f05270 */
[----:B------:R-:W-:Y:S05]  /*22990*/  @P0 BRA `(.L_x_1857) ;  /* 0x0000003800b80947 */ /* 0x000fea0003800000 */
[----:B0-----:R-:W0:Y:S01]  /*229a0*/  S2R R5, SR_LANEID ;  /* 0x0000000000057919 */ /* 0x001e220000000000 */
        /* <DEDUP_REMOVED lines=12> */
.L_x_1856:
        /* <DEDUP_REMOVED lines=10> */
[----:B0-----:R-:W-:Y:S02]  /*22b10*/  IMAD.U32 R5, RZ, RZ, UR7 ;  /* 0x00000007ff057e24 */ /* 0x001fe4000f8e00ff */
        /* <DEDUP_REMOVED lines=8> */
[----:B-1----:R-:W-:Y:S05]  /*22ba0*/  CALL.ABS.NOINC R2 ;  /* 0x0000000002007343 */ /* 0x002fea0003c00000 */
.L_x_1859:
[----:B------:R-:W-:Y:S05]  /*22bb0*/  BSYNC B6 ;  /* 0x0000000000067941 */ /* 0x000fea0003800000 */
.L_x_1858:
        /* <DEDUP_REMOVED lines=22> */
.L_x_1861:
[----:B------:R-:W-:Y:S05]  /*22d20*/  BSYNC B6 ;  /* 0x0000000000067941 */ /* 0x000fea0003800000 */
.L_x_1860:
        /* <DEDUP_REMOVED lines=20> */
.L_x_1863:
[----:B------:R-:W-:Y:S05]  /*22e70*/  BSYNC B6 ;  /* 0x0000000000067941 */ /* 0x000fea0003800000 */
.L_x_1862:
        /* <DEDUP_REMOVED lines=19> */
.L_x_1865:
[----:B------:R-:W-:Y:S05]  /*22fb0*/  BSYNC B6 ;  /* 0x0000000000067941 */ /* 0x000fea0003800000 */
.L_x_1864:
[----:B------:R-:W1:Y:S01]  /*22fc0*/  S2R R2, SR_TID.X ;  /* 0x0000000000027919 */ /* 0x000e620000002100 */
[----:B------:R-:W-:Y:S01]  /*22fd0*/  ULDC.64 UR4, c[0x0][0x9f8] ;  /* 0x00027e0000047ab9 */ /* 0x000fe20000000a00 */
[----:B------:R-:W-:Y:S01]  /*22fe0*/  IMAD.MOV.U32 R30, RZ, RZ, R19 ;  /* 0x000000ffff1e7224 */ /* 0x000fe200078e0013 */
[----:B------:R-:W-:Y:S01]  /*22ff0*/  ISETP.NE.U32.AND P0, PT, RZ, UR4, PT ;  /* 0x00000004ff007c0c */ /* 0x000fe2000bf05070 */
[----:B------:R-:W2:Y:S01]  /*23000*/  S2R R20, SR_TID.X ;  /* 0x0000000000147919 */ /* 0x000ea20000002100 */
[----:B------:R-:W3:Y:S01]  /*23010*/  LDC R9, c[0x0][0x430] ;  /* 0x00010c00ff097b82 */ /* 0x000ee20000000800 */
[----:B------:R-:W-:Y:S01]  /*23020*/  LEA R7, R31, 0xffffff80, 0x7 ;  /* 0xffffff801f077811 */ /* 0x000fe200078e38ff */
[----:B------:R-:W-:Y:S01]  /*23030*/  IMAD.U32 R10, RZ, RZ, UR41 ;  /* 0x00000029ff0a7e24 */ /* 0x000fe2000f8e00ff */
[----:B------:R-:W-:Y:S01]  /*23040*/  ISETP.NE.AND.EX P0, PT, RZ, UR5, PT, P0 ;  /* 0x00000005ff007c0c */ /* 0x000fe2000bf05300 */
[----:B------:R-:W-:Y:S01]  /*23050*/  ULDC UR4, c[0x0][0x2f4] ;  /* 0x0000bd0000047ab9 */ /* 0x000fe20000000800 */
[----:B------:R-:W-:Y:S01]  /*23060*/  LOP3.LUT R22, R22, 0xffffffdf, RZ, 0xc0, !PT ;  /* 0xffffffdf16167812 */ /* 0x000fe200078ec0ff */
[----:B------:R-:W-:Y:S01]  /*23070*/  ULDC UR5, c[0x0][0x320] ;  /* 0x0000c80000057ab9 */ /* 0x000fe20000000800 */
[----:B-1----:R-:W-:-:S09]  /*23080*/  LOP3.LUT R21, R2, 0x7f, RZ, 0xc0, !PT ;  /* 0x0000007f02157812 */ /* 0x002fd200078ec0ff */
[----:B------:R-:W1:Y:S01]  /*23090*/  @P0 LDC.64 R2, c[0x0][0x9f8] ;  /* 0x00027e00ff020b82 */ /* 0x000e620000000a00 */
[----:B--2---:R-:W-:Y:S01]  /*230a0*/  IMAD.SHL.U32 R20, R20, 0x20, RZ ;  /* 0x0000002014147824 */ /* 0x004fe200078e00ff */
[----:B------:R-:W-:Y:S01]  /*230b0*/  SHF.R.U32.HI R21, RZ, 0x2, R21 ;  /* 0x00000002ff157819 */ /* 0x000fe20000011615 */
[----:B-1----:R-:W-:-:S05]  /*230c0*/  @P0 IMAD.WIDE R2, R19, 0x4, R2 ;  /* 0x0000000413020825 */ /* 0x002fca00078e0202 */
[----:B------:R1:W2:Y:S01]  /*230d0*/  @P0 LDG.E R30, desc[UR38][R2.64] ;  /* 0x00000026021e0981 */ /* 0x0002a2000c1e1900 */
[----:B---3--:R-:W-:Y:S02]  /*230e0*/  ISETP.NE.AND P1, PT, R9, 0x1, PT ;  /* 0x000000010900780c */ /* 0x008fe40003f25270 */
[----:B------:R-:W-:-:S04]  /*230f0*/  LOP3.LUT R20, R21, 0x60, R20, 0xf8, !PT ;  /* 0x0000006015147812 */ /* 0x000fc800078ef814 */
[----:B------:R-:W-:-:S04]  /*23100*/  LOP3.LUT R8, R20, R7, RZ, 0xfc, !PT ;  /* 0x0000000714087212 */ /* 0x000fc800078efcff */
[C---:B------:R-:W-:Y:S01]  /*23110*/  ISETP.GE.AND P0, PT, R8.reuse, R26, PT ;  /* 0x0000001a0800720c */ /* 0x040fe20003f06270 */
[----:B------:R-:W-:Y:S02]  /*23120*/  IMAD.IADD R8, R8, 0x1, R37 ;  /* 0x0000000108087824 */ /* 0x000fe400078e0225 */
[----:B0-----:R-:W0:Y:S02]  /*23130*/  @P1 LDC R5, c[0x0][0x434] ;  /* 0x00010d00ff051b82 */ /* 0x001e240000000800 */
[----:B------:R-:W-:-:S06]  /*23140*/  IMAD.MOV.U32 R0, RZ, RZ, R8 ;  /* 0x000000ffff007224 */ /* 0x000fcc00078e0008 */
[----:B------:R-:W3:Y:S08]  /*23150*/  @P1 LDC R4, c[0x0][0x438] ;  /* 0x00010e00ff041b82 */ /* 0x000ef00000000800 */
[----:B-1----:R-:W1:Y:S01]  /*23160*/  @!P0 LDC.64 R2, c[0x0][0x428] ;  /* 0x00010a00ff028b82 */ /* 0x002e620000000a00 */
[----:B0-----:R-:W-:-:S05]  /*23170*/  @P1 IMAD.HI.U32 R5, R8, R5, RZ ;  /* 0x0000000508051227 */ /* 0x001fca00078e00ff */
[----:B---3--:R-:W-:-:S04]  /*23180*/  @P1 SHF.R.U32.HI R0, RZ, R4, R5 ;  /* 0x00000004ff001219 */ /* 0x008fc80000011605 */
[--C-:B------:R-:W-:Y:S01]  /*23190*/  @!P0 SHF.R.S32.HI R5, RZ, 0x1f, R0.reuse ;  /* 0x0000001fff058819 */ /* 0x100fe20000011400 */
[----:B------:R-:W-:Y:S01]  /*231a0*/  @!P0 IMAD.MOV.U32 R4, RZ, RZ, R0 ;  /* 0x000000ffff048224 */ /* 0x000fe200078e0000 */
[----:B------:R-:W-:Y:S02]  /*231b0*/  ISETP.NE.AND P2, PT, R10, 0x3, PT ;  /* 0x000000030a00780c */ /* 0x000fe40003f45270 */
[C---:B------:R-:W-:Y:S02]  /*231c0*/  LOP3.LUT R10, R36.reuse, 0x40, RZ, 0xfc, !PT ;  /* 0x00000040240a7812 */ /* 0x040fe400078efcff */
[----:B------:R-:W-:-:S09]  /*231d0*/  LOP3.LUT R11, R36, 0x80, RZ, 0xfc, !PT ;  /* 0x00000080240b7812 */ /* 0x000fd200078efcff */
[----:B------:R-:W-:-:S04]  /*231e0*/  @P2 LOP3.LUT R22, R22, 0x20, RZ, 0xfc, !PT ;  /* 0x0000002016162812 */ /* 0x000fc800078efcff */
[----:B------:R-:W-:Y:S02]  /*231f0*/  LOP3.LUT R22, R22, 0xffffffef, RZ, 0xc0, !PT ;  /* 0xffffffef16167812 */ /* 0x000fe400078ec0ff */
[----:B------:R-:W-:Y:S01]  /*23200*/  ISETP.GE.AND P3, PT, R11, UR4, PT ;  /* 0x000000040b007c0c */ /* 0x000fe2000bf66270 */
[----:B------:R-:W-:Y:S01]  /*23210*/  UMOV UR6, 0xffffffff ;  /* 0xffffffff00067882 */ /* 0x000fe20000000000 */
[----:B------:R-:W-:-:S04]  /*23220*/  IMAD.MOV R0, RZ, RZ, -R0 ;  /* 0x000000ffff007224 */ /* 0x000fc800078e0a00 */
[----:B------:R-:W-:Y:S01]  /*23230*/  IMAD R8, R9, R0, R8 ;  /* 0x0000000009087224 */ /* 0x000fe200078e0208 */
[----:B--2---:R-:W-:Y:S01]  /*23240*/  SHF.R.S32.HI R6, RZ, 0x1f, R30 ;  /* 0x0000001fff067819 */ /* 0x004fe2000001141e */
[----:B-1----:R-:W-:-:S04]  /*23250*/  @!P0 IMAD.WIDE.U32 R4, R30, R2, R4 ;  /* 0x000000021e048225 */ /* 0x002fc800078e0004 */
[----:B------:R0:W-:Y:S02]  /*23260*/  STL [R1], R6 ;  /* 0x0000000601007387 */ /* 0x0001e40000100800 */
[----:B0-----:R-:W-:-:S04]  /*23270*/  @!P0 IMAD R6, R6, R2, RZ ;  /* 0x0000000206068224 */ /* 0x001fc800078e02ff */
[----:B------:R-:W-:Y:S02]  /*23280*/  @!P0 IMAD R6, R30, R3, R6 ;  /* 0x000000031e068224 */ /* 0x000fe400078e0206 */
[----:B------:R-:W0:Y:S02]  /*23290*/  @!P0 LDC.64 R2, c[0x0][0x418] ;  /* 0x00010600ff028b82 */ /* 0x000e240000000a00 */
[----:B------:R-:W-:Y:S02]  /*232a0*/  @!P0 IMAD.IADD R5, R5, 0x1, R6 ;  /* 0x0000000105058824 */ /* 0x000fe400078e0206 */
[----:B------:R-:W-:Y:S01]  /*232b0*/  IMAD.MOV.U32 R6, RZ, RZ, RZ ;  /* 0x000000ffff067224 */ /* 0x000fe200078e00ff */
[----:B0-----:R-:W-:-:S04]  /*232c0*/  @!P0 LEA R2, P1, R4, R2, 0x2 ;  /* 0x0000000204028211 */ /* 0x001fc800078210ff */
[----:B------:R-:W-:Y:S02]  /*232d0*/  @!P0 LEA.HI.X R3, R4, R3, R5, 0x2, P1 ;  /* 0x0000000304038211 */ /* 0x000fe400008f1405 */
[----:B------:R-:W-:-:S03]  /*232e0*/  ISETP.GE.AND P1, PT, R36, UR4, PT ;  /* 0x0000000424007c0c */ /* 0x000fc6000bf26270 */
[----:B------:R0:W5:Y:S01]  /*232f0*/  @!P0 LDG.E R6, desc[UR38][R2.64] ;  /* 0x0000002602068981 */ /* 0x000162000c1e1900 */
[----:B------:R-:W-:-:S09]  /*23300*/  ISETP.GE.AND P0, PT, R10, UR4, PT ;  /* 0x000000040a007c0c */ /* 0x000fd2000bf06270 */
        /* <DEDUP_REMOVED lines=12> */
.L_x_2039:
[----:B------:R-:W-:Y:S01]  /*233d0*/  SHF.R.S32.HI R31, RZ, 0x1f, R18 ;  /* 0x0000001fff1f7819 */ /* 0x000fe20000011412 */
[----:B------:R-:W-:Y:S06]  /*233e0*/  @!P2 BRA `(.L_x_1867) ;  /* 0x000000000004a947 */ /* 0x000fec0003800000 */
[----:B------:R-:W-:Y:S01]  /*233f0*/  BPT.TRAP 0x1 ;  /* 0x000000040000795c */ /* 0x000fe20000300000 */
.L_x_1867:
[----:B------:R-:W0:Y:S01]  /*23400*/  S2R R0, SR_TID.X ;  /* 0x0000000000007919 */ /* 0x000e220000002100 */
[----:B------:R-:W-:Y:S01]  /*23410*/  IMAD R4, R24, 0x8, R23 ;  /* 0x0000000818047824 */ /* 0x000fe200078e0217 */
[----:B------:R-:W-:Y:S01]  /*23420*/  BSSY B0, `(.L_x_1868) ;  /* 0x0000009000007945 */ /* 0x000fe20003800000 */
[----:B0-----:R-:W-:-:S04]  /*23430*/  LOP3.LUT R0, R0, 0x7f, RZ, 0xc0, !PT ;  /* 0x0000007f00007812 */ /* 0x001fc800078ec0ff */
[----:B------:R-:W-:-:S04]  /*23440*/  SHF.R.U32.HI R0, RZ, 0x2, R0 ;  /* 0x00000002ff007819 */ /* 0x000fc80000011600 */
[----:B------:R-:W-:Y:S02]  /*23450*/  IADD3 R7, -R0, R26, -R7 ;  /* 0x0000001a00077210 */ /* 0x000fe40007ffe907 */
[----:B------:R-:W-:Y:S02]  /*23460*/  SHF.L.U32 R0, R28, 0x1f, RZ ;  /* 0x0000001f1c007819 */ /* 0x000fe400000006ff */
[----:B------:R-:W-:Y:S02]  /*23470*/  SHF.R.S32.HI R26, RZ, 0x1f, R8 ;  /* 0x0000001fff1a7819 */ /* 0x000fe40000011408 */
[----:B------:R-:W0:Y:S01]  /*23480*/  SYNCS.PHASECHK.TRANS64.TRYWAIT P0, [R4+URZ+0x22880], R0 ;  /* 0x02288000040075a7 */ /* 0x000e22000800017f */
[----:B------:R1:W-:Y:S02]  /*23490*/  STL [R1+0x28], R0 ;  /* 0x0000280001007387 */ /* 0x0003e40000100800 */
[----:B01----:R-:W-:Y:S05]  /*234a0*/  @!P0 BRA `(.L_x_1869) ;  /* 0x0000006000f88947 */ /* 0x003fea0003800000 */
.L_x_2040:
[----:B------:R-:W-:Y:S05]  /*234b0*/  BSYNC B0 ;  /* 0x0000000000007941 */ /* 0x000fea0003800000 */
.L_x_1868:
[----:B------:R-:W-:Y:S01]  /*234c0*/  ULDC.64 UR4, c[0x0][0x328] ;  /* 0x0000ca0000047ab9 */ /* 0x000fe20000000a00 */
[----:B-----5:R-:W-:Y:S01]  /*234d0*/  SHF.R.S32.HI R5, RZ, 0x1f, R6 ;  /* 0x0000001fff057819 */ /* 0x020fe20000011406 */
[----:B0-----:R-:W-:Y:S01]  /*234e0*/  IMAD R0, R26, UR4, RZ ;  /* 0x000000041a007c24 */ /* 0x001fe2000f8e02ff */
[----:B------:R-:W-:Y:S01]  /*234f0*/  ULDC.64 UR6, c[0x0][0x318] ;  /* 0x0000c60000067ab9 */ /* 0x000fe20000000a00 */
[----:B------:R-:W-:Y:S01]  /*23500*/  IMAD.WIDE.U32 R2, R8, UR4, RZ ;  /* 0x0000000408027c25 */ /* 0x000fe2000f8e00ff */
[----:B------:R-:W-:Y:S01]  /*23510*/  LOP3.LUT P1, RZ, R22, 0x1, RZ, 0xc0, !PT ;  /* 0x0000000116ff7812 */ /* 0x000fe2000782c0ff */
[----:B------:R0:W-:Y:S01]  /*23520*/  STL [R1+0x24], R5 ;  /* 0x0000240501007387 */ /* 0x0001e20000100800 */
[----:B------:R-:W-:Y:S01]  /*23530*/  ISETP.GE.AND P4, PT, R7, 0x1, PT ;  /* 0x000000010700780c */ /* 0x000fe20003f86270 */
[----:B------:R-:W-:Y:S01]  /*23540*/  IMAD R0, R8, UR5, R0 ;  /* 0x0000000508007c24 */ /* 0x000fe2000f8e0200 */
[----:B------:R-:W-:-:S03]  /*23550*/  ULDC.64 UR4, c[0x0][0x338] ;  /* 0x0000ce0000047ab9 */ /* 0x000fc60000000a00 */
[----:B------:R-:W-:Y:S02]  /*23560*/  IMAD.IADD R3, R3, 0x1, R0 ;  /* 0x0000000103037824 */ /* 0x000fe400078e0200 */
[----:B------:R-:W-:Y:S02]  /*23570*/  IMAD R0, R5, UR4, RZ ;  /* 0x0000000405007c24 */ /* 0x000fe4000f8e02ff */
[----:B0-----:R-:W0:Y:S01]  /*23580*/  S2R R5, SR_TID.X ;  /* 0x0000000000057919 */ /* 0x001e220000002100 */
[----:B------:R-:W-:-:S04]  /*23590*/  IMAD.WIDE.U32 R2, R6, UR4, R2 ;  /* 0x0000000406027c25 */ /* 0x000fc8000f8e0002 */
[----:B------:R-:W-:Y:S01]  /*235a0*/  IMAD R0, R6, UR5, R0 ;  /* 0x0000000506007c24 */ /* 0x000fe2000f8e0200 */
[----:B------:R-:W-:-:S03]  /*235b0*/  ULDC.64 UR4, c[0x0][0x330] ;  /* 0x0000cc0000047ab9 */ /* 0x000fc60000000a00 */
[----:B------:R-:W-:Y:S02]  /*235c0*/  IMAD.IADD R3, R3, 0x1, R0 ;  /* 0x0000000103037824 */ /* 0x000fe400078e0200 */
[----:B------:R-:W-:Y:S02]  /*235d0*/  IMAD R0, R31, UR4, RZ ;  /* 0x000000041f007c24 */ /* 0x000fe4000f8e02ff */
[C---:B------:R-:W-:Y:S01]  /*235e0*/  IMAD.WIDE.U32 R2, R18.reuse, UR4, R2 ;  /* 0x0000000412027c25 */ /* 0x040fe2000f8e0002 */
[----:B------:R-:W-:Y:S01]  /*235f0*/  UMOV UR4, 0xffffffff ;  /* 0xffffffff00047882 */ /* 0x000fe20000000000 */
[----:B0-----:R-:W-:Y:S02]  /*23600*/  LOP3.LUT R9, R5, 0x7f, RZ, 0xc0, !PT ;  /* 0x0000007f05097812 */ /* 0x001fe400078ec0ff */
[----:B------:R-:W-:Y:S01]  /*23610*/  IMAD R5, R18, UR5, R0 ;  /* 0x0000000512057c24 */ /* 0x000fe2000f8e0200 */
[----:B------:R-:W-:Y:S02]  /*23620*/  IADD3 R0, P0, R2, UR6, RZ ;  /* 0x0000000602007c10 */ /* 0x000fe4000ff1e0ff */
[----:B------:R-:W-:-:S02]  /*23630*/  SHF.R.U32.HI R9, RZ, 0x5, R9 ;  /* 0x00000005ff097819 */ /* 0x000fc40000011609 */
[----:B------:R-:W-:-:S03]  /*23640*/  IADD3.X R2, R3, UR7, R5, P0, !PT ;  /* 0x0000000703027c10 */ /* 0x000fc600087fe405 */
[----:B------:R-:W-:-:S04]  /*23650*/  IMAD.SHL.U32 R9, R9, 0x400, RZ ;  /* 0x0000040009097824 */ /* 0x000fc800078e00ff */
[----:B------:R-:W-:Y:S01]  /*23660*/  IMAD R5, R24, 0x4000, R9 ;  /* 0x0000400018057824 */ /* 0x000fe200078e0209 */
[----:B------:R-:W-:Y:S06]  /*23670*/  BRA.DIV UR4, `(.L_x_1870) ;  /* 0x00000062049c7947 */ /* 0x000fec000b800000 */
[----:B------:R-:W0:Y:S01]  /*23680*/  SHFL.IDX PT, R10, R0, RZ, 0x1c1f ;  /* 0x001c1fff000a7589 */ /* 0x000e2200000e0000 */
[----:B------:R-:W-:Y:S02]  /*23690*/  LOP3.LUT P6, RZ, R22, 0x2, RZ, 0xc0, !PT ;  /* 0x0000000216ff7812 */ /* 0x000fe400078cc0ff */
[C---:B------:R-:W-:Y:S01]  /*236a0*/  ISETP.GE.AND P3, PT, R7.reuse, 0x21, PT ;  /* 0x000000210700780c */ /* 0x040fe20003f66270 */
[----:B------:R-:W1:Y:S01]  /*236b0*/  SHFL.IDX PT, R3, R2, RZ, 0x1c1f ;  /* 0x001c1fff02037589 */ /* 0x000e6200000e0000 */
[C---:B------:R-:W-:Y:S02]  /*236c0*/  ISETP.GE.AND P2, PT, R7.reuse, 0x41, PT ;  /* 0x000000410700780c */ /* 0x040fe40003f46270 */
[----:B------:R-:W-:Y:S01]  /*236d0*/  ISETP.GE.AND P5, PT, R7, 0x61, PT ;  /* 0x000000610700780c */ /* 0x000fe20003fa6270 */
[----:B------:R-:W-:Y:S01]  /*236e0*/  SHFL.IDX PT, R9, R2, 0x1, 0x1c1f ;  /* 0x003c1f0002097f89 */ /* 0x000fe200000e0000 */
[----:B0-----:R-:W-:-:S05]  /*236f0*/  IADD3 R10, P0, R36, R10, RZ ;  /* 0x0000000a240a7210 */ /* 0x001fca0007f1e0ff */
[----:B-1----:R-:W-:Y:S01]  /*23700*/  IMAD.X R11, RZ, RZ, R3, P0 ;  /* 0x000000ffff0b7224 */ /* 0x002fe200000e0603 */
[----:B------:R-:W-:Y:S02]  /*23710*/  ISETP.LT.OR P0, PT, R7, 0x1, P6 ;  /* 0x000000010700780c */ /* 0x000fe40003701670 */
[----:B------:R-:W-:-:S05]  /*23720*/  IADD3 R3, R23, R5, R33 ;  /* 0x0000000517037210 */ /* 0x000fca0007ffe021 */
[----:B------:R-:W-:-:S06]  /*23730*/  IMAD.IADD R5, R34, 0x1, R3 ;  /* 0x0000000122057824 */ /* 0x000fcc00078e0203 */
[----:B------:R-:W-:Y:S01]  /*23740*/  LDGSTS.E.BYPASS.LTC128B.128 [R3+0x8400], desc[UR38][R10.64], !P0 ;  /* 0x084000000a037fae */ /* 0x000fe2000c101d66 */
[----:B------:R-:W-:-:S13]  /*23750*/  ISETP.LT.OR P0, PT, R7, 0x1, P1 ;  /* 0x000000010700780c */ /* 0x000fda0000f01670 */
[----:B------:R0:W-:Y:S04]  /*23760*/  LDGSTS.E.BYPASS.LTC128B.128 [R5+0x8400], desc[UR38][R10.64+0x40], !P0 ;  /* 0x084000400a057fae */ /* 0x0001e8000c101d66 */
[----:B0-----:R-:W0:Y:S02]  /*23770*/  SHFL.IDX PT, R10, R0, 0x1, 0x1c1f ;  /* 0x003c1f00000a7f89 */ /* 0x001e2400000e0000 */
[----:B0-----:R-:W-:-:S05]  /*23780*/  IADD3 R10, P0, R36, R10, RZ ;  /* 0x0000000a240a7210 */ /* 0x001fca0007f1e0ff */
[----:B------:R-:W-:Y:S01]  /*23790*/  IMAD.X R11, RZ, RZ, R9, P0 ;  /* 0x000000ffff0b7224 */ /* 0x000fe200000e0609 */
[C---:B------:R-:W-:Y:S01]  /*237a0*/  ISETP.LT.OR P0, PT, R7.reuse, 0x21, P6 ;  /* 0x000000210700780c */ /* 0x040fe20003701670 */
[----:B------:R-:W-:Y:S04]  /*237b0*/  SHFL.IDX PT, R9, R2, 0x2, 0x1c1f ;  /* 0x005c1f0002097f89 */ /* 0x000fe800000e0000 */
[----:B------:R-:W-:Y:S08]  /*237c0*/  SHFL.IDX PT, R2, R2, 0x3, 0x1c1f ;  /* 0x007c1f0002027f89 */ /* 0x000ff000000e0000 */
[----:B------:R-:W-:Y:S01]  /*237d0*/  LDGSTS.E.BYPASS.LTC128B.128 [R3+0x9400], desc[UR38][R10.64], !P0 ;  /* 0x094000000a037fae */ /* 0x000fe2000c101d66 */
[----:B------:R-:W-:-:S13]  /*237e0*/  ISETP.LT.OR P0, PT, R7, 0x21, P1 ;  /* 0x000000210700780c */ /* 0x000fda0000f01670 */
[----:B------:R0:W-:Y:S04]  /*237f0*/  LDGSTS.E.BYPASS.LTC128B.128 [R5+0x9400], desc[UR38][R10.64+0x40], !P0 ;  /* 0x094000400a057fae */ /* 0x0001e8000c101d66 */
[----:B0-----:R-:W0:Y:S04]  /*23800*/  SHFL.IDX PT, R10, R0, 0x2, 0x1c1f ;  /* 0x005c1f00000a7f89 */ /* 0x001e2800000e0000 */
[----:B------:R-:W1:Y:S01]  /*23810*/  SHFL.IDX PT, R0, R0, 0x3, 0x1c1f ;  /* 0x007c1f0000007f89 */ /* 0x000e6200000e0000 */
[----:B0-----:R-:W-:-:S05]  /*23820*/  IADD3 R10, P0, R36, R10, RZ ;  /* 0x0000000a240a7210 */ /* 0x001fca0007f1e0ff */
[----:B------:R-:W-:Y:S01]  /*23830*/  IMAD.X R11, RZ, RZ, R9, P0 ;  /* 0x000000ffff0b7224 */ /* 0x000fe200000e0609 */
[----:B------:R-:W-:-:S13]  /*23840*/  ISETP.LT.OR P0, PT, R7, 0x41, P6 ;  /* 0x000000410700780c */ /* 0x000fda0003701670 */
[----:B------:R2:W-:Y:S01]  /*23850*/  LDGSTS.E.BYPASS.LTC128B.128 [R3+0xa400], desc[UR38][R10.64], !P0 ;  /* 0x0a4000000a037fae */ /* 0x0005e2000c101d66 */
[----:B------:R-:W-:-:S13]  /*23860*/  ISETP.LT.OR P0, PT, R7, 0x41, P1 ;  /* 0x000000410700780c */ /* 0x000fda0000f01670 */
[----:B-1----:R2:W-:Y:S02]  /*23870*/  LDGSTS.E.BYPASS.LTC128B.128 [R5+0xa400], desc[UR38][R10.64+0x40], !P0 ;  /* 0x0a4000400a057fae */ /* 0x0025e4000c101d66 */
.L_x_2050:
        /* <DEDUP_REMOVED lines=12> */
.L_x_1871:
[----:B------:R-:W-:Y:S02]  /*23940*/  PLOP3.LUT P1, PT, P1, P0, PT, 0xa2, 0x0 ;  /* 0x000000000000781c */ /* 0x000fe40000f21472 */
[----:B------:R-:W-:-:S08]  /*23950*/  @P0 R2UR P1, UR4, R4 ;  /* 0x00000000040402ca */ /* 0x000fd00000020000 */
[----:B------:R-:W-:-:S05]  /*23960*/  @P0 PLOP3.LUT P0, PT, P1, PT, PT, 0x80, 0x0 ;  /* 0x000000000000081c */ /* 0x000fca0000f0f070 */
[----:B------:R-:W-:Y:S01]  /*23970*/  @!P1 SYNCS.ARRIVE.TRANS64.RED.A0T1 RZ, [UR4+0x22870], RZ ;  /* 0x022870ffffff99a7 */ /* 0x000fe20008200404 */
[----:B------:R-:W-:Y:S07]  /*23980*/  @!P1 ARRIVES.LDGSTSBAR.64.TRANSCNT [UR4+0x22870] ;  /* 0x02287000ff0099b0 */ /* 0x000fee0008000a84 */
[----:B------:R-:W-:Y:S05]  /*23990*/  @P0 BRA.U.ANY `(.L_x_1871) ;  /* 0xfffffffd00e80947 */ /* 0x000fea000393ffff */
[----:B------:R-:W-:Y:S01]  /*239a0*/  NOP ;  /* 0x0000000000007918 */ /* 0x000fe20000000000 */
[----:B------:R-:W-:-:S05]  /*239b0*/  IMAD.U32 R0, RZ, RZ, UR41 ;  /* 0x00000029ff007e24 */ /* 0x000fca000f8e00ff */
[----:B------:R-:W-:-:S13]  /*239c0*/  ISETP.NE.AND P6, PT, R0, 0x3, PT ;  /* 0x000000030000780c */ /* 0x000fda0003fc5270 */
[----:B------:R-:W-:Y:S05]  /*239d0*/  @!P6 BRA `(.L_x_1872) ;  /* 0x000000000004e947 */ /* 0x000fea0003800000 */
[----:B------:R-:W-:Y:S01]  /*239e0*/  BPT.TRAP 0x1 ;  /* 0x000000040000795c */ /* 0x000fe20000300000 */
.L_x_1872:
[----:B------:R2:W-:Y:S01]  /*239f0*/  SYNCS.ARRIVE.TRANS64.A1T0 RZ, [R4+URZ+0x22870], RZ ;  /* 0x022870ff04ff79a7 */ /* 0x0005e2000810003f */
[----:B------:R-:W-:Y:S05]  /*23a00*/  @!P6 BRA `(.L_x_1873) ;  /* 0x000000000004e947 */ /* 0x000fea0003800000 */
[----:B------:R-:W-:Y:S01]  /*23a10*/  BPT.TRAP 0x1 ;  /* 0x000000040000795c */ /* 0x000fe20000300000 */
.L_x_1873:
[----:B------:R-:W3:Y:S01]  /*23a20*/  LDL R0, [R1+0x28] ;  /* 0x0000280001007983 */ /* 0x000ee20000100800 */
[----:B------:R-:W-:Y:S01]  /*23a30*/  BSSY B0, `(.L_x_1874) ;  /* 0x0000003000007945 */ /* 0x000fe20003800000 */
[----:B---3--:R-:W3:Y:S03]  /*23a40*/  SYNCS.PHASECHK.TRANS64.TRYWAIT P0, [R4+URZ+0x22840], R0 ;  /* 0x02284000040075a7 */ /* 0x008ee6000800017f */
[----:B---3--:R-:W-:Y:S05]  /*23a50*/  @!P0 BRA `(.L_x_1875) ;  /* 0x00000064001c8947 */ /* 0x008fea0003800000 */
.L_x_2051:
[----:B------:R-:W-:Y:S05]  /*23a60*/  BSYNC B0 ;  /* 0x0000000000007941 */ /* 0x000fea0003800000 */
.L_x_1874:
[----:B01----:R-:W4:Y:S01]  /*23a70*/  LDL.LU R5, [R1+0x24] ;  /* 0x0000240001057983 */ /* 0x003f220000300800 */
[----:B------:R-:W-:Y:S01]  /*23a80*/  ULDC.64 UR4, c[0x0][0x300] ;  /* 0x0000c00000047ab9 */ /* 0x000fe20000000a00 */
[----:B------:R-:W-:Y:S02]  /*23a90*/  ULDC.64 UR6, c[0x0][0x2e8] ;  /* 0x0000ba0000067ab9 */ /* 0x000fe40000000a00 */
[----:B------:R-:W5:Y:S01]  /*23aa0*/  LDL R7, [R1+0xc] ;  /* 0x00000c0001077983 */ /* 0x000f620000100800 */
[----:B---3--:R-:W-:Y:S01]  /*23ab0*/  IMAD R0, R26, UR4, RZ ;  /* 0x000000041a007c24 */ /* 0x008fe2000f8e02ff */
[----:B------:R-:W-:Y:S01]  /*23ac0*/  LOP3.LUT P1, RZ, R22, 0x4, RZ, 0xc0, !PT ;  /* 0x0000000416ff7812 */ /* 0x000fe2000782c0ff */
[----:B------:R-:W-:-:S04]  /*23ad0*/  IMAD.WIDE.U32 R2, R8, UR4, RZ ;  /* 0x0000000408027c25 */ /* 0x000fc8000f8e00ff */
[----:B------:R-:W-:Y:S01]  /*23ae0*/  IMAD R0, R8, UR5, R0 ;  /* 0x0000000508007c24 */ /* 0x000fe2000f8e0200 */
[----:B------:R-:W-:-:S03]  /*23af0*/  ULDC.64 UR4, c[0x0][0x310] ;  /* 0x0000c40000047ab9 */ /* 0x000fc60000000a00 */
[----:B------:R-:W-:Y:S02]  /*23b00*/  IMAD.IADD R3, R3, 0x1, R0 ;  /* 0x0000000103037824 */ /* 0x000fe400078e0200 */
[----:B------:R-:W-:-:S04]  /*23b10*/  IMAD.WIDE.U32 R2, R6, UR4, R2 ;  /* 0x0000000406027c25 */ /* 0x000fc8000f8e0002 */
[----:B----4-:R-:W-:-:S04]  /*23b20*/  IMAD R0, R5, UR4, RZ ;  /* 0x0000000405007c24 */ /* 0x010fc8000f8e02ff */
[----:B------:R-:W-:Y:S01]  /*23b30*/  IMAD R0, R6, UR5, R0 ;  /* 0x0000000506007c24 */ /* 0x000fe2000f8e0200 */
[----:B------:R-:W-:Y:S01]  /*23b40*/  ULDC.64 UR4, c[0x0][0x308] ;  /* 0x0000c20000047ab9 */ /* 0x000fe20000000a00 */
[----:B-----5:R-:W-:Y:S02]  /*23b50*/  IMAD R6, R24, 0x6000, R7 ;  /* 0x0000600018067824 */ /* 0x020fe400078e0207 */
        /* <DEDUP_REMOVED lines=8> */
[----:B------:R-:W0:Y:S01]  /*23be0*/  SHFL.IDX PT, R3, R0, RZ, 0x1c1f ;  /* 0x001c1fff00037589 */ /* 0x000e2200000e0000 */
[----:B------:R-:W-:Y:S01]  /*23bf0*/  LOP3.LUT P6, RZ, R22, 0x8, RZ, 0xc0, !PT ;  /* 0x0000000816ff7812 */ /* 0x000fe200078cc0ff */
[C-C-:B------:R-:W-:Y:S02]  /*23c00*/  @P4 IMAD.IADD R7, R23.reuse, 0x1, R6.reuse ;  /* 0x0000000117074824 */ /* 0x140fe400078e0206 */
[----:B------:R-:W1:Y:S01]  /*23c10*/  SHFL.IDX PT, R2, R5, RZ, 0x1c1f ;  /* 0x001c1fff05027589 */ /* 0x000e6200000e0000 */
[----:B------:R-:W-:Y:S01]  /*23c20*/  @P3 IMAD.IADD R9, R23, 0x1, R6 ;  /* 0x0000000117093824 */ /* 0x000fe200078e0206 */
[----:B0-----:R-:W-:-:S05]  /*23c30*/  @P4 IADD3 R3, P0, R36, R3, RZ ;  /* 0x0000000324034210 */ /* 0x001fca0007f1e0ff */
[----:B-1----:R-:W-:Y:S01]  /*23c40*/  @P4 IMAD.X R2, RZ, RZ, R2, P0 ;  /* 0x000000ffff024224 */ /* 0x002fe200000e0602 */
        /* <DEDUP_REMOVED lines=9> */
[----:B0-----:R-:W0:Y:S01]  /*23ce0*/  SHFL.IDX PT, R3, R0, 0x1, 0x1c1f ;  /* 0x003c1f0000037f89 */ /* 0x001e2200000e0000 */
[----:B------:R-:W-:-:S03]  /*23cf0*/  @P2 IMAD.IADD R7, R23, 0x1, R6 ;  /* 0x0000000117072824 */ /* 0x000fc600078e0206 */
[----:B------:R-:W1:Y:S01]  /*23d00*/  SHFL.IDX PT, R2, R5, 0x1, 0x1c1f ;  /* 0x003c1f0005027f89 */ /* 0x000e6200000e0000 */
[----:B0-----:R-:W-:-:S05]  /*23d10*/  @P3 IADD3 R3, P0, R36, R3, RZ ;  /* 0x0000000324033210 */ /* 0x001fca0007f1e0ff */
[----:B-1----:R-:W-:-:S05]  /*23d20*/  @P3 IMAD.X R2, RZ, RZ, R2, P0 ;  /* 0x000000ffff023224 */ /* 0x002fca00000e0602 */
[----:B------:R-:W-:-:S04]  /*23d30*/  @P3 LOP3.LUT R3, R3, R2, RZ, 0x3c, !PT ;  /* 0x0000000203033212 */ /* 0x000fc800078e3cff */
[----:B------:R-:W-:-:S04]  /*23d40*/  @P3 LOP3.LUT R2, R3, R2, RZ, 0x3c, !PT ;  /* 0x0000000203023212 */ /* 0x000fc800078e3cff */
[----:B------:R-:W-:-:S05]  /*23d50*/  @P3 LOP3.LUT R3, R3, R2, RZ, 0x3c, !PT ;  /* 0x0000000203033212 */ /* 0x000fca00078e3cff */
[----:B------:R-:W-:Y:S04]  /*23d60*/  @P3 LDGSTS.E.BYPASS.LTC128B.128 [R9+0x16c00], desc[UR38][R2.64], !P4 ;  /* 0x16c0000002093fae */ /* 0x000fe8000e101d66 */
[----:B------:R-:W-:Y:S04]  /*23d70*/  @P3 LDGSTS.E.BYPASS.LTC128B.128 [R9+0x18c00], desc[UR38][R2.64+0x40], !P6 ;  /* 0x18c0004002093fae */ /* 0x000fe8000f101d66 */
[----:B------:R0:W-:Y:S04]  /*23d80*/  @P3 LDGSTS.E.BYPASS.LTC128B.128 [R9+0x1ac00], desc[UR38][R2.64+0x80], !P1 ;  /* 0x1ac0008002093fae */ /* 0x0001e8000c901d66 */
[----:B0-----:R-:W0:Y:S04]  /*23d90*/  SHFL.IDX PT, R3, R0, 0x2, 0x1c1f ;  /* 0x005c1f0000037f89 */ /* 0x001e2800000e0000 */
[----:B------:R-:W1:Y:S04]  /*23da0*/  SHFL.IDX PT, R2, R5, 0x2, 0x1c1f ;  /* 0x005c1f0005027f89 */ /* 0x000e6800000e0000 */
[----:B------:R-:W3:Y:S01]  /*23db0*/  SHFL.IDX PT, R5, R5, 0x3, 0x1c1f ;  /* 0x007c1f0005057f89 */ /* 0x000ee200000e0000 */
        /* <DEDUP_REMOVED lines=8> */
[----:B0--3--:R0:W1:Y:S02]  /*23e40*/  SHFL.IDX PT, R2, R0, 0x3, 0x1c1f ;  /* 0x007c1f0000027f89 */ /* 0x00906400000e0000 */
.L_x_2061:
[C---:B------:R-:W-:Y:S01]  /*23e50*/  LOP3.LUT P3, RZ, R22.reuse, 0x10, RZ, 0xc0, !PT ;  /* 0x0000001016ff7812 */ /* 0x040fe2000786c0ff */
[----:B------:R-:W-:Y:S01]  /*23e60*/  @P5 IMAD.IADD R6, R23, 0x1, R6 ;  /* 0x0000000117065824 */ /* 0x000fe200078e0206 */
[----:B------:R-:W-:Y:S02]  /*23e70*/  LOP3.LUT P2, RZ, R22, 0x8, RZ, 0xc0, !PT ;  /* 0x0000000816ff7812 */ /* 0x000fe4000784c0ff */
[----:B-1----:R-:W-:-:S05]  /*23e80*/  @P5 IADD3 R2, P0, R36, R2, RZ ;  /* 0x0000000224025210 */ /* 0x002fca0007f1e0ff */
        /* <DEDUP_REMOVED lines=9> */
.L_x_1877:
        /* <DEDUP_REMOVED lines=11> */
.L_x_1878:
[----:B-1----:R0:W5:Y:S01]  /*23fd0*/  LDL.LU R2, [R1+0x20] ;  /* 0x0000200001027983 */ /* 0x0021620000300800 */
[----:B------:R0:W-:Y:S02]  /*23fe0*/  SYNCS.ARRIVE.TRANS64.A1T0 RZ, [R4+URZ+0x22830], RZ ;  /* 0x022830ff04ff79a7 */ /* 0x0001e4000810003f */
[----:B------:R-:W-:Y:S05]  /*23ff0*/  WARPSYNC.ALL ;  /* 0x0000000000007948 */ /* 0x000fea0003800000 */
[----:B------:R-:W-:Y:S01]  /*24000*/  ULDC.64 UR4, c[0x0][0xa00] ;  /* 0x0002800000047ab9 */ /* 0x000fe20000000a00 */
[----:B------:R-:W-:Y:S01]  /*24010*/  VIADD R0, R23, 0x10400 ;  /* 0x0001040017007836 */ /* 0x000fe20000000000 */
[----:B------:R-:W-:Y:S01]  /*24020*/  BAR.SYNC.DEFER_BLOCKING 0x8, 0x180 ;  /* 0x0206000000007b1d */ /* 0x000fe20000010000 */
[----:B------:R-:W-:-:S03]  /*24030*/  ISETP.NE.U32.AND P0, PT, RZ, UR4, PT ;  /* 0x00000004ff007c0c */ /* 0x000fc6000bf05070 */
[----:B------:R-:W-:Y:S02]  /*24040*/  LOP3.LUT P1, RZ, R0, 0x1bf, RZ, 0xc0, !PT ;  /* 0x000001bf00ff7812 */ /* 0x000fe4000782c0ff */
[----:B------:R-:W-:Y:S01]  /*24050*/  ISETP.NE.AND.EX P0, PT, RZ, UR5, PT, P0 ;  /* 0x00000005ff007c0c */ /* 0x000fe2000bf05300 */
[----:B------:R-:W-:Y:S01]  /*24060*/  ULDC.64 UR4, c[0x0][0x298] ;  /* 0x0000a60000047ab9 */ /* 0x000fe20000000a00 */
[----:B------:R-:W-:Y:S01]  /*24070*/  SHF.R.S32.HI R0, RZ, 0x1f, R19 ;  /* 0x0000001fff007819 */ /* 0x000fe20000011413 */
[----:B------:R-:W-:Y:S01]  /*24080*/  BSSY B6, `(.L_x_1879) ;  /* 0x000001c000067945 */ /* 0x000fe20003800000 */
[----:B------:R-:W-:Y:S02]  /*24090*/  SEL R26, R19, RZ, !P0 ;  /* 0x000000ff131a7207 */ /* 0x000fe40004000000 */
[----:B------:R-:W-:-:S05]  /*240a0*/  SEL R0, R0, RZ, !P0 ;  /* 0x000000ff00007207 */ /* 0x000fca0004000000 */
[----:B------:R1:W-:Y:S02]  /*240b0*/  STL [R1+0x34], R0 ;  /* 0x0000340001007387 */ /* 0x0003e40000100800 */
[----:B-1---5:R-:W-:-:S05]  /*240c0*/  SHF.R.S32.HI R0, RZ, 0x1f, R2 ;  /* 0x0000001fff007819 */ /* 0x022fca0000011402 */
[----:B------:R-:W-:-:S04]  /*240d0*/  IMAD R0, R0, UR4, RZ ;  /* 0x0000000400007c24 */ /* 0x000fc8000f8e02ff */
[C---:B------:R-:W-:Y:S02]  /*240e0*/  IMAD R0, R2.reuse, UR5, R0 ;  /* 0x0000000502007c24 */ /* 0x040fe4000f8e0200 */
[----:B------:R-:W-:-:S04]  /*240f0*/  IMAD.WIDE.U32 R2, R2, UR4, RZ ;  /* 0x0000000402027c25 */ /* 0x000fc8000f8e00ff */
[----:B------:R-:W-:Y:S01]  /*24100*/  IMAD.IADD R0, R3, 0x1, R0 ;  /* 0x0000000103007824 */ /* 0x000fe200078e0200 */
[----:B------:R1:W-:Y:S04]  /*24110*/  STL.64 [R1+0x20], R2 ;  /* 0x0000200201007387 */ /* 0x0003e80000100a00 */
[----:B------:R1:W-:Y:S01]  /*24120*/  STL [R1+0x28], R0 ;  /* 0x0000280001007387 */ /* 0x0003e20000100800 */
[----:B------:R-:W-:Y:S05]  /*24130*/  @!P1 BRA `(.L_x_1880) ;  /* 0x0000000000409947 */ /* 0x000fea0003800000 */
[----:B-1----:R-:W-:Y:S01]  /*24140*/  MOV R2, 0x0 ;  /* 0x0000000000027802 */ /* 0x002fe20000000f00 */
[----:B------:R-:W-:Y:S01]  /*24150*/  ULDC.64 UR4, c[0x4][0xc8] ;  /* 0x0100320000047ab9 */ /* 0x000fe20000000a00 */
[----:B------:R-:W-:Y:S01]  /*24160*/  ULDC.64 UR6, c[0x4][0xd0] ;  /* 0x0100340000067ab9 */ /* 0x000fe20000000a00 */
[----:B------:R-:W-:Y:S01]  /*24170*/  ULDC.64 UR8, c[0x4][0x28] ;  /* 0x01000a0000087ab9 */ /* 0x000fe20000000a00 */
[----:B0-2---:R-:W-:Y:S02]  /*24180*/  IMAD.U32 R4, RZ, RZ, UR4 ;  /* 0x00000004ff047e24 */ /* 0x005fe4000f8e00ff */
        /* <DEDUP_REMOVED lines=11> */
.L_x_1880:
[----:B------:R-:W-:Y:S05]  /*24240*/  BSYNC B6 ;  /* 0x0000000000067941 */ /* 0x000fea0003800000 */
.L_x_1879:
[----:B------:R-:W3:Y:S01]  /*24250*/  LDL.LU R21, [R1+0x34] ;  /* 0x0000340001157983 */ /* 0x000ee20000300800 */
[----:B------:R-:W4:Y:S01]  /*24260*/  LDC R7, c[0x0][0x448] ;  /* 0x00011200ff077b82 */ /* 0x000f220000000800 */
[----:B------:R-:W-:Y:S02]  /*24270*/  ULDC.64 UR4, c[0x0][0x2d8] ;  /* 0x0000b60000047ab9 */ /* 0x000fe40000000a00 */
[----:B------:R-:W2:Y:S04]  /*24280*/  LDL.LU R20, [R1+0x28] ;  /* 0x0000280001147983 */ /* 0x000ea80000300800 */
[----:B-1----:R-:W2:Y:S01]  /*24290*/  LDL.LU.64 R2, [R1+0x20] ;  /* 0x0000200001027983 */ /* 0x002ea20000300a00 */
[----:B------:R-:W-:-:S03]  /*242a0*/  IMAD R0, R31, UR4, RZ ;  /* 0x000000041f007c24 */ /* 0x000fc6000f8e02ff */
[----:B------:R1:W5:Y:S01]  /*242b0*/  LDL R8, [R1+0x1c] ;  /* 0x00001c0001087983 */ /* 0x0003620000100800 */
[----:B------:R-:W-:Y:S01]  /*242c0*/  IMAD R0, R18, UR5, R0 ;  /* 0x0000000512007c24 */ /* 0x000fe2000f8e0200 */
[----:B----4-:R-:W-:-:S13]  /*242d0*/  ISETP.NE.AND P0, PT, R7, 0x1, PT ;  /* 0x000000010700780c */ /* 0x010fda0003f05270 */
[----:B------:R-:W4:Y:S01]  /*242e0*/  @P0 LDC R6, c[0x0][0x44c] ;  /* 0x00011300ff060b82 */ /* 0x000f220000000800 */
[C---:B------:R-:W-:Y:S02]  /*242f0*/  LOP3.LUT R9, R36.reuse, 0x40, RZ, 0xfc, !PT ;  /* 0x0000004024097812 */ /* 0x040fe400078efcff */
[----:B------:R-:W-:Y:S01]  /*24300*/  LOP3.LUT R10, R36, 0x80, RZ, 0xfc, !PT ;  /* 0x00000080240a7812 */ /* 0x000fe200078efcff */
[----:B--2---:R-:W-:Y:S02]  /*24310*/  IMAD.MOV.U32 R3, RZ, RZ, R20 ;  /* 0x000000ffff037224 */ /* 0x004fe400078e0014 */
[----:B------:R-:W2:Y:S01]  /*24320*/  S2R R20, SR_TID.X ;  /* 0x0000000000147919 */ /* 0x000ea20000002100 */
[----:B------:R-:W-:Y:S01]  /*24330*/  IMAD.WIDE.U32 R2, R18, UR4, R2 ;  /* 0x0000000412027c25 */ /* 0x000fe2000f8e0002 */
[----:B------:R-:W-:-:S03]  /*24340*/  ULDC.64 UR4, c[0x0][0x2e0] ;  /* 0x0000b80000047ab9 */ /* 0x000fc60000000a00 */
[----:B------:R-:W-:Y:S02]  /*24350*/  IMAD.IADD R3, R3, 0x1, R0 ;  /* 0x0000000103037824 */ /* 0x000fe400078e0200 */
[----:B---3--:R-:W-:Y:S02]  /*24360*/  IMAD R0, R21, UR4, RZ ;  /* 0x0000000415007c24 */ /* 0x008fe4000f8e02ff */
[----:B------:R-:W-:-:S04]  /*24370*/  IMAD.WIDE.U32 R2, R26, UR4, R2 ;  /* 0x000000041a027c25 */ /* 0x000fc8000f8e0002 */
[----:B------:R-:W-:Y:S01]  /*24380*/  IMAD R0, R26, UR5, R0 ;  /* 0x000000051a007c24 */ /* 0x000fe2000f8e0200 */
[----:B------:R-:W-:-:S03]  /*24390*/  ULDC.64 UR4, c[0x0][0x2d0] ;  /* 0x0000b40000047ab9 */ /* 0x000fc60000000a00 */
[----:B------:R-:W-:Y:S02]  /*243a0*/  IMAD.IADD R3, R3, 0x1, R0 ;  /* 0x0000000103037824 */ /* 0x000fe400078e0200 */
[----:B------:R-:W3:Y:S01]  /*243b0*/  @P0 LDC R0, c[0x0][0x450] ;  /* 0x00011400ff000b82 */ /* 0x000ee20000000800 */
[C---:B--2---:R-:W-:Y:S01]  /*243c0*/  LOP3.LUT R21, R20.reuse, 0x7f, RZ, 0xc0, !PT ;  /* 0x0000007f14157812 */ /* 0x044fe200078ec0ff */
[----:B------:R-:W-:-:S03]  /*243d0*/  IMAD.SHL.U32 R20, R20, 0x20, RZ ;  /* 0x0000002014147824 */ /* 0x000fc600078e00ff */
[----:B------:R-:W-:-:S04]  /*243e0*/  SHF.R.U32.HI R21, RZ, 0x2, R21 ;  /* 0x00000002ff157819 */ /* 0x000fc80000011615 */
[----:B------:R-:W-:-:S05]  /*243f0*/  LOP3.LUT R20, R21, 0x60, R20, 0xf8, !PT ;  /* 0x0000006015147812 */ /* 0x000fca00078ef814 */
[----:B------:R-:W-:-:S04]  /*24400*/  IMAD.IADD R5, R20, 0x1, R17 ;  /* 0x0000000114057824 */ /* 0x000fc800078e0211 */
[----:B----4-:R-:W-:-:S04]  /*24410*/  @P0 IMAD.HI.U32 R6, R5, R6, RZ ;  /* 0x0000000605060227 */ /* 0x010fc800078e00ff */
[----:B0-----:R-:W-:Y:S01]  /*24420*/  IMAD.MOV.U32 R4, RZ, RZ, R5 ;  /* 0x000000ffff047224 */ /* 0x001fe200078e0005 */
[----:B---3--:R-:W-:Y:S01]  /*24430*/  @P0 SHF.R.U32.HI R4, RZ, R0, R6 ;  /* 0x00000000ff040219 */ /* 0x008fe20000011606 */
[----:B------:R-:W0:Y:S04]  /*24440*/  S2R R20, SR_TID.X ;  /* 0x0000000000147919 */ /* 0x000e280000002100 */
        /* <DEDUP_REMOVED lines=15> */
[----:B0-----:R-:W-:Y:S02]  /*24540*/  LOP3.LUT R20, R20, 0x7f, RZ, 0xc0, !PT ;  /* 0x0000007f14147812 */ /* 0x001fe400078ec0ff */
[----:B------:R-:W-:Y:S01]  /*24550*/  IADD3.X R0, R3, UR5, R0, P0, !PT ;  /* 0x0000000503007c10 */ /* 0x000fe200087fe400 */
[----:B------:R-:W-:Y:S01]  /*24560*/  UMOV UR5, 0xffffffff ;  /* 0xffffffff00057882 */ /* 0x000fe20000000000 */
[----:B------:R-:W-:Y:S02]  /*24570*/  ISETP.GE.AND P3, PT, R36, UR4, PT ;  /* 0x0000000424007c0c */ /* 0x000fe4000bf66270 */
[----:B------:R-:W-:-:S02]  /*24580*/  ISETP.GE.AND P2, PT, R9, UR4, PT ;  /* 0x0000000409007c0c */ /* 0x000fc4000bf46270 */
[----:B------:R-:W-:Y:S02]  /*24590*/  ISETP.GE.AND P0, PT, R10, UR4, PT ;  /* 0x000000040a007c0c */ /* 0x000fe4000bf06270 */
[----:B------:R-:W-:Y:S01]  /*245a0*/  SHF.R.U32.HI R9, RZ, 0x2, R20 ;  /* 0x00000002ff097819 */ /* 0x000fe20000011614 */
[----:B-1----:R-:W-:Y:S10]  /*245b0*/  BRA.DIV UR5, `(.L_x_1881) ;  /* 0x0000005e05e07947 */ /* 0x002ff4000b800000 */
[----:B------:R-:W0:Y:S01]  /*245c0*/  SHFL.IDX PT, R3, R4, RZ, 0x1c1f ;  /* 0x001c1fff04037589 */ /* 0x000e2200000e0000 */
[----:B------:R-:W-:Y:S02]  /*245d0*/  IMAD R27, R27, R7, RZ ;  /* 0x000000071b1b7224 */ /* 0x000fe400078e02ff */
        /* <DEDUP_REMOVED lines=9> */
[----:B-----5:R-:W-:Y:S04]  /*24670*/  @!P1 LDGSTS.E.BYPASS.LTC128B.128 [R8+0x10400], desc[UR38][R2.64], !P3 ;  /* 0x1040000002089fae */ /* 0x020fe8000d901d66 */
[----:B------:R-:W-:Y:S04]  /*24680*/  @!P1 LDGSTS.E.BYPASS.LTC128B.128 [R8+0x12400], desc[UR38][R2.64+0x40], !P2 ;  /* 0x1240004002089fae */ /* 0x000fe8000d101d66 */
[----:B------:R0:W-:Y:S02]  /*24690*/  @!P1 LDGSTS.E.BYPASS.LTC128B.128 [R8+0x14400], desc[UR38][R2.64+0x80], !P0 ;  /* 0x1440008002089fae */ /* 0x0001e4000c101d66 */
[----:B0-----:R-:W-:-:S02]  /*246a0*/  VIADD R2, R17, 0x20 ;  /* 0x0000002011027836 */ /* 0x001fc40000000000 */
[----:B------:R-:W0:Y:S03]  /*246b0*/  SHFL.IDX PT, R3, R4, 0x1, 0x1c1f ;  /* 0x003c1f0004037f89 */ /* 0x000e2600000e0000 */
[----:B------:R-:W-:Y:S02]  /*246c0*/  ISETP.GE.AND P1, PT, R2, R27, PT ;  /* 0x0000001b0200720c */ /* 0x000fe40003f26270 */
[----:B------:R-:W1:Y:S11]  /*246d0*/  SHFL.IDX PT, R2, R0, 0x1, 0x1c1f ;  /* 0x003c1f0000027f89 */ /* 0x000e7600000e0000 */
[----:B0-----:R-:W-:-:S05]  /*246e0*/  @!P1 IADD3 R3, P4, R36, R3, RZ ;  /* 0x0000000324039210 */ /* 0x001fca0007f9e0ff */
[----:B-1----:R-:W-:-:S05]  /*246f0*/  @!P1 IMAD.X R2, RZ, RZ, R2, P4 ;  /* 0x000000ffff029224 */ /* 0x002fca00020e0602 */
        /* <DEDUP_REMOVED lines=20> */
.L_x_2070:
[----:B------:R-:W-:Y:S01]  /*24840*/  VIADD R17, R17, 0x60 ;  /* 0x0000006011117836 */ /* 0x000fe20000000000 */
[----:B------:R-:W-:Y:S04]  /*24850*/  BSSY B0, `(.L_x_1882) ;  /* 0x000000b000007945 */ /* 0x000fe80003800000 */
[----:B------:R-:W-:-:S13]  /*24860*/  ISETP.GE.AND P1, PT, R17, R27, PT ;  /* 0x0000001b1100720c */ /* 0x000fda0003f26270 */
[----:B------:R-:W-:Y:S05]  /*24870*/  @P1 BRA `(.L_x_1883) ;  /* 0x0000000000201947 */ /* 0x000fea0003800000 */
[----:B-1----:R-:W-:-:S05]  /*24880*/  IADD3 R2, P1, R36, R2, RZ ;  /* 0x0000000224027210 */ /* 0x002fca0007f3e0ff */
[----:B------:R-:W-:-:S05]  /*24890*/  IMAD.X R3, RZ, RZ, R0, P1 ;  /* 0x000000ffff037224 */ /* 0x000fca00008e0600 */
[----:B------:R-:W-:Y:S01]  /*248a0*/  @!PT LDS RZ, [RZ] ;  /* 0x00000000fffff984 */ /* 0x000fe20000000800 */
[----:B------:R-:W-:Y:S01]  /*248b0*/  @!PT LDS RZ, [RZ] ;  /* 0x00000000fffff984 */ /* 0x000fe20000000800 */
[----:B------:R-:W-:Y:S01]  /*248c0*/  @!PT LDS RZ, [RZ] ;  /* 0x00000000fffff984 */ /* 0x000fe20000000800 */
[----:B------:R2:W-:Y:S04]  /*248d0*/  LDGSTS.E.BYPASS.LTC128B.128 [R8+0x11c00], desc[UR38][R2.64], !P3 ;  /* 0x11c0000002087fae */ /* 0x0005e8000d901d66 */
[----:B------:R2:W-:Y:S04]  /*248e0*/  LDGSTS.E.BYPASS.LTC128B.128 [R8+0x13c00], desc[UR38][R2.64+0x40], !P2 ;  /* 0x13c0004002087fae */ /* 0x0005e8000d101d66 */
[----:B------:R2:W-:Y:S02]  /*248f0*/  LDGSTS.E.BYPASS.LTC128B.128 [R8+0x15c00], desc[UR38][R2.64+0x80], !P0 ;  /* 0x15c0008002087fae */ /* 0x0005e4000c101d66 */
.L_x_1883:
[----:B------:R-:W-:Y:S05]  /*24900*/  BSYNC B0 ;  /* 0x0000000000007941 */ /* 0x000fea0003800000 */
.L_x_1882:
[----:B------:R-:W-:Y:S01]  /*24910*/  NOP ;  /* 0x0000000000007918 */ /* 0x000fe20000000000 */
[----:B------:R-:W-:-:S13]  /*24920*/  PLOP3.LUT P0, PT, PT, PT, PT, 0x80, 0x0 ;  /* 0x000000000000781c */ /* 0x000fda0003f0f070 */
.L_x_1884:
        /* <DEDUP_REMOVED lines=18> */
.L_x_2071:
[----:B------:R-:W-:Y:S05]  /*24a50*/  BSYNC B0 ;  /* 0x0000000000007941 */ /* 0x000fea0003800000 */
.L_x_1885:
[----:B------:R-:W2:Y:S04]  /*24a60*/  LDL.LU R3, [R1+0x2c] ;  /* 0x00002c0001037983 */ /* 0x000ea80000300800 */
[----:B------:R-:W3:Y:S01]  /*24a70*/  LDL R2, [R1+0x4] ;  /* 0x0000040001027983 */ /* 0x000ee20000100800 */
[----:B--2---:R-:W-:-:S05]  /*24a80*/  VIADD R26, R3, 0xfffffffe ;  /* 0xfffffffe031a7836 */ /* 0x004fca0000000000 */
[----:B---3--:R-:W-:-:S13]  /*24a90*/  ISETP.GE.AND P0, PT, R26, R2, PT ;  /* 0x000000021a00720c */ /* 0x008fda0003f06270 */
[----:B------:R-:W-:Y:S05]  /*24aa0*/  @!P0 BRA `(.L_x_1887) ;  /* 0x00000010009c8947 */ /* 0x000fea0003800000 */
[----:B0-----:R-:W-:Y:S02]  /*24ab0*/  IMAD.MOV.U32 R4, RZ, RZ, R24 ;  /* 0x000000ffff047224 */ /* 0x001fe400078e0018 */
[----:B------:R-:W-:-:S07]  /*24ac0*/  IMAD.MOV.U32 R5, RZ, RZ, R28 ;  /* 0x000000ffff057224 */ /* 0x000fce00078e001c */
.L_x_1907:
[----:B-12---:R-:W2:Y:S01]  /*24ad0*/  LDL R8, [R1] ;  /* 0x0000000001087983 */ /* 0x006ea20000100800 */
[----:B------:R-:W0:Y:S01]  /*24ae0*/  LDC R6, c[0x0][0x430] ;  /* 0x00010c00ff067b82 */ /* 0x000e220000000800 */
[----:B------:R-:W1:Y:S02]  /*24af0*/  S2R R2, SR_TID.X ;  /* 0x0000000000027919 */ /* 0x000e640000002100 */
[----:B------:R-:W3:Y:S01]  /*24b00*/  LDL R10, [R1+0x4] ;  /* 0x00000400010a7983 */ /* 0x000ee20000100800 */
[----:B0-----:R-:W-:Y:S02]  /*24b10*/  ISETP.NE.AND P0, PT, R6, 0x1, PT ;  /* 0x000000010600780c */ /* 0x001fe40003f05270 */
[----:B-1----:R-:W-:-:S11]  /*24b20*/  LOP3.LUT R0, R2, 0x7f, RZ, 0xc0, !PT ;  /* 0x0000007f02007812 */ /* 0x002fd600078ec0ff */
[----:B------:R-:W0:Y:S01]  /*24b30*/  @P0 LDC R7, c[0x0][0x434] ;  /* 0x00010d00ff070b82 */ /* 0x000e220000000800 */
[----:B------:R-:W-:Y:S01]  /*24b40*/  SHF.R.U32.HI R3, RZ, 0x2, R0 ;  /* 0x00000002ff037819 */ /* 0x000fe20000011600 */
[----:B------:R-:W-:-:S06]  /*24b50*/  IMAD.SHL.U32 R2, R2, 0x20, RZ ;  /* 0x0000002002027824 */ /* 0x000fcc00078e00ff */
[----:B------:R-:W1:Y:S01]  /*24b60*/  @P0 LDC R0, c[0x0][0x438] ;  /* 0x00010e00ff000b82 */ /* 0x000e620000000800 */
[----:B------:R-:W-:Y:S01]  /*24b70*/  IMAD R3, R26, 0x80, R3 ;  /* 0x000000801a037824 */ /* 0x000fe200078e0203 */
[----:B------:R-:W-:-:S04]  /*24b80*/  LOP3.LUT R2, R2, 0x60, RZ, 0xc0, !PT ;  /* 0x0000006002027812 */ /* 0x000fc800078ec0ff */
[----:B------:R-:W-:-:S05]  /*24b90*/  IADD3 R3, R2, R3, R37 ;  /* 0x0000000302037210 */ /* 0x000fca0007ffe025 */
[----:B------:R-:W-:Y:S02]  /*24ba0*/  IMAD.MOV.U32 R2, RZ, RZ, R3 ;  /* 0x000000ffff027224 */ /* 0x000fe400078e0003 */
[----:B0-----:R-:W-:-:S05]  /*24bb0*/  @P0 IMAD.HI.U32 R7, R3, R7, RZ ;  /* 0x0000000703070227 */ /* 0x001fca00078e00ff */
[----:B-1----:R-:W-:Y:S01]  /*24bc0*/  @P0 SHF.R.U32.HI R2, RZ, R0, R7 ;  /* 0x00000000ff020219 */ /* 0x002fe20000011607 */
[----:B------:R-:W-:Y:S05]  /*24bd0*/  YIELD ;  /* 0x0000000000007946 */ /* 0x000fea0003800000 */
[----:B------:R-:W-:Y:S01]  /*24be0*/  IMAD.MOV R0, RZ, RZ, -R2 ;  /* 0x000000ffff007224 */ /* 0x000fe200078e0a02 */
[----:B------:R-:W-:-:S03]  /*24bf0*/  ULDC.64 UR4, c[0x0][0x428] ;  /* 0x00010a0000047ab9 */ /* 0x000fc60000000a00 */
[----:B------:R-:W-:Y:S01]  /*24c00*/  IMAD R6, R6, R0, R3 ;  /* 0x0000000006067224 */ /* 0x000fe200078e0203 */
[----:B------:R-:W-:-:S03]  /*24c10*/  SHF.R.S32.HI R3, RZ, 0x1f, R2 ;  /* 0x0000001fff037819 */ /* 0x000fc60000011402 */
[----:B------:R-:W-:-:S04]  /*24c20*/  IMAD.WIDE.U32 R2, R30, UR4, R2 ;  /* 0x000000041e027c25 */ /* 0x000fc8000f8e0002 */
[----:B--2---:R-:W-:-:S04]  /*24c30*/  IMAD R0, R8, UR4, RZ ;  /* 0x0000000408007c24 */ /* 0x004fc8000f8e02ff */
[----:B------:R-:W-:Y:S01]  /*24c40*/  IMAD R0, R30, UR5, R0 ;  /* 0x000000051e007c24 */ /* 0x000fe2000f8e0200 */
[----:B------:R-:W-:Y:S02]  /*24c50*/  ULDC.64 UR4, c[0x0][0x418] ;  /* 0x0001060000047ab9 */ /* 0x000fe40000000a00 */
[----:B------:R-:W-:Y:S01]  /*24c60*/  LEA R8, P0, R2, UR4, 0x2 ;  /* 0x0000000402087c11 */ /* 0x000fe2000f8010ff */
[----:B------:R-:W-:-:S05]  /*24c70*/  IMAD.IADD R0, R0, 0x1, R3 ;  /* 0x0000000100007824 */ /* 0x000fca00078e0203 */
[----:B------:R-:W-:-:S05]  /*24c80*/  LEA.HI.X R9, R2, UR5, R0, 0x2, P0 ;  /* 0x0000000502097c11 */ /* 0x000fca00080f1400 */
[----:B------:R-:W2:Y:S01]  /*24c90*/  LDG.E R8, desc[UR38][R8.64] ;  /* 0x0000002608087981 */ /* 0x000ea2000c1e1900 */
[----:B------:R-:W-:-:S05]  /*24ca0*/  IMAD.MOV.U32 R0, RZ, RZ, R26 ;  /* 0x000000ffff007224 */ /* 0x000fca00078e001a */
[----:B---3--:R-:W-:Y:S01]  /*24cb0*/  ISETP.GT.AND P2, PT, R0, R10, PT ;  /* 0x0000000a0000720c */ /* 0x008fe20003f44270 */
[----:B------:R-:W-:Y:S02]  /*24cc0*/  IMAD.U32 R10, RZ, RZ, UR41 ;  /* 0x00000029ff0a7e24 */ /* 0x000fe4000f8e00ff */
[----:B------:R-:W-:-:S03]  /*24cd0*/  VIADD R24, R4, 0x1 ;  /* 0x0000000104187836 */ /* 0x000fc60000000000 */
[----:B------:R-:W-:Y:S02]  /*24ce0*/  ISETP.NE.AND P1, PT, R10, 0x3, PT ;  /* 0x000000030a00780c */ /* 0x000fe40003f25270 */
[----:B------:R-:W-:-:S04]  /*24cf0*/  ISETP.NE.AND P0, PT, R24, 0x2, PT ;  /* 0x000000021800780c */ /* 0x000fc80003f05270 */
[----:B------:R-:W-:Y:S01]  /*24d00*/  SEL R28, RZ, 0x1, P0 ;  /* 0x00000001ff1c7807 */ /* 0x000fe20000000000 */
[----:B------:R-:W-:Y:S01]  /*24d10*/  VIADD R26, R26, 0xffffffff ;  /* 0xffffffff1a1a7836 */ /* 0x000fe20000000000 */
[----:B------:R-:W-:Y:S02]  /*24d20*/  SEL R24, R24, RZ, P0 ;  /* 0x000000ff18187207 */ /* 0x000fe40000000000 */
[----:B------:R-:W-:Y:S02]  /*24d30*/  LOP3.LUT R28, R5, R28, RZ, 0x3c, !PT ;  /* 0x0000001c051c7212 */ /* 0x000fe400078e3cff */
[----:B--2---:R-:W-:Y:S01]  /*24d40*/  SHF.R.S32.HI R9, RZ, 0x1f, R8 ;  /* 0x0000001fff097819 */ /* 0x004fe20000011408 */
[----:B------:R-:W-:Y:S06]  /*24d50*/  @!P1 BRA `(.L_x_1888) ;  /* 0x0000000000049947 */ /* 0x000fec0003800000 */
[----:B------:R-:W-:Y:S01]  /*24d60*/  BPT.TRAP 0x1 ;  /* 0x000000040000795c */ /* 0x000fe20000300000 */
.L_x_1888:
[----:B------:R-:W-:Y:S01]  /*24d70*/  IMAD R0, R24, 0x8, R23 ;  /* 0x0000000818007824 */ /* 0x000fe200078e0217 */
[----:B------:R-:W-:Y:S01]  /*24d80*/  SHF.L.U32 R10, R28, 0x1f, RZ ;  /* 0x0000001f1c0a7819 */ /* 0x000fe200000006ff */
[----:B------:R-:W-:Y:S01]  /*24d90*/  BSSY B0, `(.L_x_1889) ;  /* 0x0000004000007945 */ /* 0x000fe20003800000 */
[----:B------:R-:W-:Y:S02]  /*24da0*/  SHF.R.S32.HI R7, RZ, 0x1f, R6 ;  /* 0x0000001fff077819 */ /* 0x000fe40000011406 */
[----:B------:R-:W0:Y:S02]  /*24db0*/  SYNCS.PHASECHK.TRANS64.TRYWAIT P0, [R0+URZ+0x22880], R10 ;  /* 0x0228800a000075a7 */ /* 0x000e24000800017f */
[----:B0-----:R-:W-:Y:S05]  /*24dc0*/  @!P0 BRA `(.L_x_1890) ;  /* 0x0000005c004c8947 */ /* 0x001fea0003800000 */
.L_x_2072:
[----:B------:R-:W-:Y:S05]  /*24dd0*/  BSYNC B0 ;  /* 0x0000000000007941 */ /* 0x000fea0003800000 */
.L_x_1889:
[----:B------:R-:W1:Y:S01]  /*24de0*/  S2R R12, SR_TID.X ;  /* 0x00000000000c7919 */ /* 0x000e620000002100 */
[----:B------:R-:W-:Y:S01]  /*24df0*/  ULDC.64 UR4, c[0x0][0x328] ;  /* 0x0000ca0000047ab9 */ /* 0x000fe20000000a00 */
[----:B------:R-:W-:Y:S01]  /*24e00*/  ULDC.64 UR6, c[0x0][0x318] ;  /* 0x0000c60000067ab9 */ /* 0x000fe20000000a00 */
[----:B------:R-:W-:Y:S01]  /*24e10*/  IMAD R11, R7, UR4, RZ ;  /* 0x00000004070b7c24 */ /* 0x000fe2000f8e02ff */
[----:B------:R-:W-:Y:S01]  /*24e20*/  LOP3.LUT P3, RZ, R22, 0x2, RZ, 0xc0, !PT ;  /* 0x0000000216ff7812 */ /* 0x000fe2000786c0ff */
        /* <DEDUP_REMOVED lines=15> */
[----:B------:R-:W-:Y:S02]  /*24f20*/  IADD3 R17, P0, R2, UR6, RZ ;  /* 0x0000000602117c10 */ /* 0x000fe4000ff1e0ff */
[----:B------:R-:W-:Y:S02]  /*24f30*/  SHF.R.U32.HI R12, RZ, 0x5, R12 ;  /* 0x00000005ff0c7819 */ /* 0x000fe4000001160c */
[----:B------:R-:W-:-:S03]  /*24f40*/  IADD3.X R27, R27, UR7, R3, P0, !PT ;  /* 0x000000071b1b7c10 */ /* 0x000fc600087fe403 */
[----:B------:R-:W-:-:S04]  /*24f50*/  IMAD.SHL.U32 R12, R12, 0x400, RZ ;  /* 0x000004000c0c7824 */ /* 0x000fc800078e00ff */
[----:B------:R-:W-:Y:S01]  /*24f60*/  IMAD R20, R24, 0x4000, R12 ;  /* 0x0000400018147824 */ /* 0x000fe200078e020c */
[----:B------:R-:W-:Y:S06]  /*24f70*/  BRA.DIV UR4, `(.L_x_1891) ;  /* 0x0000005a04f47947 */ /* 0x000fec000b800000 */
        /* <DEDUP_REMOVED lines=23> */
.L_x_2082:
        /* <DEDUP_REMOVED lines=9> */
.L_x_1892:
        /* <DEDUP_REMOVED lines=11> */
.L_x_1893:
[----:B------:R2:W-:Y:S01]  /*25230*/  SYNCS.ARRIVE.TRANS64.A1T0 RZ, [R0+URZ+0x22870], RZ ;  /* 0x022870ff00ff79a7 */ /* 0x0005e2000810003f */
[----:B------:R-:W-:Y:S05]  /*25240*/  @!P3 BRA `(.L_x_1894) ;  /* 0x000000000004b947 */ /* 0x000fea0003800000 */
[----:B------:R-:W-:Y:S01]  /*25250*/  BPT.TRAP 0x1 ;  /* 0x000000040000795c */ /* 0x000fe20000300000 */
.L_x_1894:
[----:B------:R-:W3:Y:S01]  /*25260*/  SYNCS.PHASECHK.TRANS64.TRYWAIT P0, [R0+URZ+0x22840], R10 ;  /* 0x0228400a000075a7 */ /* 0x000ee2000800017f */
[----:B------:R-:W-:Y:S04]  /*25270*/  BSSY B0, `(.L_x_1895) ;  /* 0x0000002000007945 */ /* 0x000fe80003800000 */
[----:B---3--:R-:W-:Y:S05]  /*25280*/  @!P0 BRA `(.L_x_1896) ;  /* 0x0000005c005c8947 */ /* 0x008fea0003800000 */
.L_x_2083:
[----:B------:R-:W-:Y:S05]  /*25290*/  BSYNC B0 ;  /* 0x0000000000007941 */ /* 0x000fea0003800000 */
.L_x_1895:
[----:B------:R-:W4:Y:S01]  /*252a0*/  LDL R11, [R1+0xc] ;  /* 0x00000c00010b7983 */ /* 0x000f220000100800 */
[----:B------:R-:W-:Y:S01]  /*252b0*/  ULDC.64 UR4, c[0x0][0x300] ;  /* 0x0000c00000047ab9 */ /* 0x000fe20000000a00 */
[----:B------:R-:W-:Y:S01]  /*252c0*/  ULDC.64 UR6, c[0x0][0x2e8] ;  /* 0x0000ba0000067ab9 */ /* 0x000fe20000000a00 */
[----:B------:R-:W-:Y:S01]  /*252d0*/  IMAD R7, R7, UR4, RZ ;  /* 0x0000000407077c24 */ /* 0x000fe2000f8e02ff */
[----:B------:R-:W-:Y:S01]  /*252e0*/  LOP3.LUT P4, RZ, R22, 0x10, RZ, 0xc0, !PT ;  /* 0x0000001016ff7812 */ /* 0x000fe2000788c0ff */
[----:B------:R-:W-:Y:S01]  /*252f0*/  IMAD.WIDE.U32 R2, R6, UR4, RZ ;  /* 0x0000000406027c25 */ /* 0x000fe2000f8e00ff */
[C---:B------:R-:W-:Y:S02]  /*25300*/  LOP3.LUT P3, RZ, R22.reuse, 0x8, RZ, 0xc0, !PT ;  /* 0x0000000816ff7812 */ /* 0x040fe4000786c0ff */
[----:B------:R-:W-:Y:S01]  /*25310*/  LOP3.LUT P1, RZ, R22, 0x4, RZ, 0xc0, !PT ;  /* 0x0000000416ff7812 */ /* 0x000fe2000782c0ff */
[----:B------:R-:W-:Y:S01]  /*25320*/  IMAD R7, R6, UR5, R7 ;  /* 0x0000000506077c24 */ /* 0x000fe2000f8e0207 */
[----:B------:R-:W-:-:S02]  /*25330*/  ULDC.64 UR4, c[0x0][0x310] ;  /* 0x0000c40000047ab9 */ /* 0x000fc40000000a00 */
        /* <DEDUP_REMOVED lines=12> */
[----:B----4-:R-:W-:Y:S01]  /*25400*/  IMAD R7, R24, 0x6000, R11 ;  /* 0x0000600018077824 */ /* 0x010fe200078e020b */
[----:B------:R-:W-:Y:S07]  /*25410*/  BRA.DIV UR4, `(.L_x_1897) ;  /* 0x0000005e040c7947 */ /* 0x000fee000b800000 */
        /* <DEDUP_REMOVED lines=24> */
.L_x_2093:
        /* <DEDUP_REMOVED lines=10> */
.L_x_1898:
        /* <DEDUP_REMOVED lines=11> */
.L_x_1899:
[----:B------:R2:W-:Y:S02]  /*256f0*/  SYNCS.ARRIVE.TRANS64.A1T0 RZ, [R0+URZ+0x22830], RZ ;  /* 0x022830ff00ff79a7 */ /* 0x0005e4000810003f */
[----:B--23--:R-:W-:-:S05]  /*25700*/  IMAD.U32 R0, RZ, RZ, UR37 ;  /* 0x00000025ff007e24 */ /* 0x00cfca000f8e00ff */
[----:B------:R-:W-:-:S13]  /*25710*/  ISETP.NE.AND P0, PT, R0, 0x3, PT ;  /* 0x000000030000780c */ /* 0x000fda0003f05270 */
[----:B------:R-:W-:Y:S05]  /*25720*/  @!P0 BRA `(.L_x_1900) ;  /* 0x0000000000048947 */ /* 0x000fea0003800000 */
[----:B------:R-:W-:Y:S01]  /*25730*/  BPT.TRAP 0x1 ;  /* 0x000000040000795c */ /* 0x000fe20000300000 */
.L_x_1900:
[----:B------:R-:W-:Y:S01]  /*25740*/  LOP3.LUT R2, R5, 0x1, RZ, 0x3c, !PT ;  /* 0x0000000105027812 */ /* 0x000fe200078e3cff */
[----:B------:R-:W-:Y:S01]  /*25750*/  IMAD R0, R4, 0x8, R23 ;  /* 0x0000000804007824 */ /* 0x000fe200078e0217 */
[----:B------:R-:W-:Y:S02]  /*25760*/  BSSY B0, `(.L_x_1901) ;  /* 0x0000004000007945 */ /* 0x000fe40003800000 */
[----:B------:R-:W-:-:S04]  /*25770*/  SHF.L.U32 R2, R2, 0x1f, RZ ;  /* 0x0000001f02027819 */ /* 0x000fc800000006ff */
[----:B------:R-:W0:Y:S02]  /*25780*/  SYNCS.PHASECHK.TRANS64.TRYWAIT P1, [R0+URZ+0x22870], R2 ;  /* 0x02287002000075a7 */ /* 0x000e24000802017f */
[----:B0-----:R-:W-:Y:S05]  /*25790*/  @!P1 BRA `(.L_x_1902) ;  /* 0x0000005c00609947 */ /* 0x001fea0003800000 */
.L_x_2094:
[----:B------:R-:W-:Y:S05]  /*257a0*/  BSYNC B0 ;  /* 0x0000000000007941 */ /* 0x000fea0003800000 */
.L_x_1901:
[----:B------:R-:W-:-:S05]  /*257b0*/  IMAD.U32 R3, RZ, RZ, UR41 ;  /* 0x00000029ff037e24 */ /* 0x000fca000f8e00ff */
[----:B------:R-:W-:-:S13]  /*257c0*/  ISETP.NE.AND P1, PT, R3, 0x3, PT ;  /* 0x000000030300780c */ /* 0x000fda0003f25270 */
[----:B------:R-:W-:Y:S05]  /*257d0*/  @!P1 BRA `(.L_x_1903) ;  /* 0x0000000000049947 */ /* 0x000fea0003800000 */
[----:B------:R-:W-:Y:S01]  /*257e0*/  BPT.TRAP 0x1 ;  /* 0x000000040000795c */ /* 0x000fe20000300000 */
.L_x_1903:
[----:B0-----:R-:W-:Y:S01]  /*257f0*/  SHF.L.U32 R2, R5, 0x1f, RZ ;  /* 0x0000001f05027819 */ /* 0x001fe200000006ff */
[----:B------:R-:W-:-:S03]  /*25800*/  IMAD.SHL.U32 R3, R4, 0x4000, RZ ;  /* 0x0000400004037824 */ /* 0x000fc600078e00ff */
[----:B------:R-:W0:Y:S02]  /*25810*/  SYNCS.PHASECHK.TRANS64.TRYWAIT P1, [R0+URZ+0x22860], R2 ;  /* 0x02286002000075a7 */ /* 0x000e24000802017f */
[----:B0-----:R-:W-:Y:S05]  /*25820*/  @!P1 BRA `(.L_x_1904) ;  /* 0x0000005c00509947 */ /* 0x001fea0003800000 */
.L_x_2095:
        /* <DEDUP_REMOVED lines=8> */
[----:B-1----:R-:W-:Y:S01]  /*258b0*/  IMAD.IADD R17, R35, 0x1, R2 ;  /* 0x0000000123117824 */ /* 0x002fe200078e0202 */
        /* <DEDUP_REMOVED lines=59> */
.L_x_1905:
[----:B0-----:R0:W-:Y:S01]  /*25c70*/  SYNCS.ARRIVE.TRANS64.A1T0 RZ, [R0+URZ+0x22850], RZ ;  /* 0x022850ff00ff79a7 */ /* 0x0011e2000810003f */
[----:B------:R-:W-:Y:S06]  /*25c80*/  BAR.SYNC.DEFER_BLOCKING 0x2, 0x80 ;  /* 0x0082000000007b1d */ /* 0x000fec0000010000 */
[----:B------:R-:W-:Y:S05]  /*25c90*/  @!P0 BRA `(.L_x_1906) ;  /* 0x0000000000048947 */ /* 0x000fea0003800000 */
[----:B------:R-:W-:Y:S01]  /*25ca0*/  BPT.TRAP 0x1 ;  /* 0x000000040000795c */ /* 0x000fe20000300000 */
.L_x_1906:
[----:B------:R-:W2:Y:S01]  /*25cb0*/  LDL R2, [R1+0x8] ;  /* 0x0000080001027983 */ /* 0x000ea20000100800 */
[----:B0-----:R-:W-:Y:S02]  /*25cc0*/  VIADD R0, R0, 0x22880 ;  /* 0x0002288000007836 */ /* 0x001fe40000000000 */
[----:B------:R-:W-:Y:S02]  /*25cd0*/  IMAD.MOV.U32 R4, RZ, RZ, R24 ;  /* 0x000000ffff047224 */ /* 0x000fe400078e0018 */
[----:B------:R-:W-:Y:S01]  /*25ce0*/  IMAD.MOV.U32 R5, RZ, RZ, R28 ;  /* 0x000000ffff057224 */ /* 0x000fe200078e001c */
[----:B--2---:R-:W-:-:S04]  /*25cf0*/  PRMT R0, R2, 0x654, R0 ;  /* 0x0000065402007816 */ /* 0x004fc80000000000 */
[----:B------:R2:W-:Y:S01]  /*25d00*/  SYNCS.ARRIVE.TRANS64.RED.A1T0 RZ, [R0+URZ], RZ ;  /* 0x000000ff00ff79a7 */ /* 0x0005e2000810043f */
[----:B------:R-:W-:Y:S05]  /*25d10*/  @P2 BRA `(.L_x_1907) ;  /* 0xffffffec006c2947 */ /* 0x000fea000383ffff */
.L_x_1887:
[----:B-12---:R-:W1:Y:S01]  /*25d20*/  S2R R0, SR_TID.X ;  /* 0x0000000000007919 */ /* 0x006e620000002100 */
[----:B------:R-:W-:Y:S01]  /*25d30*/  BSSY B0, `(.L_x_1908) ;  /* 0x0000012000007945 */ /* 0x000fe20003800000 */
[----:B-1----:R-:W-:Y:S01]  /*25d40*/  LOP3.LUT R2, R0, 0x7f, RZ, 0xc0, !PT ;  /* 0x0000007f00027812 */ /* 0x002fe200078ec0ff */
[----:B------:R-:W-:-:S03]  /*25d50*/  IMAD.U32 R0, RZ, RZ, UR37 ;  /* 0x00000025ff007e24 */ /* 0x000fc6000f8e00ff */
[----:B------:R-:W-:Y:S02]  /*25d60*/  ISETP.NE.AND P1, PT, R2, RZ, PT ;  /* 0x000000ff0200720c */ /* 0x000fe40003f25270 */
[----:B------:R-:W-:-:S11]  /*25d70*/  ISETP.NE.AND P0, PT, R0, 0x3, PT ;  /* 0x000000030000780c */ /* 0x000fd60003f05270 */
[----:B------:R-:W-:Y:S05]  /*25d80*/  @P1 BRA `(.L_x_1909) ;  /* 0x0000000000301947 */ /* 0x000fea0003800000 */
[----:B------:R-:W1:Y:S01]  /*25d90*/  S2R R5, SR_LANEID ;  /* 0x0000000000057919 */ /* 0x000e620000000000 */
[----:B------:R-:W-:Y:S01]  /*25da0*/  VOTEU.ANY UR4, UPT, PT ;  /* 0x0000000000047886 */ /* 0x000fe200038e0100 */
[----:B------:R-:W2:Y:S01]  /*25db0*/  LDC.64 R2, c[0x0][0xc60] ;  /* 0x00031800ff027b82 */ /* 0x000ea20000000a00 */
[----:B------:R-:W1:Y:S02]  /*25dc0*/  FLO.U32 R0, UR4 ;  /* 0x0000000400007d00 */ /* 0x000e6400080e0000 */
[----:B-1----:R-:W-:-:S06]  /*25dd0*/  ISETP.EQ.U32.AND P1, PT, R0, R5, PT ;  /* 0x000000050000720c */ /* 0x002fcc0003f22070 */
[----:B------:R-:W2:Y:S07]  /*25de0*/  POPC R5, UR4 ;  /* 0x0000000400057d09 */ /* 0x000eae0008000000 */
[----:B--2---:R-:W2:Y:S01]  /*25df0*/  @P1 ATOMG.E.ADD.STRONG.GPU PT, R3, desc[UR38][R2.64], R5 ;  /* 0x00000005020319a8 */ /* 0x004ea200081ee1e6 */
[----:B0-----:R-:W0:Y:S02]  /*25e00*/  S2R R4, SR_LTMASK ;  /* 0x0000000000047919 */ /* 0x001e240000003900 */
[----:B0-----:R-:W-:-:S04]  /*25e10*/  LOP3.LUT R4, R4, UR4, RZ, 0xc0, !PT ;  /* 0x0000000404047c12 */ /* 0x001fc8000f8ec0ff */
[----:B------:R-:W0:Y:S01]  /*25e20*/  POPC R7, R4 ;  /* 0x0000000400077309 */ /* 0x000e220000000000 */
[----:B--2---:R-:W0:Y:S02]  /*25e30*/  SHFL.IDX PT, R0, R3, R0, 0x1f ;  /* 0x00001f0003007589 */ /* 0x004e2400000e0000 */
[----:B0-----:R-:W-:-:S07]  /*25e40*/  IADD3 R16, R0, UR40, R7 ;  /* 0x0000002800107c10 */ /* 0x001fce000fffe007 */
.L_x_1909:
[----:B------:R-:W-:Y:S05]  /*25e50*/  BSYNC B0 ;  /* 0x0000000000007941 */ /* 0x000fea0003800000 */
.L_x_1908:
[----:B------:R-:W-:Y:S05]  /*25e60*/  @!P0 BRA `(.L_x_1910) ;  /* 0x0000000000048947 */ /* 0x000fea0003800000 */
[----:B------:R-:W-:Y:S01]  /*25e70*/  BPT.TRAP 0x1 ;  /* 0x000000040000795c */ /* 0x000fe20000300000 */
.L_x_1910:
[----:B------:R-:W-:Y:S01]  /*25e80*/  LOP3.LUT R0, R28, 0x1, RZ, 0x3c, !PT ;  /* 0x000000011c007812 */ /* 0x000fe200078e3cff */
[----:B------:R-:W-:Y:S01]  /*25e90*/  IMAD R17, R24, 0x8, R23 ;  /* 0x0000000818117824 */ /* 0x000fe200078e0217 */
[----:B------:R-:W-:Y:S02]  /*25ea0*/  BSSY B0, `(.L_x_1911) ;  /* 0x0000004000007945 */ /* 0x000fe40003800000 */
[----:B------:R-:W-:-:S04]  /*25eb0*/  SHF.L.U32 R0, R0, 0x1f, RZ ;  /* 0x0000001f00007819 */ /* 0x000fc800000006ff */
[----:B------:R-:W1:Y:S02]  /*25ec0*/  SYNCS.PHASECHK.TRANS64.TRYWAIT P1, [R17+URZ+0x22870], R0 ;  /* 0x02287000110075a7 */ /* 0x000e64000802017f */
[----:B-1----:R-:W-:Y:S05]  /*25ed0*/  @!P1 BRA `(.L_x_1912) ;  /* 0x0000005400b89947 */ /* 0x002fea0003800000 */
.L_x_2096:
[----:B------:R-:W-:Y:S05]  /*25ee0*/  BSYNC B0 ;  /* 0x0000000000007941 */ /* 0x000fea0003800000 */
.L_x_1911:
[----:B------:R-:W-:-:S05]  /*25ef0*/  IMAD.U32 R2, RZ, RZ, UR41 ;  /* 0x00000029ff027e24 */ /* 0x000fca000f8e00ff */
[----:B------:R-:W-:-:S13]  /*25f00*/  ISETP.NE.AND P1, PT, R2, 0x3, PT ;  /* 0x000000030200780c */ /* 0x000fda0003f25270 */
[----:B------:R-:W-:Y:S05]  /*25f10*/  @!P1 BRA `(.L_x_1913) ;  /* 0x0000000000049947 */ /* 0x000fea0003800000 */
[----:B------:R-:W-:Y:S01]  /*25f20*/  BPT.TRAP 0x1 ;  /* 0x000000040000795c */ /* 0x000fe20000300000 */
.L_x_1913:
[----:B-1----:R-:W-:-:S04]  /*25f30*/  SHF.L.U32 R0, R28, 0x1f, RZ ;  /* 0x0000001f1c007819 */ /* 0x002fc800000006ff */
[----:B------:R-:W1:Y:S02]  /*25f40*/  SYNCS.PHASECHK.TRANS64.TRYWAIT P1, [R17+URZ+0x22860], R0 ;  /* 0x02286000110075a7 */ /* 0x000e64000802017f */
[----:B-1----:R-:W-:Y:S05]  /*25f50*/  @!P1 BRA `(.L_x_1914) ;  /* 0x0000005400ac9947 */ /* 0x002fea0003800000 */
.L_x_2097:
[----:B------:R-:W1:Y:S04]  /*25f60*/  LDL R3, [R1+0x18] ;  /* 0x0000180001037983 */ /* 0x000e680000100800 */
[----:B------:R-:W2:Y:S01]  /*25f70*/  LDL R12, [R1+0x14] ;  /* 0x00001400010c7983 */ /* 0x000ea20000100800 */
[----:B------:R-:W-:Y:S01]  /*25f80*/  IMAD.SHL.U32 R2, R24, 0x4000, RZ ;  /* 0x0000400018027824 */ /* 0x000fe200078e00ff */
[----:B------:R-:W-:Y:S05]  /*25f90*/  WARPSYNC.ALL ;  /* 0x0000000000007948 */ /* 0x000fea0003800000 */
[----:B------:R-:W-:-:S05]  /*25fa0*/  IMAD.U32 R20, RZ, RZ, UR41 ;  /* 0x00000029ff147e24 */ /* 0x000fca000f8e00ff */
[----:B------:R-:W-:Y:S02]  /*25fb0*/  ISETP.NE.AND P1, PT, R20, 0x3, PT ;  /* 0x000000031400780c */ /* 0x000fe40003f25270 */
[----:B-1----:R-:W-:Y:S02]  /*25fc0*/  LOP3.LUT R0, R2, R3, RZ, 0xfc, !PT ;  /* 0x0000000302007212 */ /* 0x002fe400078efcff */
[----:B--2---:R-:W-:-:S03]  /*25fd0*/  IADD3 R2, R23, R2, R12 ;  /* 0x0000000217027210 */ /* 0x004fc60007ffe00c */
[----:B------:R-:W-:Y:S01]  /*25fe0*/  IMAD.IADD R0, R23, 0x1, R0 ;  /* 0x0000000117007824 */ /* 0x000fe200078e0200 */
[----:B------:R-:W-:-:S03]  /*25ff0*/  IADD3 R18, R32, 0x400, R2 ;  /* 0x0000040020127810 */ /* 0x000fc60007ffe002 */
[----:B------:R-:W-:Y:S01]  /*26000*/  IMAD.IADD R3, R35, 0x1, R0 ;  /* 0x0000000123037824 */ /* 0x000fe200078e0200 */
[----:B0-----:R-:W0:Y:S02]  /*26010*/  LDSM.16.MT88.4 R4, [R0+0x8400] ;  /* 0x008400000004783b */ /* 0x001e240000004200 */
        /* <DEDUP_REMOVED lines=57> */
.L_x_1915:
[----:B0-----:R0:W-:Y:S01]  /*263b0*/  SYNCS.ARRIVE.TRANS64.A1T0 RZ, [R17+URZ+0x22850], RZ ;  /* 0x022850ff11ff79a7 */ /* 0x0011e2000810003f */
[----:B------:R-:W-:Y:S06]  /*263c0*/  BAR.SYNC.DEFER_BLOCKING 0x2, 0x80 ;  /* 0x0082000000007b1d */ /* 0x000fec0000010000 */
[----:B------:R-:W-:Y:S05]  /*263d0*/  @!P0 BRA `(.L_x_1916) ;  /* 0x0000000000048947 */ /* 0x000fea0003800000 */
[----:B------:R-:W-:Y:S01]  /*263e0*/  BPT.TRAP 0x1 ;  /* 0x000000040000795c */ /* 0x000fe20000300000 */
.L_x_1916:
[----:B------:R-:W2:Y:S01]  /*263f0*/  LDL R0, [R1+0x8] ;  /* 0x0000080001007983 */ /* 0x000ea20000100800 */
[----:B0-----:R-:W-:Y:S02]  /*26400*/  VIADD R17, R17, 0x22880 ;  /* 0x0002288011117836 */ /* 0x001fe40000000000 */
[----:B------:R-:W-:-:S05]  /*26410*/  VIADD R24, R24, 0x1 ;  /* 0x0000000118187836 */ /* 0x000fca0000000000 */
[----:B------:R-:W-:-:S04]  /*26420*/  ISETP.NE.AND P0, PT, R24, 0x2, PT ;  /* 0x000000021800780c */ /* 0x000fc80003f05270 */
[----:B------:R-:W-:Y:S02]  /*26430*/  SEL R3, RZ, 0x1, P0 ;  /* 0x00000001ff037807 */ /* 0x000fe40000000000 */
[----:B------:R-:W-:Y:S02]  /*26440*/  SEL R24, R24, RZ, P0 ;  /* 0x000000ff18187207 */ /* 0x000fe40000000000 */
[----:B------:R-:W-:Y:S02]  /*26450*/  LOP3.LUT R28, R28, R3, RZ, 0x3c, !PT ;  /* 0x000000031c1c7212 */ /* 0x000fe400078e3cff */
[----:B--2---:R-:W-:-:S04]  /*26460*/  PRMT R17, R0, 0x654, R17 ;  /* 0x0000065400117816 */ /* 0x004fc80000000011 */
[----:B------:R0:W-:Y:S03]  /*26470*/  SYNCS.ARRIVE.TRANS64.RED.A1T0 RZ, [R17+URZ], RZ ;  /* 0x000000ff11ff79a7 */ /* 0x0001e6000810043f */
.L_x_1857:
[----:B------:R-:W-:-:S13]  /*26480*/  LOP3.LUT P0, RZ, R22, 0x40, RZ, 0xc0, !PT ;  /* 0x0000004016ff7812 */ /* 0x000fda000780c0ff */
[----:B------:R-:W-:Y:S05]  /*26490*/  @!P0 BRA `(.L_x_1917) ;  /* 0x0000000000288947 */ /* 0x000fea0003800000 */
[----:B------:R-:W-:Y:S05]  /*264a0*/  WARPSYNC.ALL ;  /* 0x0000000000007948 */ /* 0x000fea0003800000 */
[----:B------:R-:W2:Y:S08]  /*264b0*/  S2UR UR4, SR_CgaCtaId ;  /* 0x00000000000479c3 */ /* 0x000eb00000008800 */
[----:B------:R-:W-:Y:S01]  /*264c0*/  BAR.SYNC.DEFER_BLOCKING 0x5, 0x180 ;  /* 0x0146000000007b1d */ /* 0x000fe20000010000 */
[----:B0-----:R-:W-:Y:S01]  /*264d0*/  MOV R23, 0x400 ;  /* 0x0000040000177802 */ /* 0x001fe20000000f00 */
[----:B--2---:R-:W-:-:S05]  /*264e0*/  IMAD.U32 R0, RZ, RZ, UR4 ;  /* 0x00000004ff007e24 */ /* 0x004fca000f8e00ff */
[----:B------:R-:W-:Y:S01]  /*264f0*/  LEA R23, R0, R23, 0x18 ;  /* 0x0000001700177211 */ /* 0x000fe200078ec0ff */
[----:B------:R2:W-:Y:S04]  /*26500*/  STL [R1+0x8], R0 ;  /* 0x0000080001007387 */ /* 0x0005e80000100800 */
[----:B------:R2:W3:Y:S01]  /*26510*/  LDS.128 R16, [R23+0x228d0] ;  /* 0x0228d00017107984 */ /* 0x0004e20000000c00 */
[----:B------:R-:W-:Y:S06]  /*26520*/  BAR.ARV 0x4, 0x180 ;  /* 0x0106000000007b1d */ /* 0x000fec0000002000 */
[----:B------:R-:W-:Y:S05]  /*26530*/  BRA `(.L_x_1918) ;  /* 0x0000000800d47947 */ /* 0x000fea0003800000 */
.L_x_1917:
[----:B------:R-:W2:Y:S01]  /*26540*/  S2R R0, SR_TID.X ;  /* 0x0000000000007919 */ /* 0x000ea20000002100 */
[----:B------:R-:W-:Y:S01]  /*26550*/  UMOV UR4, 0xffffffff ;  /* 0xffffffff00047882 */ /* 0x000fe20000000000 */
[----:B--2---:R-:W-:-:S04]  /*26560*/  LOP3.LUT R7, R0, 0x1f, RZ, 0xc0, !PT ;  /* 0x0000001f00077812 */ /* 0x004fc800078ec0ff */
[----:B------:R-:W-:Y:S01]  /*26570*/  ISETP.NE.AND P0, PT, R7, 0x1f, PT ;  /* 0x0000001f0700780c */ /* 0x000fe20003f05270 */
[----:B------:R-:W-:-:S12]  /*26580*/  BRA.DIV UR4, `(.L_x_1919) ;  /* 0x0000005204347947 */ /* 0x000fd8000b800000 */
[----:B0-----:R-:W-:Y:S01]  /*26590*/  IMAD.IADD R5, R19, 0x1, R7 ;  /* 0x0000000113057824 */ /* 0x001fe200078e0207 */
[----:B------:R-:W-:-:S04]  /*265a0*/  ULDC UR4, c[0x0][0xc3c] ;  /* 0x00030f0000047ab9 */ /* 0x000fc80000000800 */
[----:B------:R-:W-:-:S13]  /*265b0*/  ISETP.GE.OR P1, PT, R5, UR4, !P0 ;  /* 0x0000000405007c0c */ /* 0x000fda000c726670 */
[----:B-1----:R-:W0:Y:S02]  /*265c0*/  @!P1 LDC.64 R2, c[0x0][0xc80] ;  /* 0x00032000ff029b82 */ /* 0x002e240000000a00 */
[----:B0-----:R-:W-:-:S06]  /*265d0*/  @!P1 IMAD.WIDE R2, R5, 0x4, R2 ;  /* 0x0000000405029825 */ /* 0x001fcc00078e0202 */
[----:B------:R0:W2:Y:S01]  /*265e0*/  @!P1 LDG.E R3, desc[UR38][R2.64] ;  /* 0x0000002602039981 */ /* 0x0000a2000c1e1900 */
[C---:B------:R-:W-:Y:S02]  /*265f0*/  ISETP.GE.U32.AND P2, PT, R7.reuse, 0x2, PT ;  /* 0x000000020700780c */ /* 0x040fe40003f46070 */
[C---:B------:R-:W-:Y:S01]  /*26600*/  ISETP.GE.U32.AND P3, PT, R7.reuse, 0x4, PT ;  /* 0x000000040700780c */ /* 0x040fe20003f66070 */
[----:B------:R-:W-:Y:S01]  /*26610*/  SHFL.IDX PT, R0, R16, RZ, 0x1f ;  /* 0x00001fff10007589 */ /* 0x000fe200000e0000 */
[C---:B------:R-:W-:Y:S02]  /*26620*/  ISETP.GE.U32.AND P4, PT, R7.reuse, 0x8, PT ;  /* 0x000000080700780c */ /* 0x040fe40003f86070 */
[C---:B------:R-:W-:Y:S01]  /*26630*/  ISETP.GE.U32.AND P5, PT, R7.reuse, 0x10, PT ;  /* 0x000000100700780c */ /* 0x040fe20003fa6070 */
[----:B------:R-:W-:Y:S01]  /*26640*/  SHFL.IDX PT, R16, R16, 0x1, 0x1f ;  /* 0x00201f0010107f89 */ /* 0x000fe200000e0000 */
[----:B0-----:R-:W-:Y:S02]  /*26650*/  IMAD.MOV.U32 R2, RZ, RZ, RZ ;  /* 0x000000ffff027224 */ /* 0x001fe400078e00ff */
[----:B--2---:R-:W-:Y:S01]  /*26660*/  @!P1 IMAD.MOV.U32 R2, RZ, RZ, R3 ;  /* 0x000000ffff029224 */ /* 0x004fe200078e0003 */
[----:B------:R-:W-:-:S04]  /*26670*/  ISETP.NE.AND P1, PT, R7, RZ, PT ;  /* 0x000000ff0700720c */ /* 0x000fc80003f25270 */
        /* <DEDUP_REMOVED lines=16> */
.L_x_2107:
[----:B------:R-:W-:Y:S02]  /*26780*/  ULDC UR4, c[0x0][0xc38] ;  /* 0x00030e0000047ab9 */ /* 0x000fe40000000800 */
[----:B------:R-:W-:-:S04]  /*26790*/  IMAD.U32 R4, RZ, RZ, UR4 ;  /* 0x00000004ff047e24 */ /* 0x000fc8000f8e00ff */
[----:B-1----:R-:W-:-:S04]  /*267a0*/  IMAD R5, R14, R4, RZ ;  /* 0x000000040e057224 */ /* 0x002fc800078e02ff */
[----:B------:R-:W-:-:S05]  /*267b0*/  IMAD.IADD R16, R16, 0x1, R5 ;  /* 0x0000000110107824 */ /* 0x000fca00078e0205 */
[----:B------:R-:W-:-:S13]  /*267c0*/  ISETP.GT.AND P6, PT, R16, R0, PT ;  /* 0x000000001000720c */ /* 0x000fda0003fc4270 */
[----:B------:R-:W-:Y:S05]  /*267d0*/  @P6 BRA `(.L_x_1920) ;  /* 0x00000000009c6947 */ /* 0x000fea0003800000 */
.L_x_1925:
[----:B------:R-:W1:Y:S01]  /*267e0*/  LDC R4, c[0x0][0xc3c] ;  /* 0x00030f00ff047b82 */ /* 0x000e620000000800 */
[----:B------:R-:W-:-:S05]  /*267f0*/  VIADD R19, R19, 0x1f ;  /* 0x0000001f13137836 */ /* 0x000fca0000000000 */
        /* <DEDUP_REMOVED lines=12> */
.L_x_1923:
[----:B------:R-:W-:Y:S05]  /*268c0*/  BSYNC B0 ;  /* 0x0000000000007941 */ /* 0x000fea0003800000 */
.L_x_1922:
[----:B------:R-:W-:-:S03]  /*268d0*/  UMOV UR4, 0xffffffff ;  /* 0xffffffff00047882 */ /* 0x000fc60000000000 */
[----:B------:R-:W-:Y:S05]  /*268e0*/  BRA.DIV UR4, `(.L_x_1924) ;  /* 0x0000005204807947 */ /* 0x000fea000b800000 */
[----:B-----5:R-:W2:Y:S02]  /*268f0*/  SHFL.UP PT, R14, R2, 0x1, RZ ;  /* 0x04200000020e7989 */ /* 0x020ea400000e00ff */
[----:B--2---:R-:W-:-:S05]  /*26900*/  SEL R13, R14, RZ, P1 ;  /* 0x000000ff0e0d7207 */ /* 0x004fca0000800000 */
[----:B------:R-:W-:-:S05]  /*26910*/  IMAD.IADD R13, R2, 0x1, R13 ;  /* 0x00000001020d7824 */ /* 0x000fca00078e020d */
[----:B------:R-:W2:Y:S02]  /*26920*/  SHFL.UP PT, R14, R13, 0x2, RZ ;  /* 0x044000000d0e7989 */ /* 0x000ea400000e00ff */
[----:B--2---:R-:W-:-:S05]  /*26930*/  SEL R14, R14, RZ, P2 ;  /* 0x000000ff0e0e7207 */ /* 0x004fca0001000000 */
[----:B01----:R-:W-:-:S05]  /*26940*/  IMAD.IADD R3, R13, 0x1, R14 ;  /* 0x000000010d037824 */ /* 0x003fca00078e020e */
        /* <DEDUP_REMOVED lines=10> */
.L_x_2115:
[----:B------:R-:W-:Y:S02]  /*269f0*/  ULDC UR4, c[0x0][0xc38] ;  /* 0x00030e0000047ab9 */ /* 0x000fe40000000800 */
[----:B------:R-:W-:-:S04]  /*26a00*/  IMAD.U32 R4, RZ, RZ, UR4 ;  /* 0x00000004ff047e24 */ /* 0x000fc8000f8e00ff */
[----:B-1----:R-:W-:-:S04]  /*26a10*/  IMAD R5, R14, R4, RZ ;  /* 0x000000040e057224 */ /* 0x002fc800078e02ff */
[----:B------:R-:W-:-:S05]  /*26a20*/  IMAD.IADD R16, R5, 0x1, R16 ;  /* 0x0000000105107824 */ /* 0x000fca00078e0210 */
[----:B------:R-:W-:-:S13]  /*26a30*/  ISETP.GT.AND P6, PT, R16, R0, PT ;  /* 0x000000001000720c */ /* 0x000fda0003fc4270 */
[----:B------:R-:W-:Y:S05]  /*26a40*/  @!P6 BRA `(.L_x_1925) ;  /* 0xfffffffc0064e947 */ /* 0x000fea000383ffff */
.L_x_1920:
[----:B------:R-:W-:Y:S01]  /*26a50*/  IMAD.IADD R16, R16, 0x1, -R5 ;  /* 0x0000000110107824 */ /* 0x000fe200078e0a05 */
[----:B------:R-:W-:-:S03]  /*26a60*/  UMOV UR4, 0xffffffff ;  /* 0xffffffff00047882 */ /* 0x000fc60000000000 */
[----:B------:R-:W-:-:S05]  /*26a70*/  IMAD R5, R3, R4, R16 ;  /* 0x0000000403057224 */ /* 0x000fca00078e0210 */
[----:B------:R-:W-:Y:S01]  /*26a80*/  ISETP.GT.AND P6, PT, R5, R0, PT ;  /* 0x000000000500720c */ /* 0x000fe20003fc4270 */
[----:B------:R-:W-:-:S12]  /*26a90*/  BRA.DIV UR4, `(.L_x_1926) ;  /* 0x0000005204d07947 */ /* 0x000fd8000b800000 */
[----:B------:R-:W-:-:S04]  /*26aa0*/  VOTE.ANY R5, PT, !P6 ;  /* 0x0000000000057806 */ /* 0x000fc800070e0100 */
[----:B------:R-:W1:Y:S02]  /*26ab0*/  POPC R6, R5 ;  /* 0x0000000500067309 */ /* 0x000e640000000000 */
[----:B-1----:R1:W2:Y:S02]  /*26ac0*/  SHFL.IDX PT, R17, R2, R6, 0x1f ;  /* 0x00001f0602117589 */ /* 0x0022a400000e0000 */
.L_x_2119:
[----:B------:R-:W-:Y:S01]  /*26ad0*/  ISETP.NE.AND P0, PT, R5, RZ, PT ;  /* 0x000000ff0500720c */ /* 0x000fe20003f05270 */
[----:B------:R-:W-:-:S12]  /*26ae0*/  IMAD.MOV.U32 R5, RZ, RZ, RZ ;  /* 0x000000ffff057224 */ /* 0x000fd800078e00ff */
[----:B------:R-:W-:Y:S05]  /*26af0*/  @!P0 BRA `(.L_x_1927) ;  /* 0x0000000000108947 */ /* 0x000fea0003800000 */
[----:B------:R-:W-:Y:S01]  /*26b00*/  UMOV UR4, 0xffffffff ;  /* 0xffffffff00047882 */ /* 0x000fe20000000000 */
[----:B------:R-:W-:Y:S02]  /*26b10*/  VIADD R12, R6, 0xffffffff ;  /* 0xffffffff060c7836 */ /* 0x000fe40000000000 */
[----:B------:R-:W-:Y:S05]  /*26b20*/  BRA.DIV UR4, `(.L_x_1928) ;  /* 0x0000005204f47947 */ /* 0x000fea000b800000 */
[----:B------:R3:W4:Y:S02]  /*26b30*/  SHFL.IDX PT, R5, R3, R12, 0x1f ;  /* 0x00001f0c03057589 */ /* 0x00072400000e0000 */
.L_x_1927:
[----:B01-3--:R-:W0:Y:S01]  /*26b40*/  LDC.64 R2, c[0x0][0xc90] ;  /* 0x00032400ff027b82 */ /* 0x00be220000000a00 */
[----:B------:R-:W-:-:S04]  /*26b50*/  IMAD.IADD R19, R6, 0x1, R19 ;  /* 0x0000000106137824 */ /* 0x000fc800078e0213 */
[----:B0-----:R-:W-:-:S05]  /*26b60*/  IMAD.WIDE R2, R19, 0x4, R2 ;  /* 0x0000000413027825 */ /* 0x001fca00078e0202 */
[----:B------:R0:W2:Y:S01]  /*26b70*/  LDG.E R7, desc[UR38][R2.64] ;  /* 0x0000002602077981 */ /* 0x0000a2000c1e1900 */
[----:B----4-:R-:W-:Y:S02]  /*26b80*/  IMAD R16, R5, R4, R16 ;  /* 0x0000000405107224 */ /* 0x010fe400078e0210 */
[----:B0-----:R-:W-:Y:S02]  /*26b90*/  IMAD.MOV.U32 R2, RZ, RZ, RZ ;  /* 0x000000ffff027224 */ /* 0x001fe400078e00ff */
[----:B--2---:R-:W-:-:S05]  /*26ba0*/  IMAD R6, R17, R7, RZ ;  /* 0x0000000711067224 */ /* 0x004fca00078e02ff */
[----:B------:R-:W-:-:S04]  /*26bb0*/  IABS R8, R6 ;  /* 0x0000000600087213 */ /* 0x000fc80000000000 */
[----:B------:R-:W0:Y:S08]  /*26bc0*/  I2F.RP R9, R8 ;  /* 0x0000000800097306 */ /* 0x000e300000209400 */
[----:B0-----:R-:W0:Y:S02]  /*26bd0*/  MUFU.RCP R9, R9 ;  /* 0x0000000900097308 */ /* 0x001e240000001000 */
[----:B0-----:R-:W-:-:S06]  /*26be0*/  VIADD R10, R9, 0xffffffe ;  /* 0x0ffffffe090a7836 */ /* 0x001fcc0000000000 */
[----:B------:R-:W0:Y:S02]  /*26bf0*/  F2I.FTZ.U32.TRUNC.NTZ R3, R10 ;  /* 0x0000000a00037305 */ /* 0x000e24000021f000 */
[----:B0-----:R-:W-:-:S04]  /*26c00*/  IMAD.MOV R5, RZ, RZ, -R3 ;  /* 0x000000ffff057224 */ /* 0x001fc800078e0a03 */
[----:B------:R-:W-:-:S04]  /*26c10*/  IMAD R5, R5, R8, RZ ;  /* 0x0000000805057224 */ /* 0x000fc800078e02ff */
[----:B------:R-:W-:-:S04]  /*26c20*/  IMAD.HI.U32 R2, R3, R5, R2 ;  /* 0x0000000503027227 */ /* 0x000fc800078e0002 */
[----:B------:R-:W-:Y:S01]  /*26c30*/  IMAD.IADD R5, R0, 0x1, -R16 ;  /* 0x0000000100057824 */ /* 0x000fe200078e0a10 */
[----:B------:R-:W-:-:S04]  /*26c40*/  IABS R0, R6 ;  /* 0x0000000600007213 */ /* 0x000fc80000000000 */
[----:B------:R-:W-:Y:S01]  /*26c50*/  IABS R3, R5 ;  /* 0x0000000500037213 */ /* 0x000fe20000000000 */
[----:B------:R-:W-:-:S04]  /*26c60*/  IMAD.MOV R0, RZ, RZ, -R0 ;  /* 0x000000ffff007224 */ /* 0x000fc800078e0a00 */
        /* <DEDUP_REMOVED lines=12> */
[----:B------:R-:W-:Y:S02]  /*26d30*/  IMAD R0, R7, R2, RZ ;  /* 0x0000000207007224 */ /* 0x000fe400078e02ff */
[----:B------:R-:W-:Y:S02]  /*26d40*/  IMAD.MOV R2, RZ, RZ, -R2 ;  /* 0x000000ffff027224 */ /* 0x000fe400078e0a02 */
[----:B------:R-:W-:Y:S02]  /*26d50*/  IMAD.MOV R3, RZ, RZ, -R0 ;  /* 0x000000ffff037224 */ /* 0x000fe400078e0a00 */
[----:B------:R-:W-:-:S03]  /*26d60*/  IMAD R5, R6, R2, R5 ;  /* 0x0000000206057224 */ /* 0x000fc600078e0205 */
[----:B------:R-:W-:-:S04]  /*26d70*/  VIADDMNMX R4, R3, R4, R7, PT ;  /* 0x0000000403047246 */ /* 0x000fc80003800107 */
[-C--:B------:R-:W-:Y:S02]  /*26d80*/  IABS R7, R4.reuse ;  /* 0x0000000400077213 */ /* 0x080fe40000000000 */
[----:B------:R-:W-:Y:S02]  /*26d90*/  IABS R6, R4 ;  /* 0x0000000400067213 */ /* 0x000fe40000000000 */
[----:B------:R-:W0:Y:S03]  /*26da0*/  I2F.RP R8, R7 ;  /* 0x0000000700087306 */ /* 0x000e260000209400 */
[----:B------:R-:W-:-:S05]  /*26db0*/  IMAD.MOV R6, RZ, RZ, -R6 ;  /* 0x000000ffff067224 */ /* 0x000fca00078e0a06 */
[----:B0-----:R-:W0:Y:S02]  /*26dc0*/  MUFU.RCP R8, R8 ;  /* 0x0000000800087308 */ /* 0x001e240000001000 */
[----:B0-----:R-:W-:-:S06]  /*26dd0*/  VIADD R9, R8, 0xffffffe ;  /* 0x0ffffffe08097836 */ /* 0x001fcc0000000000 */
[----:B------:R-:W0:Y:S02]  /*26de0*/  F2I.FTZ.U32.TRUNC.NTZ R3, R9 ;  /* 0x0000000900037305 */ /* 0x000e24000021f000 */
[----:B0-----:R-:W-:-:S04]  /*26df0*/  IMAD.MOV R2, RZ, RZ, -R3 ;  /* 0x000000ffff027224 */ /* 0x001fc800078e0a03 */
[----:B------:R-:W-:Y:S02]  /*26e00*/  IMAD R11, R2, R7, RZ ;  /* 0x00000007020b7224 */ /* 0x000fe400078e02ff */
[----:B------:R-:W-:-:S04]  /*26e10*/  IMAD.MOV.U32 R2, RZ, RZ, RZ ;  /* 0x000000ffff027224 */ /* 0x000fc800078e00ff */
[----:B------:R-:W-:Y:S01]  /*26e20*/  IMAD.HI.U32 R2, R3, R11, R2 ;  /* 0x0000000b03027227 */ /* 0x000fe200078e0002 */
[----:B------:R-:W-:-:S05]  /*26e30*/  IABS R3, R5 ;  /* 0x0000000500037213 */ /* 0x000fca0000000000 */
[----:B------:R-:W-:-:S04]  /*26e40*/  IMAD.HI.U32 R2, R2, R3, RZ ;  /* 0x0000000302027227 */ /* 0x000fc800078e00ff */
[----:B------:R-:W-:Y:S01]  /*26e50*/  IMAD R6, R2, R6, R3 ;  /* 0x0000000602067224 */ /* 0x000fe200078e0203 */
[C---:B------:R-:W-:Y:S01]  /*26e60*/  LOP3.LUT R3, R5.reuse, R4, RZ, 0x3c, !PT ;  /* 0x0000000405037212 */ /* 0x040fe200078e3cff */
[----:B------:R-:W-:-:S03]  /*26e70*/  IMAD.IADD R5, R5, 0x1, R0 ;  /* 0x0000000105057824 */ /* 0x000fc600078e0200 */
        /* <DEDUP_REMOVED lines=8> */
[----:B------:R-:W-:Y:S01]  /*26f00*/  @!P1 LOP3.LUT R2, RZ, R4, RZ, 0x33, !PT ;  /* 0x00000004ff029212 */ /* 0x000fe200078e33ff */
[----:B------:R-:W-:-:S04]  /*26f10*/  IMAD.MOV R4, RZ, RZ, -R4 ;  /* 0x000000ffff047224 */ /* 0x000fc800078e0a04 */
[----:B------:R-:W-:Y:S01]  /*26f20*/  IMAD R18, R2, R4, R5 ;  /* 0x0000000402127224 */ /* 0x000fe200078e0205 */
[----:B------:R-:W-:-:S05]  /*26f30*/  LOP3.LUT R2, RZ, R2, RZ, 0x33, !PT ;  /* 0x00000002ff027212 */ /* 0x000fca00078e33ff */
[----:B------:R-:W-:Y:S01]  /*26f40*/  IMAD.IADD R17, R17, 0x1, R2 ;  /* 0x0000000111117824 */ /* 0x000fe200078e0202 */
[----:B------:R-:W-:Y:S06]  /*26f50*/  BRA `(.L_x_1929) ;  /* 0x00000000001c7947 */ /* 0x000fec0003800000 */
.L_x_1921:
[----:B------:R-:W-:Y:S01]  /*26f60*/  UMOV UR4, URZ ;  /* 0x0000003f00047c82 */ /* 0x000fe20008000000 */
[----:B------:R-:W-:Y:S01]  /*26f70*/  UMOV UR5, URZ ;  /* 0x0000003f00057c82 */ /* 0x000fe20008000000 */
[----:B------:R-:W-:Y:S01]  /*26f80*/  ULDC UR6, c[0x0][0xc3c] ;  /* 0x00030f0000067ab9 */ /* 0x000fe20000000800 */
[----:B------:R-:W-:Y:S02]  /*26f90*/  IMAD.MOV.U32 R16, RZ, RZ, R0 ;  /* 0x000000ffff107224 */ /* 0x000fe400078e0000 */
[----:B------:R-:W-:Y:S02]  /*26fa0*/  IMAD.U32 R17, RZ, RZ, UR4 ;  /* 0x00000004ff117e24 */ /* 0x000fe4000f8e00ff */
[----:B------:R-:W-:Y:S02]  /*26fb0*/  IMAD.U32 R18, RZ, RZ, UR5 ;  /* 0x00000005ff127e24 */ /* 0x000fe4000f8e00ff */
[----:B------:R-:W-:-:S07]  /*26fc0*/  IMAD.U32 R19, RZ, RZ, UR6 ;  /* 0x00000006ff137e24 */ /* 0x000fce000f8e00ff */
.L_x_1929:
[----:B------:R1:W2:Y:S01]  /*26fd0*/  LDL R2, [R1+0x8] ;  /* 0x0000080001027983 */ /* 0x0002a20000100800 */
[----:B------:R-:W3:Y:S01]  /*26fe0*/  S2R R0, SR_TID.X ;  /* 0x0000000000007919 */ /* 0x000ee20000002100 */
[----:B------:R-:W-:Y:S05]  /*26ff0*/  WARPSYNC.ALL ;  /* 0x0000000000007948 */ /* 0x000fea0003800000 */
[----:B---3--:R-:W-:Y:S01]  /*27000*/  LOP3.LUT R0, R0, 0x1f, RZ, 0xc0, !PT ;  /* 0x0000001f00007812 */ /* 0x008fe200078ec0ff */
[----:B------:R-:W-:Y:S03]  /*27010*/  BAR.SYNC.DEFER_BLOCKING 0x4, 0x180 ;  /* 0x0106000000007b1d */ /* 0x000fe60000010000 */
[----:B------:R-:W-:-:S13]  /*27020*/  ISETP.NE.AND P0, PT, R0, RZ, PT ;  /* 0x000000ff0000720c */ /* 0x000fda0003f05270 */
[----:B------:R-:W-:Y:S01]  /*27030*/  @!P0 MOV R0, 0x400 ;  /* 0x0000040000008802 */ /* 0x000fe20000000f00 */
[----:B--2---:R-:W2:Y:S03]  /*27040*/  @!P0 S2R R2, SR_CgaCtaId ;  /* 0x0000000000028919 */ /* 0x004ea60000008800 */
[----:B--2---:R-:W-:Y:S01]  /*27050*/  @!P0 LEA R23, R2, R0, 0x18 ;  /* 0x0000000002178211 */ /* 0x004fe200078ec0ff */
[----:B------:R1:W-:Y:S04]  /*27060*/  @!P0 STL [R1+0x8], R2 ;  /* 0x0000080201008387 */ /* 0x0003e80000100800 */
[----:B------:R1:W-:Y:S01]  /*27070*/  @!P0 STS.128 [R23+0x228d0], R16 ;  /* 0x0228d01017008388 */ /* 0x0003e20000000c00 */
[----:B------:R-:W-:Y:S06]  /*27080*/  BAR.ARV 0x5, 0x180 ;  /* 0x0146000000007b1d */ /* 0x000fec0000002000 */
.L_x_1918:
[----:B------:R-:W-:Y:S02]  /*27090*/  ULDC UR4, c[0x0][0xc3c] ;  /* 0x00030f0000047ab9 */ /* 0x000fe40000000800 */
[----:B---3--:R-:W-:-:S13]  /*270a0*/  ISETP.GE.AND P0, PT, R19, UR4, PT ;  /* 0x0000000413007c0c */ /* 0x008fda000bf06270 */
[----:B------:R-:W-:Y:S05]  /*270b0*/  @!P0 BRA `(.L_x_1930) ;  /* 0xffffff9800948947 */ /* 0x000fea000383ffff */
[----:B------:R-:W-:Y:S05]  /*270c0*/  BSYNC B7 ;  /* 0x0000000000077941 */ /* 0x000fea0003800000 */
.L_x_1800:
[----:B--2---:R-:W2:Y:S01]  /*270d0*/  LDL.LU R0, [R1+0x30] ;  /* 0x0000300001007983 */ /* 0x004ea20000300800 */
[----:B------:R-:W-:Y:S01]  /*270e0*/  BSSY B0, `(.L_x_1931) ;  /* 0x000000b000007945 */ /* 0x000fe20003800000 */
[----:B------:R-:W3:Y:S01]  /*270f0*/  S2R R5, SR_CgaCtaId ;  /* 0x0000000000057919 */ /* 0x000ee20000008800 */
[----:B--2---:R-:W-:-:S05]  /*27100*/  VIADD R0, R0, 0x1 ;  /* 0x0000000100007836 */ /* 0x004fca0000000000 */
[----:B01----:R-:W-:-:S04]  /*27110*/  LEA.HI R2, R0, R0, RZ, 0x1 ;  /* 0x0000000000027211 */ /* 0x003fc800078f08ff */
[----:B------:R-:W-:Y:S02]  /*27120*/  LOP3.LUT R3, R2, 0xfffffffe, RZ, 0xc0, !PT ;  /* 0xfffffffe02037812 */ /* 0x000fe400078ec0ff */
[----:B------:R-:W-:-:S03]  /*27130*/  MOV R2, 0x400 ;  /* 0x0000040000027802 */ /* 0x000fc60000000f00 */
[----:B------:R-:W-:Y:S01]  /*27140*/  IMAD.IADD R0, R0, 0x1, -R3 ;  /* 0x0000000100007824 */ /* 0x000fe200078e0a03 */
[----:B---3--:R-:W-:-:S04]  /*27150*/  LEA R7, R5, R2, 0x18 ;  /* 0x0000000205077211 */ /* 0x008fc800078ec0ff */
[----:B------:R-:W-:-:S04]  /*27160*/  SHF.L.U32 R0, R0, 0x1f, RZ ;  /* 0x0000001f00007819 */ /* 0x000fc800000006ff */
[----:B------:R-:W0:Y:S02]  /*27170*/  SYNCS.PHASECHK.TRANS64.TRYWAIT P0, [R7+URZ+0x22820], R0 ;  /* 0x02282000070075a7 */ /* 0x000e24000800017f */
[----:B0-----:R-:W-:Y:S05]  /*27180*/  @!P0 BRA `(.L_x_1932) ;  /* 0x0000004c00848947 */ /* 0x001fea0003800000 */
.L_x_2122:
[----:B------:R-:W-:Y:S05]  /*27190*/  BSYNC B0 ;  /* 0x0000000000007941 */ /* 0x000fea0003800000 */
.L_x_1931:
[----:B------:R-:W-:-:S03]  /*271a0*/  UMOV UR4, 0xffffffff ;  /* 0xffffffff00047882 */ /* 0x000fc60000000000 */
[----:B------:R-:W-:Y:S05]  /*271b0*/  BRA.DIV UR4, `(.L_x_1933) ;  /* 0x0000004e048c7947 */ /* 0x000fea000b800000 */
[----:B0-----:R-:W0:Y:S02]  /*271c0*/  S2R R0, SR_TID.X ;  /* 0x0000000000007919 */ /* 0x001e240000002100 */
[----:B0-----:R-:W-:-:S04]  /*271d0*/  SHF.R.U32.HI R0, RZ, 0x5, R0 ;  /* 0x00000005ff007819 */ /* 0x001fc80000011600 */
[----:B------:R-:W-:-:S05]  /*271e0*/  LOP3.LUT R0, R0, 0x3, RZ, 0xc0, !PT ;  /* 0x0000000300007812 */ /* 0x000fca00078ec0ff */
[----:B------:R0:W1:Y:S02]  /*271f0*/  SHFL.IDX PT, R14, R0, RZ, 0x1f ;  /* 0x00001fff000e7589 */ /* 0x00006400000e0000 */
.L_x_2125:
[----:B-1----:R-:W-:-:S13]  /*27200*/  ISETP.NE.AND P0, PT, R14, RZ, PT ;  /* 0x000000ff0e00720c */ /* 0x002fda0003f05270 */
[----:B------:R-:W-:Y:S05]  /*27210*/  @P0 BRA `(.L_x_1561) ;  /* 0x0000000000a80947 */ /* 0x000fea0003800000 */
[----:B------:R-:W-:-:S03]  /*27220*/  UMOV UR4, 0xffffffff ;  /* 0xffffffff00047882 */ /* 0x000fc60000000000 */
[----:B------:R-:W-:Y:S05]  /*27230*/  BRA.DIV UR4, `(.L_x_1934) ;  /* 0x0000004e04a07947 */ /* 0x000fea000b800000 */
[----:B------:R-:W-:-:S13]  /*27240*/  ELECT P6, URZ, PT ;  /* 0x00000000003f782f */ /* 0x000fda00038c0000 */
.L_x_2128:
[----:B------:R-:W-:Y:S05]  /*27250*/  @!P6 BRA `(.L_x_1561) ;  /* 0x000000000098e947 */ /* 0x000fea0003800000 */
[----:B------:R-:W-:-:S06]  /*27260*/  ULOP3.LUT UR4, UR36, 0x2, URZ, 0xfc, !UPT ;  /* 0x0000000224047892 */ /* 0x000fcc000f8efc3f */
[----:B0-----:R-:W-:-:S05]  /*27270*/  IMAD.U32 R0, RZ, RZ, UR4 ;  /* 0x00000004ff007e24 */ /* 0x001fca000f8e00ff */
[----:B------:R-:W-:-:S13]  /*27280*/  ISETP.NE.AND P0, PT, R0, 0x3, PT ;  /* 0x000000030000780c */ /* 0x000fda0003f05270 */
[----:B------:R-:W-:Y:S05]  /*27290*/  @!P0 BRA `(.L_x_1935) ;  /* 0x0000000000048947 */ /* 0x000fea0003800000 */
[----:B------:R-:W-:Y:S01]  /*272a0*/  BPT.TRAP 0x1 ;  /* 0x000000040000795c */ /* 0x000fe20000300000 */
.L_x_1935:
[----:B------:R-:W-:Y:S01]  /*272b0*/  IMAD R5, R24, 0x8, R7 ;  /* 0x0000000818057824 */ /* 0x000fe200078e0207 */
[----:B------:R-:W-:Y:S01]  /*272c0*/  SHF.L.U32 R0, R28, 0x1f, RZ ;  /* 0x0000001f1c007819 */ /* 0x000fe200000006ff */
[----:B------:R-:W-:-:S03]  /*272d0*/  VIADD R24, R24, 0x1 ;  /* 0x0000000118187836 */ /* 0x000fc60000000000 */
[----:B------:R-:W0:Y:S02]  /*272e0*/  SYNCS.PHASECHK.TRANS64.TRYWAIT P1, [R5+URZ+0x22840], R0 ;  /* 0x02284000050075a7 */ /* 0x000e24000802017f */
[----:B------:R-:W-:-:S04]  /*272f0*/  ISETP.NE.AND P2, PT, R24, 0x2, PT ;  /* 0x000000021800780c */ /* 0x000fc80003f45270 */
[----:B------:R-:W-:Y:S01]  /*27300*/  SEL R3, RZ, 0x1, P2 ;  /* 0x00000001ff037807 */ /* 0x000fe20001000000 */
[----:B0-----:R-:W-:Y:S08]  /*27310*/  @!P1 BRA `(.L_x_1936) ;  /* 0x0000004c00889947 */ /* 0x001ff00003800000 */
.L_x_2129:
[----:B------:R-:W-:Y:S02]  /*27320*/  SEL R24, R24, RZ, P2 ;  /* 0x000000ff18187207 */ /* 0x000fe40001000000 */
[----:B------:R-:W-:Y:S01]  /*27330*/  LOP3.LUT R2, R28, R3, RZ, 0x3c, !PT ;  /* 0x000000031c027212 */ /* 0x000fe200078e3cff */
[----:B------:R-:W-:Y:S06]  /*27340*/  @!P0 BRA `(.L_x_1937) ;  /* 0x0000000000048947 */ /* 0x000fec0003800000 */
[----:B------:R-:W-:Y:S01]  /*27350*/  BPT.TRAP 0x1 ;  /* 0x000000040000795c */ /* 0x000fe20000300000 */
.L_x_1937:
[----:B------:R-:W-:Y:S01]  /*27360*/  IMAD R3, R24, 0x8, R7 ;  /* 0x0000000818037824 */ /* 0x000fe200078e0207 */
[----:B------:R-:W-:-:S04]  /*27370*/  SHF.L.U32 R2, R2, 0x1f, RZ ;  /* 0x0000001f02027819 */ /* 0x000fc800000006ff */
[----:B------:R-:W1:Y:S02]  /*27380*/  SYNCS.PHASECHK.TRANS64.TRYWAIT P1, [R3+URZ+0x22840], R2 ;  /* 0x02284002030075a7 */ /* 0x000e64000802017f */
[----:B-1----:R-:W-:Y:S05]  /*27390*/  @!P1 BRA `(.L_x_1938) ;  /* 0x0000004c007c9947 */ /* 0x002fea0003800000 */
.L_x_2130:
[----:B------:R-:W-:Y:S05]  /*273a0*/  @!P0 BRA `(.L_x_1939) ;  /* 0x0000000000048947 */ /* 0x000fea0003800000 */
[----:B------:R-:W-:Y:S01]  /*273b0*/  BPT.TRAP 0x1 ;  /* 0x000000040000795c */ /* 0x000fe20000300000 */
.L_x_1939:
[----:B------:R-:W2:Y:S02]  /*273c0*/  SYNCS.PHASECHK.TRANS64.TRYWAIT P1, [R5+URZ+0x22860], R0 ;  /* 0x02286000050075a7 */ /* 0x000ea4000802017f */
[----:B--2---:R-:W-:Y:S05]  /*273d0*/  @!P1 BRA `(.L_x_1940) ;  /* 0x0000004c00809947 */ /* 0x004fea0003800000 */
.L_x_2131:
[----:B------:R-:W-:Y:S05]  /*273e0*/  @!P0 BRA `(.L_x_1941) ;  /* 0x0000000000048947 */ /* 0x000fea0003800000 */
[----:B------:R-:W-:Y:S01]  /*273f0*/  BPT.TRAP 0x1 ;  /* 0x000000040000795c */ /* 0x000fe20000300000 */
.L_x_1941:
[----:B------:R-:W3:Y:S02]  /*27400*/  SYNCS.PHASECHK.TRANS64.TRYWAIT P1, [R3+URZ+0x22860], R2 ;  /* 0x02286002030075a7 */ /* 0x000ee4000802017f */
[----:B---3--:R-:W-:Y:S05]  /*27410*/  @!P1 BRA `(.L_x_1942) ;  /* 0x0000004c00849947 */ /* 0x008fea0003800000 */
.L_x_2132:
[----:B------:R-:W-:Y:S05]  /*27420*/  @!P0 BRA `(.L_x_1943) ;  /* 0x0000000000048947 */ /* 0x000fea0003800000 */
[----:B------:R-:W-:Y:S01]  /*27430*/  BPT.TRAP 0x1 ;  /* 0x000000040000795c */ /* 0x000fe20000300000 */
.L_x_1943:
[----:B------:R-:W4:Y:S02]  /*27440*/  SYNCS.PHASECHK.TRANS64.TRYWAIT P1, [R5+URZ+0x22880], R0 ;  /* 0x02288000050075a7 */ /* 0x000f24000802017f */
[----:B----4-:R-:W-:Y:S05]  /*27450*/  @!P1 BRA `(.L_x_1944) ;  /* 0x0000004c00889947 */ /* 0x010fea0003800000 */
.L_x_2133:
[----:B------:R-:W-:Y:S05]  /*27460*/  @!P0 BRA `(.L_x_1945) ;  /* 0x0000000000048947 */ /* 0x000fea0003800000 */
[----:B------:R-:W-:Y:S01]  /*27470*/  BPT.TRAP 0x1 ;  /* 0x000000040000795c */ /* 0x000fe20000300000 */
.L_x_1945:
[----:B------:R0:W0:Y:S02]  /*27480*/  SYNCS.PHASECHK.TRANS64.TRYWAIT P0, [R3+URZ+0x22880], R2 ;  /* 0x02288002030075a7 */ /* 0x000024000800017f */
[----:B0-----:R-:W-:Y:S05]  /*27490*/  @!P0 NANOSLEEP.SYNCS 0x989680 ;  /* 0x009896800000895d */ /* 0x001fea0003900000 */
[----:B------:R-:W0:Y:S02]  /*274a0*/  @!P0 SYNCS.PHASECHK.TRANS64 P0, [R3+URZ+0x22880], R2 ;  /* 0x02288002030085a7 */ /* 0x000e24000800007f */
[----:B0-----:R-:W-:Y:S05]  /*274b0*/  @!P0 BRA `(.L_x_1945) ;  /* 0xfffffffc00f08947 */ /* 0x001fea000383ffff */
.L_x_1561:
[----:B------:R-:W-:Y:S05]  /*274c0*/  BSYNC B8 ;  /* 0x0000000000087941 */ /* 0x000fea0003800000 */
.L_x_1558:
[----:B------:R-:W-:Y:S05]  /*274d0*/  EXIT ;  /* 0x000000000000794d */ /* 0x000fea0003800000 */
.L_x_1585:
[----:B-1----:R1:W2:Y:S02]  /*274e0*/  SYNCS.PHASECHK.TRANS64.TRYWAIT P4, [R84+URZ+0x22890], R93 ;  /* 0x0228905d540075a7 */ /* 0x0022a4000808017f */
[----:B--2---:R-:W-:Y:S05]  /*274f0*/  @!P4 NANOSLEEP.SYNCS 0x989680 ;  /* 0x009896800000c95d */ /* 0x004fea0003900000 */
[----:B------:R-:W2:Y:S02]  /*27500*/  @!P4 SYNCS.PHASECHK.TRANS64 P4, [R84+URZ+0x22890], R93 ;  /* 0x0228905d5400c5a7 */ /* 0x000ea4000808007f */
[----:B--2---:R-:W-:Y:S05]  /*27510*/  @!P4 BRA `(.L_x_1585) ;  /* 0xfffffffc00f0c947 */ /* 0x004fea000383ffff */
[----:B------:R-:W-:Y:S05]  /*27520*/  BRA `(.L_x_1946) ;  /* 0xfffffdb800dc7947 */ /* 0x000fea000383ffff */
.L_x_1586:
[----:B------:R-:W-:Y:S01]  /*27530*/  BSSY B1, `(.L_x_1947) ;  /* 0x0000008000017945 */ /* 0x000fe20003800000 */
[----:B0-----:R-:W-:Y:S02]  /*27540*/  IMAD.MOV.U32 R13, RZ, RZ, R97 ;  /* 0x000000ffff0d7224 */ /* 0x001fe400078e0061 */
[----:B------:R-:W-:Y:S02]  /*27550*/  IMAD.MOV.U32 R12, RZ, RZ, RZ ;  /* 0x000000ffff0c7224 */ /* 0x000fe400078e00ff */
[----:B------:R-:W-:Y:S02]  /*27560*/  IMAD.MOV.U32 R11, RZ, RZ, 0x1e1f ;  /* 0x00001e1fff0b7424 */ /* 0x000fe400078e00ff */
[----:B------:R-:W-:-:S07]  /*27570*/  IMAD.MOV.U32 R15, RZ, RZ, -0x1 ;  /* 0xffffffffff0f7424 */ /* 0x000fce00078e00ff */
[----:B-1----:R-:W-:Y:S05]  /*27580*/  WARPSYNC.COLLECTIVE R15, `(.L_x_1948) ;  /* 0x000000000f087348 */ /* 0x002fea0003c00000 */
[----:B------:R0:W2:Y:S02]  /*27590*/  SHFL.IDX P6, R14, R13, R12, R11 ;  /* 0x0000000c0d0e7389 */ /* 0x0000a400000c000b */
[----:B012---:R-:W-:Y:S01]  /*275a0*/  ENDCOLLECTIVE ;  /* 0x000000000000791b */ /* 0x007fe20003800000 */
.L_x_1948:
[----:B------:R-:W-:Y:S05]  /*275b0*/  BSYNC B1 ;  /* 0x0000000000017941 */ /* 0x000fea0003800000 */
.L_x_1947:
[----:B------:R-:W-:Y:S02]  /*275c0*/  IMAD.MOV.U32 R13, RZ, RZ, R101 ;  /* 0x000000ffff0d7224 */ /* 0x000fe400078e0065 */
[----:B------:R-:W-:Y:S02]  /*275d0*/  IMAD.MOV.U32 R12, RZ, RZ, RZ ;  /* 0x000000ffff0c7224 */ /* 0x000fe400078e00ff */
[----:B------:R-:W-:Y:S02]  /*275e0*/  IMAD.MOV.U32 R11, RZ, RZ, 0x1e1f ;  /* 0x00001e1fff0b7424 */ /* 0x000fe400078e00ff */
[----:B------:R-:W-:Y:S02]  /*275f0*/  IMAD.MOV.U32 R15, RZ, RZ, -0x1 ;  /* 0xffffffffff0f7424 */ /* 0x000fe400078e00ff */
[----:B------:R-:W-:-:S07]  /*27600*/  IMAD.MOV.U32 R97, RZ, RZ, R14 ;  /* 0x000000ffff617224 */ /* 0x000fce00078e000e */
[----:B------:R-:W-:Y:S05]  /*27610*/  WARPSYNC.COLLECTIVE R15, `(.L_x_1949) ;  /* 0x000000000f087348 */ /* 0x000fea0003c00000 */
[----:B------:R0:W1:Y:S02]  /*27620*/  SHFL.IDX P6, R14, R13, R12, R11 ;  /* 0x0000000c0d0e7389 */ /* 0x00006400000c000b */
[----:B01----:R-:W-:Y:S01]  /*27630*/  ENDCOLLECTIVE ;  /* 0x000000000000791b */ /* 0x003fe20003800000 */
.L_x_1949:
[----:B------:R-:W-:Y:S05]  /*27640*/  BRA `(.L_x_1950) ;  /* 0xfffffdb800a87947 */ /* 0x000fea000383ffff */
.L_x_1614:
[----:B-1----:R1:W2:Y:S02]  /*27650*/  SYNCS.PHASECHK.TRANS64.TRYWAIT P4, [R84+URZ+0x22890], R93 ;  /* 0x0228905d540075a7 */ /* 0x0022a4000808017f */
[----:B--2---:R-:W-:Y:S05]  /*27660*/  @!P4 NANOSLEEP.SYNCS 0x989680 ;  /* 0x009896800000c95d */ /* 0x004fea0003900000 */
[----:B------:R-:W2:Y:S02]  /*27670*/  @!P4 SYNCS.PHASECHK.TRANS64 P4, [R84+URZ+0x22890], R93 ;  /* 0x0228905d5400c5a7 */ /* 0x000ea4000808007f */
[----:B--2---:R-:W-:Y:S05]  /*27680*/  @!P4 BRA `(.L_x_1614) ;  /* 0xfffffffc00f0c947 */ /* 0x004fea000383ffff */
[----:B------:R-:W-:Y:S05]  /*27690*/  BRA `(.L_x_1951) ;  /* 0xfffffde800787947 */ /* 0x000fea000383ffff */
.L_x_1615:
        /* <DEDUP_REMOVED lines=8> */
.L_x_1953:
[----:B------:R-:W-:Y:S05]  /*27720*/  BSYNC B1 ;  /* 0x0000000000017941 */ /* 0x000fea0003800000 */
.L_x_1952:
        /* <DEDUP_REMOVED lines=8> */
.L_x_1954:
[----:B------:R-:W-:Y:S01]  /*277b0*/  IMAD.MOV.U32 R101, RZ, RZ, R14 ;  /* 0x000000ffff657224 */ /* 0x000fe200078e000e */
[----:B------:R-:W-:Y:S06]  /*277c0*/  BRA `(.L_x_1955) ;  /* 0xfffffde800407947 */ /* 0x000fec000383ffff */
.L_x_1628:
[----:B0-----:R0:W1:Y:S02]  /*277d0*/  SYNCS.PHASECHK.TRANS64.TRYWAIT P2, [R84+URZ+0x22890], R93 ;  /* 0x0228905d540075a7 */ /* 0x001064000804017f */
[----:B-1----:R-:W-:Y:S05]  /*277e0*/  @!P2 NANOSLEEP.SYNCS 0x989680 ;  /* 0x009896800000a95d */ /* 0x002fea0003900000 */
[----:B------:R-:W1:Y:S02]  /*277f0*/  @!P2 SYNCS.PHASECHK.TRANS64 P2, [R84+URZ+0x22890], R93 ;  /* 0x0228905d5400a5a7 */ /* 0x000e64000804007f */
[----:B-1----:R-:W-:Y:S05]  /*27800*/  @!P2 BRA `(.L_x_1628) ;  /* 0xfffffffc00f0a947 */ /* 0x002fea000383ffff */
[----:B------:R-:W-:Y:S05]  /*27810*/  BRA `(.L_x_1956) ;  /* 0xfffffe1400e07947 */ /* 0x000fea000383ffff */
.L_x_1629:
[----:B------:R-:W-:Y:S01]  /*27820*/  BSSY B1, `(.L_x_1957) ;  /* 0x0000007000017945 */ /* 0x000fe20003800000 */
[----:B------:R-:W-:Y:S02]  /*27830*/  IMAD.MOV.U32 R12, RZ, RZ, RZ ;  /* 0x000000ffff0c7224 */ /* 0x000fe400078e00ff */
[----:B------:R-:W-:Y:S02]  /*27840*/  IMAD.MOV.U32 R11, RZ, RZ, 0x1e1f ;  /* 0x00001e1fff0b7424 */ /* 0x000fe400078e00ff */
[----:B------:R-:W-:-:S07]  /*27850*/  IMAD.MOV.U32 R15, RZ, RZ, -0x1 ;  /* 0xffffffffff0f7424 */ /* 0x000fce00078e00ff */
[----:B0-----:R-:W-:Y:S05]  /*27860*/  WARPSYNC.COLLECTIVE R15, `(.L_x_1958) ;  /* 0x000000000f087348 */ /* 0x001fea0003c00000 */
[----:B------:R1:W2:Y:S02]  /*27870*/  SHFL.IDX P6, R14, R13, R12, R11 ;  /* 0x0000000c0d0e7389 */ /* 0x0002a400000c000b */
[----:B012---:R-:W-:Y:S01]  /*27880*/  ENDCOLLECTIVE ;  /* 0x000000000000791b */ /* 0x007fe20003800000 */
.L_x_1958:
[----:B------:R-:W-:Y:S05]  /*27890*/  BSYNC B1 ;  /* 0x0000000000017941 */ /* 0x000fea0003800000 */
.L_x_1957:
        /* <DEDUP_REMOVED lines=8> */
.L_x_1959:
[----:B------:R-:W-:Y:S05]  /*27920*/  BRA `(.L_x_1960) ;  /* 0xfffffe1800047947 */ /* 0x000fea000383ffff */
.L_x_1633:
[----:B0-----:R0:W3:Y:S02]  /*27930*/  SYNCS.PHASECHK.TRANS64.TRYWAIT P1, [R84+URZ+0x228b0], R93 ;  /* 0x0228b05d540075a7 */ /* 0x0010e4000802017f */
[----:B---3--:R-:W-:Y:S05]  /*27940*/  @!P1 NANOSLEEP.SYNCS 0x989680 ;  /* 0x009896800000995d */ /* 0x008fea0003900000 */
[----:B------:R-:W3:Y:S02]  /*27950*/  @!P1 SYNCS.PHASECHK.TRANS64 P1, [R84+URZ+0x228b0], R93 ;  /* 0x0228b05d540095a7 */ /* 0x000ee4000802007f */
[----:B---3--:R-:W-:Y:S05]  /*27960*/  @!P1 BRA `(.L_x_1633) ;  /* 0xfffffffc00f09947 */ /* 0x008fea000383ffff */
[----:B------:R-:W-:Y:S05]  /*27970*/  BRA `(.L_x_1961) ;  /* 0xfffffe1800cc7947 */ /* 0x000fea000383ffff */
.L_x_1651:
[----:B------:R-:W-:Y:S01]  /*27980*/  BSSY B0, `(.L_x_1962) ;  /* 0x0000008000007945 */ /* 0x000fe20003800000 */
[----:B------:R-:W-:Y:S02]  /*27990*/  IMAD.MOV.U32 R13, RZ, RZ, R218 ;  /* 0x000000ffff0d7224 */ /* 0x000fe400078e00da */
[----:B------:R-:W-:Y:S02]  /*279a0*/  IMAD.MOV.U32 R12, RZ, RZ, RZ ;  /* 0x000000ffff0c7224 */ /* 0x000fe400078e00ff */
[----:B------:R-:W-:Y:S02]  /*279b0*/  IMAD.MOV.U32 R11, RZ, RZ, 0x1f ;  /* 0x0000001fff0b7424 */ /* 0x000fe400078e00ff */
[----:B------:R-:W-:-:S07]  /*279c0*/  IMAD.MOV.U32 R15, RZ, RZ, -0x1 ;  /* 0xffffffffff0f7424 */ /* 0x000fce00078e00ff */
[----:B-----5:R-:W-:Y:S05]  /*279d0*/  WARPSYNC.COLLECTIVE R15, `(.L_x_1963) ;  /* 0x000000000f087348 */ /* 0x020fea0003c00000 */
[----:B------:R0:W1:Y:S02]  /*279e0*/  SHFL.IDX P6, R14, R13, R12, R11 ;  /* 0x0000000c0d0e7389 */ /* 0x00006400000c000b */
[----:B01---5:R-:W-:Y:S01]  /*279f0*/  ENDCOLLECTIVE ;  /* 0x000000000000791b */ /* 0x023fe20003800000 */
.L_x_1963:
[----:B------:R-:W-:Y:S05]  /*27a00*/  BSYNC B0 ;  /* 0x0000000000007941 */ /* 0x000fea0003800000 */
.L_x_1962:
[----:B------:R-:W-:Y:S01]  /*27a10*/  IMAD.MOV.U32 R184, RZ, RZ, R14 ;  /* 0x000000ffffb87224 */ /* 0x000fe200078e000e */
[----:B------:R-:W-:Y:S06]  /*27a20*/  BRA `(.L_x_1964) ;  /* 0xfffffe2800787947 */ /* 0x000fec000383ffff */
.L_x_1661:
[----:B------:R-:W-:Y:S01]  /*27a30*/  BSSY B1, `(.L_x_1965) ;  /* 0x0000007000017945 */ /* 0x000fe20003800000 */
[----:B------:R-:W-:Y:S02]  /*27a40*/  IMAD.MOV.U32 R12, RZ, RZ, RZ ;  /* 0x000000ffff0c7224 */ /* 0x000fe400078e00ff */
[----:B------:R-:W-:Y:S02]  /*27a50*/  IMAD.MOV.U32 R11, RZ, RZ, 0x1e1f ;  /* 0x00001e1fff0b7424 */ /* 0x000fe400078e00ff */
[----:B------:R-:W-:-:S07]  /*27a60*/  IMAD.MOV.U32 R15, RZ, RZ, -0x1 ;  /* 0xffffffffff0f7424 */ /* 0x000fce00078e00ff */
[----:B0-----:R-:W-:Y:S05]  /*27a70*/  WARPSYNC.COLLECTIVE R15, `(.L_x_1966) ;  /* 0x000000000f087348 */ /* 0x001fea0003c00000 */
[----:B------:R1:W2:Y:S02]  /*27a80*/  SHFL.IDX P6, R14, R13, R12, R11 ;  /* 0x0000000c0d0e7389 */ /* 0x0002a400000c000b */
[----:B012---:R-:W-:Y:S01]  /*27a90*/  ENDCOLLECTIVE ;  /* 0x000000000000791b */ /* 0x007fe20003800000 */
.L_x_1966:
[----:B------:R-:W-:Y:S05]  /*27aa0*/  BSYNC B1 ;  /* 0x0000000000017941 */ /* 0x000fea0003800000 */
.L_x_1965:
        /* <DEDUP_REMOVED lines=8> */
.L_x_1967:
[----:B------:R-:W-:Y:S02]  /*27b30*/  IMAD.MOV.U32 R13, RZ, RZ, R5 ;  /* 0x000000ffff0d7224 */ /* 0x000fe400078e0005 */
[----:B------:R-:W-:-:S07]  /*27b40*/  IMAD.MOV.U32 R0, RZ, RZ, R14 ;  /* 0x000000ffff007224 */ /* 0x000fce00078e000e */
[----:B------:R-:W-:Y:S05]  /*27b50*/  WARPSYNC.COLLECTIVE R15, `(.L_x_1968) ;  /* 0x000000000f087348 */ /* 0x000fea0003c00000 */
[----:B------:R0:W1:Y:S02]  /*27b60*/  SHFL.IDX P6, R14, R13, R12, R11 ;  /* 0x0000000c0d0e7389 */ /* 0x00006400000c000b */
[----:B01----:R-:W-:Y:S01]  /*27b70*/  ENDCOLLECTIVE ;  /* 0x000000000000791b */ /* 0x003fe20003800000 */
.L_x_1968:
[----:B------:R-:W-:Y:S02]  /*27b80*/  IMAD.MOV.U32 R13, RZ, RZ, R4 ;  /* 0x000000ffff0d7224 */ /* 0x000fe400078e0004 */
[----:B------:R-:W-:-:S07]  /*27b90*/  IMAD.MOV.U32 R5, RZ, RZ, R14 ;  /* 0x000000ffff057224 */ /* 0x000fce00078e000e */
[----:B------:R-:W-:Y:S05]  /*27ba0*/  WARPSYNC.COLLECTIVE R15, `(.L_x_1969) ;  /* 0x000000000f087348 */ /* 0x000fea0003c00000 */
[----:B------:R0:W1:Y:S02]  /*27bb0*/  SHFL.IDX P6, R14, R13, R12, R11 ;  /* 0x0000000c0d0e7389 */ /* 0x00006400000c000b */
[----:B01----:R-:W-:Y:S01]  /*27bc0*/  ENDCOLLECTIVE ;  /* 0x000000000000791b */ /* 0x003fe20003800000 */
.L_x_1969:
[----:B------:R-:W-:Y:S05]  /*27bd0*/  BRA `(.L_x_1970) ;  /* 0xfffffe2c00c87947 */ /* 0x000fea000383ffff */
.L_x_1665:
[----:B--2---:R2:W4:Y:S02]  /*27be0*/  SYNCS.PHASECHK.TRANS64.TRYWAIT P0, [R16+URZ+0x22800], R5 ;  /* 0x02280005100075a7 */ /* 0x004524000800017f */
[----:B----4-:R-:W-:Y:S05]  /*27bf0*/  @!P0 NANOSLEEP.SYNCS 0x989680 ;  /* 0x009896800000895d */ /* 0x010fea0003900000 */
[----:B------:R-:W4:Y:S02]  /*27c00*/  @!P0 SYNCS.PHASECHK.TRANS64 P0, [R16+URZ+0x22800], R5 ;  /* 0x02280005100085a7 */ /* 0x000f24000800007f */
[----:B----4-:R-:W-:Y:S05]  /*27c10*/  @!P0 BRA `(.L_x_1665) ;  /* 0xfffffffc00f08947 */ /* 0x010fea000383ffff */
[----:B------:R-:W-:Y:S05]  /*27c20*/  BRA `(.L_x_1971) ;  /* 0xfffffe3400007947 */ /* 0x000fea000383ffff */
.L_x_1677:
[----:B------:R-:W-:Y:S01]  /*27c30*/  BSSY B1, `(.L_x_1972) ;  /* 0x0000007000017945 */ /* 0x000fe20003800000 */
[----:B------:R-:W-:Y:S02]  /*27c40*/  IMAD.MOV.U32 R12, RZ, RZ, RZ ;  /* 0x000000ffff0c7224 */ /* 0x000fe400078e00ff */
[----:B------:R-:W-:Y:S02]  /*27c50*/  IMAD.MOV.U32 R11, RZ, RZ, 0x1e1f ;  /* 0x00001e1fff0b7424 */ /* 0x000fe400078e00ff */
[----:B------:R-:W-:-:S07]  /*27c60*/  IMAD.MOV.U32 R15, RZ, RZ, -0x1 ;  /* 0xffffffffff0f7424 */ /* 0x000fce00078e00ff */
[----:B0-----:R-:W-:Y:S05]  /*27c70*/  WARPSYNC.COLLECTIVE R15, `(.L_x_1973) ;  /* 0x000000000f087348 */ /* 0x001fea0003c00000 */
[----:B------:R1:W2:Y:S02]  /*27c80*/  SHFL.IDX P6, R14, R13, R12, R11 ;  /* 0x0000000c0d0e7389 */ /* 0x0002a400000c000b */
[----:B012---:R-:W-:Y:S01]  /*27c90*/  ENDCOLLECTIVE ;  /* 0x000000000000791b */ /* 0x007fe20003800000 */
.L_x_1973:
[----:B------:R-:W-:Y:S05]  /*27ca0*/  BSYNC B1 ;  /* 0x0000000000017941 */ /* 0x000fea0003800000 */
.L_x_1972:
        /* <DEDUP_REMOVED lines=8> */
.L_x_1974:
[----:B------:R-:W-:Y:S02]  /*27d30*/  IMAD.MOV.U32 R13, RZ, RZ, R20 ;  /* 0x000000ffff0d7224 */ /* 0x000fe400078e0014 */
[----:B------:R-:W-:-:S07]  /*27d40*/  IMAD.MOV.U32 R3, RZ, RZ, R14 ;  /* 0x000000ffff037224 */ /* 0x000fce00078e000e */
[----:B------:R-:W-:Y:S05]  /*27d50*/  WARPSYNC.COLLECTIVE R15, `(.L_x_1975) ;  /* 0x000000000f087348 */ /* 0x000fea0003c00000 */
[----:B------:R0:W1:Y:S02]  /*27d60*/  SHFL.IDX P6, R14, R13, R12, R11 ;  /* 0x0000000c0d0e7389 */ /* 0x00006400000c000b */
[----:B01----:R-:W-:Y:S01]  /*27d70*/  ENDCOLLECTIVE ;  /* 0x000000000000791b */ /* 0x003fe20003800000 */
.L_x_1975:
[----:B------:R-:W-:Y:S02]  /*27d80*/  IMAD.MOV.U32 R13, RZ, RZ, R21 ;  /* 0x000000ffff0d7224 */ /* 0x000fe400078e0015 */
[----:B------:R-:W-:-:S07]  /*27d90*/  IMAD.MOV.U32 R20, RZ, RZ, R14 ;  /* 0x000000ffff147224 */ /* 0x000fce00078e000e */
[----:B------:R-:W-:Y:S05]  /*27da0*/  WARPSYNC.COLLECTIVE R15, `(.L_x_1976) ;  /* 0x000000000f087348 */ /* 0x000fea0003c00000 */
[----:B------:R0:W1:Y:S02]  /*27db0*/  SHFL.IDX P6, R14, R13, R12, R11 ;  /* 0x0000000c0d0e7389 */ /* 0x00006400000c000b */
[----:B01----:R-:W-:Y:S01]  /*27dc0*/  ENDCOLLECTIVE ;  /* 0x000000000000791b */ /* 0x003fe20003800000 */
.L_x_1976:
[----:B------:R-:W-:Y:S01]  /*27dd0*/  IMAD.MOV.U32 R21, RZ, RZ, R14 ;  /* 0x000000ffff157224 */ /* 0x000fe200078e000e */
[----:B------:R-:W-:Y:S06]  /*27de0*/  BRA `(.L_x_1977) ;  /* 0xfffffe6000bc7947 */ /* 0x000fec000383ffff */
.L_x_1681:
[----:B0-----:R0:W3:Y:S02]  /*27df0*/  SYNCS.PHASECHK.TRANS64.TRYWAIT P0, [R16+URZ+0x22800], R21 ;  /* 0x02280015100075a7 */ /* 0x0010e4000800017f */
[----:B---3--:R-:W-:Y:S05]  /*27e00*/  @!P0 NANOSLEEP.SYNCS 0x989680 ;  /* 0x009896800000895d */ /* 0x008fea0003900000 */
[----:B------:R-:W3:Y:S02]  /*27e10*/  @!P0 SYNCS.PHASECHK.TRANS64 P0, [R16+URZ+0x22800], R21 ;  /* 0x02280015100085a7 */ /* 0x000ee4000800007f */
[----:B---3--:R-:W-:Y:S05]  /*27e20*/  @!P0 BRA `(.L_x_1681) ;  /* 0xfffffffc00f08947 */ /* 0x008fea000383ffff */
[----:B------:R-:W-:Y:S05]  /*27e30*/  BRA `(.L_x_1978) ;  /* 0xfffffe6400b87947 */ /* 0x000fea000383ffff */
.L_x_1689:
[----:B--2---:R2:W3:Y:S02]  /*27e40*/  SYNCS.PHASECHK.TRANS64.TRYWAIT P1, [R11+URZ+0x22830], R0 ;  /* 0x022830000b0075a7 */ /* 0x0044e4000802017f */
[----:B---3--:R-:W-:Y:S05]  /*27e50*/  @!P1 NANOSLEEP.SYNCS 0x989680 ;  /* 0x009896800000995d */ /* 0x008fea0003900000 */
[----:B------:R-:W3:Y:S02]  /*27e60*/  @!P1 SYNCS.PHASECHK.TRANS64 P1, [R11+URZ+0x22830], R0 ;  /* 0x022830000b0095a7 */ /* 0x000ee4000802007f */
[----:B---3--:R-:W-:Y:S05]  /*27e70*/  @!P1 BRA `(.L_x_1689) ;  /* 0xfffffffc00f09947 */ /* 0x008fea000383ffff */
[----:B------:R-:W-:Y:S05]  /*27e80*/  BRA `(.L_x_1688) ;  /* 0xfffffe9400dc7947 */ /* 0x000fea000383ffff */
.L_x_1708:
[----:B-1----:R1:W2:Y:S02]  /*27e90*/  SYNCS.PHASECHK.TRANS64.TRYWAIT P4, [R9+URZ+0x22830], R8 ;  /* 0x02283008090075a7 */ /* 0x0022a4000808017f */
[----:B--2---:R-:W-:Y:S05]  /*27ea0*/  @!P4 NANOSLEEP.SYNCS 0x989680 ;  /* 0x009896800000c95d */ /* 0x004fea0003900000 */
[----:B------:R-:W2:Y:S02]  /*27eb0*/  @!P4 SYNCS.PHASECHK.TRANS64 P4, [R9+URZ+0x22830], R8 ;  /* 0x022830080900c5a7 */ /* 0x000ea4000808007f */
[----:B--2---:R-:W-:Y:S05]  /*27ec0*/  @!P4 BRA `(.L_x_1708) ;  /* 0xfffffffc00f0c947 */ /* 0x004fea000383ffff */
[----:B------:R-:W-:Y:S05]  /*27ed0*/  BRA `(.L_x_1707) ;  /* 0xfffffec800647947 */ /* 0x000fea000383ffff */
.L_x_1712:
[----:B-1----:R1:W2:Y:S02]  /*27ee0*/  SYNCS.PHASECHK.TRANS64.TRYWAIT P3, [R9+URZ+0x22850], R8 ;  /* 0x02285008090075a7 */ /* 0x0022a4000806017f */
[----:B--2---:R-:W-:Y:S05]  /*27ef0*/  @!P3 NANOSLEEP.SYNCS 0x989680 ;  /* 0x009896800000b95d */ /* 0x004fea0003900000 */
[----:B------:R-:W2:Y:S02]  /*27f00*/  @!P3 SYNCS.PHASECHK.TRANS64 P3, [R9+URZ+0x22850], R8 ;  /* 0x022850080900b5a7 */ /* 0x000ea4000806007f */
[----:B--2---:R-:W-:Y:S05]  /*27f10*/  @!P3 BRA `(.L_x_1712) ;  /* 0xfffffffc00f0b947 */ /* 0x004fea000383ffff */
[----:B------:R-:W-:Y:S05]  /*27f20*/  BRA `(.L_x_1709) ;  /* 0xfffffecc003c7947 */ /* 0x000fea000383ffff */
.L_x_1733:
[----:B-1----:R1:W2:Y:S02]  /*27f30*/  SYNCS.PHASECHK.TRANS64.TRYWAIT P2, [R5+URZ+0x22830], R0 ;  /* 0x02283000050075a7 */ /* 0x0022a4000804017f */
[----:B--2---:R-:W-:Y:S05]  /*27f40*/  @!P2 NANOSLEEP.SYNCS 0x989680 ;  /* 0x009896800000a95d */ /* 0x004fea0003900000 */
[----:B------:R-:W2:Y:S02]  /*27f50*/  @!P2 SYNCS.PHASECHK.TRANS64 P2, [R5+URZ+0x22830], R0 ;  /* 0x022830000500a5a7 */ /* 0x000ea4000804007f */
[----:B--2---:R-:W-:Y:S05]  /*27f60*/  @!P2 BRA `(.L_x_1733) ;  /* 0xfffffffc00f0a947 */ /* 0x004fea000383ffff */
[----:B------:R-:W-:Y:S05]  /*27f70*/  BRA `(.L_x_1732) ;  /* 0xfffffef800f47947 */ /* 0x000fea000383ffff */
.L_x_1737:
[----:B-1----:R1:W2:Y:S02]  /*27f80*/  SYNCS.PHASECHK.TRANS64.TRYWAIT P1, [R5+URZ+0x22850], R0 ;  /* 0x02285000050075a7 */ /* 0x0022a4000802017f */
[----:B--2---:R-:W-:Y:S05]  /*27f90*/  @!P1 NANOSLEEP.SYNCS 0x989680 ;  /* 0x009896800000995d */ /* 0x004fea0003900000 */
[----:B------:R-:W2:Y:S02]  /*27fa0*/  @!P1 SYNCS.PHASECHK.TRANS64 P1, [R5+URZ+0x22850], R0 ;  /* 0x02285000050095a7 */ /* 0x000ea4000802007f */
[----:B--2---:R-:W-:Y:S05]  /*27fb0*/  @!P1 BRA `(.L_x_1737) ;  /* 0xfffffffc00f09947 */ /* 0x004fea000383ffff */
[----:B------:R-:W-:Y:S05]  /*27fc0*/  BRA `(.L_x_1734) ;  /* 0xfffffefc00d87947 */ /* 0x000fea000383ffff */
.L_x_1746:
[----:B-1----:R1:W2:Y:S02]  /*27fd0*/  SYNCS.PHASECHK.TRANS64.TRYWAIT P2, [R5+URZ+0x22830], R0 ;  /* 0x02283000050075a7 */ /* 0x0022a4000804017f */
[----:B--2---:R-:W-:Y:S05]  /*27fe0*/  @!P2 NANOSLEEP.SYNCS 0x989680 ;  /* 0x009896800000a95d */ /* 0x004fea0003900000 */
[----:B------:R-:W2:Y:S02]  /*27ff0*/  @!P2 SYNCS.PHASECHK.TRANS64 P2, [R5+URZ+0x22830], R0 ;  /* 0x022830000500a5a7 */ /* 0x000ea4000804007f */
[----:B--2---:R-:W-:Y:S05]  /*28000*/  @!P2 BRA `(.L_x_1746) ;  /* 0xfffffffc00f0a947 */ /* 0x004fea000383ffff */
[----:B------:R-:W-:Y:S05]  /*28010*/  BRA `(.L_x_1745) ;  /* 0xffffff1800d47947 */ /* 0x000fea000383ffff */
.L_x_1750:
[----:B-1----:R1:W2:Y:S02]  /*28020*/  SYNCS.PHASECHK.TRANS64.TRYWAIT P1, [R5+URZ+0x22850], R0 ;  /* 0x02285000050075a7 */ /* 0x0022a4000802017f */
[----:B--2---:R-:W-:Y:S05]  /*28030*/  @!P1 NANOSLEEP.SYNCS 0x989680 ;  /* 0x009896800000995d */ /* 0x004fea0003900000 */
[----:B------:R-:W2:Y:S02]  /*28040*/  @!P1 SYNCS.PHASECHK.TRANS64 P1, [R5+URZ+0x22850], R0 ;  /* 0x02285000050095a7 */ /* 0x000ea4000802007f */
[----:B--2---:R-:W-:Y:S05]  /*28050*/  @!P1 BRA `(.L_x_1750) ;  /* 0xfffffffc00f09947 */ /* 0x004fea000383ffff */
[----:B------:R-:W-:Y:S05]  /*28060*/  BRA `(.L_x_1747) ;  /* 0xffffff1c00b87947 */ /* 0x000fea000383ffff */
.L_x_1765:
[----:B-1----:R1:W2:Y:S02]  /*28070*/  SYNCS.PHASECHK.TRANS64.TRYWAIT P1, [R15+URZ+0x22850], R6 ;  /* 0x022850060f0075a7 */ /* 0x0022a4000802017f */
[----:B--2---:R-:W-:Y:S05]  /*28080*/  @!P1 NANOSLEEP.SYNCS 0x989680 ;  /* 0x009896800000995d */ /* 0x004fea0003900000 */
[----:B------:R-:W2:Y:S02]  /*28090*/  @!P1 SYNCS.PHASECHK.TRANS64 P1, [R15+URZ+0x22850], R6 ;  /* 0x022850060f0095a7 */ /* 0x000ea4000802007f */
[----:B--2---:R-:W-:Y:S05]  /*280a0*/  @!P1 BRA `(.L_x_1765) ;  /* 0xfffffffc00f09947 */ /* 0x004fea000383ffff */
[----:B------:R-:W-:Y:S05]  /*280b0*/  BRA `(.L_x_1764) ;  /* 0xffffff4800a87947 */ /* 0x000fea000383ffff */
.L_x_1769:
[----:B------:R-:W-:Y:S01]  /*280c0*/  IMAD.MOV.U32 R12, RZ, RZ, R0 ;  /* 0x000000ffff0c7224 */ /* 0x000fe200078e0000 */
[----:B------:R-:W-:Y:S01]  /*280d0*/  SEL R5, R39, R40, P0 ;  /* 0x0000002827057207 */ /* 0x000fe20000000000 */
[----:B------:R-:W-:Y:S01]  /*280e0*/  IMAD.MOV.U32 R11, RZ, RZ, 0x1c1f ;  /* 0x00001c1fff0b7424 */ /* 0x000fe200078e00ff */
[----:B------:R-:W-:Y:S01]  /*280f0*/  SEL R7, R40, R39, P0 ;  /* 0x0000002728077207 */ /* 0x000fe20000000000 */
[----:B------:R-:W-:Y:S01]  /*28100*/  IMAD.MOV.U32 R15, RZ, RZ, -0x1 ;  /* 0xffffffffff0f7424 */ /* 0x000fe200078e00ff */
[----:B------:R-:W-:Y:S02]  /*28110*/  SEL R9, R35, R36, P0 ;  /* 0x0000002423097207 */ /* 0x000fe40000000000 */
[----:B------:R-:W-:-:S07]  /*28120*/  SEL R25, R36, R35, P0 ;  /* 0x0000002324197207 */ /* 0x000fce0000000000 */
[----:B0-----:R-:W-:Y:S05]  /*28130*/  WARPSYNC.COLLECTIVE R15, `(.L_x_1979) ;  /* 0x000000000f087348 */ /* 0x001fea0003c00000 */
[----:B------:R1:W2:Y:S02]  /*28140*/  SHFL.IDX P6, R14, R13, R12, R11 ;  /* 0x0000000c0d0e7389 */ /* 0x0002a400000c000b */
[----:B012---:R-:W-:Y:S01]  /*28150*/  ENDCOLLECTIVE ;  /* 0x000000000000791b */ /* 0x007fe20003800000 */
.L_x_1979:
        /* <DEDUP_REMOVED lines=8> */
[----:B------:R-:W-:Y:S01]  /*281e0*/  SEL R63, R30, R63, P0 ;  /* 0x0000003f1e3f7207 */ /* 0x000fe20000000000 */
[----:B------:R-:W-:Y:S01]  /*281f0*/  IMAD.MOV.U32 R12, RZ, RZ, R2 ;  /* 0x000000ffff0c7224 */ /* 0x000fe200078e0002 */
        /* <DEDUP_REMOVED lines=9> */
.L_x_1980:
        /* <DEDUP_REMOVED lines=19> */
.L_x_1981:
        /* <DEDUP_REMOVED lines=8> */
.L_x_1982:
[----:B------:R-:W-:Y:S02]  /*28440*/  IMAD.MOV.U32 R13, RZ, RZ, R9 ;  /* 0x000000ffff0d7224 */ /* 0x000fe400078e0009 */
[----:B------:R-:W-:Y:S02]  /*28450*/  IMAD.MOV.U32 R12, RZ, RZ, R0 ;  /* 0x000000ffff0c7224 */ /* 0x000fe400078e0000 */
[----:B------:R-:W-:-:S07]  /*28460*/  IMAD.MOV.U32 R7, RZ, RZ, R14 ;  /* 0x000000ffff077224 */ /* 0x000fce00078e000e */
[----:B------:R-:W-:Y:S05]  /*28470*/  WARPSYNC.COLLECTIVE R15, `(.L_x_1983) ;  /* 0x000000000f087348 */ /* 0x000fea0003c00000 */
[----:B------:R0:W1:Y:S02]  /*28480*/  SHFL.IDX P6, R14, R13, R12, R11 ;  /* 0x0000000c0d0e7389 */ /* 0x00006400000c000b */
[----:B01----:R-:W-:Y:S01]  /*28490*/  ENDCOLLECTIVE ;  /* 0x000000000000791b */ /* 0x003fe20003800000 */
.L_x_1983:
        /* <DEDUP_REMOVED lines=8> */
.L_x_1984:
[----:B------:R-:W-:Y:S02]  /*28520*/  IMAD.MOV.U32 R13, RZ, RZ, R27 ;  /* 0x000000ffff0d7224 */ /* 0x000fe400078e001b */
[----:B------:R-:W-:Y:S02]  /*28530*/  IMAD.MOV.U32 R12, RZ, RZ, R0 ;  /* 0x000000ffff0c7224 */ /* 0x000fe400078e0000 */
[----:B------:R-:W-:-:S07]  /*28540*/  IMAD.MOV.U32 R20, RZ, RZ, R14 ;  /* 0x000000ffff147224 */ /* 0x000fce00078e000e */
[----:B------:R-:W-:Y:S05]  /*28550*/  WARPSYNC.COLLECTIVE R15, `(.L_x_1985) ;  /* 0x000000000f087348 */ /* 0x000fea0003c00000 */
[----:B------:R0:W1:Y:S02]  /*28560*/  SHFL.IDX P6, R14, R13, R12, R11 ;  /* 0x0000000c0d0e7389 */ /* 0x00006400000c000b */
[----:B01----:R-:W-:Y:S01]  /*28570*/  ENDCOLLECTIVE ;  /* 0x000000000000791b */ /* 0x003fe20003800000 */
.L_x_1985:
[----:B------:R-:W-:Y:S02]  /*28580*/  IMAD.MOV.U32 R13, RZ, RZ, R29 ;  /* 0x000000ffff0d7224 */ /* 0x000fe400078e001d */
[----:B------:R-:W-:Y:S02]  /*28590*/  IMAD.MOV.U32 R12, RZ, RZ, R2 ;  /* 0x000000ffff0c7224 */ /* 0x000fe400078e0002 */
[----:B------:R-:W-:-:S07]  /*285a0*/  IMAD.MOV.U32 R26, RZ, RZ, R14 ;  /* 0x000000ffff1a7224 */ /* 0x000fce00078e000e */
[----:B------:R-:W-:Y:S05]  /*285b0*/  WARPSYNC.COLLECTIVE R15, `(.L_x_1986) ;  /* 0x000000000f087348 */ /* 0x000fea0003c00000 */
[----:B------:R0:W1:Y:S02]  /*285c0*/  SHFL.IDX P6, R14, R13, R12, R11 ;  /* 0x0000000c0d0e7389 */ /* 0x00006400000c000b */
[----:B01----:R-:W-:Y:S01]  /*285d0*/  ENDCOLLECTIVE ;  /* 0x000000000000791b */ /* 0x003fe20003800000 */
.L_x_1986:
[----:B------:R-:W-:Y:S02]  /*285e0*/  IMAD.MOV.U32 R13, RZ, RZ, R31 ;  /* 0x000000ffff0d7224 */ /* 0x000fe400078e001f */
[----:B------:R-:W-:Y:S02]  /*285f0*/  IMAD.MOV.U32 R12, RZ, RZ, R0 ;  /* 0x000000ffff0c7224 */ /* 0x000fe400078e0000 */
[----:B------:R-:W-:-:S07]  /*28600*/  IMAD.MOV.U32 R29, RZ, RZ, R14 ;  /* 0x000000ffff1d7224 */ /* 0x000fce00078e000e */
[----:B------:R-:W-:Y:S05]  /*28610*/  WARPSYNC.COLLECTIVE R15, `(.L_x_1987) ;  /* 0x000000000f087348 */ /* 0x000fea0003c00000 */
[----:B------:R0:W1:Y:S02]  /*28620*/  SHFL.IDX P6, R14, R13, R12, R11 ;  /* 0x0000000c0d0e7389 */ /* 0x00006400000c000b */
[----:B01----:R-:W-:Y:S01]  /*28630*/  ENDCOLLECTIVE ;  /* 0x000000000000791b */ /* 0x003fe20003800000 */
.L_x_1987:
        /* <DEDUP_REMOVED lines=8> */
.L_x_1988:
[----:B------:R-:W-:Y:S02]  /*286c0*/  IMAD.MOV.U32 R13, RZ, RZ, R35 ;  /* 0x000000ffff0d7224 */ /* 0x000fe400078e0023 */
[----:B------:R-:W-:Y:S02]  /*286d0*/  IMAD.MOV.U32 R12, RZ, RZ, R0 ;  /* 0x000000ffff0c7224 */ /* 0x000fe400078e0000 */
[----:B------:R-:W-:-:S07]  /*286e0*/  IMAD.MOV.U32 R33, RZ, RZ, R14 ;  /* 0x000000ffff217224 */ /* 0x000fce00078e000e */
[----:B------:R-:W-:Y:S05]  /*286f0*/  WARPSYNC.COLLECTIVE R15, `(.L_x_1989) ;  /* 0x000000000f087348 */ /* 0x000fea0003c00000 */
[----:B------:R0:W1:Y:S02]  /*28700*/  SHFL.IDX P6, R14, R13, R12, R11 ;  /* 0x0000000c0d0e7389 */ /* 0x00006400000c000b */
[----:B01----:R-:W-:Y:S01]  /*28710*/  ENDCOLLECTIVE ;  /* 0x000000000000791b */ /* 0x003fe20003800000 */
.L_x_1989:
        /* <DEDUP_REMOVED lines=8> */
.L_x_1990:
[----:B------:R-:W-:Y:S02]  /*287a0*/  IMAD.MOV.U32 R13, RZ, RZ, R39 ;  /* 0x000000ffff0d7224 */ /* 0x000fe400078e0027 */
[----:B------:R-:W-:Y:S02]  /*287b0*/  IMAD.MOV.U32 R12, RZ, RZ, R0 ;  /* 0x000000ffff0c7224 */ /* 0x000fe400078e0000 */
[----:B------:R-:W-:-:S07]  /*287c0*/  IMAD.MOV.U32 R37, RZ, RZ, R14 ;  /* 0x000000ffff257224 */ /* 0x000fce00078e000e */
[----:B------:R-:W-:Y:S05]  /*287d0*/  WARPSYNC.COLLECTIVE R15, `(.L_x_1991) ;  /* 0x000000000f087348 */ /* 0x000fea0003c00000 */
[----:B------:R0:W1:Y:S02]  /*287e0*/  SHFL.IDX P6, R14, R13, R12, R11 ;  /* 0x0000000c0d0e7389 */ /* 0x00006400000c000b */
[----:B01----:R-:W-:Y:S01]  /*287f0*/  ENDCOLLECTIVE ;  /* 0x000000000000791b */ /* 0x003fe20003800000 */
.L_x_1991:
        /* <DEDUP_REMOVED lines=8> */
.L_x_1992:
[----:B------:R-:W-:Y:S02]  /*28880*/  IMAD.MOV.U32 R13, RZ, RZ, R43 ;  /* 0x000000ffff0d7224 */ /* 0x000fe400078e002b */
[----:B------:R-:W-:Y:S02]  /*28890*/  IMAD.MOV.U32 R12, RZ, RZ, R0 ;  /* 0x000000ffff0c7224 */ /* 0x000fe400078e0000 */
[----:B------:R-:W-:-:S07]  /*288a0*/  IMAD.MOV.U32 R41, RZ, RZ, R14 ;  /* 0x000000ffff297224 */ /* 0x000fce00078e000e */
[----:B------:R-:W-:Y:S05]  /*288b0*/  WARPSYNC.COLLECTIVE R15, `(.L_x_1993) ;  /* 0x000000000f087348 */ /* 0x000fea0003c00000 */
[----:B------:R0:W1:Y:S02]  /*288c0*/  SHFL.IDX P6, R14, R13, R12, R11 ;  /* 0x0000000c0d0e7389 */ /* 0x00006400000c000b */
[----:B01----:R-:W-:Y:S01]  /*288d0*/  ENDCOLLECTIVE ;  /* 0x000000000000791b */ /* 0x003fe20003800000 */
.L_x_1993:
        /* <DEDUP_REMOVED lines=8> */
.L_x_1994:
[----:B------:R-:W-:Y:S02]  /*28960*/  IMAD.MOV.U32 R13, RZ, RZ, R49 ;  /* 0x000000ffff0d7224 */ /* 0x000fe400078e0031 */
[----:B------:R-:W-:Y:S02]  /*28970*/  IMAD.MOV.U32 R12, RZ, RZ, R0 ;  /* 0x000000ffff0c7224 */ /* 0x000fe400078e0000 */
[----:B------:R-:W-:-:S07]  /*28980*/  IMAD.MOV.U32 R45, RZ, RZ, R14 ;  /* 0x000000ffff2d7224 */ /* 0x000fce00078e000e */
[----:B------:R-:W-:Y:S05]  /*28990*/  WARPSYNC.COLLECTIVE R15, `(.L_x_1995) ;  /* 0x000000000f087348 */ /* 0x000fea0003c00000 */
[----:B------:R0:W1:Y:S02]  /*289a0*/  SHFL.IDX P6, R14, R13, R12, R11 ;  /* 0x0000000c0d0e7389 */ /* 0x00006400000c000b */
[----:B01----:R-:W-:Y:S01]  /*289b0*/  ENDCOLLECTIVE ;  /* 0x000000000000791b */ /* 0x003fe20003800000 */
.L_x_1995:
        /* <DEDUP_REMOVED lines=8> */
.L_x_1996:
[----:B------:R-:W-:Y:S02]  /*28a40*/  IMAD.MOV.U32 R13, RZ, RZ, R53 ;  /* 0x000000ffff0d7224 */ /* 0x000fe400078e0035 */
[----:B------:R-:W-:Y:S02]  /*28a50*/  IMAD.MOV.U32 R12, RZ, RZ, R0 ;  /* 0x000000ffff0c7224 */ /* 0x000fe400078e0000 */
[----:B------:R-:W-:-:S07]  /*28a60*/  IMAD.MOV.U32 R44, RZ, RZ, R14 ;  /* 0x000000ffff2c7224 */ /* 0x000fce00078e000e */
[----:B------:R-:W-:Y:S05]  /*28a70*/  WARPSYNC.COLLECTIVE R15, `(.L_x_1997) ;  /* 0x000000000f087348 */ /* 0x000fea0003c00000 */
[----:B------:R0:W1:Y:S02]  /*28a80*/  SHFL.IDX P6, R14, R13, R12, R11 ;  /* 0x0000000c0d0e7389 */ /* 0x00006400000c000b */
[----:B01----:R-:W-:Y:S01]  /*28a90*/  ENDCOLLECTIVE ;  /* 0x000000000000791b */ /* 0x003fe20003800000 */
.L_x_1997:
        /* <DEDUP_REMOVED lines=8> */
.L_x_1998:
[----:B------:R-:W-:Y:S02]  /*28b20*/  IMAD.MOV.U32 R13, RZ, RZ, R57 ;  /* 0x000000ffff0d7224 */ /* 0x000fe400078e0039 */
[----:B------:R-:W-:Y:S02]  /*28b30*/  IMAD.MOV.U32 R12, RZ, RZ, R0 ;  /* 0x000000ffff0c7224 */ /* 0x000fe400078e0000 */
[----:B------:R-:W-:-:S07]  /*28b40*/  IMAD.MOV.U32 R48, RZ, RZ, R14 ;  /* 0x000000ffff307224 */ /* 0x000fce00078e000e */
[----:B------:R-:W-:Y:S05]  /*28b50*/  WARPSYNC.COLLECTIVE R15, `(.L_x_1999) ;  /* 0x000000000f087348 */ /* 0x000fea0003c00000 */
[----:B------:R0:W1:Y:S02]  /*28b60*/  SHFL.IDX P6, R14, R13, R12, R11 ;  /* 0x0000000c0d0e7389 */ /* 0x00006400000c000b */
[----:B01----:R-:W-:Y:S01]  /*28b70*/  ENDCOLLECTIVE ;  /* 0x000000000000791b */ /* 0x003fe20003800000 */
.L_x_1999:
[----:B------:R-:W-:Y:S02]  /*28b80*/  IMAD.MOV.U32 R13, RZ, RZ, R59 ;  /* 0x000000ffff0d7224 */ /* 0x000fe400078e003b */
[----:B------:R-:W-:Y:S02]  /*28b90*/  IMAD.MOV.U32 R12, RZ, RZ, R2 ;  /* 0x000000ffff0c7224 */ /* 0x000fe400078e0002 */
[----:B------:R-:W-:-:S07]  /*28ba0*/  IMAD.MOV.U32 R57, RZ, RZ, R14 ;  /* 0x000000ffff397224 */ /* 0x000fce00078e000e */
[----:B------:R-:W-:Y:S05]  /*28bb0*/  WARPSYNC.COLLECTIVE R15, `(.L_x_2000) ;  /* 0x000000000f087348 */ /* 0x000fea0003c00000 */
[----:B------:R0:W1:Y:S02]  /*28bc0*/  SHFL.IDX P6, R14, R13, R12, R11 ;  /* 0x0000000c0d0e7389 */ /* 0x00006400000c000b */
[----:B01----:R-:W-:Y:S01]  /*28bd0*/  ENDCOLLECTIVE ;  /* 0x000000000000791b */ /* 0x003fe20003800000 */
.L_x_2000:
[----:B------:R-:W-:Y:S02]  /*28be0*/  IMAD.MOV.U32 R13, RZ, RZ, R61 ;  /* 0x000000ffff0d7224 */ /* 0x000fe400078e003d */
[----:B------:R-:W-:Y:S02]  /*28bf0*/  IMAD.MOV.U32 R12, RZ, RZ, R0 ;  /* 0x000000ffff0c7224 */ /* 0x000fe400078e0000 */
[----:B------:R-:W-:-:S07]  /*28c00*/  IMAD.MOV.U32 R50, RZ, RZ, R14 ;  /* 0x000000ffff327224 */ /* 0x000fce00078e000e */
[----:B------:R-:W-:Y:S05]  /*28c10*/  WARPSYNC.COLLECTIVE R15, `(.L_x_2001) ;  /* 0x000000000f087348 */ /* 0x000fea0003c00000 */
[----:B------:R0:W1:Y:S02]  /*28c20*/  SHFL.IDX P6, R14, R13, R12, R11 ;  /* 0x0000000c0d0e7389 */ /* 0x00006400000c000b */
[----:B01----:R-:W-:Y:S01]  /*28c30*/  ENDCOLLECTIVE ;  /* 0x000000000000791b */ /* 0x003fe20003800000 */
.L_x_2001:
[----:B------:R-:W-:Y:S02]  /*28c40*/  IMAD.MOV.U32 R13, RZ, RZ, R63 ;  /* 0x000000ffff0d7224 */ /* 0x000fe400078e003f */
[----:B------:R-:W-:Y:S02]  /*28c50*/  IMAD.MOV.U32 R12, RZ, RZ, R2 ;  /* 0x000000ffff0c7224 */ /* 0x000fe400078e0002 */
[----:B------:R-:W-:-:S07]  /*28c60*/  IMAD.MOV.U32 R27, RZ, RZ, R14 ;  /* 0x000000ffff1b7224 */ /* 0x000fce00078e000e */
[----:B------:R-:W-:Y:S05]  /*28c70*/  WARPSYNC.COLLECTIVE R15, `(.L_x_2002) ;  /* 0x000000000f087348 */ /* 0x000fea0003c00000 */
[----:B------:R0:W1:Y:S02]  /*28c80*/  SHFL.IDX P6, R14, R13, R12, R11 ;  /* 0x0000000c0d0e7389 */ /* 0x00006400000c000b */
[----:B01----:R-:W-:Y:S01]  /*28c90*/  ENDCOLLECTIVE ;  /* 0x000000000000791b */ /* 0x003fe20003800000 */
.L_x_2002:
[----:B------:R-:W-:Y:S02]  /*28ca0*/  IMAD.MOV.U32 R13, RZ, RZ, R65 ;  /* 0x000000ffff0d7224 */ /* 0x000fe400078e0041 */
[----:B------:R-:W-:Y:S02]  /*28cb0*/  IMAD.MOV.U32 R12, RZ, RZ, R0 ;  /* 0x000000ffff0c7224 */ /* 0x000fe400078e0000 */
[----:B------:R-:W-:-:S07]  /*28cc0*/  IMAD.MOV.U32 R52, RZ, RZ, R14 ;  /* 0x000000ffff347224 */ /* 0x000fce00078e000e */
[----:B------:R-:W-:Y:S05]  /*28cd0*/  WARPSYNC.COLLECTIVE R15, `(.L_x_2003) ;  /* 0x000000000f087348 */ /* 0x000fea0003c00000 */
[----:B------:R0:W1:Y:S02]  /*28ce0*/  SHFL.IDX P6, R14, R13, R12, R11 ;  /* 0x0000000c0d0e7389 */ /* 0x00006400000c000b */
[----:B01----:R-:W-:Y:S01]  /*28cf0*/  ENDCOLLECTIVE ;  /* 0x000000000000791b */ /* 0x003fe20003800000 */
.L_x_2003:
        /* <DEDUP_REMOVED lines=8> */
.L_x_2004:
[----:B------:R-:W-:Y:S02]  /*28d80*/  IMAD.MOV.U32 R13, RZ, RZ, R69 ;  /* 0x000000ffff0d7224 */ /* 0x000fe400078e0045 */
[----:B------:R-:W-:Y:S02]  /*28d90*/  IMAD.MOV.U32 R12, RZ, RZ, R0 ;  /* 0x000000ffff0c7224 */ /* 0x000fe400078e0000 */
[----:B------:R-:W-:-:S07]  /*28da0*/  IMAD.MOV.U32 R58, RZ, RZ, R14 ;  /* 0x000000ffff3a7224 */ /* 0x000fce00078e000e */
[----:B------:R-:W-:Y:S05]  /*28db0*/  WARPSYNC.COLLECTIVE R15, `(.L_x_2005) ;  /* 0x000000000f087348 */ /* 0x000fea0003c00000 */
[----:B------:R0:W1:Y:S02]  /*28dc0*/  SHFL.IDX P6, R14, R13, R12, R11 ;  /* 0x0000000c0d0e7389 */ /* 0x00006400000c000b */
[----:B01----:R-:W-:Y:S01]  /*28dd0*/  ENDCOLLECTIVE ;  /* 0x000000000000791b */ /* 0x003fe20003800000 */
.L_x_2005:
        /* <DEDUP_REMOVED lines=8> */
.L_x_2006:
[----:B------:R-:W-:Y:S02]  /*28e60*/  IMAD.MOV.U32 R13, RZ, RZ, R73 ;  /* 0x000000ffff0d7224 */ /* 0x000fe400078e0049 */
[----:B------:R-:W-:Y:S02]  /*28e70*/  IMAD.MOV.U32 R12, RZ, RZ, R0 ;  /* 0x000000ffff0c7224 */ /* 0x000fe400078e0000 */
[----:B------:R-:W-:-:S07]  /*28e80*/  IMAD.MOV.U32 R60, RZ, RZ, R14 ;  /* 0x000000ffff3c7224 */ /* 0x000fce00078e000e */
[----:B------:R-:W-:Y:S05]  /*28e90*/  WARPSYNC.COLLECTIVE R15, `(.L_x_2007) ;  /* 0x000000000f087348 */ /* 0x000fea0003c00000 */
[----:B------:R0:W1:Y:S02]  /*28ea0*/  SHFL.IDX P6, R14, R13, R12, R11 ;  /* 0x0000000c0d0e7389 */ /* 0x00006400000c000b */
[----:B01----:R-:W-:Y:S01]  /*28eb0*/  ENDCOLLECTIVE ;  /* 0x000000000000791b */ /* 0x003fe20003800000 */
.L_x_2007:
        /* <DEDUP_REMOVED lines=8> */
.L_x_2008:
[----:B------:R-:W-:Y:S02]  /*28f40*/  IMAD.MOV.U32 R13, RZ, RZ, R77 ;  /* 0x000000ffff0d7224 */ /* 0x000fe400078e004d */
[----:B------:R-:W-:Y:S02]  /*28f50*/  IMAD.MOV.U32 R12, RZ, RZ, R0 ;  /* 0x000000ffff0c7224 */ /* 0x000fe400078e0000 */
[----:B------:R-:W-:-:S07]  /*28f60*/  IMAD.MOV.U32 R62, RZ, RZ, R14 ;  /* 0x000000ffff3e7224 */ /* 0x000fce00078e000e */
[----:B------:R-:W-:Y:S05]  /*28f70*/  WARPSYNC.COLLECTIVE R15, `(.L_x_2009) ;  /* 0x000000000f087348 */ /* 0x000fea0003c00000 */
[----:B------:R0:W1:Y:S02]  /*28f80*/  SHFL.IDX P6, R14, R13, R12, R11 ;  /* 0x0000000c0d0e7389 */ /* 0x00006400000c000b */
[----:B01----:R-:W-:Y:S01]  /*28f90*/  ENDCOLLECTIVE ;  /* 0x000000000000791b */ /* 0x003fe20003800000 */
.L_x_2009:
        /* <DEDUP_REMOVED lines=9> */
.L_x_2010:
[----:B------:R-:W-:Y:S02]  /*29030*/  SEL R12, R9, R20, P0 ;  /* 0x00000014090c7207 */ /* 0x000fe40000000000 */
[----:B------:R-:W-:Y:S02]  /*29040*/  SEL R11, R48, R53, P0 ;  /* 0x00000035300b7207 */ /* 0x000fe40000000000 */
[----:B------:R-:W-:Y:S02]  /*29050*/  SEL R13, R57, R50, P0 ;  /* 0x00000032390d7207 */ /* 0x000fe40000000000 */
[----:B------:R-:W-:Y:S01]  /*29060*/  SEL R15, R50, R57, P0 ;  /* 0x00000039320f7207 */ /* 0x000fe20000000000 */
[----:B------:R-:W-:Y:S01]  /*29070*/  IMAD.MOV.U32 R64, RZ, RZ, R14 ;  /* 0x000000ffff407224 */ /* 0x000fe200078e000e */
[----:B------:R-:W-:Y:S02]  /*29080*/  SEL R14, R20, R9, P0 ;  /* 0x00000009140e7207 */ /* 0x000fe40000000000 */
[----:B------:R-:W-:Y:S01]  /*29090*/  SEL R9, R53, R48, P0 ;  /* 0x0000003035097207 */ /* 0x000fe20000000000 */
[----:B------:R-:W-:Y:S06]  /*290a0*/  BRA `(.L_x_2011) ;  /* 0xffffff5000347947 */ /* 0x000fec000383ffff */
.L_x_1781:
[----:B------:R-:W-:Y:S02]  /*290b0*/  IMAD.MOV.U32 R13, RZ, RZ, R3 ;  /* 0x000000ffff0d7224 */ /* 0x000fe400078e0003 */
[----:B------:R-:W-:Y:S02]  /*290c0*/  IMAD.MOV.U32 R12, RZ, RZ, RZ ;  /* 0x000000ffff0c7224 */ /* 0x000fe400078e00ff */
[----:B------:R-:W-:Y:S02]  /*290d0*/  IMAD.MOV.U32 R11, RZ, RZ, 0x181f ;  /* 0x0000181fff0b7424 */ /* 0x000fe400078e00ff */
[----:B------:R-:W-:-:S07]  /*290e0*/  IMAD.MOV.U32 R15, RZ, RZ, -0x1 ;  /* 0xffffffffff0f7424 */ /* 0x000fce00078e00ff */
[----:B01----:R-:W-:Y:S05]  /*290f0*/  WARPSYNC.COLLECTIVE R15, `(.L_x_2012) ;  /* 0x000000000f087348 */ /* 0x003fea0003c00000 */
[----:B------:R2:W3:Y:S02]  /*29100*/  SHFL.IDX P6, R14, R13, R12, R11 ;  /* 0x0000000c0d0e7389 */ /* 0x0004e400000c000b */
[----:B0123--:R-:W-:Y:S01]  /*29110*/  ENDCOLLECTIVE ;  /* 0x000000000000791b */ /* 0x00ffe20003800000 */
.L_x_2012:
[----:B------:R-:W-:Y:S02]  /*29120*/  IMAD.MOV.U32 R13, RZ, RZ, R2 ;  /* 0x000000ffff0d7224 */ /* 0x000fe400078e0002 */
[----:B------:R-:W-:-:S07]  /*29130*/  IMAD.MOV.U32 R0, RZ, RZ, R14 ;  /* 0x000000ffff007224 */ /* 0x000fce00078e000e */
[----:B------:R-:W-:Y:S05]  /*29140*/  WARPSYNC.COLLECTIVE R15, `(.L_x_2013) ;  /* 0x000000000f087348 */ /* 0x000fea0003c00000 */
[----:B------:R0:W1:Y:S02]  /*29150*/  SHFL.IDX P6, R14, R13, R12, R11 ;  /* 0x0000000c0d0e7389 */ /* 0x00006400000c000b */
[----:B01----:R-:W-:Y:S01]  /*29160*/  ENDCOLLECTIVE ;  /* 0x000000000000791b */ /* 0x003fe20003800000 */
.L_x_2013:
[----:B------:R-:W-:Y:S05]  /*29170*/  BRA `(.L_x_2014) ;  /* 0xffffff6400847947 */ /* 0x000fea000383ffff */
.L_x_1784:
[----:B------:R-:W-:Y:S01]  /*29180*/  BSSY B1, `(.L_x_2015) ;  /* 0x0000008000017945 */ /* 0x000fe20003800000 */
[----:B------:R-:W-:Y:S02]  /*29190*/  IMAD.MOV.U32 R13, RZ, RZ, R3 ;  /* 0x000000ffff0d7224 */ /* 0x000fe400078e0003 */
[----:B------:R-:W-:Y:S02]  /*291a0*/  IMAD.MOV.U32 R12, RZ, RZ, 0x1 ;  /* 0x00000001ff0c7424 */ /* 0x000fe400078e00ff */
[----:B------:R-:W-:Y:S02]  /*291b0*/  IMAD.MOV.U32 R11, RZ, RZ, 0x181f ;  /* 0x0000181fff0b7424 */ /* 0x000fe400078e00ff */
[----:B---3--:R-:W-:-:S07]  /*291c0*/  IMAD.MOV.U32 R15, RZ, RZ, -0x1 ;  /* 0xffffffffff0f7424 */ /* 0x008fce00078e00ff */
[----:B012-4-:R-:W-:Y:S05]  /*291d0*/  WARPSYNC.COLLECTIVE R15, `(.L_x_2016) ;  /* 0x000000000f087348 */ /* 0x017fea0003c00000 */
[----:B----4-:R3:W4:Y:S02]  /*291e0*/  SHFL.IDX P6, R14, R13, R12, R11 ;  /* 0x0000000c0d0e7389 */ /* 0x01072400000c000b */
[----:B01234-:R-:W-:Y:S01]  /*291f0*/  ENDCOLLECTIVE ;  /* 0x000000000000791b */ /* 0x01ffe20003800000 */
.L_x_2016:
[----:B------:R-:W-:Y:S05]  /*29200*/  BSYNC B1 ;  /* 0x0000000000017941 */ /* 0x000fea0003800000 */
.L_x_2015:
[----:B------:R-:W-:Y:S02]  /*29210*/  IMAD.MOV.U32 R13, RZ, RZ, R2 ;  /* 0x000000ffff0d7224 */ /* 0x000fe400078e0002 */
[----:B------:R-:W-:Y:S02]  /*29220*/  IMAD.MOV.U32 R12, RZ, RZ, 0x1 ;  /* 0x00000001ff0c7424 */ /* 0x000fe400078e00ff */
[----:B------:R-:W-:Y:S02]  /*29230*/  IMAD.MOV.U32 R11, RZ, RZ, 0x181f ;  /* 0x0000181fff0b7424 */ /* 0x000fe400078e00ff */
[----:B------:R-:W-:Y:S02]  /*29240*/  IMAD.MOV.U32 R15, RZ, RZ, -0x1 ;  /* 0xffffffffff0f7424 */ /* 0x000fe400078e00ff */
[----:B------:R-:W-:-:S07]  /*29250*/  IMAD.MOV.U32 R0, RZ, RZ, R14 ;  /* 0x000000ffff007224 */ /* 0x000fce00078e000e */
[----:B------:R-:W-:Y:S05]  /*29260*/  WARPSYNC.COLLECTIVE R15, `(.L_x_2017) ;  /* 0x000000000f087348 */ /* 0x000fea0003c00000 */
[----:B------:R0:W1:Y:S02]  /*29270*/  SHFL.IDX P6, R14, R13, R12, R11 ;  /* 0x0000000c0d0e7389 */ /* 0x00006400000c000b */
[----:B01----:R-:W-:Y:S01]  /*29280*/  ENDCOLLECTIVE ;  /* 0x000000000000791b */ /* 0x003fe20003800000 */
.L_x_2017:
[----:B------:R-:W-:Y:S05]  /*29290*/  BRA `(.L_x_2018) ;  /* 0xffffff6400887947 */ /* 0x000fea000383ffff */
.L_x_1787:
[----:B------:R-:W-:Y:S01]  /*292a0*/  BSSY B1, `(.L_x_2019) ;  /* 0x0000008000017945 */ /* 0x000fe20003800000 */
[----:B------:R-:W-:Y:S02]  /*292b0*/  IMAD.MOV.U32 R13, RZ, RZ, R3 ;  /* 0x000000ffff0d7224 */ /* 0x000fe400078e0003 */
[----:B------:R-:W-:Y:S02]  /*292c0*/  IMAD.MOV.U32 R12, RZ, RZ, 0x2 ;  /* 0x00000002ff0c7424 */ /* 0x000fe400078e00ff */
[----:B------:R-:W-:Y:S02]  /*292d0*/  IMAD.MOV.U32 R11, RZ, RZ, 0x181f ;  /* 0x0000181fff0b7424 */ /* 0x000fe400078e00ff */
[----:B0-----:R-:W-:-:S07]  /*292e0*/  IMAD.MOV.U32 R15, RZ, RZ, -0x1 ;  /* 0xffffffffff0f7424 */ /* 0x001fce00078e00ff */
[----:B-1234-:R-:W-:Y:S05]  /*292f0*/  WARPSYNC.COLLECTIVE R15, `(.L_x_2020) ;  /* 0x000000000f087348 */ /* 0x01efea0003c00000 */
[----:B----4-:R0:W4:Y:S02]  /*29300*/  SHFL.IDX P6, R14, R13, R12, R11 ;  /* 0x0000000c0d0e7389 */ /* 0x01012400000c000b */
[----:B01234-:R-:W-:Y:S01]  /*29310*/  ENDCOLLECTIVE ;  /* 0x000000000000791b */ /* 0x01ffe20003800000 */
.L_x_2020:
[----:B------:R-:W-:Y:S05]  /*29320*/  BSYNC B1 ;  /* 0x0000000000017941 */ /* 0x000fea0003800000 */
.L_x_2019:
        /* <DEDUP_REMOVED lines=8> */
.L_x_2021:
[----:B------:R-:W-:Y:S05]  /*293b0*/  BRA `(.L_x_2022) ;  /* 0xffffff6400887947 */ /* 0x000fea000383ffff */
.L_x_1790:
[----:B------:R-:W-:Y:S01]  /*293c0*/  BSSY B1, `(.L_x_2023) ;  /* 0x0000008000017945 */ /* 0x000fe20003800000 */
[----:B------:R-:W-:Y:S02]  /*293d0*/  IMAD.MOV.U32 R13, RZ, RZ, R3 ;  /* 0x000000ffff0d7224 */ /* 0x000fe400078e0003 */
[----:B------:R-:W-:Y:S02]  /*293e0*/  IMAD.MOV.U32 R12, RZ, RZ, 0x3 ;  /* 0x00000003ff0c7424 */ /* 0x000fe400078e00ff */
[----:B------:R-:W-:Y:S02]  /*293f0*/  IMAD.MOV.U32 R11, RZ, RZ, 0x181f ;  /* 0x0000181fff0b7424 */ /* 0x000fe400078e00ff */
[----:B0-----:R-:W-:-:S07]  /*29400*/  IMAD.MOV.U32 R15, RZ, RZ, -0x1 ;  /* 0xffffffffff0f7424 */ /* 0x001fce00078e00ff */
[----:B-1234-:R-:W-:Y:S05]  /*29410*/  WARPSYNC.COLLECTIVE R15, `(.L_x_2024) ;  /* 0x000000000f087348 */ /* 0x01efea0003c00000 */
[----:B------:R0:W0:Y:S02]  /*29420*/  SHFL.IDX P6, R14, R13, R12, R11 ;  /* 0x0000000c0d0e7389 */ /* 0x00002400000c000b */
[----:B01234-:R-:W-:Y:S01]  /*29430*/  ENDCOLLECTIVE ;  /* 0x000000000000791b */ /* 0x01ffe20003800000 */
.L_x_2024:
[----:B------:R-:W-:Y:S05]  /*29440*/  BSYNC B1 ;  /* 0x0000000000017941 */ /* 0x000fea0003800000 */
.L_x_2023:
        /* <DEDUP_REMOVED lines=8> */
.L_x_2025:
[----:B------:R-:W-:Y:S05]  /*294d0*/  BRA `(.L_x_2026) ;  /* 0xffffff6400887947 */ /* 0x000fea000383ffff */
.L_x_1814:
[----:B------:R-:W0:Y:S01]  /*294e0*/  S2R R5, SR_TID.X ;  /* 0x0000000000057919 */ /* 0x000e220000002100 */
[----:B------:R-:W-:Y:S01]  /*294f0*/  BSSY B1, `(.L_x_2027) ;  /* 0x000000a000017945 */ /* 0x000fe20003800000 */
[----:B------:R-:W-:Y:S02]  /*29500*/  IMAD.MOV.U32 R12, RZ, RZ, RZ ;  /* 0x000000ffff0c7224 */ /* 0x000fe400078e00ff */
        /* <DEDUP_REMOVED lines=8> */
.L_x_2028:
[----:B------:R-:W-:Y:S05]  /*29590*/  BSYNC B1 ;  /* 0x0000000000017941 */ /* 0x000fea0003800000 */
.L_x_2027:
[----:B------:R-:W-:Y:S05]  /*295a0*/  BRA `(.L_x_2029) ;  /* 0xffffff7c00e07947 */ /* 0x000fea000383ffff */
.L_x_1816:
[----:B------:R-:W-:Y:S01]  /*295b0*/  BSSY B1, `(.L_x_2030) ;  /* 0x0000006000017945 */ /* 0x000fe20003800000 */
[----:B------:R-:W-:-:S07]  /*295c0*/  IMAD.MOV.U32 R15, RZ, RZ, -0x1 ;  /* 0xffffffffff0f7424 */ /* 0x000fce00078e00ff */
[----:B0-----:R-:W-:Y:S05]  /*295d0*/  WARPSYNC.COLLECTIVE R15, `(.L_x_2031) ;  /* 0x000000000f0c7348 */ /* 0x001fea0003c00000 */
[----:B------:R-:W-:Y:S02]  /*295e0*/  ELECT P6, UR62, PT ;  /* 0x00000000003e782f */ /* 0x000fe400038c0000 */
[----:B------:R-:W-:Y:S01]  /*295f0*/  MOV R14, UR62 ;  /* 0x0000003e000e7c02 */ /* 0x000fe20008000f00 */
[----:B0-----:R-:W-:Y:S10]  /*29600*/  ENDCOLLECTIVE ;  /* 0x000000000000791b */ /* 0x001ff40003800000 */
.L_x_2031:
[----:B------:R-:W-:Y:S05]  /*29610*/  BSYNC B1 ;  /* 0x0000000000017941 */ /* 0x000fea0003800000 */
.L_x_2030:
[----:B------:R-:W-:Y:S05]  /*29620*/  BRA `(.L_x_1815) ;  /* 0xffffff7c00d87947 */ /* 0x000fea000383ffff */
.L_x_1818:
[----:B0-----:R0:W1:Y:S02]  /*29630*/  SYNCS.PHASECHK.TRANS64.TRYWAIT P0, [R23+URZ+0x22820], R5 ;  /* 0x02282005170075a7 */ /* 0x001064000800017f */
[----:B-1----:R-:W-:Y:S05]  /*29640*/  @!P0 NANOSLEEP.SYNCS 0x989680 ;  /* 0x009896800000895d */ /* 0x002fea0003900000 */
[----:B------:R-:W1:Y:S02]  /*29650*/  @!P0 SYNCS.PHASECHK.TRANS64 P0, [R23+URZ+0x22820], R5 ;  /* 0x02282005170085a7 */ /* 0x000e64000800007f */
[----:B-1----:R-:W-:Y:S05]  /*29660*/  @!P0 BRA `(.L_x_1818) ;  /* 0xfffffffc00f08947 */ /* 0x002fea000383ffff */
[----:B------:R-:W-:Y:S05]  /*29670*/  BRA `(.L_x_2032) ;  /* 0xffffff7c00e87947 */ /* 0x000fea000383ffff */
.L_x_1822:
[----:B-1----:R1:W2:Y:S02]  /*29680*/  SYNCS.PHASECHK.TRANS64.TRYWAIT P0, [R10+URZ+0x228a0], R9 ;  /* 0x0228a0090a0075a7 */ /* 0x0022a4000800017f */
[----:B--2---:R-:W-:Y:S05]  /*29690*/  @!P0 NANOSLEEP.SYNCS 0x989680 ;  /* 0x009896800000895d */ /* 0x004fea0003900000 */
[----:B------:R-:W2:Y:S02]  /*296a0*/  @!P0 SYNCS.PHASECHK.TRANS64 P0, [R10+URZ+0x228a0], R9 ;  /* 0x0228a0090a0085a7 */ /* 0x000ea4000800007f */
[----:B--2---:R-:W-:Y:S05]  /*296b0*/  @!P0 BRA `(.L_x_1822) ;  /* 0xfffffffc00f08947 */ /* 0x004fea000383ffff */
[----:B------:R-:W-:Y:S05]  /*296c0*/  BRA `(.L_x_2033) ;  /* 0xffffff8000007947 */ /* 0x000fea000383ffff */
.L_x_1829:
[----:B0-----:R0:W2:Y:S02]  /*296d0*/  SYNCS.PHASECHK.TRANS64.TRYWAIT P0, [R10+URZ+0x228c0], R9 ;  /* 0x0228c0090a0075a7 */ /* 0x0010a4000800017f */
[----:B--2---:R-:W-:Y:S05]  /*296e0*/  @!P0 NANOSLEEP.SYNCS 0x989680 ;  /* 0x009896800000895d */ /* 0x004fea0003900000 */
[----:B------:R-:W2:Y:S02]  /*296f0*/  @!P0 SYNCS.PHASECHK.TRANS64 P0, [R10+URZ+0x228c0], R9 ;  /* 0x0228c0090a0085a7 */ /* 0x000ea4000800007f */
[----:B--2---:R-:W-:Y:S05]  /*29700*/  @!P0 BRA `(.L_x_1829) ;  /* 0xfffffffc00f08947 */ /* 0x004fea000383ffff */
[----:B------:R-:W-:Y:S05]  /*29710*/  BRA `(.L_x_2034) ;  /* 0xffffff8000f47947 */ /* 0x000fea000383ffff */
.L_x_1836:
[----:B-1----:R1:W2:Y:S02]  /*29720*/  SYNCS.PHASECHK.TRANS64.TRYWAIT P1, [R9+URZ+0x228a0], R7 ;  /* 0x0228a007090075a7 */ /* 0x0022a4000802017f */
[----:B--2---:R-:W-:Y:S05]  /*29730*/  @!P1 NANOSLEEP.SYNCS 0x989680 ;  /* 0x009896800000995d */ /* 0x004fea0003900000 */
[----:B------:R-:W2:Y:S02]  /*29740*/  @!P1 SYNCS.PHASECHK.TRANS64 P1, [R9+URZ+0x228a0], R7 ;  /* 0x0228a007090095a7 */ /* 0x000ea4000802007f */
[----:B--2---:R-:W-:Y:S05]  /*29750*/  @!P1 BRA `(.L_x_1836) ;  /* 0xfffffffc00f09947 */ /* 0x004fea000383ffff */
[----:B------:R-:W-:Y:S05]  /*29760*/  BRA `(.L_x_2035) ;  /* 0xffffff8400b47947 */ /* 0x000fea000383ffff */
.L_x_1843:
[----:B0-----:R0:W2:Y:S02]  /*29770*/  SYNCS.PHASECHK.TRANS64.TRYWAIT P1, [R9+URZ+0x228c0], R7 ;  /* 0x0228c007090075a7 */ /* 0x0010a4000802017f */
[----:B--2---:R-:W-:Y:S05]  /*29780*/  @!P1 NANOSLEEP.SYNCS 0x989680 ;  /* 0x009896800000995d */ /* 0x004fea0003900000 */
[----:B------:R-:W2:Y:S02]  /*29790*/  @!P1 SYNCS.PHASECHK.TRANS64 P1, [R9+URZ+0x228c0], R7 ;  /* 0x0228c007090095a7 */ /* 0x000ea4000802007f */
[----:B--2---:R-:W-:Y:S05]  /*297a0*/  @!P1 BRA `(.L_x_1843) ;  /* 0xfffffffc00f09947 */ /* 0x004fea000383ffff */
[----:B------:R-:W-:Y:S05]  /*297b0*/  BRA `(.L_x_2036) ;  /* 0xffffff8800a47947 */ /* 0x000fea000383ffff */
.L_x_1866:
        /* <DEDUP_REMOVED lines=11> */
.L_x_2038:
[----:B------:R-:W-:Y:S05]  /*29870*/  BSYNC B0 ;  /* 0x0000000000007941 */ /* 0x000fea0003800000 */
.L_x_2037:
[----:B------:R-:W-:Y:S05]  /*29880*/  BRA `(.L_x_2039) ;  /* 0xffffff9800d07947 */ /* 0x000fea000383ffff */
.L_x_1869:
[----:B0-----:R-:W2:Y:S02]  /*29890*/  LDL R0, [R1+0x28] ;  /* 0x0000280001007983 */ /* 0x001ea40000100800 */
[----:B--2---:R0:W1:Y:S02]  /*298a0*/  SYNCS.PHASECHK.TRANS64.TRYWAIT P0, [R4+URZ+0x22880], R0 ;  /* 0x02288000040075a7 */ /* 0x004064000800017f */
[----:B-1----:R-:W-:Y:S05]  /*298b0*/  @!P0 NANOSLEEP.SYNCS 0x989680 ;  /* 0x009896800000895d */ /* 0x002fea0003900000 */
[----:B------:R-:W1:Y:S02]  /*298c0*/  @!P0 SYNCS.PHASECHK.TRANS64 P0, [R4+URZ+0x22880], R0 ;  /* 0x02288000040085a7 */ /* 0x000e64000800007f */
[----:B-1----:R-:W-:Y:S05]  /*298d0*/  @!P0 BRA `(.L_x_1869) ;  /* 0xfffffffc00ec8947 */ /* 0x002fea000383ffff */
[----:B------:R-:W-:Y:S05]  /*298e0*/  BRA `(.L_x_2040) ;  /* 0xffffff9800f07947 */ /* 0x000fea000383ffff */
.L_x_1870:
[----:B------:R-:W-:Y:S01]  /*298f0*/  BSSY B0, `(.L_x_2041) ;  /* 0x0000008000007945 */ /* 0x000fe20003800000 */
[----:B------:R-:W-:Y:S02]  /*29900*/  IMAD.MOV.U32 R13, RZ, RZ, R2 ;  /* 0x000000ffff0d7224 */ /* 0x000fe400078e0002 */
[----:B------:R-:W-:Y:S02]  /*29910*/  IMAD.MOV.U32 R12, RZ, RZ, RZ ;  /* 0x000000ffff0c7224 */ /* 0x000fe400078e00ff */
[----:B------:R-:W-:Y:S02]  /*29920*/  IMAD.MOV.U32 R11, RZ, RZ, 0x1c1f ;  /* 0x00001c1fff0b7424 */ /* 0x000fe400078e00ff */
[----:B------:R-:W-:-:S07]  /*29930*/  IMAD.MOV.U32 R15, RZ, RZ, -0x1 ;  /* 0xffffffffff0f7424 */ /* 0x000fce00078e00ff */
[----:B------:R-:W-:Y:S05]  /*29940*/  WARPSYNC.COLLECTIVE R15, `(.L_x_2042) ;  /* 0x000000000f087348 */ /* 0x000fea0003c00000 */
[----:B------:R0:W1:Y:S02]  /*29950*/  SHFL.IDX P6, R14, R13, R12, R11 ;  /* 0x0000000c0d0e7389 */ /* 0x00006400000c000b */
[----:B01----:R-:W-:Y:S01]  /*29960*/  ENDCOLLECTIVE ;  /* 0x000000000000791b */ /* 0x003fe20003800000 */
.L_x_2042:
[----:B------:R-:W-:Y:S05]  /*29970*/  BSYNC B0 ;  /* 0x0000000000007941 */ /* 0x000fea0003800000 */
.L_x_2041:
[----:B------:R-:W-:Y:S01]  /*29980*/  IMAD.MOV.U32 R13, RZ, RZ, R0 ;  /* 0x000000ffff0d7224 */ /* 0x000fe200078e0000 */
[----:B------:R-:W-:Y:S01]  /*29990*/  LOP3.LUT P2, RZ, R22, 0x2, RZ, 0xc0, !PT ;  /* 0x0000000216ff7812 */ /* 0x000fe2000784c0ff */
[----:B------:R-:W-:Y:S01]  /*299a0*/  IMAD.MOV.U32 R12, RZ, RZ, RZ ;  /* 0x000000ffff0c7224 */ /* 0x000fe200078e00ff */
[C---:B------:R-:W-:Y:S01]  /*299b0*/  ISETP.GE.AND P3, PT, R7.reuse, 0x21, PT ;  /* 0x000000210700780c */ /* 0x040fe20003f66270 */
[----:B------:R-:W-:Y:S01]  /*299c0*/  IMAD.MOV.U32 R11, RZ, RZ, 0x1c1f ;  /* 0x00001c1fff0b7424 */ /* 0x000fe200078e00ff */
[----:B------:R-:W-:Y:S01]  /*299d0*/  ISETP.GE.AND P5, PT, R7, 0x61, PT ;  /* 0x000000610700780c */ /* 0x000fe20003fa6270 */
[----:B------:R-:W-:Y:S02]  /*299e0*/  IMAD.MOV.U32 R15, RZ, RZ, -0x1 ;  /* 0xffffffffff0f7424 */ /* 0x000fe400078e00ff */
[----:B------:R-:W-:-:S10]  /*299f0*/  IMAD.MOV.U32 R3, RZ, RZ, R14 ;  /* 0x000000ffff037224 */ /* 0x000fd400078e000e */
[----:B------:R-:W-:Y:S05]  /*29a00*/  WARPSYNC.COLLECTIVE R15, `(.L_x_2043) ;  /* 0x000000000f087348 */ /* 0x000fea0003c00000 */
[----:B------:R0:W1:Y:S02]  /*29a10*/  SHFL.IDX P6, R14, R13, R12, R11 ;  /* 0x0000000c0d0e7389 */ /* 0x00006400000c000b */
[----:B01----:R-:W-:Y:S01]  /*29a20*/  ENDCOLLECTIVE ;  /* 0x000000000000791b */ /* 0x003fe20003800000 */
.L_x_2043:
[----:B------:R-:W-:Y:S02]  /*29a30*/  IMAD.MOV.U32 R13, RZ, RZ, R2 ;  /* 0x000000ffff0d7224 */ /* 0x000fe400078e0002 */
[----:B------:R-:W-:Y:S02]  /*29a40*/  IMAD.MOV.U32 R12, RZ, RZ, 0x1 ;  /* 0x00000001ff0c7424 */ /* 0x000fe400078e00ff */
[----:B------:R-:W-:-:S07]  /*29a50*/  IMAD.MOV.U32 R10, RZ, RZ, R14 ;  /* 0x000000ffff0a7224 */ /* 0x000fce00078e000e */
[----:B------:R-:W-:Y:S05]  /*29a60*/  WARPSYNC.COLLECTIVE R15, `(.L_x_2044) ;  /* 0x000000000f087348 */ /* 0x000fea0003c00000 */
[----:B------:R0:W1:Y:S02]  /*29a70*/  SHFL.IDX P6, R14, R13, R12, R11 ;  /* 0x0000000c0d0e7389 */ /* 0x00006400000c000b */
[----:B01----:R-:W-:Y:S01]  /*29a80*/  ENDCOLLECTIVE ;  /* 0x000000000000791b */ /* 0x003fe20003800000 */
.L_x_2044:
[----:B------:R-:W-:-:S05]  /*29a90*/  IADD3 R20, P0, R36, R10, RZ ;  /* 0x0000000a24147210 */ /* 0x000fca0007f1e0ff */
[----:B------:R-:W-:Y:S01]  /*29aa0*/  IMAD.X R21, RZ, RZ, R3, P0 ;  /* 0x000000ffff157224 */ /* 0x000fe200000e0603 */
[----:B------:R-:W-:Y:S02]  /*29ab0*/  ISETP.LT.OR P0, PT, R7, 0x1, P2 ;  /* 0x000000010700780c */ /* 0x000fe40001701670 */
[----:B------:R-:W-:Y:S01]  /*29ac0*/  IADD3 R3, R23, R5, R33 ;  /* 0x0000000517037210 */ /* 0x000fe20007ffe021 */
[----:B------:R-:W-:-:S04]  /*29ad0*/  IMAD.MOV.U32 R13, RZ, RZ, R0 ;  /* 0x000000ffff0d7224 */ /* 0x000fc800078e0000 */
[----:B------:R-:W-:-:S06]  /*29ae0*/  IMAD.IADD R5, R34, 0x1, R3 ;  /* 0x0000000122057824 */ /* 0x000fcc00078e0203 */
        /* <DEDUP_REMOVED lines=9> */
.L_x_2045:
[----:B------:R-:W-:Y:S01]  /*29b80*/  @!PT LDS RZ, [RZ] ;  /* 0x00000000fffff984 */ /* 0x000fe20000000800 */
[----:B------:R-:W-:Y:S01]  /*29b90*/  @!PT LDS RZ, [RZ] ;  /* 0x00000000fffff984 */ /* 0x000fe20000000800 */
[----:B------:R-:W-:Y:S01]  /*29ba0*/  @!PT LDS RZ, [RZ] ;  /* 0x00000000fffff984 */ /* 0x000fe20000000800 */
[----:B------:R0:W-:Y:S01]  /*29bb0*/  LDGSTS.E.BYPASS.LTC128B.128 [R5+0x8400], desc[UR38][R20.64+0x40], !P0 ;  /* 0x0840004014057fae */ /* 0x0001e2000c101d66 */
[----:B------:R-:W-:Y:S02]  /*29bc0*/  IMAD.MOV.U32 R13, RZ, RZ, R2 ;  /* 0x000000ffff0d7224 */ /* 0x000fe400078e0002 */
[----:B------:R-:W-:Y:S02]  /*29bd0*/  IMAD.MOV.U32 R12, RZ, RZ, 0x2 ;  /* 0x00000002ff0c7424 */ /* 0x000fe400078e00ff */
[----:B------:R-:W-:-:S07]  /*29be0*/  IMAD.MOV.U32 R10, RZ, RZ, R14 ;  /* 0x000000ffff0a7224 */ /* 0x000fce00078e000e */
[----:B0-----:R-:W-:Y:S05]  /*29bf0*/  WARPSYNC.COLLECTIVE R15, `(.L_x_2046) ;  /* 0x000000000f087348 */ /* 0x001fea0003c00000 */
[----:B------:R1:W2:Y:S02]  /*29c00*/  SHFL.IDX P6, R14, R13, R12, R11 ;  /* 0x0000000c0d0e7389 */ /* 0x0002a400000c000b */
[----:B012---:R-:W-:Y:S01]  /*29c10*/  ENDCOLLECTIVE ;  /* 0x000000000000791b */ /* 0x007fe20003800000 */
.L_x_2046:
        /* <DEDUP_REMOVED lines=13> */
.L_x_2047:
        /* <DEDUP_REMOVED lines=10> */
.L_x_2048:
        /* <DEDUP_REMOVED lines=14> */
.L_x_2049:
[----:B------:R-:W-:Y:S01]  /*29e70*/  @!PT LDS RZ, [RZ] ;  /* 0x00000000fffff984 */ /* 0x000fe20000000800 */
[----:B------:R-:W-:Y:S01]  /*29e80*/  @!PT LDS RZ, [RZ] ;  /* 0x00000000fffff984 */ /* 0x000fe20000000800 */
[----:B------:R-:W-:Y:S01]  /*29e90*/  @!PT LDS RZ, [RZ] ;  /* 0x00000000fffff984 */ /* 0x000fe20000000800 */
[----:B------:R0:W-:Y:S01]  /*29ea0*/  LDGSTS.E.BYPASS.LTC128B.128 [R5+0xa400], desc[UR38][R20.64+0x40], !P0 ;  /* 0x0a40004014057fae */ /* 0x0001e2000c101d66 */
[----:B------:R-:W-:Y:S01]  /*29eb0*/  IMAD.MOV.U32 R0, RZ, RZ, R14 ;  /* 0x000000ffff007224 */ /* 0x000fe200078e000e */
[----:B------:R-:W-:Y:S06]  /*29ec0*/  BRA `(.L_x_2050) ;  /* 0xffffff98006c7947 */ /* 0x000fec000383ffff */
.L_x_1875:
[----:B---3--:R-:W3:Y:S02]  /*29ed0*/  LDL R0, [R1+0x28] ;  /* 0x0000280001007983 */ /* 0x008ee40000100800 */
[----:B---3--:R3:W4:Y:S02]  /*29ee0*/  SYNCS.PHASECHK.TRANS64.TRYWAIT P0, [R4+URZ+0x22840], R0 ;  /* 0x02284000040075a7 */ /* 0x008724000800017f */
[----:B----4-:R-:W-:Y:S05]  /*29ef0*/  @!P0 NANOSLEEP.SYNCS 0x989680 ;  /* 0x009896800000895d */ /* 0x010fea0003900000 */
[----:B------:R-:W4:Y:S02]  /*29f00*/  @!P0 SYNCS.PHASECHK.TRANS64 P0, [R4+URZ+0x22840], R0 ;  /* 0x02284000040085a7 */ /* 0x000f24000800007f */
[----:B----4-:R-:W-:Y:S05]  /*29f10*/  @!P0 BRA `(.L_x_1875) ;  /* 0xfffffffc00ec8947 */ /* 0x010fea000383ffff */
[----:B------:R-:W-:Y:S05]  /*29f20*/  BRA `(.L_x_2051) ;  /* 0xffffff9800cc7947 */ /* 0x000fea000383ffff */
.L_x_1876:
[----:B------:R-:W-:Y:S01]  /*29f30*/  BSSY B0, `(.L_x_2052) ;  /* 0x0000008000007945 */ /* 0x000fe20003800000 */
[----:B------:R-:W-:Y:S02]  /*29f40*/  IMAD.MOV.U32 R13, RZ, RZ, R5 ;  /* 0x000000ffff0d7224 */ /* 0x000fe400078e0005 */
[----:B------:R-:W-:Y:S02]  /*29f50*/  IMAD.MOV.U32 R12, RZ, RZ, RZ ;  /* 0x000000ffff0c7224 */ /* 0x000fe400078e00ff */
[----:B------:R-:W-:Y:S02]  /*29f60*/  IMAD.MOV.U32 R11, RZ, RZ, 0x1c1f ;  /* 0x00001c1fff0b7424 */ /* 0x000fe400078e00ff */
[----:B------:R-:W-:-:S07]  /*29f70*/  IMAD.MOV.U32 R15, RZ, RZ, -0x1 ;  /* 0xffffffffff0f7424 */ /* 0x000fce00078e00ff */
[----:B--2---:R-:W-:Y:S05]  /*29f80*/  WARPSYNC.COLLECTIVE R15, `(.L_x_2053) ;  /* 0x000000000f087348 */ /* 0x004fea0003c00000 */
[----:B------:R0:W1:Y:S02]  /*29f90*/  SHFL.IDX P6, R14, R13, R12, R11 ;  /* 0x0000000c0d0e7389 */ /* 0x00006400000c000b */
[----:B012---:R-:W-:Y:S01]  /*29fa0*/  ENDCOLLECTIVE ;  /* 0x000000000000791b */ /* 0x007fe20003800000 */
.L_x_2053:
[----:B------:R-:W-:Y:S05]  /*29fb0*/  BSYNC B0 ;  /* 0x0000000000007941 */ /* 0x000fea0003800000 */
.L_x_2052:
        /* <DEDUP_REMOVED lines=12> */
.L_x_2054:
[----:B------:R-:W-:Y:S02]  /*2a080*/  @P3 IMAD.IADD R9, R23, 0x1, R6 ;  /* 0x0000000117093824 */ /* 0x000fe400078e0206 */
        /* <DEDUP_REMOVED lines=16> */
.L_x_2055:
        /* <DEDUP_REMOVED lines=12> */
.L_x_2056:
[----:B------:R-:W-:Y:S02]  /*2a250*/  IMAD.MOV.U32 R13, RZ, RZ, R5 ;  /* 0x000000ffff0d7224 */ /* 0x000fe400078e0005 */
[----:B------:R-:W-:Y:S02]  /*2a260*/  IMAD.MOV.U32 R12, RZ, RZ, 0x2 ;  /* 0x00000002ff0c7424 */ /* 0x000fe400078e00ff */
[----:B------:R-:W-:-:S07]  /*2a270*/  IMAD.MOV.U32 R3, RZ, RZ, R14 ;  /* 0x000000ffff037224 */ /* 0x000fce00078e000e */
[----:B------:R-:W-:Y:S05]  /*2a280*/  WARPSYNC.COLLECTIVE R15, `(.L_x_2057) ;  /* 0x000000000f087348 */ /* 0x000fea0003c00000 */
[----:B------:R0:W1:Y:S02]  /*2a290*/  SHFL.IDX P6, R14, R13, R12, R11 ;  /* 0x0000000c0d0e7389 */ /* 0x00006400000c000b */
[----:B01----:R-:W-:Y:S01]  /*2a2a0*/  ENDCOLLECTIVE ;  /* 0x000000000000791b */ /* 0x003fe20003800000 */
.L_x_2057:
        /* <DEDUP_REMOVED lines=16> */
.L_x_2058:
[----:B------:R-:W-:Y:S02]  /*2a3b0*/  IMAD.MOV.U32 R13, RZ, RZ, R5 ;  /* 0x000000ffff0d7224 */ /* 0x000fe400078e0005 */
[----:B------:R-:W-:Y:S02]  /*2a3c0*/  IMAD.MOV.U32 R12, RZ, RZ, 0x3 ;  /* 0x00000003ff0c7424 */ /* 0x000fe400078e00ff */
[----:B------:R-:W-:-:S07]  /*2a3d0*/  IMAD.MOV.U32 R3, RZ, RZ, R14 ;  /* 0x000000ffff037224 */ /* 0x000fce00078e000e */
[----:B------:R-:W-:Y:S05]  /*2a3e0*/  WARPSYNC.COLLECTIVE R15, `(.L_x_2059) ;  /* 0x000000000f087348 */ /* 0x000fea0003c00000 */
[----:B------:R0:W1:Y:S02]  /*2a3f0*/  SHFL.IDX P6, R14, R13, R12, R11 ;  /* 0x0000000c0d0e7389 */ /* 0x00006400000c000b */
[----:B01----:R-:W-:Y:S01]  /*2a400*/  ENDCOLLECTIVE ;  /* 0x000000000000791b */ /* 0x003fe20003800000 */
.L_x_2059:
        /* <DEDUP_REMOVED lines=10> */
.L_x_2060:
[----:B------:R-:W-:Y:S01]  /*2a4b0*/  @!PT LDS RZ, [RZ] ;  /* 0x00000000fffff984 */ /* 0x000fe20000000800 */
[----:B------:R-:W-:Y:S01]  /*2a4c0*/  @!PT LDS RZ, [RZ] ;  /* 0x00000000fffff984 */ /* 0x000fe20000000800 */
[----:B------:R-:W-:Y:S01]  /*2a4d0*/  @!PT LDS RZ, [RZ] ;  /* 0x00000000fffff984 */ /* 0x000fe20000000800 */
[----:B------:R-:W-:Y:S04]  /*2a4e0*/  @P2 LDGSTS.E.BYPASS.LTC128B.128 [R7+0x17400], desc[UR38][R2.64], !P4 ;  /* 0x1740000002072fae */ /* 0x000fe8000e101d66 */
[----:B------:R-:W-:Y:S01]  /*2a4f0*/  @P2 LDGSTS.E.BYPASS.LTC128B.128 [R7+0x19400], desc[UR38][R2.64+0x40], !P5 ;  /* 0x1940004002072fae */ /* 0x000fe2000e901d66 */
[----:B------:R-:W-:-:S03]  /*2a500*/  LOP3.LUT P5, RZ, R22, 0x40000000, RZ, 0xc0, !PT ;  /* 0x4000000016ff7812 */ /* 0x000fc600078ac0ff */
[----:B------:R0:W-:Y:S02]  /*2a510*/  @P2 LDGSTS.E.BYPASS.LTC128B.128 [R7+0x1b400], desc[UR38][R2.64+0x80], !P1 ;  /* 0x1b40008002072fae */ /* 0x0001e4000c901d66 */
[----:B0-----:R-:W-:Y:S01]  /*2a520*/  IMAD.MOV.U32 R2, RZ, RZ, R14 ;  /* 0x000000ffff027224 */ /* 0x001fe200078e000e */
[----:B------:R-:W-:Y:S07]  /*2a530*/  BRA `(.L_x_2061) ;  /* 0xffffff9800447947 */ /* 0x000fee000383ffff */
.L_x_1881:
[----:B------:R-:W-:Y:S02]  /*2a540*/  IMAD.MOV.U32 R13, RZ, RZ, R0 ;  /* 0x000000ffff0d7224 */ /* 0x000fe400078e0000 */
[----:B------:R-:W-:Y:S02]  /*2a550*/  IMAD.MOV.U32 R12, RZ, RZ, RZ ;  /* 0x000000ffff0c7224 */ /* 0x000fe400078e00ff */
[----:B------:R-:W-:Y:S02]  /*2a560*/  IMAD.MOV.U32 R11, RZ, RZ, 0x1c1f ;  /* 0x00001c1fff0b7424 */ /* 0x000fe400078e00ff */
[----:B------:R-:W-:Y:S02]  /*2a570*/  IMAD.MOV.U32 R15, RZ, RZ, -0x1 ;  /* 0xffffffffff0f7424 */ /* 0x000fe400078e00ff */
[----:B------:R-:W-:Y:S02]  /*2a580*/  IMAD R27, R27, R7, RZ ;  /* 0x000000071b1b7224 */ /* 0x000fe400078e02ff */
[----:B------:R-:W-:-:S07]  /*2a590*/  IMAD.IADD R17, R9, 0x1, R17 ;  /* 0x0000000109117824 */ /* 0x000fce00078e0211 */
[----:B-----5:R-:W-:Y:S05]  /*2a5a0*/  WARPSYNC.COLLECTIVE R15, `(.L_x_2062) ;  /* 0x000000000f087348 */ /* 0x020fea0003c00000 */
[----:B------:R0:W1:Y:S02]  /*2a5b0*/  SHFL.IDX P6, R14, R13, R12, R11 ;  /* 0x0000000c0d0e7389 */ /* 0x00006400000c000b */
[----:B01---5:R-:W-:Y:S01]  /*2a5c0*/  ENDCOLLECTIVE ;  /* 0x000000000000791b */ /* 0x023fe20003800000 */
.L_x_2062:
[C---:B------:R-:W-:Y:S01]  /*2a5d0*/  VIADD R6, R17.reuse, 0x20 ;  /* 0x0000002011067836 */ /* 0x040fe20000000000 */
[----:B------:R-:W-:Y:S01]  /*2a5e0*/  ISETP.GE.AND P1, PT, R17, R27, PT ;  /* 0x0000001b1100720c */ /* 0x000fe20003f26270 */
[----:B------:R-:W-:Y:S02]  /*2a5f0*/  IMAD.MOV.U32 R13, RZ, RZ, R4 ;  /* 0x000000ffff0d7224 */ /* 0x000fe400078e0004 */
[----:B------:R-:W-:-:S10]  /*2a600*/  IMAD.MOV.U32 R2, RZ, RZ, R14 ;  /* 0x000000ffff027224 */ /* 0x000fd400078e000e */
[----:B------:R-:W-:Y:S05]  /*2a610*/  WARPSYNC.COLLECTIVE R15, `(.L_x_2063) ;  /* 0x000000000f087348 */ /* 0x000fea0003c00000 */
[----:B------:R0:W1:Y:S02]  /*2a620*/  SHFL.IDX P6, R14, R13, R12, R11 ;  /* 0x0000000c0d0e7389 */ /* 0x00006400000c000b */
[----:B01----:R-:W-:Y:S01]  /*2a630*/  ENDCOLLECTIVE ;  /* 0x000000000000791b */ /* 0x003fe20003800000 */
.L_x_2063:
[----:B------:R-:W-:Y:S02]  /*2a640*/  IMAD.MOV.U32 R13, RZ, RZ, R0 ;  /* 0x000000ffff0d7224 */ /* 0x000fe400078e0000 */
[----:B------:R-:W-:Y:S02]  /*2a650*/  IMAD.MOV.U32 R12, RZ, RZ, 0x1 ;  /* 0x00000001ff0c7424 */ /* 0x000fe400078e00ff */
[----:B------:R-:W-:-:S07]  /*2a660*/  IMAD.MOV.U32 R3, RZ, RZ, R14 ;  /* 0x000000ffff037224 */ /* 0x000fce00078e000e */
[----:B------:R-:W-:Y:S05]  /*2a670*/  WARPSYNC.COLLECTIVE R15, `(.L_x_2064) ;  /* 0x000000000f087348 */ /* 0x000fea0003c00000 */
[----:B------:R0:W1:Y:S02]  /*2a680*/  SHFL.IDX P6, R14, R13, R12, R11 ;  /* 0x0000000c0d0e7389 */ /* 0x00006400000c000b */
[----:B01----:R-:W-:Y:S01]  /*2a690*/  ENDCOLLECTIVE ;  /* 0x000000000000791b */ /* 0x003fe20003800000 */
.L_x_2064:
        /* <DEDUP_REMOVED lines=17> */
.L_x_2065:
[----:B------:R-:W-:Y:S02]  /*2a7b0*/  IMAD.MOV.U32 R13, RZ, RZ, R0 ;  /* 0x000000ffff0d7224 */ /* 0x000fe400078e0000 */
[----:B------:R-:W-:Y:S02]  /*2a7c0*/  IMAD.MOV.U32 R12, RZ, RZ, 0x2 ;  /* 0x00000002ff0c7424 */ /* 0x000fe400078e00ff */
[----:B------:R-:W-:-:S07]  /*2a7d0*/  IMAD.MOV.U32 R3, RZ, RZ, R14 ;  /* 0x000000ffff037224 */ /* 0x000fce00078e000e */
[----:B------:R-:W-:Y:S05]  /*2a7e0*/  WARPSYNC.COLLECTIVE R15, `(.L_x_2066) ;  /* 0x000000000f087348 */ /* 0x000fea0003c00000 */
[----:B------:R0:W1:Y:S02]  /*2a7f0*/  SHFL.IDX P6, R14, R13, R12, R11 ;  /* 0x0000000c0d0e7389 */ /* 0x00006400000c000b */
[----:B01----:R-:W-:Y:S01]  /*2a800*/  ENDCOLLECTIVE ;  /* 0x000000000000791b */ /* 0x003fe20003800000 */
.L_x_2066:
        /* <DEDUP_REMOVED lines=18> */
.L_x_2067:
[----:B------:R-:W-:Y:S02]  /*2a930*/  IMAD.MOV.U32 R13, RZ, RZ, R0 ;  /* 0x000000ffff0d7224 */ /* 0x000fe400078e0000 */
[----:B------:R-:W-:Y:S02]  /*2a940*/  IMAD.MOV.U32 R12, RZ, RZ, 0x3 ;  /* 0x00000003ff0c7424 */ /* 0x000fe400078e00ff */
[----:B------:R-:W-:-:S07]  /*2a950*/  IMAD.MOV.U32 R3, RZ, RZ, R14 ;  /* 0x000000ffff037224 */ /* 0x000fce00078e000e */
[----:B------:R-:W-:Y:S05]  /*2a960*/  WARPSYNC.COLLECTIVE R15, `(.L_x_2068) ;  /* 0x000000000f087348 */ /* 0x000fea0003c00000 */
[----:B------:R0:W1:Y:S02]  /*2a970*/  SHFL.IDX P6, R14, R13, R12, R11 ;  /* 0x0000000c0d0e7389 */ /* 0x00006400000c000b */
[----:B01----:R-:W-:Y:S01]  /*2a980*/  ENDCOLLECTIVE ;  /* 0x000000000000791b */ /* 0x003fe20003800000 */
.L_x_2068:
[----:B------:R-:W-:-:S05]  /*2a990*/  @!P1 IADD3 R3, P4, R36, R3, RZ ;  /* 0x0000000324039210 */ /* 0x000fca0007f9e0ff */
[----:B------:R-:W-:-:S05]  /*2a9a0*/  @!P1 IMAD.X R2, RZ, RZ, R2, P4 ;  /* 0x000000ffff029224 */ /* 0x000fca00020e0602 */
[----:B------:R-:W-:Y:S01]  /*2a9b0*/  @!P1 LOP3.LUT R3, R3, R2, RZ, 0x3c, !PT ;  /* 0x0000000203039212 */ /* 0x000fe200078e3cff */
[----:B------:R-:W-:-:S03]  /*2a9c0*/  IMAD.MOV.U32 R13, RZ, RZ, R4 ;  /* 0x000000ffff0d7224 */ /* 0x000fc600078e0004 */
[----:B------:R-:W-:-:S04]  /*2a9d0*/  @!P1 LOP3.LUT R2, R3, R2, RZ, 0x3c, !PT ;  /* 0x0000000203029212 */ /* 0x000fc800078e3cff */
[----:B------:R-:W-:Y:S01]  /*2a9e0*/  @!P1 LOP3.LUT R3, R3, R2, RZ, 0x3c, !PT ;  /* 0x0000000203039212 */ /* 0x000fe200078e3cff */
[----:B------:R-:W-:-:S07]  /*2a9f0*/  IMAD.MOV.U32 R0, RZ, RZ, R14 ;  /* 0x000000ffff007224 */ /* 0x000fce00078e000e */
[----:B------:R-:W-:Y:S05]  /*2aa00*/  WARPSYNC.COLLECTIVE R15, `(.L_x_2069) ;  /* 0x000000000f087348 */ /* 0x000fea0003c00000 */
[----:B------:R0:W1:Y:S02]  /*2aa10*/  SHFL.IDX P6, R14, R13, R12, R11 ;  /* 0x0000000c0d0e7389 */ /* 0x00006400000c000b */
[----:B01----:R-:W-:Y:S01]  /*2aa20*/  ENDCOLLECTIVE ;  /* 0x000000000000791b */ /* 0x003fe20003800000 */
.L_x_2069:
[----:B------:R-:W-:Y:S01]  /*2aa30*/  @!PT LDS RZ, [RZ] ;  /* 0x00000000fffff984 */ /* 0x000fe20000000800 */
[----:B------:R-:W-:Y:S01]  /*2aa40*/  @!PT LDS RZ, [RZ] ;  /* 0x00000000fffff984 */ /* 0x000fe20000000800 */
[----:B------:R-:W-:Y:S01]  /*2aa50*/  @!PT LDS RZ, [RZ] ;  /* 0x00000000fffff984 */ /* 0x000fe20000000800 */
[----:B------:R-:W-:Y:S04]  /*2aa60*/  @!P1 LDGSTS.E.BYPASS.LTC128B.128 [R8+0x11400], desc[UR38][R2.64], !P3 ;  /* 0x1140000002089fae */ /* 0x000fe8000d901d66 */
[----:B------:R-:W-:Y:S04]  /*2aa70*/  @!P1 LDGSTS.E.BYPASS.LTC128B.128 [R8+0x13400], desc[UR38][R2.64+0x40], !P2 ;  /* 0x1340004002089fae */ /* 0x000fe8000d101d66 */
[----:B------:R0:W-:Y:S02]  /*2aa80*/  @!P1 LDGSTS.E.BYPASS.LTC128B.128 [R8+0x15400], desc[UR38][R2.64+0x80], !P0 ;  /* 0x1540008002089fae */ /* 0x0001e4000c101d66 */
[----:B0-----:R-:W-:Y:S01]  /*2aa90*/  IMAD.MOV.U32 R2, RZ, RZ, R14 ;  /* 0x000000ffff027224 */ /* 0x001fe200078e000e */
[----:B------:R-:W-:Y:S06]  /*2aaa0*/  BRA `(.L_x_2070) ;  /* 0xffffff9c00647947 */ /* 0x000fec000383ffff */
.L_x_1886:
[----:B-1----:R1:W2:Y:S02]  /*2aab0*/  SYNCS.PHASECHK.TRANS64.TRYWAIT P0, [R23+URZ+0x22820], R0 ;  /* 0x02282000170075a7 */ /* 0x0022a4000800017f */
[----:B--2---:R-:W-:Y:S05]  /*2aac0*/  @!P0 NANOSLEEP.SYNCS 0x989680 ;  /* 0x009896800000895d */ /* 0x004fea0003900000 */
[----:B------:R-:W2:Y:S02]  /*2aad0*/  @!P0 SYNCS.PHASECHK.TRANS64 P0, [R23+URZ+0x22820], R0 ;  /* 0x02282000170085a7 */ /* 0x000ea4000800007f */
[----:B--2---:R-:W-:Y:S05]  /*2aae0*/  @!P0 BRA `(.L_x_1886) ;  /* 0xfffffffc00f08947 */ /* 0x004fea000383ffff */
[----:B------:R-:W-:Y:S05]  /*2aaf0*/  BRA `(.L_x_2071) ;  /* 0xffffff9c00d47947 */ /* 0x000fea000383ffff */
.L_x_1890:
[----:B0-----:R0:W1:Y:S02]  /*2ab00*/  SYNCS.PHASECHK.TRANS64.TRYWAIT P0, [R0+URZ+0x22880], R10 ;  /* 0x0228800a000075a7 */ /* 0x001064000800017f */
[----:B-1----:R-:W-:Y:S05]  /*2ab10*/  @!P0 NANOSLEEP.SYNCS 0x989680 ;  /* 0x009896800000895d */ /* 0x002fea0003900000 */
[----:B------:R-:W1:Y:S02]  /*2ab20*/  @!P0 SYNCS.PHASECHK.TRANS64 P0, [R0+URZ+0x22880], R10 ;  /* 0x0228800a000085a7 */ /* 0x000e64000800007f */
[----:B-1----:R-:W-:Y:S05]  /*2ab30*/  @!P0 BRA `(.L_x_1890) ;  /* 0xfffffffc00f08947 */ /* 0x002fea000383ffff */
[----:B------:R-:W-:Y:S05]  /*2ab40*/  BRA `(.L_x_2072) ;  /* 0xffffffa000a07947 */ /* 0x000fea000383ffff */
.L_x_1891:
        /* <DEDUP_REMOVED lines=8> */
.L_x_2074:
[----:B------:R-:W-:Y:S05]  /*2abd0*/  BSYNC B0 ;  /* 0x0000000000007941 */ /* 0x000fea0003800000 */
.L_x_2073:
        /* <DEDUP_REMOVED lines=10> */
.L_x_2075:
[----:B------:R-:W-:Y:S02]  /*2ac80*/  IMAD.MOV.U32 R13, RZ, RZ, R27 ;  /* 0x000000ffff0d7224 */ /* 0x000fe400078e001b */
[----:B------:R-:W-:Y:S02]  /*2ac90*/  IMAD.MOV.U32 R12, RZ, RZ, 0x1 ;  /* 0x00000001ff0c7424 */ /* 0x000fe400078e00ff */
[----:B------:R-:W-:-:S07]  /*2aca0*/  IMAD.MOV.U32 R2, RZ, RZ, R14 ;  /* 0x000000ffff027224 */ /* 0x000fce00078e000e */
[----:B------:R-:W-:Y:S05]  /*2acb0*/  WARPSYNC.COLLECTIVE R15, `(.L_x_2076) ;  /* 0x000000000f087348 */ /* 0x000fea0003c00000 */
[----:B------:R0:W1:Y:S02]  /*2acc0*/  SHFL.IDX P6, R14, R13, R12, R11 ;  /* 0x0000000c0d0e7389 */ /* 0x00006400000c000b */
[----:B01----:R-:W-:Y:S01]  /*2acd0*/  ENDCOLLECTIVE ;  /* 0x000000000000791b */ /* 0x003fe20003800000 */
.L_x_2076:
        /* <DEDUP_REMOVED lines=12> */
.L_x_2077:
[----:B------:R-:W-:Y:S02]  /*2ada0*/  IMAD.MOV.U32 R13, RZ, RZ, R27 ;  /* 0x000000ffff0d7224 */ /* 0x000fe400078e001b */
[----:B------:R-:W-:Y:S02]  /*2adb0*/  IMAD.MOV.U32 R12, RZ, RZ, 0x2 ;  /* 0x00000002ff0c7424 */ /* 0x000fe400078e00ff */
[----:B------:R-:W-:-:S07]  /*2adc0*/  IMAD.MOV.U32 R2, RZ, RZ, R14 ;  /* 0x000000ffff027224 */ /* 0x000fce00078e000e */
[----:B------:R-:W-:Y:S05]  /*2add0*/  WARPSYNC.COLLECTIVE R15, `(.L_x_2078) ;  /* 0x000000000f087348 */ /* 0x000fea0003c00000 */
[----:B------:R0:W1:Y:S02]  /*2ade0*/  SHFL.IDX P6, R14, R13, R12, R11 ;  /* 0x0000000c0d0e7389 */ /* 0x00006400000c000b */
[----:B01----:R-:W-:Y:S01]  /*2adf0*/  ENDCOLLECTIVE ;  /* 0x000000000000791b */ /* 0x003fe20003800000 */
.L_x_2078:
        /* <DEDUP_REMOVED lines=12> */
.L_x_2079:
[----:B------:R-:W-:Y:S02]  /*2aec0*/  IMAD.MOV.U32 R13, RZ, RZ, R27 ;  /* 0x000000ffff0d7224 */ /* 0x000fe400078e001b */
[----:B------:R-:W-:Y:S02]  /*2aed0*/  IMAD.MOV.U32 R12, RZ, RZ, 0x3 ;  /* 0x00000003ff0c7424 */ /* 0x000fe400078e00ff */
[----:B------:R-:W-:-:S07]  /*2aee0*/  IMAD.MOV.U32 R2, RZ, RZ, R14 ;  /* 0x000000ffff027224 */ /* 0x000fce00078e000e */
[----:B------:R-:W-:Y:S05]  /*2aef0*/  WARPSYNC.COLLECTIVE R15, `(.L_x_2080) ;  /* 0x000000000f087348 */ /* 0x000fea0003c00000 */
[----:B------:R0:W1:Y:S02]  /*2af00*/  SHFL.IDX P6, R14, R13, R12, R11 ;  /* 0x0000000c0d0e7389 */ /* 0x00006400000c000b */
[----:B01----:R-:W-:Y:S01]  /*2af10*/  ENDCOLLECTIVE ;  /* 0x000000000000791b */ /* 0x003fe20003800000 */
.L_x_2080:
        /* <DEDUP_REMOVED lines=12> */
.L_x_2081:
[----:B------:R-:W-:Y:S01]  /*2afe0*/  IMAD.MOV.U32 R2, RZ, RZ, R14 ;  /* 0x000000ffff027224 */ /* 0x000fe200078e000e */
[----:B------:R-:W-:Y:S06]  /*2aff0*/  BRA `(.L_x_2082) ;  /* 0xffffffa0003c7947 */ /* 0x000fec000383ffff */
.L_x_1896:
[----:B---3--:R3:W4:Y:S02]  /*2b000*/  SYNCS.PHASECHK.TRANS64.TRYWAIT P0, [R0+URZ+0x22840], R10 ;  /* 0x0228400a000075a7 */ /* 0x008724000800017f */
[----:B----4-:R-:W-:Y:S05]  /*2b010*/  @!P0 NANOSLEEP.SYNCS 0x989680 ;  /* 0x009896800000895d */ /* 0x010fea0003900000 */
[----:B------:R-:W4:Y:S02]  /*2b020*/  @!P0 SYNCS.PHASECHK.TRANS64 P0, [R0+URZ+0x22840], R10 ;  /* 0x0228400a000085a7 */ /* 0x000f24000800007f */
[----:B----4-:R-:W-:Y:S05]  /*2b030*/  @!P0 BRA `(.L_x_1896) ;  /* 0xfffffffc00f08947 */ /* 0x010fea000383ffff */
[----:B------:R-:W-:Y:S05]  /*2b040*/  BRA `(.L_x_2083) ;  /* 0xffffffa000907947 */ /* 0x000fea000383ffff */
.L_x_1897:
        /* <DEDUP_REMOVED lines=8> */
.L_x_2085:
[----:B------:R-:W-:Y:S05]  /*2b0d0*/  BSYNC B0 ;  /* 0x0000000000007941 */ /* 0x000fea0003800000 */
.L_x_2084:
        /* <DEDUP_REMOVED lines=9> */
.L_x_2086:
[----:B------:R-:W-:Y:S02]  /*2b170*/  IMAD.MOV.U32 R13, RZ, RZ, R8 ;  /* 0x000000ffff0d7224 */ /* 0x000fe400078e0008 */
[----:B------:R-:W-:Y:S02]  /*2b180*/  IMAD.MOV.U32 R12, RZ, RZ, 0x1 ;  /* 0x00000001ff0c7424 */ /* 0x000fe400078e00ff */
[----:B------:R-:W-:-:S07]  /*2b190*/  IMAD.MOV.U32 R2, RZ, RZ, R14 ;  /* 0x000000ffff027224 */ /* 0x000fce00078e000e */
[----:B------:R-:W-:Y:S05]  /*2b1a0*/  WARPSYNC.COLLECTIVE R15, `(.L_x_2087) ;  /* 0x000000000f087348 */ /* 0x000fea0003c00000 */
[----:B------:R0:W1:Y:S02]  /*2b1b0*/  SHFL.IDX P6, R14, R13, R12, R11 ;  /* 0x0000000c0d0e7389 */ /* 0x00006400000c000b */
[----:B01----:R-:W-:Y:S01]  /*2b1c0*/  ENDCOLLECTIVE ;  /* 0x000000000000791b */ /* 0x003fe20003800000 */
.L_x_2087:
        /* <DEDUP_REMOVED lines=13> */
.L_x_2088:
[----:B------:R-:W-:Y:S02]  /*2b2a0*/  IMAD.MOV.U32 R13, RZ, RZ, R8 ;  /* 0x000000ffff0d7224 */ /* 0x000fe400078e0008 */
[----:B------:R-:W-:Y:S02]  /*2b2b0*/  IMAD.MOV.U32 R12, RZ, RZ, 0x2 ;  /* 0x00000002ff0c7424 */ /* 0x000fe400078e00ff */
[----:B------:R-:W-:-:S07]  /*2b2c0*/  IMAD.MOV.U32 R2, RZ, RZ, R14 ;  /* 0x000000ffff027224 */ /* 0x000fce00078e000e */
[----:B------:R-:W-:Y:S05]  /*2b2d0*/  WARPSYNC.COLLECTIVE R15, `(.L_x_2089) ;  /* 0x000000000f087348 */ /* 0x000fea0003c00000 */
[----:B------:R0:W1:Y:S02]  /*2b2e0*/  SHFL.IDX P6, R14, R13, R12, R11 ;  /* 0x0000000c0d0e7389 */ /* 0x00006400000c000b */
[----:B01----:R-:W-:Y:S01]  /*2b2f0*/  ENDCOLLECTIVE ;  /* 0x000000000000791b */ /* 0x003fe20003800000 */
.L_x_2089:
        /* <DEDUP_REMOVED lines=13> */
.L_x_2090:
[----:B------:R-:W-:Y:S02]  /*2b3d0*/  IMAD.MOV.U32 R13, RZ, RZ, R8 ;  /* 0x000000ffff0d7224 */ /* 0x000fe400078e0008 */
[----:B------:R-:W-:Y:S02]  /*2b3e0*/  IMAD.MOV.U32 R12, RZ, RZ, 0x3 ;  /* 0x00000003ff0c7424 */ /* 0x000fe400078e00ff */
[----:B------:R-:W-:-:S07]  /*2b3f0*/  IMAD.MOV.U32 R2, RZ, RZ, R14 ;  /* 0x000000ffff027224 */ /* 0x000fce00078e000e */
[----:B------:R-:W-:Y:S05]  /*2b400*/  WARPSYNC.COLLECTIVE R15, `(.L_x_2091) ;  /* 0x000000000f087348 */ /* 0x000fea0003c00000 */
[----:B------:R0:W1:Y:S02]  /*2b410*/  SHFL.IDX P6, R14, R13, R12, R11 ;  /* 0x0000000c0d0e7389 */ /* 0x00006400000c000b */
[----:B01----:R-:W-:Y:S01]  /*2b420*/  ENDCOLLECTIVE ;  /* 0x000000000000791b */ /* 0x003fe20003800000 */
.L_x_2091:
        /* <DEDUP_REMOVED lines=13> */
.L_x_2092:
[----:B------:R-:W-:Y:S01]  /*2b500*/  IMAD.MOV.U32 R2, RZ, RZ, R14 ;  /* 0x000000ffff027224 */ /* 0x000fe200078e000e */
[----:B------:R-:W-:Y:S06]  /*2b510*/  BRA `(.L_x_2093) ;  /* 0xffffffa000207947 */ /* 0x000fec000383ffff */
.L_x_1902:
[----:B0-----:R0:W2:Y:S02]  /*2b520*/  SYNCS.PHASECHK.TRANS64.TRYWAIT P1, [R0+URZ+0x22870], R2 ;  /* 0x02287002000075a7 */ /* 0x0010a4000802017f */
[----:B--2---:R-:W-:Y:S05]  /*2b530*/  @!P1 NANOSLEEP.SYNCS 0x989680 ;  /* 0x009896800000995d */ /* 0x004fea0003900000 */
[----:B------:R-:W2:Y:S02]  /*2b540*/  @!P1 SYNCS.PHASECHK.TRANS64 P1, [R0+URZ+0x22870], R2 ;  /* 0x02287002000095a7 */ /* 0x000ea4000802007f */
[----:B--2---:R-:W-:Y:S05]  /*2b550*/  @!P1 BRA `(.L_x_1902) ;  /* 0xfffffffc00f09947 */ /* 0x004fea000383ffff */
[----:B------:R-:W-:Y:S05]  /*2b560*/  BRA `(.L_x_2094) ;  /* 0xffffffa0008c7947 */ /* 0x000fea000383ffff */
.L_x_1904:
[----:B0-----:R0:W2:Y:S02]  /*2b570*/  SYNCS.PHASECHK.TRANS64.TRYWAIT P1, [R0+URZ+0x22860], R2 ;  /* 0x02286002000075a7 */ /* 0x0010a4000802017f */
[----:B--2---:R-:W-:Y:S05]  /*2b580*/  @!P1 NANOSLEEP.SYNCS 0x989680 ;  /* 0x009896800000995d */ /* 0x004fea0003900000 */
[----:B------:R-:W2:Y:S02]  /*2b590*/  @!P1 SYNCS.PHASECHK.TRANS64 P1, [R0+URZ+0x22860], R2 ;  /* 0x02286002000095a7 */ /* 0x000ea4000802007f */
[----:B--2---:R-:W-:Y:S05]  /*2b5a0*/  @!P1 BRA `(.L_x_1904) ;  /* 0xfffffffc00f09947 */ /* 0x004fea000383ffff */
[----:B------:R-:W-:Y:S05]  /*2b5b0*/  BRA `(.L_x_2095) ;  /* 0xffffffa0009c7947 */ /* 0x000fea000383ffff */
.L_x_1912:
[----:B-1----:R1:W2:Y:S02]  /*2b5c0*/  SYNCS.PHASECHK.TRANS64.TRYWAIT P1, [R17+URZ+0x22870], R0 ;  /* 0x02287000110075a7 */ /* 0x0022a4000802017f */
[----:B--2---:R-:W-:Y:S05]  /*2b5d0*/  @!P1 NANOSLEEP.SYNCS 0x989680 ;  /* 0x009896800000995d */ /* 0x004fea0003900000 */
[----:B------:R-:W2:Y:S02]  /*2b5e0*/  @!P1 SYNCS.PHASECHK.TRANS64 P1, [R17+URZ+0x22870], R0 ;  /* 0x02287000110095a7 */ /* 0x000ea4000802007f */
[----:B--2---:R-:W-:Y:S05]  /*2b5f0*/  @!P1 BRA `(.L_x_1912) ;  /* 0xfffffffc00f09947 */ /* 0x004fea000383ffff */
[----:B------:R-:W-:Y:S05]  /*2b600*/  BRA `(.L_x_2096) ;  /* 0xffffffa800347947 */ /* 0x000fea000383ffff */
.L_x_1914:
[----:B-1----:R1:W2:Y:S02]  /*2b610*/  SYNCS.PHASECHK.TRANS64.TRYWAIT P1, [R17+URZ+0x22860], R0 ;  /* 0x02286000110075a7 */ /* 0x0022a4000802017f */
[----:B--2---:R-:W-:Y:S05]  /*2b620*/  @!P1 NANOSLEEP.SYNCS 0x989680 ;  /* 0x009896800000995d */ /* 0x004fea0003900000 */
[----:B------:R-:W2:Y:S02]  /*2b630*/  @!P1 SYNCS.PHASECHK.TRANS64 P1, [R17+URZ+0x22860], R0 ;  /* 0x02286000110095a7 */ /* 0x000ea4000802007f */
[----:B--2---:R-:W-:Y:S05]  /*2b640*/  @!P1 BRA `(.L_x_1914) ;  /* 0xfffffffc00f09947 */ /* 0x004fea000383ffff */
[----:B------:R-:W-:Y:S05]  /*2b650*/  BRA `(.L_x_2097) ;  /* 0xffffffa800407947 */ /* 0x000fea000383ffff */
.L_x_1919:
[----:B------:R-:W-:Y:S01]  /*2b660*/  BSSY B0, `(.L_x_2098) ;  /* 0x0000008000007945 */ /* 0x000fe20003800000 */
[----:B-1----:R-:W-:Y:S02]  /*2b670*/  IMAD.MOV.U32 R13, RZ, RZ, R16 ;  /* 0x000000ffff0d7224 */ /* 0x002fe400078e0010 */
[----:B------:R-:W-:Y:S02]  /*2b680*/  IMAD.MOV.U32 R12, RZ, RZ, RZ ;  /* 0x000000ffff0c7224 */ /* 0x000fe400078e00ff */
[----:B------:R-:W-:Y:S02]  /*2b690*/  IMAD.MOV.U32 R11, RZ, RZ, 0x1f ;  /* 0x0000001fff0b7424 */ /* 0x000fe400078e00ff */
[----:B------:R-:W-:-:S07]  /*2b6a0*/  IMAD.MOV.U32 R15, RZ, RZ, -0x1 ;  /* 0xffffffffff0f7424 */ /* 0x000fce00078e00ff */
[----:B0-----:R-:W-:Y:S05]  /*2b6b0*/  WARPSYNC.COLLECTIVE R15, `(.L_x_2099) ;  /* 0x000000000f087348 */ /* 0x001fea0003c00000 */
[----:B------:R1:W2:Y:S02]  /*2b6c0*/  SHFL.IDX P6, R14, R13, R12, R11 ;  /* 0x0000000c0d0e7389 */ /* 0x0002a400000c000b */
[----:B012---:R-:W-:Y:S01]  /*2b6d0*/  ENDCOLLECTIVE ;  /* 0x000000000000791b */ /* 0x007fe20003800000 */
.L_x_2099:
[----:B------:R-:W-:Y:S05]  /*2b6e0*/  BSYNC B0 ;  /* 0x0000000000007941 */ /* 0x000fea0003800000 */
.L_x_2098:
[----:B------:R-:W-:Y:S02]  /*2b6f0*/  IMAD.MOV.U32 R13, RZ, RZ, R16 ;  /* 0x000000ffff0d7224 */ /* 0x000fe400078e0010 */
[----:B------:R-:W-:Y:S02]  /*2b700*/  IMAD.MOV.U32 R12, RZ, RZ, 0x1 ;  /* 0x00000001ff0c7424 */ /* 0x000fe400078e00ff */
[----:B------:R-:W-:Y:S02]  /*2b710*/  IMAD.MOV.U32 R11, RZ, RZ, 0x1f ;  /* 0x0000001fff0b7424 */ /* 0x000fe400078e00ff */
[----:B------:R-:W-:Y:S02]  /*2b720*/  IMAD.MOV.U32 R15, RZ, RZ, -0x1 ;  /* 0xffffffffff0f7424 */ /* 0x000fe400078e00ff */
[----:B------:R-:W-:Y:S02]  /*2b730*/  IMAD.IADD R5, R19, 0x1, R7 ;  /* 0x0000000113057824 */ /* 0x000fe400078e0207 */
[----:B------:R-:W-:-:S07]  /*2b740*/  IMAD.MOV.U32 R0, RZ, RZ, R14 ;  /* 0x000000ffff007224 */ /* 0x000fce00078e000e */
[----:B------:R-:W-:Y:S05]  /*2b750*/  WARPSYNC.COLLECTIVE R15, `(.L_x_2100) ;  /* 0x000000000f087348 */ /* 0x000fea0003c00000 */
[----:B------:R0:W1:Y:S02]  /*2b760*/  SHFL.IDX P6, R14, R13, R12, R11 ;  /* 0x0000000c0d0e7389 */ /* 0x00006400000c000b */
[----:B01----:R-:W-:Y:S01]  /*2b770*/  ENDCOLLECTIVE ;  /* 0x000000000000791b */ /* 0x003fe20003800000 */
.L_x_2100:
        /* <DEDUP_REMOVED lines=11> */
[----:B0-----:R-:W-:Y:S02]  /*2b830*/  IMAD.MOV.U32 R2, RZ, RZ, RZ ;  /* 0x000000ffff027224 */ /* 0x001fe400078e00ff */
[----:B--2---:R-:W-:Y:S01]  /*2b840*/  @!P1 IMAD.MOV.U32 R2, RZ, RZ, R3 ;  /* 0x000000ffff029224 */ /* 0x004fe200078e0003 */
[----:B------:R-:W-:-:S03]  /*2b850*/  ISETP.NE.AND P1, PT, R7, RZ, PT ;  /* 0x000000ff0700720c */ /* 0x000fc60003f25270 */
[----:B------:R-:W-:-:S10]  /*2b860*/  IMAD.MOV.U32 R13, RZ, RZ, R2 ;  /* 0x000000ffff0d7224 */ /* 0x000fd400078e0002 */
[----:B------:R-:W-:Y:S05]  /*2b870*/  WARPSYNC.COLLECTIVE R15, `(.L_x_2101) ;  /* 0x000000000f087348 */ /* 0x000fea0003c00000 */
[----:B------:R0:W1:Y:S02]  /*2b880*/  SHFL.UP P6, R14, R13, R12, R11 ;  /* 0x0400000c0d0e7389 */ /* 0x00006400000c000b */
[----:B01----:R-:W-:Y:S01]  /*2b890*/  ENDCOLLECTIVE ;  /* 0x000000000000791b */ /* 0x003fe20003800000 */
.L_x_2101:
[----:B------:R-:W-:Y:S01]  /*2b8a0*/  IMAD.MOV.U32 R12, RZ, RZ, 0x2 ;  /* 0x00000002ff0c7424 */ /* 0x000fe200078e00ff */
[----:B------:R-:W-:-:S05]  /*2b8b0*/  SEL R5, R14, RZ, P1 ;  /* 0x000000ff0e057207 */ /* 0x000fca0000800000 */
[----:B------:R-:W-:-:S04]  /*2b8c0*/  IMAD.IADD R4, R2, 0x1, R5 ;  /* 0x0000000102047824 */ /* 0x000fc800078e0205 */
[----:B------:R-:W-:-:S07]  /*2b8d0*/  IMAD.MOV.U32 R13, RZ, RZ, R4 ;  /* 0x000000ffff0d7224 */ /* 0x000fce00078e0004 */
[----:B------:R-:W-:Y:S05]  /*2b8e0*/  WARPSYNC.COLLECTIVE R15, `(.L_x_2102) ;  /* 0x000000000f087348 */ /* 0x000fea0003c00000 */
[----:B------:R0:W1:Y:S02]  /*2b8f0*/  SHFL.UP P6, R14, R13, R12, R11 ;  /* 0x0400000c0d0e7389 */ /* 0x00006400000c000b */
[----:B01----:R-:W-:Y:S01]  /*2b900*/  ENDCOLLECTIVE ;  /* 0x000000000000791b */ /* 0x003fe20003800000 */
.L_x_2102:
[----:B------:R-:W-:Y:S01]  /*2b910*/  IMAD.MOV.U32 R12, RZ, RZ, 0x4 ;  /* 0x00000004ff0c7424 */ /* 0x000fe200078e00ff */
[----:B------:R-:W-:-:S05]  /*2b920*/  SEL R5, R14, RZ, P2 ;  /* 0x000000ff0e057207 */ /* 0x000fca0001000000 */
[----:B------:R-:W-:-:S04]  /*2b930*/  IMAD.IADD R5, R4, 0x1, R5 ;  /* 0x0000000104057824 */ /* 0x000fc800078e0205 */
[----:B------:R-:W-:-:S07]  /*2b940*/  IMAD.MOV.U32 R13, RZ, RZ, R5 ;  /* 0x000000ffff0d7224 */ /* 0x000fce00078e0005 */
[----:B------:R-:W-:Y:S05]  /*2b950*/  WARPSYNC.COLLECTIVE R15, `(.L_x_2103) ;  /* 0x000000000f087348 */ /* 0x000fea0003c00000 */
[----:B------:R0:W1:Y:S02]  /*2b960*/  SHFL.UP P6, R14, R13, R12, R11 ;  /* 0x0400000c0d0e7389 */ /* 0x00006400000c000b */
[----:B01----:R-:W-:Y:S01]  /*2b970*/  ENDCOLLECTIVE ;  /* 0x000000000000791b */ /* 0x003fe20003800000 */
.L_x_2103:
[----:B------:R-:W-:Y:S01]  /*2b980*/  IMAD.MOV.U32 R12, RZ, RZ, 0x8 ;  /* 0x00000008ff0c7424 */ /* 0x000fe200078e00ff */
[----:B------:R-:W-:-:S05]  /*2b990*/  SEL R6, R14, RZ, P3 ;  /* 0x000000ff0e067207 */ /* 0x000fca0001800000 */
[----:B------:R-:W-:-:S04]  /*2b9a0*/  IMAD.IADD R6, R5, 0x1, R6 ;  /* 0x0000000105067824 */ /* 0x000fc800078e0206 */
[----:B------:R-:W-:-:S07]  /*2b9b0*/  IMAD.MOV.U32 R13, RZ, RZ, R6 ;  /* 0x000000ffff0d7224 */ /* 0x000fce00078e0006 */
[----:B------:R-:W-:Y:S05]  /*2b9c0*/  WARPSYNC.COLLECTIVE R15, `(.L_x_2104) ;  /* 0x000000000f087348 */ /* 0x000fea0003c00000 */
[----:B------:R0:W1:Y:S02]  /*2b9d0*/  SHFL.UP P6, R14, R13, R12, R11 ;  /* 0x0400000c0d0e7389 */ /* 0x00006400000c000b */
[----:B01----:R-:W-:Y:S01]  /*2b9e0*/  ENDCOLLECTIVE ;  /* 0x000000000000791b */ /* 0x003fe20003800000 */
.L_x_2104:
[----:B------:R-:W-:Y:S01]  /*2b9f0*/  IMAD.MOV.U32 R12, RZ, RZ, 0x10 ;  /* 0x00000010ff0c7424 */ /* 0x000fe200078e00ff */
[----:B------:R-:W-:-:S05]  /*2ba00*/  SEL R3, R14, RZ, P4 ;  /* 0x000000ff0e037207 */ /* 0x000fca0002000000 */
[----:B------:R-:W-:-:S04]  /*2ba10*/  IMAD.IADD R4, R6, 0x1, R3 ;  /* 0x0000000106047824 */ /* 0x000fc800078e0203 */
[----:B------:R-:W-:-:S07]  /*2ba20*/  IMAD.MOV.U32 R13, RZ, RZ, R4 ;  /* 0x000000ffff0d7224 */ /* 0x000fce00078e0004 */
[----:B------:R-:W-:Y:S05]  /*2ba30*/  WARPSYNC.COLLECTIVE R15, `(.L_x_2105) ;  /* 0x000000000f087348 */ /* 0x000fea0003c00000 */
[----:B------:R0:W1:Y:S02]  /*2ba40*/  SHFL.UP P6, R14, R13, R12, R11 ;  /* 0x0400000c0d0e7389 */ /* 0x00006400000c000b */
[----:B01----:R-:W-:Y:S01]  /*2ba50*/  ENDCOLLECTIVE ;  /* 0x000000000000791b */ /* 0x003fe20003800000 */
.L_x_2105:
[----:B------:R-:W-:Y:S02]  /*2ba60*/  IMAD.MOV.U32 R12, RZ, RZ, 0x1f ;  /* 0x0000001fff0c7424 */ /* 0x000fe400078e00ff */
[----:B------:R-:W-:Y:S01]  /*2ba70*/  IMAD.MOV.U32 R11, RZ, RZ, 0x1f ;  /* 0x0000001fff0b7424 */ /* 0x000fe200078e00ff */
[----:B------:R-:W-:-:S05]  /*2ba80*/  SEL R3, R14, RZ, P5 ;  /* 0x000000ff0e037207 */ /* 0x000fca0002800000 */
[----:B------:R-:W-:-:S04]  /*2ba90*/  IMAD.IADD R3, R4, 0x1, R3 ;  /* 0x0000000104037824 */ /* 0x000fc800078e0203 */
[----:B------:R-:W-:-:S07]  /*2baa0*/  IMAD.MOV.U32 R13, RZ, RZ, R3 ;  /* 0x000000ffff0d7224 */ /* 0x000fce00078e0003 */
[----:B------:R-:W-:Y:S05]  /*2bab0*/  WARPSYNC.COLLECTIVE R15, `(.L_x_2106) ;  /* 0x000000000f087348 */ /* 0x000fea0003c00000 */
[----:B------:R0:W1:Y:S02]  /*2bac0*/  SHFL.IDX P6, R14, R13, R12, R11 ;  /* 0x0000000c0d0e7389 */ /* 0x00006400000c000b */
[----:B01----:R-:W-:Y:S01]  /*2bad0*/  ENDCOLLECTIVE ;  /* 0x000000000000791b */ /* 0x003fe20003800000 */
.L_x_2106:
[----:B------:R-:W-:Y:S05]  /*2bae0*/  BRA `(.L_x_2107) ;  /* 0xffffffac00247947 */ /* 0x000fea000383ffff */
.L_x_1924:
[----:B------:R-:W-:Y:S01]  /*2baf0*/  BSSY B0, `(.L_x_2108) ;  /* 0x0000008000007945 */ /* 0x000fe20003800000 */
[----:B-----5:R-:W-:Y:S02]  /*2bb00*/  IMAD.MOV.U32 R13, RZ, RZ, R2 ;  /* 0x000000ffff0d7224 */ /* 0x020fe400078e0002 */
[----:B------:R-:W-:Y:S02]  /*2bb10*/  IMAD.MOV.U32 R12, RZ, RZ, 0x1 ;  /* 0x00000001ff0c7424 */ /* 0x000fe400078e00ff */
[----:B------:R-:W-:Y:S02]  /*2bb20*/  IMAD.MOV.U32 R11, RZ, RZ, RZ ;  /* 0x000000ffff0b7224 */ /* 0x000fe400078e00ff */
[----:B------:R-:W-:-:S07]  /*2bb30*/  IMAD.MOV.U32 R15, RZ, RZ, -0x1 ;  /* 0xffffffffff0f7424 */ /* 0x000fce00078e00ff */
[----:B01----:R-:W-:Y:S05]  /*2bb40*/  WARPSYNC.COLLECTIVE R15, `(.L_x_2109) ;  /* 0x000000000f087348 */ /* 0x003fea0003c00000 */
[----:B------:R2:W3:Y:S02]  /*2bb50*/  SHFL.UP P6, R14, R13, R12, R11 ;  /* 0x0400000c0d0e7389 */ /* 0x0004e400000c000b */
[----:B0123--:R-:W-:Y:S01]  /*2bb60*/  ENDCOLLECTIVE ;  /* 0x000000000000791b */ /* 0x00ffe20003800000 */
.L_x_2109:
[----:B------:R-:W-:Y:S05]  /*2bb70*/  BSYNC B0 ;  /* 0x0000000000007941 */ /* 0x000fea0003800000 */
.L_x_2108:
[----:B------:R-:W-:Y:S01]  /*2bb80*/  SEL R13, R14, RZ, P1 ;  /* 0x000000ff0e0d7207 */ /* 0x000fe20000800000 */
[----:B------:R-:W-:Y:S02]  /*2bb90*/  IMAD.MOV.U32 R12, RZ, RZ, 0x2 ;  /* 0x00000002ff0c7424 */ /* 0x000fe400078e00ff */
[----:B------:R-:W-:Y:S02]  /*2bba0*/  IMAD.MOV.U32 R11, RZ, RZ, RZ ;  /* 0x000000ffff0b7224 */ /* 0x000fe400078e00ff */
[----:B------:R-:W-:Y:S02]  /*2bbb0*/  IMAD.IADD R13, R2, 0x1, R13 ;  /* 0x00000001020d7824 */ /* 0x000fe400078e020d */
[----:B------:R-:W-:-:S07]  /*2bbc0*/  IMAD.MOV.U32 R15, RZ, RZ, -0x1 ;  /* 0xffffffffff0f7424 */ /* 0x000fce00078e00ff */
[----:B------:R-:W-:Y:S05]  /*2bbd0*/  WARPSYNC.COLLECTIVE R15, `(.L_x_2110) ;  /* 0x000000000f087348 */ /* 0x000fea0003c00000 */
[----:B------:R0:W1:Y:S02]  /*2bbe0*/  SHFL.UP P6, R14, R13, R12, R11 ;  /* 0x0400000c0d0e7389 */ /* 0x00006400000c000b */
[----:B01----:R-:W-:Y:S01]  /*2bbf0*/  ENDCOLLECTIVE ;  /* 0x000000000000791b */ /* 0x003fe20003800000 */
.L_x_2110:
[----:B------:R-:W-:Y:S01]  /*2bc00*/  IMAD.MOV.U32 R12, RZ, RZ, 0x4 ;  /* 0x00000004ff0c7424 */ /* 0x000fe200078e00ff */
[----:B------:R-:W-:-:S05]  /*2bc10*/  SEL R14, R14, RZ, P2 ;  /* 0x000000ff0e0e7207 */ /* 0x000fca0001000000 */
[----:B------:R-:W-:-:S04]  /*2bc20*/  IMAD.IADD R3, R13, 0x1, R14 ;  /* 0x000000010d037824 */ /* 0x000fc800078e020e */
[----:B------:R-:W-:-:S07]  /*2bc30*/  IMAD.MOV.U32 R13, RZ, RZ, R3 ;  /* 0x000000ffff0d7224 */ /* 0x000fce00078e0003 */
[----:B------:R-:W-:Y:S05]  /*2bc40*/  WARPSYNC.COLLECTIVE R15, `(.L_x_2111) ;  /* 0x000000000f087348 */ /* 0x000fea0003c00000 */
[----:B------:R0:W1:Y:S02]  /*2bc50*/  SHFL.UP P6, R14, R13, R12, R11 ;  /* 0x0400000c0d0e7389 */ /* 0x00006400000c000b */
[----:B01----:R-:W-:Y:S01]  /*2bc60*/  ENDCOLLECTIVE ;  /* 0x000000000000791b */ /* 0x003fe20003800000 */
.L_x_2111:
[----:B------:R-:W-:Y:S01]  /*2bc70*/  IMAD.MOV.U32 R12, RZ, RZ, 0x8 ;  /* 0x00000008ff0c7424 */ /* 0x000fe200078e00ff */
[----:B------:R-:W-:-:S05]  /*2bc80*/  SEL R4, R14, RZ, P3 ;  /* 0x000000ff0e047207 */ /* 0x000fca0001800000 */
[----:B------:R-:W-:-:S04]  /*2bc90*/  IMAD.IADD R4, R3, 0x1, R4 ;  /* 0x0000000103047824 */ /* 0x000fc800078e0204 */
[----:B------:R-:W-:-:S07]  /*2bca0*/  IMAD.MOV.U32 R13, RZ, RZ, R4 ;  /* 0x000000ffff0d7224 */ /* 0x000fce00078e0004 */
[----:B------:R-:W-:Y:S05]  /*2bcb0*/  WARPSYNC.COLLECTIVE R15, `(.L_x_2112) ;  /* 0x000000000f087348 */ /* 0x000fea0003c00000 */
[----:B------:R0:W1:Y:S02]  /*2bcc0*/  SHFL.UP P6, R14, R13, R12, R11 ;  /* 0x0400000c0d0e7389 */ /* 0x00006400000c000b */
[----:B01----:R-:W-:Y:S01]  /*2bcd0*/  ENDCOLLECTIVE ;  /* 0x000000000000791b */ /* 0x003fe20003800000 */
.L_x_2112:
[----:B------:R-:W-:Y:S01]  /*2bce0*/  IMAD.MOV.U32 R12, RZ, RZ, 0x10 ;  /* 0x00000010ff0c7424 */ /* 0x000fe200078e00ff */
[----:B------:R-:W-:-:S05]  /*2bcf0*/  SEL R5, R14, RZ, P4 ;  /* 0x000000ff0e057207 */ /* 0x000fca0002000000 */
[----:B------:R-:W-:-:S04]  /*2bd00*/  IMAD.IADD R5, R4, 0x1, R5 ;  /* 0x0000000104057824 */ /* 0x000fc800078e0205 */
[----:B------:R-:W-:-:S07]  /*2bd10*/  IMAD.MOV.U32 R13, RZ, RZ, R5 ;  /* 0x000000ffff0d7224 */ /* 0x000fce00078e0005 */
[----:B------:R-:W-:Y:S05]  /*2bd20*/  WARPSYNC.COLLECTIVE R15, `(.L_x_2113) ;  /* 0x000000000f087348 */ /* 0x000fea0003c00000 */
[----:B------:R0:W1:Y:S02]  /*2bd30*/  SHFL.UP P6, R14, R13, R12, R11 ;  /* 0x0400000c0d0e7389 */ /* 0x00006400000c000b */
[----:B01----:R-:W-:Y:S01]  /*2bd40*/  ENDCOLLECTIVE ;  /* 0x000000000000791b */ /* 0x003fe20003800000 */
.L_x_2113:
        /* <DEDUP_REMOVED lines=8> */
.L_x_2114:
[----:B------:R-:W-:Y:S05]  /*2bdd0*/  BRA `(.L_x_2115) ;  /* 0xffffffac00047947 */ /* 0x000fea000383ffff */
.L_x_1926:
[----:B------:R-:W-:Y:S01]  /*2bde0*/  BSSY B0, `(.L_x_2116) ;  /* 0x0000006000007945 */ /* 0x000fe20003800000 */
[----:B------:R-:W-:Y:S01]  /*2bdf0*/  PLOP3.LUT P6, PT, P6, PT, PT, 0x8, 0x0 ;  /* 0x000000000000781c */ /* 0x000fe200037ce170 */
[----:B------:R-:W-:-:S12]  /*2be00*/  IMAD.MOV.U32 R15, RZ, RZ, -0x1 ;  /* 0xffffffffff0f7424 */ /* 0x000fd800078e00ff */
[----:B0-----:R-:W-:Y:S05]  /*2be10*/  WARPSYNC.COLLECTIVE R15, `(.L_x_2117) ;  /* 0x000000000f087348 */ /* 0x001fea0003c00000 */
[----:B------:R-:W-:Y:S01]  /*2be20*/  VOTE.ANY R14, PT, P6 ;  /* 0x00000000000e7806 */ /* 0x000fe200030e0100 */
[----:B0-----:R-:W-:Y:S06]  /*2be30*/  ENDCOLLECTIVE ;  /* 0x000000000000791b */ /* 0x001fec0003800000 */
.L_x_2117:
[----:B------:R-:W-:Y:S05]  /*2be40*/  BSYNC B0 ;  /* 0x0000000000007941 */ /* 0x000fea0003800000 */
.L_x_2116:
[----:B------:R-:W-:Y:S02]  /*2be50*/  IMAD.MOV.U32 R5, RZ, RZ, R14 ;  /* 0x000000ffff057224 */ /* 0x000fe400078e000e */
[----:B------:R-:W-:Y:S02]  /*2be60*/  IMAD.MOV.U32 R13, RZ, RZ, R2 ;  /* 0x000000ffff0d7224 */ /* 0x000fe400078e0002 */
[----:B------:R-:W0:Y:S01]  /*2be70*/  POPC R6, R5 ;  /* 0x0000000500067309 */ /* 0x000e220000000000 */
[----:B------:R-:W-:Y:S02]  /*2be80*/  IMAD.MOV.U32 R11, RZ, RZ, 0x1f ;  /* 0x0000001fff0b7424 */ /* 0x000fe400078e00ff */
[----:B------:R-:W-:Y:S02]  /*2be90*/  IMAD.MOV.U32 R15, RZ, RZ, -0x1 ;  /* 0xffffffffff0f7424 */ /* 0x000fe400078e00ff */
[----:B0-----:R-:W-:-:S07]  /*2bea0*/  IMAD.MOV.U32 R12, RZ, RZ, R6 ;  /* 0x000000ffff0c7224 */ /* 0x001fce00078e0006 */
[----:B------:R-:W-:Y:S05]  /*2beb0*/  WARPSYNC.COLLECTIVE R15, `(.L_x_2118) ;  /* 0x000000000f087348 */ /* 0x000fea0003c00000 */
[----:B------:R0:W1:Y:S02]  /*2bec0*/  SHFL.IDX P6, R14, R13, R12, R11 ;  /* 0x0000000c0d0e7389 */ /* 0x00006400000c000b */
[----:B01----:R-:W-:Y:S01]  /*2bed0*/  ENDCOLLECTIVE ;  /* 0x000000000000791b */ /* 0x003fe20003800000 */
.L_x_2118:
[----:B------:R-:W-:Y:S01]  /*2bee0*/  IMAD.MOV.U32 R17, RZ, RZ, R14 ;  /* 0x000000ffff117224 */ /* 0x000fe200078e000e */
[----:B------:R-:W-:Y:S06]  /*2bef0*/  BRA `(.L_x_2119) ;  /* 0xffffffa800f47947 */ /* 0x000fec000383ffff */
.L_x_1928:
[----:B------:R-:W-:Y:S01]  /*2bf00*/  BSSY B0, `(.L_x_2120) ;  /* 0x0000007000007945 */ /* 0x000fe20003800000 */
[----:B------:R-:W-:Y:S02]  /*2bf10*/  IMAD.MOV.U32 R13, RZ, RZ, R3 ;  /* 0x000000ffff0d7224 */ /* 0x000fe400078e0003 */
[----:B------:R-:W-:Y:S02]  /*2bf20*/  IMAD.MOV.U32 R11, RZ, RZ, 0x1f ;  /* 0x0000001fff0b7424 */ /* 0x000fe400078e00ff */
[----:B------:R-:W-:-:S07]  /*2bf30*/  IMAD.MOV.U32 R15, RZ, RZ, -0x1 ;  /* 0xffffffffff0f7424 */ /* 0x000fce00078e00ff */
[----:B012---:R-:W-:Y:S05]  /*2bf40*/  WARPSYNC.COLLECTIVE R15, `(.L_x_2121) ;  /* 0x000000000f087348 */ /* 0x007fea0003c00000 */
[----:B------:R3:W4:Y:S02]  /*2bf50*/  SHFL.IDX P6, R14, R13, R12, R11 ;  /* 0x0000000c0d0e7389 */ /* 0x00072400000c000b */
[----:B01234-:R-:W-:Y:S01]  /*2bf60*/  ENDCOLLECTIVE ;  /* 0x000000000000791b */ /* 0x01ffe20003800000 */
.L_x_2121:
[----:B------:R-:W-:Y:S05]  /*2bf70*/  BSYNC B0 ;  /* 0x0000000000007941 */ /* 0x000fea0003800000 */
.L_x_2120:
[----:B------:R-:W-:Y:S01]  /*2bf80*/  IMAD.MOV.U32 R5, RZ, RZ, R14 ;  /* 0x000000ffff057224 */ /* 0x000fe200078e000e */
[----:B------:R-:W-:Y:S06]  /*2bf90*/  BRA `(.L_x_1927) ;  /* 0xffffffa800e87947 */ /* 0x000fec000383ffff */
.L_x_1932:
[----:B0-----:R0:W1:Y:S02]  /*2bfa0*/  SYNCS.PHASECHK.TRANS64.TRYWAIT P0, [R7+URZ+0x22820], R0 ;  /* 0x02282000070075a7 */ /* 0x001064000800017f */
[----:B-1----:R-:W-:Y:S05]  /*2bfb0*/  @!P0 NANOSLEEP.SYNCS 0x989680 ;  /* 0x009896800000895d */ /* 0x002fea0003900000 */
[----:B------:R-:W1:Y:S02]  /*2bfc0*/  @!P0 SYNCS.PHASECHK.TRANS64 P0, [R7+URZ+0x22820], R0 ;  /* 0x02282000070085a7 */ /* 0x000e64000800007f */
[----:B-1----:R-:W-:Y:S05]  /*2bfd0*/  @!P0 BRA `(.L_x_1932) ;  /* 0xfffffffc00f08947 */ /* 0x002fea000383ffff */
[----:B------:R-:W-:Y:S05]  /*2bfe0*/  BRA `(.L_x_2122) ;  /* 0xffffffb000687947 */ /* 0x000fea000383ffff */
.L_x_1933:
        /* <DEDUP_REMOVED lines=8> */
[----:B0-----:R-:W-:Y:S05]  /*2c070*/  WARPSYNC.COLLECTIVE R15, `(.L_x_2124) ;  /* 0x000000000f087348 */ /* 0x001fea0003c00000 */
[----:B------:R1:W2:Y:S02]  /*2c080*/  SHFL.IDX P6, R14, R13, R12, R11 ;  /* 0x0000000c0d0e7389 */ /* 0x0002a400000c000b */
[----:B012---:R-:W-:Y:S01]  /*2c090*/  ENDCOLLECTIVE ;  /* 0x000000000000791b */ /* 0x007fe20003800000 */
.L_x_2124:
[----:B------:R-:W-:Y:S05]  /*2c0a0*/  BSYNC B0 ;  /* 0x0000000000007941 */ /* 0x000fea0003800000 */
.L_x_2123:
[----:B------:R-:W-:Y:S05]  /*2c0b0*/  BRA `(.L_x_2125) ;  /* 0xffffffb000507947 */ /* 0x000fea000383ffff */
.L_x_1934:
[----:B------:R-:W-:Y:S01]  /*2c0c0*/  BSSY B0, `(.L_x_2126) ;  /* 0x0000006000007945 */ /* 0x000fe20003800000 */
[----:B------:R-:W-:-:S07]  /*2c0d0*/  IMAD.MOV.U32 R15, RZ, RZ, -0x1 ;  /* 0xffffffffff0f7424 */ /* 0x000fce00078e00ff */
[----:B0-----:R-:W-:Y:S05]  /*2c0e0*/  WARPSYNC.COLLECTIVE R15, `(.L_x_2127) ;  /* 0x000000000f0c7348 */ /* 0x001fea0003c00000 */
[----:B------:R-:W-:Y:S02]  /*2c0f0*/  ELECT P6, UR62, PT ;  /* 0x00000000003e782f */ /* 0x000fe400038c0000 */
[----:B------:R-:W-:Y:S01]  /*2c100*/  MOV R14, UR62 ;  /* 0x0000003e000e7c02 */ /* 0x000fe20008000f00 */
[----:B0-----:R-:W-:Y:S10]  /*2c110*/  ENDCOLLECTIVE ;  /* 0x000000000000791b */ /* 0x001ff40003800000 */
.L_x_2127:
[----:B------:R-:W-:Y:S05]  /*2c120*/  BSYNC B0 ;  /* 0x0000000000007941 */ /* 0x000fea0003800000 */
.L_x_2126:
[----:B------:R-:W-:Y:S05]  /*2c130*/  BRA `(.L_x_2128) ;  /* 0xffffffb000447947 */ /* 0x000fea000383ffff */
.L_x_1936:
[----:B0-----:R0:W1:Y:S02]  /*2c140*/  SYNCS.PHASECHK.TRANS64.TRYWAIT P1, [R5+URZ+0x22840], R0 ;  /* 0x02284000050075a7 */ /* 0x001064000802017f */
[----:B-1----:R-:W-:Y:S05]  /*2c150*/  @!P1 NANOSLEEP.SYNCS 0x989680 ;  /* 0x009896800000995d */ /* 0x002fea0003900000 */
[----:B------:R-:W1:Y:S02]  /*2c160*/  @!P1 SYNCS.PHASECHK.TRANS64 P1, [R5+URZ+0x22840], R0 ;  /* 0x02284000050095a7 */ /* 0x000e64000802007f */
[----:B-1----:R-:W-:Y:S05]  /*2c170*/  @!P1 BRA `(.L_x_1936) ;  /* 0xfffffffc00f09947 */ /* 0x002fea000383ffff */
[----:B------:R-:W-:Y:S05]  /*2c180*/  BRA `(.L_x_2129) ;  /* 0xffffffb000647947 */ /* 0x000fea000383ffff */
.L_x_1938:
[----:B-1----:R1:W2:Y:S02]  /*2c190*/  SYNCS.PHASECHK.TRANS64.TRYWAIT P1, [R3+URZ+0x22840], R2 ;  /* 0x02284002030075a7 */ /* 0x0022a4000802017f */
[----:B--2---:R-:W-:Y:S05]  /*2c1a0*/  @!P1 NANOSLEEP.SYNCS 0x989680 ;  /* 0x009896800000995d */ /* 0x004fea0003900000 */
[----:B------:R-:W2:Y:S02]  /*2c1b0*/  @!P1 SYNCS.PHASECHK.TRANS64 P1, [R3+URZ+0x22840], R2 ;  /* 0x02284002030095a7 */ /* 0x000ea4000802007f */
[----:B--2---:R-:W-:Y:S05]  /*2c1c0*/  @!P1 BRA `(.L_x_1938) ;  /* 0xfffffffc00f09947 */ /* 0x004fea000383ffff */
[----:B------:R-:W-:Y:S05]  /*2c1d0*/  BRA `(.L_x_2130) ;  /* 0xffffffb000707947 */ /* 0x000fea000383ffff */
.L_x_1940:
[----:B--2---:R2:W3:Y:S02]  /*2c1e0*/  SYNCS.PHASECHK.TRANS64.TRYWAIT P1, [R5+URZ+0x22860], R0 ;  /* 0x02286000050075a7 */ /* 0x0044e4000802017f */
[----:B---3--:R-:W-:Y:S05]  /*2c1f0*/  @!P1 NANOSLEEP.SYNCS 0x989680 ;  /* 0x009896800000995d */ /* 0x008fea0003900000 */
[----:B------:R-:W3:Y:S02]  /*2c200*/  @!P1 SYNCS.PHASECHK.TRANS64 P1, [R5+URZ+0x22860], R0 ;  /* 0x02286000050095a7 */ /* 0x000ee4000802007f */
[----:B---3--:R-:W-:Y:S05]  /*2c210*/  @!P1 BRA `(.L_x_1940) ;  /* 0xfffffffc00f09947 */ /* 0x008fea000383ffff */
[----:B------:R-:W-:Y:S05]  /*2c220*/  BRA `(.L_x_2131) ;  /* 0xffffffb0006c7947 */ /* 0x000fea000383ffff */
.L_x_1942:
[----:B---3--:R3:W4:Y:S02]  /*2c230*/  SYNCS.PHASECHK.TRANS64.TRYWAIT P1, [R3+URZ+0x22860], R2 ;  /* 0x02286002030075a7 */ /* 0x008724000802017f */
[----:B----4-:R-:W-:Y:S05]  /*2c240*/  @!P1 NANOSLEEP.SYNCS 0x989680 ;  /* 0x009896800000995d */ /* 0x010fea0003900000 */
[----:B------:R-:W4:Y:S02]  /*2c250*/  @!P1 SYNCS.PHASECHK.TRANS64 P1, [R3+URZ+0x22860], R2 ;  /* 0x02286002030095a7 */ /* 0x000f24000802007f */
[----:B----4-:R-:W-:Y:S05]  /*2c260*/  @!P1 BRA `(.L_x_1942) ;  /* 0xfffffffc00f09947 */ /* 0x010fea000383ffff */
[----:B------:R-:W-:Y:S05]  /*2c270*/  BRA `(.L_x_2132) ;  /* 0xffffffb000687947 */ /* 0x000fea000383ffff */
.L_x_1944:
[----:B----4-:R4:W0:Y:S02]  /*2c280*/  SYNCS.PHASECHK.TRANS64.TRYWAIT P1, [R5+URZ+0x22880], R0 ;  /* 0x02288000050075a7 */ /* 0x010824000802017f */
[----:B0-----:R-:W-:Y:S05]  /*2c290*/  @!P1 NANOSLEEP.SYNCS 0x989680 ;  /* 0x009896800000995d */ /* 0x001fea0003900000 */
[----:B------:R-:W0:Y:S02]  /*2c2a0*/  @!P1 SYNCS.PHASECHK.TRANS64 P1, [R5+URZ+0x22880], R0 ;  /* 0x02288000050095a7 */ /* 0x000e24000802007f */
[----:B0-----:R-:W-:Y:S05]  /*2c2b0*/  @!P1 BRA `(.L_x_1944) ;  /* 0xfffffffc00f09947 */ /* 0x001fea000383ffff */
[----:B------:R-:W-:Y:S05]  /*2c2c0*/  BRA `(.L_x_2133) ;  /* 0xffffffb000647947 */ /* 0x000fea000383ffff */
.L_x_2134:
        /* <DEDUP_REMOVED lines=11> */
.L_x_3195:


//--------------------- .text._ZN7cutlass13device_kernelIN5flash11enable_sm90INS1_16FlashAttnFwdSm90INS1_25CollectiveMainloopFwdSm90ILi2EN4cute5tupleIJNS5_1CILi1EEES8_S8_EEENS6_IJNS7_ILi128EEENS7_ILi160EEENS7_ILi192EEEEEELi128ENS_12float_e4m3_tEfNS_4arch4Sm90ELb1ELb0ELb0ELb0ELb1ELb0ELb0ELb1ELb1ELb1ELb0ELb0EEENS1_21CollectiveEpilogueFwdINS6_IJSA_SA_SB_EEES9_NS_10bfloat16_tESG_Li256ELb0ELb1ELb0ELb1EEENS1_30DynamicPersistentTileSchedulerILi256ELi128ELb0ELb1ELb1EEEEEEEEEvNT_6ParamsE --------------------------
	.section	.text._ZN7cutlass13device_kernelIN5flash11enable_sm90INS1_16FlashAttnFwdSm90INS1_25CollectiveMainloopFwdSm90ILi2EN4cute5tupleIJNS5_1CILi1EEES8_S8_EEENS6_IJNS7_ILi128EEENS7_ILi160EEENS7_ILi192EEEEEELi128ENS_12float_e4m3_tEfNS_4arch4Sm90ELb1ELb0ELb0ELb0ELb1ELb0ELb0ELb1ELb1ELb1ELb0ELb0EEENS1_21CollectiveEpilogueFwdINS6_IJSA_SA_SB_EEES9_NS_10bfloat16_tESG_Li256ELb0ELb1ELb0ELb1EEENS1_30DynamicPersistentTileSchedulerILi256ELi128ELb0ELb1ELb1EEEEEEEEEvNT_6ParamsE,"ax",@progbits
	.align	128
.text._ZN7cutlass13device_kernelIN5flash11enable_sm90INS1_16FlashAttnFwdSm90INS1_25CollectiveMainloopFwdSm90ILi2EN4cute5tupleIJNS5_1CILi1EEES8_S8_EEENS6_IJNS7_ILi128EEENS7_ILi160EEENS7_ILi192EEEEEELi128ENS_12float_e4m3_tEfNS_4arch4Sm90ELb1ELb0ELb0ELb0ELb1ELb0ELb0ELb1ELb1ELb1ELb0ELb0EEENS1_21CollectiveEpilogueFwdINS6_IJSA_SA_SB_EEES9_NS_10bfloat16_tESG_Li256ELb0ELb1ELb0ELb1EEENS1_30DynamicPersistentTileSchedulerILi256ELi128ELb0ELb1ELb1EEEEEEEEEvNT_6ParamsE:
        .type           _ZN7cutlass13device_kernelIN5flash11enable_sm90INS1_16FlashAttnFwdSm90INS1_25CollectiveMainloopFwdSm90ILi2EN4cute5tupleIJNS5_1CILi1EEES8_S8_EEENS6_IJNS7_ILi128EEENS7_ILi160EEENS7_ILi192EEEEEELi128ENS_12float_e4m3_tEfNS_4arch4Sm90ELb1ELb0ELb0ELb0ELb1ELb0ELb0ELb1ELb1ELb1ELb0ELb0EEENS1_21CollectiveEpilogueFwdINS6_IJSA_SA_SB_EEES9_NS_10bfloat16_tESG_Li256ELb0ELb1ELb0ELb1EEENS1_30DynamicPersistentTileSchedulerILi256ELi128ELb0ELb1ELb1EEEEEEEEEvNT_6ParamsE,@function
        .size           _ZN7cutlass13device_kernelIN5flash11enable_sm90INS1_16FlashAttnFwdSm90INS1_25CollectiveMainloopFwdSm90ILi2EN4cute5tupleIJNS5_1CILi1EEES8_S8_EEENS6_IJNS7_ILi128EEENS7_ILi160EEENS7_ILi192EEEEEELi128ENS_12float_e4m3_tEfNS_4arch4Sm90ELb1ELb0ELb0ELb0ELb1ELb0ELb0ELb1ELb1ELb1ELb0ELb0EEENS1_21CollectiveEpilogueFwdINS6_IJSA_SA_SB_EEES9_NS_10bfloat16_tESG_Li256ELb0ELb1ELb0ELb1EEENS1_30DynamicPersistentTileSchedulerILi256ELi128ELb0ELb1ELb1EEEEEEEEEvNT_6ParamsE,(.L_x_3196 - _ZN7cutlass13device_kernelIN5flash11enable_sm90INS1_16FlashAttnFwdSm90INS1_25CollectiveMainloopFwdSm90ILi2EN4cute5tupleIJNS5_1CILi1EEES8_S8_EEENS6_IJNS7_ILi128EEENS7_ILi160EEENS7_ILi192EEEEEELi128ENS_12float_e4m3_tEfNS_4arch4Sm90ELb1ELb0ELb0ELb0ELb1ELb0ELb0ELb1ELb1ELb1ELb0ELb0EEENS1_21CollectiveEpilogueFwdINS6_IJSA_SA_SB_EEES9_NS_10bfloat16_tESG_Li256ELb0ELb1ELb0ELb1EEENS1_30DynamicPersistentTileSchedulerILi256ELi128ELb0ELb1ELb1EEEEEEEEEvNT_6ParamsE)
        .other          _ZN7cutlass13device_kernelIN5flash11enable_sm90INS1_16FlashAttnFwdSm90INS1_25CollectiveMainloopFwdSm90ILi2EN4cute5tupleIJNS5_1CILi1EEES8_S8_EEENS6_IJNS7_ILi128EEENS7_ILi160EEENS7_ILi192EEEEEELi128ENS_12float_e4m3_tEfNS_4arch4Sm90ELb1ELb0ELb0ELb0ELb1ELb0ELb0ELb1ELb1ELb1ELb0ELb0EEENS1_21CollectiveEpilogueFwdINS6_IJSA_SA_SB_EEES9_NS_10bfloat16_tESG_Li256ELb0ELb1ELb0ELb1EEENS1_30DynamicPersistentTileSchedulerILi256ELi128ELb0ELb1ELb1EEEEEEEEEvNT_6ParamsE,@"STO_CUDA_ENTRY STV_DEFAULT"
_ZN7cutlass13device_kernelIN5flash11enable_sm90INS1_16FlashAttnFwdSm90INS1_25CollectiveMainloopFwdSm90ILi2EN4cute5tupleIJNS5_1CILi1EEES8_S8_EEENS6_IJNS7_ILi128EEENS7_ILi160EEENS7_ILi192EEEEEELi128ENS_12float_e4m3_tEfNS_4arch4Sm90ELb1ELb0ELb0ELb0ELb1ELb0ELb0ELb1ELb1ELb1ELb0ELb0EEENS1_21CollectiveEpilogueFwdINS6_IJSA_SA_SB_EEES9_NS_10bfloat16_tESG_Li256ELb0ELb1ELb0ELb1EEENS1_30DynamicPersistentTileSchedulerILi256ELi128ELb0ELb1ELb1EEEEEEEEEvNT_6ParamsE:
        /* <DEDUP_REMOVED lines=45> */
.L_x_2135:
        /* <DEDUP_REMOVED lines=22> */
.L_x_2136:
        /* <DEDUP_REMOVED lines=18> */
.L_x_2137:
        /* <DEDUP_REMOVED lines=22> */
.L_x_2138:
        /* <DEDUP_REMOVED lines=24> */
.L_x_2139:
[----:B------:R-:W-:Y:S01]  /*0830*/  IMAD.U32 R2, RZ, RZ, UR10 ;  /* 0x0000000aff027e24 */ /* 0x000fe2000f8e00ff */
[----:B------:R-:W-:Y:S01]  /*0840*/  UISETP.NE.AND UP0, UPT, UR9, URZ, UPT ;  /* 0x0000003f0900728c */ /* 0x000fe2000bf05270 */
[----:B------:R-:W-:Y:S01]  /*0850*/  NOP ;  /* 0x0000000000007918 */ /* 0x000fe20000000000 */
[----:B------:R-:W-:Y:S01]  /*0860*/  UMOV UR36, 0x1 ;  /* 0x0000000100247882 */ /* 0x000fe20000000000 */
[----:B------:R-:W-:Y:S01]  /*0870*/  ULDC.64 UR52, c[0x0][0x208] ;  /* 0x0000820000347ab9 */ /* 0x000fe20000000a00 */
[----:B------:R0:W-:Y:S01]  /*0880*/  STL [R1+0x4], R2 ;  /* 0x0000040201007387 */ /* 0x0001e20000100800 */
[----:B------:R-:W-:Y:S01]  /*0890*/  USEL UR36, UR36, 0x2, !UP0 ;  /* 0x0000000224247887 */ /* 0x000fe2000c000000 */
[----:B01234-:R-:W-:Y:S01]  /*08a0*/  BAR.SYNC.DEFER_BLOCKING 0x0 ;  /* 0x0000000000007b1d */ /* 0x01ffe20000010000 */
[----:B------:R-:W-:-:S13]  /*08b0*/  PLOP3.LUT P0, PT, PT, PT, UP0, 0x80, 0x0 ;  /* 0x000000000000781c */ /* 0x000fda0003f0f008 */
[----:B------:R-:W-:Y:S05]  /*08c0*/  @!P0 BRA `(.L_x_2140) ;  /* 0x000000d800148947 */ /* 0x000fea0003800000 */
.L_x_2141:
        /* <DEDUP_REMOVED lines=16> */
[----:B------:R-:W-:Y:S01]  /*09d0*/  UMOV UR46, URZ ;  /* 0x0000003f002e7c82 */ /* 0x000fe20008000000 */
[----:B------:R-:W-:Y:S02]  /*09e0*/  UMOV UR45, URZ ;  /* 0x0000003f002d7c82 */ /* 0x000fe40008000000 */
[----:B------:R-:W-:Y:S01]  /*09f0*/  SHF.R.S32.HI R3, RZ, 0x1f, R194 ;  /* 0x0000001fff037819 */ /* 0x000fe200000114c2 */
[----:B------:R-:W-:-:S03]  /*0a00*/  UMOV UR44, URZ ;  /* 0x0000003f002c7c82 */ /* 0x000fc60008000000 */
        /* <DEDUP_REMOVED lines=47> */
.L_x_2198:
        /* <DEDUP_REMOVED lines=21> */
.L_x_2142:
[----:B------:R-:W-:Y:S01]  /*0e50*/  ULDC UR6, c[0x0][0xc54] ;  /* 0x0003150000067ab9 */ /* 0x000fe20000000800 */
[----:B------:R-:W-:Y:S01]  /*0e60*/  UMOV UR8, UR7 ;  /* 0x0000000700087c82 */ /* 0x000fe20008000000 */
[----:B------:R-:W-:-:S11]  /*0e70*/  UISETP.NE.AND UP0, UPT, UR6, 0x1, UPT ;  /* 0x000000010600788c */ /* 0x000fd6000bf05270 */
[----:B------:R-:W-:Y:S02]  /*0e80*/  @UP0 ULDC.64 UR10, c[0x0][0xc58] ;  /* 0x00031600000a0ab9 */ /* 0x000fe40000000a00 */
[----:B------:R-:W-:-:S04]  /*0e90*/  UIMAD.WIDE.U32 UR4, UR7, UR10, URZ ;  /* 0x0000000a070472a5 */ /* 0x000fc8000f8e003f */
[----:B------:R-:W-:-:S04]  /*0ea0*/  @UP0 USHF.R.U32.HI UR8, URZ, UR11, UR5 ;  /* 0x0000000b3f080299 */ /* 0x000fc80008011605 */
[----:B------:R-:W-:-:S12]  /*0eb0*/  UIMAD UR4, UR8, UR6, URZ ;  /* 0x00000006080472a4 */ /* 0x000fd8000f8e023f */
.L_x_2143:
[----:B------:R-:W-:Y:S01]  /*0ec0*/  ULDC UR37, c[0x0][0xc48] ;  /* 0x0003120000257ab9 */ /* 0x000fe20000000800 */
[----:B------:R-:W-:Y:S01]  /*0ed0*/  UIADD3 UR6, UR7, -UR4, URZ ;  /* 0x8000000407067290 */ /* 0x000fe2000fffe03f */
[----:B------:R-:W-:Y:S01]  /*0ee0*/  IMAD.MOV.U32 R7, RZ, RZ, 0x3f800000 ;  /* 0x3f800000ff077424 */ /* 0x000fe200078e00ff */
[----:B------:R-:W-:Y:S01]  /*0ef0*/  UISETP.NE.AND UP2, UPT, UR37, 0x1, UPT ;  /* 0x000000012500788c */ /* 0x000fe2000bf45270 */
[----:B------:R-:W-:Y:S01]  /*0f00*/  IMAD.MOV.U32 R0, RZ, RZ, 0x3f800000 ;  /* 0x3f800000ff007424 */ /* 0x000fe200078e00ff */
[----:B------:R-:W-:Y:S01]  /*0f10*/  ULDC.64 UR4, c[0x0][0x990] ;  /* 0x0002640000047ab9 */ /* 0x000fe20000000a00 */
[----:B------:R-:W-:Y:S01]  /*0f20*/  ULDC UR18, c[0x0][0xc54] ;  /* 0x0003150000127ab9 */ /* 0x000fe20000000800 */
[----:B------:R-:W-:Y:S02]  /*0f30*/  UISETP.NE.U32.AND UP0, UPT, UR4, URZ, UPT ;  /* 0x0000003f0400728c */ /* 0x000fe4000bf05070 */
[----:B------:R-:W-:Y:S02]  /*0f40*/  UIMAD UR18, UR9, UR18, UR6 ;  /* 0x00000012091272a4 */ /* 0x000fe4000f8e0206 */
[----:B------:R-:W-:Y:S01]  /*0f50*/  UISETP.NE.AND.EX UP0, UPT, UR5, URZ, UPT, UP0 ;  /* 0x0000003f0500728c */ /* 0x000fe2000bf05300 */
[----:B------:R-:W-:-:S02]  /*0f60*/  ULDC.64 UR6, c[0x0][0x998] ;  /* 0x0002660000067ab9 */ /* 0x000fc40000000a00 */
[----:B------:R-:W-:Y:S01]  /*0f70*/  @UP2 ULDC UR10, c[0x0][0xc4c] ;  /* 0x00031300000a2ab9 */ /* 0x000fe20000000800 */
[----:B------:R-:W-:Y:S02]  /*0f80*/  UISETP.NE.U32.AND UP1, UPT, UR6, URZ, UPT ;  /* 0x0000003f0600728c */ /* 0x000fe4000bf25070 */
[----:B------:R-:W-:Y:S01]  /*0f90*/  UIMAD.WIDE.U32 UR10, UR18, UR10, URZ ;  /* 0x0000000a120a72a5 */ /* 0x000fe2000f8e003f */
[----:B------:R-:W-:Y:S01]  /*0fa0*/  PLOP3.LUT P0, PT, PT, PT, UP0, 0x80, 0x0 ;  /* 0x000000000000781c */ /* 0x000fe20003f0f008 */
[----:B------:R-:W-:Y:S01]  /*0fb0*/  @UP2 ULDC UR9, c[0x0][0xc50] ;  /* 0x0003140000092ab9 */ /* 0x000fe20000000800 */
[----:B------:R-:W-:Y:S01]  /*0fc0*/  UISETP.NE.AND.EX UP1, UPT, UR7, URZ, UPT, UP1 ;  /* 0x0000003f0700728c */ /* 0x000fe2000bf25310 */
[----:B------:R-:W-:Y:S01]  /*0fd0*/  UMOV UR43, UR18 ;  /* 0x00000012002b7c82 */ /* 0x000fe20008000000 */
[----:B------:R-:W-:Y:S02]  /*0fe0*/  @UP2 USHF.R.U32.HI UR43, URZ, UR9, UR11 ;  /* 0x000000093f2b2299 */ /* 0x000fe4000801160b */
[----:B------:R-:W-:-:S02]  /*0ff0*/  ULOP3.LUT UR8, UR8, 0x1ffffff, URZ, 0x3c, !UPT ;  /* 0x01ffffff08087892 */ /* 0x000fc4000f8e3c3f */
[----:B------:R-:W-:Y:S01]  /*1000*/  PLOP3.LUT P1, PT, PT, PT, UP1, 0x80, 0x0 ;  /* 0x000000000000781c */ /* 0x000fe20003f2f018 */
[----:B------:R-:W-:Y:S01]  /*1010*/  @UP0 USHF.R.S32.HI UR9, URZ, 0x1f, UR43 ;  /* 0x0000001f3f090899 */ /* 0x000fe2000801142b */
[----:B------:R-:W-:Y:S01]  /*1020*/  @UP0 ULDC.64 UR10, c[0x0][0x9a8] ;  /* 0x00026a00000a0ab9 */ /* 0x000fe20000000a00 */
[----:B------:R-:W-:Y:S02]  /*1030*/  UIADD3 UR15, -UR43, URZ, URZ ;  /* 0x0000003f2b0f7290 */ /* 0x000fe4000fffe13f */
[----:B------:R-:W-:Y:S02]  /*1040*/  @UP0 UIMAD UR9, UR9, UR10, URZ ;  /* 0x0000000a090902a4 */ /* 0x000fe4000f8e023f */
[----:B------:R-:W-:Y:S02]  /*1050*/  @UP0 UIMAD.WIDE.U32 UR12, UR43, UR10, URZ ;  /* 0x0000000a2b0c02a5 */ /* 0x000fe4000f8e003f */
[----:B------:R-:W-:Y:S01]  /*1060*/  @UP1 USHF.R.S32.HI UR10, URZ, 0x1f, UR43 ;  /* 0x0000001f3f0a1899 */ /* 0x000fe2000801142b */
[----:B------:R-:W-:Y:S01]  /*1070*/  @UP1 ULDC.64 UR16, c[0x0][0x9b8] ;  /* 0x00026e0000101ab9 */ /* 0x000fe20000000a00 */
[----:B------:R-:W-:-:S02]  /*1080*/  @UP0 UIMAD UR14, UR43, UR11, UR9 ;  /* 0x0000000b2b0e02a4 */ /* 0x000fc4000f8e0209 */
[----:B------:R-:W-:Y:S02]  /*1090*/  @UP1 UIMAD UR9, UR10, UR16, URZ ;  /* 0x000000100a0912a4 */ /* 0x000fe4000f8e023f */
[----:B------:R-:W-:Y:S02]  /*10a0*/  UIMAD UR37, UR37, UR15, UR18 ;  /* 0x0000000f252572a4 */ /* 0x000fe4000f8e0212 */
[----:B------:R-:W-:Y:S02]  /*10b0*/  @UP1 UIMAD UR15, UR43, UR17, UR9 ;  /* 0x000000112b0f12a4 */ /* 0x000fe4000f8e0209 */
[----:B------:R-:W-:Y:S02]  /*10c0*/  @UP0 USHF.R.S32.HI UR9, URZ, 0x1f, UR37 ;  /* 0x0000001f3f090899 */ /* 0x000fe40008011425 */
[----:B------:R-:W-:Y:S02]  /*10d0*/  @UP1 UIMAD.WIDE.U32 UR10, UR43, UR16, URZ ;  /* 0x000000102b0a12a5 */ /* 0x000fe4000f8e003f */
[----:B------:R-:W-:Y:S01]  /*10e0*/  @UP1 USHF.R.S32.HI UR20, URZ, 0x1f, UR37 ;  /* 0x0000001f3f141899 */ /* 0x000fe20008011425 */
[----:B------:R-:W-:Y:S01]  /*10f0*/  @UP0 ULDC.64 UR16, c[0x0][0x9b0] ;  /* 0x00026c0000100ab9 */ /* 0x000fe20000000a00 */
[----:B------:R-:W-:Y:S01]  /*1100*/  @UP1 ULDC.64 UR18, c[0x0][0x9c0] ;  /* 0x0002700000121ab9 */ /* 0x000fe20000000a00 */
[----:B------:R-:W-:-:S02]  /*1110*/  @UP0 UIADD3 UR13, UR13, UR14, URZ ;  /* 0x0000000e0d0d0290 */ /* 0x000fc4000fffe03f */
[----:B------:R-:W-:Y:S02]  /*1120*/  @UP0 UIMAD UR9, UR9, UR16, URZ ;  /* 0x00000010090902a4 */ /* 0x000fe4000f8e023f */
[----:B------:R-:W-:Y:S02]  /*1130*/  @UP1 UIADD3 UR11, UR11, UR15, URZ ;  /* 0x0000000f0b0b1290 */ /* 0x000fe4000fffe03f */
[----:B------:R-:W-:Y:S02]  /*1140*/  @UP1 UIMAD UR14, UR20, UR18, URZ ;  /* 0x00000012140e12a4 */ /* 0x000fe4000f8e023f */
[----:B------:R-:W-:Y:S02]  /*1150*/  @UP0 UIMAD UR9, UR37, UR17, UR9 ;  /* 0x00000011250902a4 */ /* 0x000fe4000f8e0209 */
[----:B------:R-:W-:Y:S02]  /*1160*/  @UP0 UIMAD.WIDE.U32 UR12, UR37, UR16, UR12 ;  /* 0x00000010250c02a5 */ /* 0x000fe4000f8e000c */
[----:B------:R-:W-:-:S02]  /*1170*/  @UP1 UIMAD UR14, UR37, UR19, UR14 ;  /* 0x00000013250e12a4 */ /* 0x000fc4000f8e020e */
[----:B------:R-:W-:Y:S02]  /*1180*/  @UP1 UIMAD.WIDE.U32 UR10, UR37, UR18, UR10 ;  /* 0x00000012250a12a5 */ /* 0x000fe4000f8e000a */
[----:B------:R-:W-:Y:S02]  /*1190*/  @UP0 UIADD3 UR13, UR13, UR9, URZ ;  /* 0x000000090d0d0290 */ /* 0x000fe4000fffe03f */
[----:B------:R-:W-:Y:S02]  /*11a0*/  @UP0 ULEA UR4, UP2, UR12, UR4, 0x2 ;  /* 0x000000040c040291 */ /* 0x000fe4000f84103f */
[----:B------:R-:W-:Y:S02]  /*11b0*/  @UP1 UIADD3 UR9, UR11, UR14, URZ ;  /* 0x0000000e0b091290 */ /* 0x000fe4000fffe03f */
[----:B------:R-:W-:Y:S02]  /*11c0*/  @UP1 ULEA UR6, UP3, UR10, UR6, 0x2 ;  /* 0x000000060a061291 */ /* 0x000fe4000f86103f */
[----:B------:R-:W-:Y:S01]  /*11d0*/  @UP0 ULEA.HI.X UR5, UR12, UR5, UR13, 0x2, UP2 ;  /* 0x000000050c050291 */ /* 0x000fe200090f140d */
[----:B------:R-:W-:Y:S01]  /*11e0*/  IMAD.U32 R2, RZ, RZ, UR4 ;  /* 0x00000004ff027e24 */ /* 0x000fe2000f8e00ff */
[----:B------:R-:W-:-:S02]  /*11f0*/  @UP1 ULEA.HI.X UR7, UR10, UR7, UR9, 0x2, UP3 ;  /* 0x000000070a071291 */ /* 0x000fc400098f1409 */
[----:B------:R-:W-:Y:S01]  /*1200*/  IMAD.U32 R4, RZ, RZ, UR6 ;  /* 0x00000006ff047e24 */ /* 0x000fe2000f8e00ff */
[----:B------:R-:W-:Y:S01]  /*1210*/  ULDC UR4, c[0x0][0x988] ;  /* 0x0002620000047ab9 */ /* 0x000fe20000000800 */
[----:B------:R-:W-:Y:S01]  /*1220*/  IMAD.U32 R3, RZ, RZ, UR5 ;  /* 0x00000005ff037e24 */ /* 0x000fe2000f8e00ff */
[----:B------:R-:W-:Y:S01]  /*1230*/  ULDC UR5, c[0x0][0x448] ;  /* 0x0001120000057ab9 */ /* 0x000fe20000000800 */
[----:B------:R-:W-:Y:S01]  /*1240*/  IMAD.U32 R5, RZ, RZ, UR7 ;  /* 0x00000007ff057e24 */ /* 0x000fe2000f8e00ff */
[----:B------:R-:W-:Y:S01]  /*1250*/  ULDC UR49, c[0x0][0x424] ;  /* 0x0001090000317ab9 */ /* 0x000fe20000000800 */
[----:B------:R-:W-:Y:S01]  /*1260*/  ULDC UR9, c[0x0][0x2f0] ;  /* 0x0000bc0000097ab9 */ /* 0x000fe20000000800 */
[----:B------:R0:W2:Y:S01]  /*1270*/  @P0 LDG.E R7, desc[UR52][R2.64] ;  /* 0x0000003402070981 */ /* 0x0000a2000c1e1900 */
[----:B------:R-:W-:Y:S01]  /*1280*/  UISETP.NE.AND UP4, UPT, UR5, 0x1, UPT ;  /* 0x000000010500788c */ /* 0x000fe2000bf85270 */
[----:B------:R-:W-:Y:S02]  /*1290*/  ULDC.64 UR6, c[0x0][0x418] ;  /* 0x0001060000067ab9 */ /* 0x000fe40000000a00 */
[----:B------:R1:W2:Y:S01]  /*12a0*/  @P1 LDG.E R0, desc[UR52][R4.64] ;  /* 0x0000003404001981 */ /* 0x0002a2000c1e1900 */
[----:B------:R-:W-:Y:S01]  /*12b0*/  UISETP.NE.U32.AND UP0, UPT, UR6, URZ, UPT ;  /* 0x0000003f0600728c */ /* 0x000fe2000bf05070 */
[----:B------:R-:W-:Y:S01]  /*12c0*/  PLOP3.LUT P0, PT, PT, PT, PT, 0x80, 0x0 ;  /* 0x000000000000781c */ /* 0x000fe20003f0f070 */
[----:B------:R-:W-:Y:S01]  /*12d0*/  UP2UR UR50, UPR, URZ, 0x10 ;  /* 0x000000103f327883 */ /* 0x000fe20008000000 */
[----:B------:R-:W-:Y:S01]  /*12e0*/  CS2R R86, SRZ ;  /* 0x0000000000567805 */ /* 0x000fe2000001ff00 */
[----:B------:R-:W-:Y:S01]  /*12f0*/  UISETP.NE.AND.EX UP0, UPT, UR7, URZ, UPT, UP0 ;  /* 0x0000003f0700728c */ /* 0x000fe2000bf05300 */
[----:B0-----:R-:W-:Y:S01]  /*1300*/  IMAD.MOV.U32 R2, RZ, RZ, RZ ;  /* 0x000000ffff027224 */ /* 0x001fe200078e00ff */
[----:B------:R-:W-:Y:S01]  /*1310*/  CS2R R84, SRZ ;  /* 0x0000000000547805 */ /* 0x000fe2000001ff00 */
[----:B------:R-:W-:Y:S01]  /*1320*/  ULDC UR7, c[0x0][0x288] ;  /* 0x0000a20000077ab9 */ /* 0x000fe20000000800 */
[----:B------:R-:W-:Y:S01]  /*1330*/  USEL UR49, UR49, 0x1, UP0 ;  /* 0x0000000131317887 */ /* 0x000fe20008000000 */
[----:B-1----:R-:W-:Y:S01]  /*1340*/  CS2R R4, SRZ ;  /* 0x0000000000047805 */ /* 0x002fe2000001ff00 */
[----:B------:R-:W-:Y:S01]  /*1350*/  UIADD3 UR7, -UR7, 0xa0, URZ ;  /* 0x000000a007077890 */ /* 0x000fe2000fffe13f */
[----:B------:R-:W-:-:S02]  /*1360*/  CS2R R78, SRZ ;  /* 0x00000000004e7805 */ /* 0x000fc4000001ff00 */
[----:B------:R-:W-:Y:S02]  /*1370*/  CS2R R8, SRZ ;  /* 0x0000000000087805 */ /* 0x000fe4000001ff00 */
[----:B------:R-:W-:Y:S01]  /*1380*/  CS2R R76, SRZ ;  /* 0x00000000004c7805 */ /* 0x000fe2000001ff00 */
[----:B------:R-:W-:Y:S01]  /*1390*/  UIMAD UR7, UR49, UR9, UR7 ;  /* 0x00000009310772a4 */ /* 0x000fe2000f8e0207 */
        /* <DEDUP_REMOVED lines=18> */
[----:B------:R-:W-:Y:S01]  /*14c0*/  IMAD.MOV.U32 R34, RZ, RZ, RZ ;  /* 0x000000ffff227224 */ /* 0x000fe200078e00ff */
[----:B------:R-:W-:Y:S02]  /*14d0*/  CS2R R88, SRZ ;  /* 0x0000000000587805 */ /* 0x000fe4000001ff00 */
[----:B------:R-:W-:Y:S02]  /*14e0*/  CS2R R40, SRZ ;  /* 0x0000000000287805 */ /* 0x000fe4000001ff00 */
[----:B------:R-:W-:Y:S02]  /*14f0*/  CS2R R90, SRZ ;  /* 0x00000000005a7805 */ /* 0x000fe4000001ff00 */
[----:B------:R-:W-:-:S02]  /*1500*/  CS2R R48, SRZ ;  /* 0x0000000000307805 */ /* 0x000fc4000001ff00 */
[----:B------:R-:W-:Y:S01]  /*1510*/  CS2R R92, SRZ ;  /* 0x00000000005c7805 */ /* 0x000fe2000001ff00 */
[----:B------:R-:W-:Y:S01]  /*1520*/  IMAD.MOV.U32 R57, RZ, RZ, RZ ;  /* 0x000000ffff397224 */ /* 0x000fe200078e00ff */
[----:B------:R-:W-:Y:S01]  /*1530*/  CS2R R94, SRZ ;  /* 0x00000000005e7805 */ /* 0x000fe2000001ff00 */
[----:B--2---:R-:W-:Y:S01]  /*1540*/  FMUL.FTZ R0, R7, R0 ;  /* 0x0000000007007220 */ /* 0x004fe20000410000 */
[----:B------:R-:W-:-:S03]  /*1550*/  CS2R R6, SRZ ;  /* 0x0000000000067805 */ /* 0x000fc6000001ff00 */
[----:B------:R-:W-:Y:S01]  /*1560*/  FMUL.FTZ R0, R0, UR4 ;  /* 0x0000000400007c20 */ /* 0x000fe20008410000 */
[----:B------:R-:W-:Y:S02]  /*1570*/  ULDC UR4, c[0x0][0xc3c] ;  /* 0x00030f0000047ab9 */ /* 0x000fe40000000800 */
[----:B------:R-:W-:Y:S02]  /*1580*/  UIADD3 UR4, UR8, UR4, URZ ;  /* 0x0000000408047290 */ /* 0x000fe4000fffe03f */
[----:B------:R-:W-:Y:S01]  /*1590*/  R2UR UR38, R0 ;  /* 0x00000000002672ca */ /* 0x000fe200000e0000 */
[----:B------:R-:W-:Y:S01]  /*15a0*/  @UP4 ULDC UR8, c[0x0][0x450] ;  /* 0x0001140000084ab9 */ /* 0x000fe20000000800 */
[----:B------:R-:W-:Y:S01]  /*15b0*/  USHF.L.U32 UR39, UR4, 0x7, URZ ;  /* 0x0000000704277899 */ /* 0x000fe2000800063f */
[----:B------:R-:W-:Y:S02]  /*15c0*/  IMAD.MOV.U32 R0, RZ, RZ, RZ ;  /* 0x000000ffff007224 */ /* 0x000fe400078e00ff */
[----:B------:R-:W-:Y:S01]  /*15d0*/  @UP4 ULDC UR4, c[0x0][0x44c] ;  /* 0x0001130000044ab9 */ /* 0x000fe20000000800 */
[----:B------:R-:W-:-:S04]  /*15e0*/  UIADD3 UR6, UR39, 0x7f, URZ ;  /* 0x0000007f27067890 */ /* 0x000fc8000fffe03f */
[----:B------:R-:W-:Y:S02]  /*15f0*/  UIMAD.WIDE.U32 UR4, UR6, UR4, URZ ;  /* 0x00000004060472a5 */ /* 0x000fe4000f8e003f */
[----:B------:R-:W-:Y:S02]  /*1600*/  UIMAD UR4, UR49, UR9, 0x9f ;  /* 0x0000009f310474a4 */ /* 0x000fe4000f8e0209 */
[----:B------:R-:W-:Y:S02]  /*1610*/  @UP4 USHF.R.U32.HI UR6, URZ, UR8, UR5 ;  /* 0x000000083f064299 */ /* 0x000fe40008011605 */
[----:B------:R-:W-:Y:S02]  /*1620*/  UIMAD.WIDE UR4, UR4, 0x66666667, URZ ;  /* 0x66666667040478a5 */ /* 0x000fe4000f8e023f */
[----:B------:R-:W-:Y:S02]  /*1630*/  UIADD3 UR6, UR7, UR6, URZ ;  /* 0x0000000607067290 */ /* 0x000fe4000fffe03f */
[----:B------:R-:W-:-:S02]  /*1640*/  USHF.R.U32.HI UR4, URZ, 0x1f, UR5 ;  /* 0x0000001f3f047899 */ /* 0x000fc40008011605 */
[----:B------:R-:W-:Y:S02]  /*1650*/  UIMAD.WIDE UR6, UR6, 0x66666667, URZ ;  /* 0x66666667060678a5 */ /* 0x000fe4000f8e023f */
[----:B------:R-:W-:Y:S02]  /*1660*/  ULEA.HI.SX32 UR4, UR5, UR4, 0x1a ;  /* 0x0000000405047291 */ /* 0x000fe4000f8fd23f */
[----:B------:R-:W-:-:S04]  /*1670*/  USHF.R.U32.HI UR6, URZ, 0x1f, UR7 ;  /* 0x0000001f3f067899 */ /* 0x000fc80008011607 */
[----:B------:R-:W-:-:S04]  /*1680*/  ULEA.HI.SX32 UR6, UR7, UR6, 0x1a ;  /* 0x0000000607067291 */ /* 0x000fc8000f8fd23f */
[----:B------:R-:W-:-:S04]  /*1690*/  UISETP.LT.AND UP0, UPT, UR4, UR6, UPT ;  /* 0x000000060400728c */ /* 0x000fc8000bf01270 */
[----:B------:R-:W-:-:S04]  /*16a0*/  USEL UR51, UR4, UR6, UP0 ;  /* 0x0000000604337287 */ /* 0x000fc80008000000 */
[----:B------:R-:W-:-:S06]  /*16b0*/  UISETP.GE.AND UP0, UPT, UR51, 0x1, UPT ;  /* 0x000000013300788c */ /* 0x000fcc000bf06270 */
[----:B------:R-:W-:-:S13]  /*16c0*/  PLOP3.LUT P1, PT, PT, PT, UP0, 0x80, 0x0 ;  /* 0x000000000000781c */ /* 0x000fda0003f2f008 */
[----:B------:R-:W-:Y:S05]  /*16d0*/  @!P1 BRA `(.L_x_2144) ;  /* 0x000000a400b09947 */ /* 0x000fea0003800000 */
        /* <DEDUP_REMOVED lines=31> */
.L_x_2145:
        /* <DEDUP_REMOVED lines=9> */
.L_x_2284:
[----:B------:R-:W-:Y:S05]  /*1960*/  @!P0 BRA `(.L_x_2147) ;  /* 0x0000000000048947 */ /* 0x000fea0003800000 */
[----:B------:R-:W-:Y:S01]  /*1970*/  BPT.TRAP 0x1 ;  /* 0x000000040000795c */ /* 0x000fe20000300000 */
.L_x_2147:
[----:B0-----:R-:W-:Y:S02]  /*1980*/  IMAD.U32 R0, RZ, RZ, UR44 ;  /* 0x0000002cff007e24 */ /* 0x001fe4000f8e00ff */
[----:B------:R-:W-:-:S03]  /*1990*/  IMAD.U32 R3, RZ, RZ, UR45 ;  /* 0x0000002dff037e24 */ /* 0x000fc6000f8e00ff */
[----:B------:R-:W-:Y:S02]  /*19a0*/  LEA R0, R0, UR41, 0x3 ;  /* 0x0000002900007c11 */ /* 0x000fe4000f8e18ff */
[----:B------:R-:W-:-:S04]  /*19b0*/  SHF.L.U32 R3, R3, 0x1f, RZ ;  /* 0x0000001f03037819 */ /* 0x000fc800000006ff */
[----:B------:R0:W1:Y:S01]  /*19c0*/  SYNCS.PHASECHK.TRANS64.TRYWAIT P1, [R0+URZ+0x29830], R3 ;  /* 0x02983003000075a7 */ /* 0x000062000802017f */
[----:B------:R-:W-:Y:S05]  /*19d0*/  @!P0 BRA `(.L_x_2148) ;  /* 0x0000000000048947 */ /* 0x000fea0003800000 */
[----:B------:R-:W-:Y:S01]  /*19e0*/  BPT.TRAP 0x1 ;  /* 0x000000040000795c */ /* 0x000fe20000300000 */
.L_x_2148:
[----:B-1----:R-:W-:Y:S05]  /*19f0*/  @P1 BRA `(.L_x_2149) ;  /* 0x0000000000081947 */ /* 0x002fea0003800000 */
[----:B------:R-:W1:Y:S02]  /*1a00*/  SYNCS.PHASECHK.TRANS64.TRYWAIT P1, [R0+URZ+0x29830], R3 ;  /* 0x02983003000075a7 */ /* 0x000e64000802017f */
[----:B-1----:R-:W-:Y:S05]  /*1a10*/  @!P1 BRA `(.L_x_2150) ;  /* 0x0000011c00009947 */ /* 0x002fea0003800000 */
.L_x_2149:
        /* <DEDUP_REMOVED lines=204> */
.L_x_2151:
[----:B------:R-:W-:Y:S01]  /*26e0*/  UISETP.NE.AND UP0, UPT, UR50, URZ, UPT ;  /* 0x0000003f3200728c */ /* 0x000fe2000bf05270 */
[----:B------:R-:W-:Y:S01]  /*26f0*/  VIADD R9, R18, UR39 ;  /* 0x0000002712097c36 */ /* 0x000fe20008000000 */
[----:B------:R-:W-:Y:S01]  /*2700*/  ULDC UR11, c[0x0][0x2f0] ;  /* 0x0000bc00000b7ab9 */ /* 0x000fe20000000800 */
[----:B------:R-:W-:Y:S01]  /*2710*/  ULDC UR14, c[0x0][0x288] ;  /* 0x0000a200000e7ab9 */ /* 0x000fe20000000800 */
[----:B------:R-:W-:Y:S01]  /*2720*/  IMAD.U32 R5, RZ, RZ, UR11 ;  /* 0x0000000bff057e24 */ /* 0x000fe2000f8e00ff */
[----:B------:R-:W-:Y:S01]  /*2730*/  R2UR UR15, R0 ;  /* 0x00000000000f72ca */ /* 0x000fe200000e0000 */
[----:B------:R-:W-:Y:S01]  /*2740*/  UMOV UR10, UR39 ;  /* 0x00000027000a7c82 */ /* 0x000fe20008000000 */
[----:B------:R-:W-:Y:S01]  /*2750*/  PLOP3.LUT P1, PT, PT, PT, UP0, 0x80, 0x0 ;  /* 0x000000000000781c */ /* 0x000fe20003f2f008 */
[----:B------:R-:W-:Y:S01]  /*2760*/  UIADD3 UR56, UR51, -0x2, URZ ;  /* 0xfffffffe33387890 */ /* 0x000fe2000fffe03f */
[----:B------:R-:W-:Y:S02]  /*2770*/  PLOP3.LUT P2, PT, PT, PT, UP0, 0x80, 0x0 ;  /* 0x000000000000781c */ /* 0x000fe40003f4f008 */
[----:B------:R-:W-:Y:S01]  /*2780*/  @UP0 ULDC UR6, c[0x0][0x44c] ;  /* 0x0001130000060ab9 */ /* 0x000fe20000000800 */
[----:B------:R-:W-:-:S08]  /*2790*/  @UP0 ULDC UR18, c[0x0][0x450] ;  /* 0x0001140000120ab9 */ /* 0x000fd00000000800 */
[----:B------:R-:W-:Y:S01]  /*27a0*/  @P1 IMAD.HI.U32 R2, R9, UR6, RZ ;  /* 0x0000000609021c27 */ /* 0x000fe2000f8e00ff */
[----:B------:R-:W-:-:S04]  /*27b0*/  @UP0 ULDC UR6, c[0x0][0x450] ;  /* 0x0001140000060ab9 */ /* 0x000fc80000000800 */
[----:B------:R-:W-:Y:S01]  /*27c0*/  @P2 SHF.R.U32.HI R9, RZ, UR6, R2 ;  /* 0x00000006ff092c19 */ /* 0x000fe20008011602 */
[----:B------:R-:W-:-:S04]  /*27d0*/  UIMAD UR6, UR51, -0xa0, URZ ;  /* 0xffffff60330678a4 */ /* 0x000fc8000f8e023f */
[----:B01----:R-:W0:Y:S01]  /*27e0*/  SHFL.IDX PT, R3, R9, 0x1, 0x1c1f ;  /* 0x003c1f0009037f89 */ /* 0x003e2200000e0000 */
[----:B------:R-:W-:Y:S02]  /*27f0*/  UIADD3 UR7, UR6, 0xa1, URZ ;  /* 0x000000a106077890 */ /* 0x000fe4000fffe03f */
[----:B------:R-:W-:Y:S01]  /*2800*/  UIMAD UR6, UR49, UR11, UR6 ;  /* 0x0000000b310672a4 */ /* 0x000fe2000f8e0206 */
[----:B------:R-:W-:Y:S01]  /*2810*/  SHFL.IDX PT, R9, R9, RZ, 0x1c1f ;  /* 0x001c1fff09097589 */ /* 0x000fe200000e0000 */
[----:B------:R-:W-:Y:S02]  /*2820*/  UIMAD UR11, UR49, UR11, -UR14 ;  /* 0x0000000b310b72a4 */ /* 0x000fe4000f8e0a0e */
[----:B------:R-:W-:Y:S01]  /*2830*/  IMAD.U32 R2, RZ, RZ, UR7 ;  /* 0x00000007ff027e24 */ /* 0x000fe2000f8e00ff */
[----:B------:R-:W-:-:S03]  /*2840*/  UIADD3 UR6, UR6, 0xa0, URZ ;  /* 0x000000a006067890 */ /* 0x000fc6000fffe03f */
[----:B------:R-:W-:-:S03]  /*2850*/  IMAD R2, R17, -0x2, R2 ;  /* 0xfffffffe11027824 */ /* 0x000fc600078e0202 */
[----:B------:R-:W-:Y:S01]  /*2860*/  IMAD.U32 R10, RZ, RZ, UR6 ;  /* 0x00000006ff0a7e24 */ /* 0x000fe2000f8e00ff */
[----:B------:R-:W-:Y:S01]  /*2870*/  @UP0 ULDC UR6, c[0x0][0x44c] ;  /* 0x0001130000060ab9 */ /* 0x000fe20000000800 */
[----:B------:R-:W-:Y:S01]  /*2880*/  IMAD R8, R5, UR49, R2 ;  /* 0x0000003105087c24 */ /* 0x000fe2000f8e0202 */
[----:B------:R-:W-:Y:S01]  /*2890*/  UIMAD.WIDE.U32 UR6, UR39, UR6, URZ ;  /* 0x00000006270672a5 */ /* 0x000fe2000f8e003f */
[----:B------:R-:W-:-:S03]  /*28a0*/  IMAD R10, R17, -0x2, R10 ;  /* 0xfffffffe110a7824 */ /* 0x000fc600078e020a */
[----:B------:R-:W-:Y:S01]  /*28b0*/  @UP0 USHF.R.U32.HI UR10, URZ, UR18, UR7 ;  /* 0x000000123f0a0299 */ /* 0x000fe20008011607 */
[----:B0-----:R-:W-:-:S03]  /*28c0*/  IADD3 R3, R3, -UR14, R8 ;  /* 0x8000000e03037c10 */ /* 0x001fc6000fffe008 */
[----:B------:R-:W-:Y:S01]  /*28d0*/  UIADD3 UR6, UR11, UR10, URZ ;  /* 0x0000000a0b067290 */ /* 0x000fe2000fffe03f */
[----:B------:R-:W-:-:S03]  /*28e0*/  VIMNMX R2, R10, R3, PT ;  /* 0x000000030a027248 */ /* 0x000fc60003fe0100 */
[----:B------:R-:W-:Y:S01]  /*28f0*/  UIMAD.WIDE UR6, UR6, 0x66666667, URZ ;  /* 0x66666667060678a5 */ /* 0x000fe2000f8e023f */
[----:B------:R-:W-:-:S03]  /*2900*/  ISETP.GT.AND P1, PT, R2, RZ, PT ;  /* 0x000000ff0200720c */ /* 0x000fc60003f24270 */
[----:B------:R-:W-:Y:S01]  /*2910*/  USHF.R.U32.HI UR6, URZ, 0x1f, UR7 ;  /* 0x0000001f3f067899 */ /* 0x000fe20008011607 */
[C---:B------:R-:W-:Y:S02]  /*2920*/  ISETP.GT.AND P2, PT, R2.reuse, 0x1, PT ;  /* 0x000000010200780c */ /* 0x040fe40003f44270 */
[----:B------:R-:W-:Y:S01]  /*2930*/  ISETP.GT.AND P3, PT, R2, 0x8, PT ;  /* 0x000000080200780c */ /* 0x000fe20003f64270 */
[----:B------:R-:W-:Y:S01]  /*2940*/  ULEA.HI.SX32 UR7, UR7, UR6, 0x1a ;  /* 0x0000000607077291 */ /* 0x000fe2000f8fd23f */
[----:B------:R-:W-:Y:S01]  /*2950*/  FSEL R5, R90, -INF , P1 ;  /* 0xff8000005a057808 */ /* 0x000fe20000800000 */
[----:B------:R-:W-:Y:S01]  /*2960*/  UIADD3 UR6, UR15, 0x29840, URZ ;  /* 0x000298400f067890 */ /* 0x000fe2000fffe03f */
[----:B------:R-:W-:Y:S01]  /*2970*/  FSEL R91, R91, -INF , P2 ;  /* 0xff8000005b5b7808 */ /* 0x000fe20001000000 */
[----:B------:R-:W-:Y:S01]  /*2980*/  UISETP.LT.AND UP0, UPT, URZ, UR7, UPT ;  /* 0x000000073f00728c */ /* 0x000fe2000bf01270 */
[----:B------:R-:W-:Y:S01]  /*2990*/  ISETP.GT.AND P1, PT, R2, 0x9, PT ;  /* 0x000000090200780c */ /* 0x000fe20003f24270 */
[----:B------:R-:W-:Y:S01]  /*29a0*/  UPRMT UR6, UR40, 0x654, UR6 ;  /* 0x0000065428067896 */ /* 0x000fe20008000006 */
[----:B------:R-:W-:Y:S01]  /*29b0*/  FSEL R7, R94, -INF , P3 ;  /* 0xff8000005e077808 */ /* 0x000fe20001800000 */
[----:B------:R-:W-:Y:S01]  /*29c0*/  USEL UR54, URZ, UR7, !UP0 ;  /* 0x000000073f367287 */ /* 0x000fe2000c000000 */
[----:B------:R-:W-:-:S02]  /*29d0*/  FMNMX.FTZ R4, R5, R91, !PT ;  /* 0x0000005b05047209 */ /* 0x000fc40007810000 */
[C---:B------:R-:W-:Y:S01]  /*29e0*/  ISETP.GT.AND P2, PT, R2.reuse, 0x10, PT ;  /* 0x000000100200780c */ /* 0x040fe20003f44270 */
[----:B------:R-:W-:Y:S01]  /*29f0*/  UISETP.GE.AND UP0, UPT, UR56, UR54, UPT ;  /* 0x000000363800728c */ /* 0x000fe2000bf06270 */
[----:B------:R-:W-:Y:S02]  /*2a00*/  FSEL R95, R95, -INF , P1 ;  /* 0xff8000005f5f7808 */ /* 0x000fe40000800000 */
[----:B------:R-:W-:Y:S01]  /*2a10*/  FMNMX.FTZ R4, R7, R4, !PT ;  /* 0x0000000407047209 */ /* 0x000fe20007810000 */
[----:B------:R-:W-:Y:S01]  /*2a20*/  SYNCS.ARRIVE.TRANS64.RED.A1T0 RZ, [UR6], RZ ;  /* 0x000000ffffff79a7 */ /* 0x000fe20008100406 */
[----:B------:R-:W-:Y:S02]  /*2a30*/  ISETP.GT.AND P1, PT, R2, 0x11, PT ;  /* 0x000000110200780c */ /* 0x000fe40003f24270 */
[----:B------:R-:W-:Y:S02]  /*2a40*/  FSEL R13, R98, -INF , P2 ;  /* 0xff800000620d7808 */ /* 0x000fe40001000000 */
[----:B------:R-:W-:-:S02]  /*2a50*/  FMNMX.FTZ R4, R95, R4, !PT ;  /* 0x000000045f047209 */ /* 0x000fc40007810000 */
[C---:B------:R-:W-:Y:S02]  /*2a60*/  ISETP.GT.AND P2, PT, R2.reuse, 0x18, PT ;  /* 0x000000180200780c */ /* 0x040fe40003f44270 */
[----:B------:R-:W-:Y:S02]  /*2a70*/  FSEL R99, R99, -INF , P1 ;  /* 0xff80000063637808 */ /* 0x000fe40000800000 */
[----:B------:R-:W-:Y:S02]  /*2a80*/  FMNMX.FTZ R4, R13, R4, !PT ;  /* 0x000000040d047209 */ /* 0x000fe40007810000 */
        /* <DEDUP_REMOVED lines=22> */
[----:B------:R-:W-:Y:S01]  /*2bf0*/  FSEL R111, R83, -INF , P1 ;  /* 0xff800000536f7808 */ /* 0x000fe20000800000 */
[----:B------:R-:W-:Y:S01]  /*2c00*/  IMAD.U32 R83, RZ, RZ, UR38 ;  /* 0x00000026ff537e24 */ /* 0x000fe2000f8e00ff */
        /* <DEDUP_REMOVED lines=22> */
[----:B------:R-:W-:Y:S02]  /*2d70*/  ISETP.GT.AND P2, PT, R2, 0x58, PT ;  /* 0x000000580200780c */ /* 0x000fe40003f44270 */
        /* <DEDUP_REMOVED lines=53> */
[----:B------:R-:W-:Y:S02]  /*30d0*/  FSEL R39, R39, -INF , P1 ;  /* 0xff80000027277808 */ /* 0x000fe40000800000 */
[----:B------:R-:W-:-:S04]  /*30e0*/  FMNMX.FTZ R2, R38, R11, !PT ;  /* 0x0000000b26027209 */ /* 0x000fc80007810000 */
[----:B------:R-:W-:-:S05]  /*30f0*/  FMNMX.FTZ R6, R39, R2, !PT ;  /* 0x0000000227067209 */ /* 0x000fca0007810000 */
[----:B------:R-:W0:Y:S02]  /*3100*/  SHFL.BFLY PT, R11, R6, 0x2, 0x1f ;  /* 0x0c401f00060b7f89 */ /* 0x000e2400000e0000 */
[----:B0-----:R-:W-:-:S05]  /*3110*/  FMNMX.FTZ R11, R6, R11, !PT ;  /* 0x0000000b060b7209 */ /* 0x001fca0007810000 */
[----:B------:R-:W0:Y:S02]  /*3120*/  SHFL.BFLY PT, R4, R11, 0x1, 0x1f ;  /* 0x0c201f000b047f89 */ /* 0x000e2400000e0000 */
[----:B0-----:R-:W-:Y:S01]  /*3130*/  FMNMX.FTZ R4, R11, R4, !PT ;  /* 0x000000040b047209 */ /* 0x001fe20007810000 */
[----:B------:R-:W-:-:S03]  /*3140*/  VIADD R11, R8, -UR14 ;  /* 0x8000000e080b7c36 */ /* 0x000fc60008000000 */
[C---:B------:R-:W-:Y:S01]  /*3150*/  FSETP.NEU.FTZ.AND P1, PT, R4.reuse, -INF , PT ;  /* 0xff8000000400780b */ /* 0x040fe20003f3d000 */
[----:B------:R-:W-:-:S01]  /*3160*/  FFMA.FTZ R2, R4, R83, -8 ;  /* 0xc100000004027423 */ /* 0x000fc20000010053 */
[----:B------:R-:W-:-:S04]  /*3170*/  VIADDMNMX R83, R9, R11, R10, PT ;  /* 0x0000000b09537246 */ /* 0x000fc8000380010a */
[----:B------:R-:W-:Y:S02]  /*3180*/  FSEL R2, R2, RZ, P1 ;  /* 0x000000ff02027208 */ /* 0x000fe40000800000 */
[C---:B------:R-:W-:Y:S02]  /*3190*/  ISETP.GT.AND P1, PT, R83.reuse, RZ, PT ;  /* 0x000000ff5300720c */ /* 0x040fe40003f24270 */
[----:B------:R-:W-:Y:S01]  /*31a0*/  ISETP.GT.AND P2, PT, R83, 0x1, PT ;  /* 0x000000015300780c */ /* 0x000fe20003f44270 */
[----:B------:R-:W-:-:S01]  /*31b0*/  FFMA.FTZ R9, R13, UR38, -R2 ;  /* 0x000000260d097c23 */ /* 0x000fc20008010802 */
[----:B------:R-:W-:Y:S01]  /*31c0*/  ISETP.GT.AND P3, PT, R83, 0x8, PT ;  /* 0x000000085300780c */ /* 0x000fe20003f64270 */
[----:B------:R-:W-:-:S01]  /*31d0*/  FFMA.FTZ R15, R15, UR38, -R2 ;  /* 0x000000260f0f7c23 */ /* 0x000fc20008010802 */
[----:B------:R-:W-:Y:S01]  /*31e0*/  FSEL R88, R88, -INF , P1 ;  /* 0xff80000058587808 */ /* 0x000fe20000800000 */
[----:B------:R-:W-:-:S01]  /*31f0*/  FFMA.FTZ R21, R21, UR38, -R2 ;  /* 0x0000002615157c23 */ /* 0x000fc20008010802 */
[----:B------:R-:W-:Y:S01]  /*3200*/  FSEL R89, R89, -INF , P2 ;  /* 0xff80000059597808 */ /* 0x000fe20001000000 */
[----:B------:R-:W-:-:S01]  /*3210*/  FFMA.FTZ R86, R75, UR38, -R2 ;  /* 0x000000264b567c23 */ /* 0x000fc20008010802 */
[----:B------:R-:W-:Y:S01]  /*3220*/  ISETP.GT.AND P1, PT, R83, 0x9, PT ;  /* 0x000000095300780c */ /* 0x000fe20003f24270 */
[----:B------:R-:W-:-:S01]  /*3230*/  FFMA.FTZ R5, R5, UR38, -R2 ;  /* 0x0000002605057c23 */ /* 0x000fc20008010802 */
[----:B------:R-:W-:Y:S01]  /*3240*/  FSEL R92, R92, -INF , P3 ;  /* 0xff8000005c5c7808 */ /* 0x000fe20001800000 */
[----:B------:R-:W-:-:S01]  /*3250*/  FFMA.FTZ R6, R91, UR38, -R2 ;  /* 0x000000265b067c23 */ /* 0x000fc20008010802 */
[----:B------:R-:W-:Y:S01]  /*3260*/  FMNMX.FTZ R11, R88, R89, !PT ;  /* 0x00000059580b7209 */ /* 0x000fe20007810000 */
[----:B------:R-:W-:-:S01]  /*3270*/  FFMA.FTZ R7, R7, UR38, -R2 ;  /* 0x0000002607077c23 */ /* 0x000fc20008010802 */
[----:B------:R-:W-:Y:S01]  /*3280*/  ISETP.GT.AND P2, PT, R83, 0x10, PT ;  /* 0x000000105300780c */ /* 0x000fe20003f44270 */
[----:B------:R-:W-:Y:S01]  /*3290*/  MUFU.EX2 R5, R5 ;  /* 0x0000000500057308 */ /* 0x000fe20000000800 */
[----:B------:R-:W-:Y:S01]  /*32a0*/  FSEL R93, R93, -INF , P1 ;  /* 0xff8000005d5d7808 */ /* 0x000fe20000800000 */
[--C-:B------:R-:W-:Y:S01]  /*32b0*/  FFMA.FTZ R95, R95, UR38, -R2.reuse ;  /* 0x000000265f5f7c23 */ /* 0x100fe20008010802 */
[----:B------:R-:W-:Y:S01]  /*32c0*/  FMNMX.FTZ R12, R92, R11, !PT ;  /* 0x0000000b5c0c7209 */ /* 0x000fe20007810000 */
[--C-:B------:R-:W-:Y:S01]  /*32d0*/  FFMA.FTZ R10, R99, UR38, -R2.reuse ;  /* 0x00000026630a7c23 */ /* 0x100fe20008010802 */
[----:B------:R-:W-:Y:S01]  /*32e0*/  ISETP.GT.AND P1, PT, R83, 0x11, PT ;  /* 0x000000115300780c */ /* 0x000fe20003f24270 */
[--C-:B------:R-:W-:Y:S01]  /*32f0*/  FFMA.FTZ R107, R107, UR38, -R2.reuse ;  /* 0x000000266b6b7c23 */ /* 0x100fe20008010802 */
[----:B------:R-:W-:Y:S01]  /*3300*/  FSEL R96, R96, -INF , P2 ;  /* 0xff80000060607808 */ /* 0x000fe20001000000 */
[----:B------:R0:W-:Y:S01]  /*3310*/  MUFU.EX2 R11, R15 ;  /* 0x0000000f000b7308 */ /* 0x0001e20000000800 */
[----:B------:R-:W-:Y:S01]  /*3320*/  FMNMX.FTZ R13, R93, R12, !PT ;  /* 0x0000000c5d0d7209 */ /* 0x000fe20007810000 */
[--C-:B------:R-:W-:Y:S01]  /*3330*/  FFMA.FTZ R12, R103, UR38, -R2.reuse ;  /* 0x00000026670c7c23 */ /* 0x100fe20008010802 */
[----:B------:R-:W-:Y:S01]  /*3340*/  ISETP.GT.AND P2, PT, R83, 0x18, PT ;  /* 0x000000185300780c */ /* 0x000fe20003f44270 */
[--C-:B------:R-:W-:Y:S01]  /*3350*/  FFMA.FTZ R109, R109, UR38, -R2.reuse ;  /* 0x000000266d6d7c23 */ /* 0x100fe20008010802 */
[----:B------:R-:W-:Y:S01]  /*3360*/  FSEL R97, R97, -INF , P1 ;  /* 0xff80000061617808 */ /* 0x000fe20000800000 */
[--C-:B------:R-:W-:Y:S01]  /*3370*/  FFMA.FTZ R47, R47, UR38, -R2.reuse ;  /* 0x000000262f2f7c23 */ /* 0x100fe20008010802 */
[----:B------:R-:W-:Y:S01]  /*3380*/  FMNMX.FTZ R14, R96, R13, !PT ;  /* 0x0000000d600e7209 */ /* 0x000fe20007810000 */
[----:B------:R-:W-:Y:S01]  /*3390*/  MUFU.EX2 R6, R6 ;  /* 0x0000000600067308 */ /* 0x000fe20000000800 */
[----:B------:R-:W-:Y:S01]  /*33a0*/  ISETP.GT.AND P1, PT, R83, 0x19, PT ;  /* 0x000000195300780c */ /* 0x000fe20003f24270 */
[--C-:B------:R-:W-:Y:S01]  /*33b0*/  FFMA.FTZ R26, R26, UR38, -R2.reuse ;  /* 0x000000261a1a7c23 */ /* 0x100fe20008010802 */
[----:B------:R-:W-:Y:S01]  /*33c0*/  FSEL R100, R100, -INF , P2 ;  /* 0xff80000064647808 */ /* 0x000fe20001000000 */
[--C-:B------:R-:W-:Y:S01]  /*33d0*/  FFMA.FTZ R27, R27, UR38, -R2.reuse ;  /* 0x000000261b1b7c23 */ /* 0x100fe20008010802 */
[----:B------:R-:W-:Y:S01]  /*33e0*/  FMNMX.FTZ R13, R97, R14, !PT ;  /* 0x0000000e610d7209 */ /* 0x000fe20007810000 */
[--C-:B------:R-:W-:Y:S01]  /*33f0*/  FFMA.FTZ R30, R30, UR38, -R2.reuse ;  /* 0x000000261e1e7c23 */ /* 0x100fe20008010802 */
[----:B------:R-:W-:Y:S01]  /*3400*/  FSEL R101, R101, -INF , P1 ;  /* 0xff80000065657808 */ /* 0x000fe20000800000 */
[----:B------:R-:W-:Y:S01]  /*3410*/  MUFU.EX2 R7, R7 ;  /* 0x0000000700077308 */ /* 0x000fe20000000800 */
[----:B------:R-:W-:Y:S01]  /*3420*/  ISETP.GT.AND P1, PT, R83, 0x20, PT ;  /* 0x000000205300780c */ /* 0x000fe20003f24270 */
[--C-:B------:R-:W-:Y:S01]  /*3430*/  FFMA.FTZ R31, R31, UR38, -R2.reuse ;  /* 0x000000261f1f7c23 */ /* 0x100fe20008010802 */
[----:B------:R-:W-:Y:S01]  /*3440*/  FMNMX.FTZ R14, R100, R13, !PT ;  /* 0x0000000d640e7209 */ /* 0x000fe20007810000 */
[--C-:B------:R-:W-:Y:S01]  /*3450*/  FFMA.FTZ R34, R34, UR38, -R2.reuse ;  /* 0x0000002622227c23 */ /* 0x100fe20008010802 */
[----:B------:R-:W-:Y:S01]  /*3460*/  ISETP.GT.AND P2, PT, R83, 0x21, PT ;  /* 0x000000215300780c */ /* 0x000fe20003f44270 */
[--C-:B------:R-:W-:Y:S01]  /*3470*/  FFMA.FTZ R35, R35, UR38, -R2.reuse ;  /* 0x0000002623237c23 */ /* 0x100fe20008010802 */
[----:B------:R-:W-:Y:S01]  /*3480*/  FSEL R72, R72, -INF , P1 ;  /* 0xff80000048487808 */ /* 0x000fe20000800000 */
[----:B------:R1:W-:Y:S01]  /*3490*/  MUFU.EX2 R13, R21 ;  /* 0x00000015000d7308 */ /* 0x0003e20000000800 */
[----:B0-----:R-:W-:Y:S01]  /*34a0*/  FMNMX.FTZ R15, R101, R14, !PT ;  /* 0x0000000e650f7209 */ /* 0x001fe20007810000 */
[--C-:B------:R-:W-:Y:S01]  /*34b0*/  FFMA.FTZ R14, R105, UR38, -R2.reuse ;  /* 0x00000026690e7c23 */ /* 0x100fe20008010802 */
[----:B------:R-:W-:Y:S01]  /*34c0*/  ISETP.GT.AND P1, PT, R83, 0x28, PT ;  /* 0x000000285300780c */ /* 0x000fe20003f24270 */
[--C-:B------:R-:W-:Y:S01]  /*34d0*/  FFMA.FTZ R38, R38, UR38, -R2.reuse ;  /* 0x0000002626267c23 */ /* 0x100fe20008010802 */
[----:B------:R-:W-:Y:S01]  /*34e0*/  FSEL R73, R73, -INF , P2 ;  /* 0xff80000049497808 */ /* 0x000fe20001000000 */
[----:B------:R-:W-:Y:S01]  /*34f0*/  FFMA.FTZ R39, R39, UR38, -R2 ;  /* 0x0000002627277c23 */ /* 0x000fe20008010802 */
[----:B------:R-:W-:Y:S01]  /*3500*/  FMNMX.FTZ R20, R72, R15, !PT ;  /* 0x0000000f48147209 */ /* 0x000fe20007810000 */
[----:B------:R-:W-:Y:S01]  /*3510*/  MUFU.EX2 R8, R95 ;  /* 0x0000005f00087308 */ /* 0x000fe20000000800 */
[----:B------:R-:W-:-:S02]  /*3520*/  ISETP.GT.AND P2, PT, R83, 0x29, PT ;  /* 0x000000295300780c */ /* 0x000fc40003f44270 */
[----:B------:R-:W-:Y:S02]  /*3530*/  FSEL R76, R76, -INF , P1 ;  /* 0xff8000004c4c7808 */ /* 0x000fe40000800000 */
[----:B------:R-:W-:Y:S02]  /*3540*/  FMNMX.FTZ R15, R73, R20, !PT ;  /* 0x00000014490f7209 */ /* 0x000fe40007810000 */
[----:B------:R-:W-:Y:S01]  /*3550*/  ISETP.GT.AND P1, PT, R83, 0x30, PT ;  /* 0x000000305300780c */ /* 0x000fe20003f24270 */
[----:B------:R-:W-:Y:S01]  /*3560*/  MUFU.EX2 R9, R9 ;  /* 0x0000000900097308 */ /* 0x000fe20000000800 */
[----:B------:R-:W-:Y:S02]  /*3570*/  FSEL R77, R77, -INF , P2 ;  /* 0xff8000004d4d7808 */ /* 0x000fe40001000000 */
[----:B------:R-:W-:Y:S02]  /*3580*/  FMNMX.FTZ R20, R76, R15, !PT ;  /* 0x0000000f4c147209 */ /* 0x000fe40007810000 */
[----:B------:R-:W-:-:S02]  /*3590*/  ISETP.GT.AND P2, PT, R83, 0x31, PT ;  /* 0x000000315300780c */ /* 0x000fc40003f44270 */
[----:B------:R-:W-:Y:S01]  /*35a0*/  FSEL R80, R80, -INF , P1 ;  /* 0xff80000050507808 */ /* 0x000fe20000800000 */
[----:B------:R-:W-:Y:S01]  /*35b0*/  MUFU.EX2 R10, R10 ;  /* 0x0000000a000a7308 */ /* 0x000fe20000000800 */
[----:B-1----:R-:W-:Y:S01]  /*35c0*/  FMNMX.FTZ R21, R77, R20, !PT ;  /* 0x000000144d157209 */ /* 0x002fe20007810000 */
[----:B------:R-:W-:Y:S01]  /*35d0*/  FFMA.FTZ R20, R79, UR38, -R2 ;  /* 0x000000264f147c23 */ /* 0x000fe20008010802 */
[----:B------:R-:W-:Y:S02]  /*35e0*/  ISETP.GT.AND P1, PT, R83, 0x38, PT ;  /* 0x000000385300780c */ /* 0x000fe40003f24270 */
[----:B------:R-:W-:Y:S02]  /*35f0*/  FSEL R81, R81, -INF , P2 ;  /* 0xff80000051517808 */ /* 0x000fe40001000000 */
[----:B------:R-:W-:Y:S01]  /*3600*/  FMNMX.FTZ R58, R80, R21, !PT ;  /* 0x00000015503a7209 */ /* 0x000fe20007810000 */
[----:B------:R-:W-:Y:S01]  /*3610*/  MUFU.EX2 R12, R12 ;  /* 0x0000000c000c7308 */ /* 0x000fe20000000800 */
[----:B------:R-:W-:-:S02]  /*3620*/  ISETP.GT.AND P2, PT, R83, 0x39, PT ;  /* 0x000000395300780c */ /* 0x000fc40003f44270 */
[----:B------:R-:W-:Y:S02]  /*3630*/  FSEL R84, R84, -INF , P1 ;  /* 0xff80000054547808 */ /* 0x000fe40000800000 */
[----:B------:R-:W-:Y:S02]  /*3640*/  FMNMX.FTZ R21, R81, R58, !PT ;  /* 0x0000003a51157209 */ /* 0x000fe40007810000 */
[----:B------:R-:W-:Y:S01]  /*3650*/  FSEL R85, R85, -INF , P2 ;  /* 0xff80000055557808 */ /* 0x000fe20001000000 */
[----:B------:R-:W-:Y:S01]  /*3660*/  MUFU.EX2 R14, R14 ;  /* 0x0000000e000e7308 */ /* 0x000fe20000000800 */
[C---:B------:R-:W-:Y:S02]  /*3670*/  ISETP.GT.AND P1, PT, R83.reuse, 0x40, PT ;  /* 0x000000405300780c */ /* 0x040fe40003f24270 */
[----:B------:R-:W-:Y:S02]  /*3680*/  FMNMX.FTZ R58, R84, R21, !PT ;  /* 0x00000015543a7209 */ /* 0x000fe40007810000 */
[----:B------:R-:W-:-:S02]  /*3690*/  ISETP.GT.AND P2, PT, R83, 0x41, PT ;  /* 0x000000415300780c */ /* 0x000fc40003f44270 */
[----:B------:R-:W-:Y:S01]  /*36a0*/  FSEL R62, R56, -INF , P1 ;  /* 0xff800000383e7808 */ /* 0x000fe20000800000 */
[----:B------:R-:W-:Y:S01]  /*36b0*/  MUFU.EX2 R15, R107 ;  /* 0x0000006b000f7308 */ /* 0x000fe20000000800 */
[----:B------:R-:W-:Y:S01]  /*36c0*/  FMNMX.FTZ R79, R85, R58, !PT ;  /* 0x0000003a554f7209 */ /* 0x000fe20007810000 */
[--C-:B------:R-:W-:Y:S01]  /*36d0*/  FFMA.FTZ R56, R111, UR38, -R2.reuse ;  /* 0x000000266f387c23 */ /* 0x100fe20008010802 */
[----:B------:R-:W-:Y:S02]  /*36e0*/  ISETP.GT.AND P1, PT, R83, 0x48, PT ;  /* 0x000000485300780c */ /* 0x000fe40003f24270 */
[----:B------:R-:W-:Y:S01]  /*36f0*/  FSEL R74, R57, -INF , P2 ;  /* 0xff800000394a7808 */ /* 0x000fe20001000000 */
[----:B------:R-:W-:-:S01]  /*3700*/  FFMA.FTZ R57, R113, UR38, -R2 ;  /* 0x0000002671397c23 */ /* 0x000fc20008010802 */
        /* <DEDUP_REMOVED lines=12> */
[----:B------:R-:W-:Y:S01]  /*37d0*/  FMNMX.FTZ R79, R61, R58, !PT ;  /* 0x0000003a3d4f7209 */ /* 0x000fe20007810000 */
        /* <DEDUP_REMOVED lines=15> */
[----:B------:R-:W-:Y:S02]  /*38d0*/  FMNMX.FTZ R82, R69, R78, !PT ;  /* 0x0000004e45527209 */ /* 0x000fe40007810000 */
[----:B------:R-:W-:Y:S01]  /*38e0*/  FSEL R78, R41, -INF , P2 ;  /* 0xff800000294e7808 */ /* 0x000fe20001000000 */
[----:B------:R-:W-:-:S01]  /*38f0*/  FFMA.FTZ R41, R59, UR38, -R2 ;  /* 0x000000263b297c23 */ /* 0x000fc20008010802 */
[----:B------:R-:W-:Y:S02]  /*3900*/  ISETP.GT.AND P1, PT, R83, 0x68, PT ;  /* 0x000000685300780c */ /* 0x000fe40003f24270 */
[----:B------:R-:W-:Y:S01]  /*3910*/  FMNMX.FTZ R59, R75, R82, !PT ;  /* 0x000000524b3b7209 */ /* 0x000fe20007810000 */
[----:B------:R0:W-:Y:S01]  /*3920*/  MUFU.EX2 R40, R86 ;  /* 0x0000005600287308 */ /* 0x0001e20000000800 */
[----:B------:R-:W-:-:S02]  /*3930*/  FSEL R79, R44, -INF , P1 ;  /* 0xff8000002c4f7808 */ /* 0x000fc40000800000 */
[C---:B------:R-:W-:Y:S02]  /*3940*/  ISETP.GT.AND P2, PT, R83.reuse, 0x69, PT ;  /* 0x000000695300780c */ /* 0x040fe40003f44270 */
[----:B------:R-:W-:Y:S02]  /*3950*/  FMNMX.FTZ R44, R78, R59, !PT ;  /* 0x0000003b4e2c7209 */ /* 0x000fe40007810000 */
[----:B------:R-:W-:Y:S01]  /*3960*/  ISETP.GT.AND P1, PT, R83, 0x70, PT ;  /* 0x000000705300780c */ /* 0x000fe20003f24270 */
[----:B------:R-:W-:Y:S01]  /*3970*/  MUFU.EX2 R41, R41 ;  /* 0x0000002900297308 */ /* 0x000fe20000000800 */
[----:B------:R-:W-:Y:S01]  /*3980*/  FSEL R59, R45, -INF , P2 ;  /* 0xff8000002d3b7808 */ /* 0x000fe20001000000 */
[--C-:B0-----:R-:W-:Y:S01]  /*3990*/  FFMA.FTZ R86, R3, UR38, -R2.reuse ;  /* 0x0000002603567c23 */ /* 0x101fe20008010802 */
[----:B------:R-:W-:Y:S01]  /*39a0*/  FMNMX.FTZ R82, R79, R44, !PT ;  /* 0x0000002c4f527209 */ /* 0x000fe20007810000 */
[----:B------:R-:W-:Y:S01]  /*39b0*/  FFMA.FTZ R45, R63, UR38, -R2 ;  /* 0x000000263f2d7c23 */ /* 0x000fe20008010802 */
[----:B------:R-:W-:-:S02]  /*39c0*/  ISETP.GT.AND P2, PT, R83, 0x71, PT ;  /* 0x000000715300780c */ /* 0x000fc40003f44270 */
[----:B------:R-:W-:Y:S01]  /*39d0*/  FSEL R48, R48, -INF , P1 ;  /* 0xff80000030307808 */ /* 0x000fe20000800000 */
[----:B------:R0:W-:Y:S01]  /*39e0*/  MUFU.EX2 R44, R86 ;  /* 0x00000056002c7308 */ /* 0x0001e20000000800 */
[----:B------:R-:W-:Y:S02]  /*39f0*/  FMNMX.FTZ R3, R59, R82, !PT ;  /* 0x000000523b037209 */ /* 0x000fe40007810000 */
[----:B------:R-:W-:Y:S02]  /*3a00*/  ISETP.GT.AND P1, PT, R83, 0x78, PT ;  /* 0x000000785300780c */ /* 0x000fe40003f24270 */
[----:B------:R-:W-:Y:S02]  /*3a10*/  FSEL R49, R49, -INF , P2 ;  /* 0xff80000031317808 */ /* 0x000fe40001000000 */
[----:B------:R-:W-:Y:S01]  /*3a20*/  FMNMX.FTZ R82, R48, R3, !PT ;  /* 0x0000000330527209 */ /* 0x000fe20007810000 */
[----:B------:R-:W-:Y:S01]  /*3a30*/  MUFU.EX2 R45, R45 ;  /* 0x0000002d002d7308 */ /* 0x000fe20000000800 */
[----:B------:R-:W-:Y:S01]  /*3a40*/  ISETP.GT.AND P2, PT, R83, 0x79, PT ;  /* 0x000000795300780c */ /* 0x000fe20003f44270 */
[----:B0-----:R-:W-:Y:S01]  /*3a50*/  FFMA.FTZ R86, R66, UR38, -R2 ;  /* 0x0000002642567c23 */ /* 0x001fe20008010802 */
[----:B------:R-:W-:-:S02]  /*3a60*/  FSEL R52, R52, -INF , P1 ;  /* 0xff80000034347808 */ /* 0x000fc40000800000 */
[----:B------:R-:W-:Y:S02]  /*3a70*/  FMNMX.FTZ R3, R49, R82, !PT ;  /* 0x0000005231037209 */ /* 0x000fe40007810000 */
[----:B------:R-:W-:Y:S01]  /*3a80*/  FSEL R53, R53, -INF , P2 ;  /* 0xff80000035357808 */ /* 0x000fe20001000000 */
[----:B------:R-:W-:Y:S01]  /*3a90*/  MUFU.EX2 R26, R26 ;  /* 0x0000001a001a7308 */ /* 0x000fe20000000800 */
[C---:B------:R-:W-:Y:S02]  /*3aa0*/  ISETP.GT.AND P1, PT, R83.reuse, 0x80, PT ;  /* 0x000000805300780c */ /* 0x040fe40003f24270 */
[----:B------:R-:W-:Y:S02]  /*3ab0*/  FMNMX.FTZ R66, R52, R3, !PT ;  /* 0x0000000334427209 */ /* 0x000fe40007810000 */
[----:B------:R-:W-:Y:S02]  /*3ac0*/  ISETP.GT.AND P2, PT, R83, 0x81, PT ;  /* 0x000000815300780c */ /* 0x000fe40003f44270 */
[----:B------:R-:W-:Y:S01]  /*3ad0*/  FSEL R63, R24, -INF , P1 ;  /* 0xff800000183f7808 */ /* 0x000fe20000800000 */
[----:B------:R-:W-:Y:S01]  /*3ae0*/  MUFU.EX2 R27, R27 ;  /* 0x0000001b001b7308 */ /* 0x000fe20000000800 */
[----:B------:R-:W-:-:S02]  /*3af0*/  FMNMX.FTZ R82, R53, R66, !PT ;  /* 0x0000004235527209 */ /* 0x000fc40007810000 */
[----:B------:R-:W-:Y:S02]  /*3b00*/  ISETP.GT.AND P1, PT, R83, 0x88, PT ;  /* 0x000000885300780c */ /* 0x000fe40003f24270 */
[----:B------:R-:W-:Y:S01]  /*3b10*/  FSEL R66, R25, -INF , P2 ;  /* 0xff80000019427808 */ /* 0x000fe20001000000 */
[----:B------:R-:W-:Y:S01]  /*3b20*/  FFMA.FTZ R25, R67, UR38, -R2 ;  /* 0x0000002643197c23 */ /* 0x000fe20008010802 */
[----:B------:R-:W-:Y:S01]  /*3b30*/  FMNMX.FTZ R3, R63, R82, !PT ;  /* 0x000000523f037209 */ /* 0x000fe20007810000 */
[----:B------:R-:W-:Y:S01]  /*3b40*/  MUFU.EX2 R24, R86 ;  /* 0x0000005600187308 */ /* 0x000fe20000000800 */
[----:B------:R-:W-:Y:S02]  /*3b50*/  FSEL R67, R28, -INF , P1 ;  /* 0xff8000001c437808 */ /* 0x000fe40000800000 */
[----:B------:R-:W-:Y:S02]  /*3b60*/  ISETP.GT.AND P2, PT, R83, 0x89, PT ;  /* 0x000000895300780c */ /* 0x000fe40003f44270 */
[----:B------:R-:W-:-:S02]  /*3b70*/  FMNMX.FTZ R28, R66, R3, !PT ;  /* 0x00000003421c7209 */ /* 0x000fc40007810000 */
[----:B------:R-:W-:Y:S01]  /*3b80*/  ISETP.GT.AND P1, PT, R83, 0x90, PT ;  /* 0x000000905300780c */ /* 0x000fe20003f24270 */
[----:B------:R-:W-:Y:S01]  /*3b90*/  MUFU.EX2 R25, R25 ;  /* 0x0000001900197308 */ /* 0x000fe20000000800 */
[----:B------:R-:W-:Y:S01]  /*3ba0*/  FSEL R82, R29, -INF , P2 ;  /* 0xff8000001d527808 */ /* 0x000fe20001000000 */
[----:B------:R-:W-:Y:S01]  /*3bb0*/  FFMA.FTZ R29, R70, UR38, -R2 ;  /* 0x00000026461d7c23 */ /* 0x000fe20008010802 */
[----:B------:R-:W-:Y:S02]  /*3bc0*/  FMNMX.FTZ R3, R67, R28, !PT ;  /* 0x0000001c43037209 */ /* 0x000fe40007810000 */
[----:B------:R-:W-:Y:S02]  /*3bd0*/  ISETP.GT.AND P2, PT, R83, 0x91, PT ;  /* 0x000000915300780c */ /* 0x000fe40003f44270 */
[----:B------:R-:W-:Y:S01]  /*3be0*/  FSEL R32, R32, -INF , P1 ;  /* 0xff80000020207808 */ /* 0x000fe20000800000 */
[----:B------:R0:W-:Y:S01]  /*3bf0*/  MUFU.EX2 R28, R29 ;  /* 0x0000001d001c7308 */ /* 0x0001e20000000800 */
[----:B------:R-:W-:-:S02]  /*3c00*/  FMNMX.FTZ R3, R82, R3, !PT ;  /* 0x0000000352037209 */ /* 0x000fc40007810000 */
[----:B------:R-:W-:Y:S02]  /*3c10*/  ISETP.GT.AND P1, PT, R83, 0x98, PT ;  /* 0x000000985300780c */ /* 0x000fe40003f24270 */
[----:B------:R-:W-:Y:S01]  /*3c20*/  FSEL R70, R33, -INF , P2 ;  /* 0xff80000021467808 */ /* 0x000fe20001000000 */
[--C-:B------:R-:W-:Y:S01]  /*3c30*/  FFMA.FTZ R33, R71, UR38, -R2.reuse ;  /* 0x0000002647217c23 */ /* 0x100fe20008010802 */
[----:B------:R-:W-:Y:S01]  /*3c40*/  FMNMX.FTZ R3, R32, R3, !PT ;  /* 0x0000000320037209 */ /* 0x000fe20007810000 */
[----:B------:R-:W-:Y:S01]  /*3c50*/  MUFU.EX2 R30, R30 ;  /* 0x0000001e001e7308 */ /* 0x000fe20000000800 */
[----:B------:R-:W-:Y:S01]  /*3c60*/  FSEL R71, R36, -INF , P1 ;  /* 0xff80000024477808 */ /* 0x000fe20000800000 */
[--C-:B0-----:R-:W-:Y:S01]  /*3c70*/  FFMA.FTZ R29, R42, UR38, -R2.reuse ;  /* 0x000000262a1d7c23 */ /* 0x101fe20008010802 */
[----:B------:R-:W-:Y:S01]  /*3c80*/  ISETP.GT.AND P2, PT, R83, 0x99, PT ;  /* 0x000000995300780c */ /* 0x000fe20003f44270 */
[--C-:B------:R-:W-:Y:S01]  /*3c90*/  FFMA.FTZ R42, R46, UR38, -R2.reuse ;  /* 0x000000262e2a7c23 */ /* 0x100fe20008010802 */
[----:B------:R-:W-:Y:S01]  /*3ca0*/  FMNMX.FTZ R36, R70, R3, !PT ;  /* 0x0000000346247209 */ /* 0x000fe20007810000 */
[--C-:B------:R-:W-:Y:S01]  /*3cb0*/  FFMA.FTZ R46, R51, UR38, -R2.reuse ;  /* 0x00000026332e7c23 */ /* 0x100fe20008010802 */
[----:B------:R-:W-:Y:S01]  /*3cc0*/  FSEL R37, R37, -INF , P2 ;  /* 0xff80000025257808 */ /* 0x000fe20001000000 */
[--C-:B------:R-:W-:Y:S01]  /*3cd0*/  FFMA.FTZ R51, R55, UR38, -R2.reuse ;  /* 0x0000002637337c23 */ /* 0x100fe20008010802 */
[----:B------:R-:W-:Y:S01]  /*3ce0*/  FMNMX.FTZ R36, R71, R36, !PT ;  /* 0x0000002447247209 */ /* 0x000fe20007810000 */
[----:B------:R-:W-:Y:S03]  /*3cf0*/  MUFU.EX2 R33, R33 ;  /* 0x0000002100217308 */ /* 0x000fe60000000800 */
[----:B------:R-:W-:Y:S01]  /*3d00*/  FMNMX.FTZ R3, R37, R36, !PT ;  /* 0x0000002425037209 */ /* 0x000fe20007810000 */
[--C-:B------:R-:W-:Y:S01]  /*3d10*/  FFMA.FTZ R36, R43, UR38, -R2.reuse ;  /* 0x000000262b247c23 */ /* 0x100fe20008010802 */
[----:B------:R-:W-:-:S01]  /*3d20*/  FFMA.FTZ R43, R50, UR38, -R2 ;  /* 0x00000026322b7c23 */ /* 0x000fc20008010802 */
[----:B------:R-:W-:Y:S01]  /*3d30*/  FFMA.FTZ R50, R54, UR38, -R2 ;  /* 0x0000002636327c23 */ /* 0x000fe20008010802 */
[----:B------:R-:W-:Y:S01]  /*3d40*/  IMAD.U32 R54, RZ, RZ, UR38 ;  /* 0x00000026ff367e24 */ /* 0x000fe2000f8e00ff */
[----:B------:R-:W0:Y:S01]  /*3d50*/  SHFL.BFLY PT, R86, R3, 0x2, 0x1f ;  /* 0x0c401f0003567f89 */ /* 0x000e2200000e0000 */
[----:B------:R-:W-:Y:S08]  /*3d60*/  MUFU.EX2 R29, R29 ;  /* 0x0000001d001d7308 */ /* 0x000ff00000000800 */
[----:B------:R-:W-:Y:S08]  /*3d70*/  MUFU.EX2 R36, R36 ;  /* 0x0000002400247308 */ /* 0x000ff00000000800 */
[----:B------:R-:W-:Y:S01]  /*3d80*/  MUFU.EX2 R42, R42 ;  /* 0x0000002a002a7308 */ /* 0x000fe20000000800 */
[----:B0-----:R-:W-:-:S07]  /*3d90*/  FMNMX.FTZ R86, R3, R86, !PT ;  /* 0x0000005603567209 */ /* 0x001fce0007810000 */
[----:B------:R-:W-:Y:S01]  /*3da0*/  MUFU.EX2 R43, R43 ;  /* 0x0000002b002b7308 */ /* 0x000fe20000000800 */
[----:B------:R-:W0:Y:S07]  /*3db0*/  SHFL.BFLY PT, R3, R86, 0x1, 0x1f ;  /* 0x0c201f0056037f89 */ /* 0x000e2e00000e0000 */
[----:B------:R-:W-:Y:S08]  /*3dc0*/  MUFU.EX2 R46, R46 ;  /* 0x0000002e002e7308 */ /* 0x000ff00000000800 */
[----:B------:R-:W-:Y:S08]  /*3dd0*/  MUFU.EX2 R50, R50 ;  /* 0x0000003200327308 */ /* 0x000ff00000000800 */
[----:B------:R-:W-:Y:S01]  /*3de0*/  MUFU.EX2 R51, R51 ;  /* 0x0000003300337308 */ /* 0x000fe20000000800 */
[----:B0-----:R-:W-:-:S04]  /*3df0*/  FMNMX.FTZ R3, R86, R3, !PT ;  /* 0x0000000356037209 */ /* 0x001fc80007810000 */
[C---:B------:R-:W-:Y:S01]  /*3e00*/  FSETP.NEU.FTZ.AND P1, PT, R3.reuse, -INF , PT ;  /* 0xff8000000300780b */ /* 0x040fe20003f3d000 */
[----:B------:R-:W-:-:S02]  /*3e10*/  FFMA.FTZ R54, R3, R54, -8 ;  /* 0xc100000003367423 */ /* 0x000fc40000010036 */
[----:B------:R-:W-:Y:S03]  /*3e20*/  MUFU.EX2 R31, R31 ;  /* 0x0000001f001f7308 */ /* 0x000fe60000000800 */
[----:B------:R-:W-:Y:S02]  /*3e30*/  FSEL R86, R54, RZ, P1 ;  /* 0x000000ff36567208 */ /* 0x000fe40000800000 */
[----:B------:R-:W-:-:S03]  /*3e40*/  PLOP3.LUT P1, PT, PT, PT, UP0, 0x80, 0x0 ;  /* 0x000000000000781c */ /* 0x000fc60003f2f008 */
[----:B------:R-:W-:Y:S01]  /*3e50*/  MUFU.EX2 R34, R34 ;  /* 0x0000002200227308 */ /* 0x000fe20000000800 */
[----:B------:R-:W-:-:S01]  /*3e60*/  FFMA.FTZ R54, R88, UR38, -R86 ;  /* 0x0000002658367c23 */ /* 0x000fc20008010856 */
        /* <DEDUP_REMOVED lines=44> */
[----:B------:R-:W-:-:S02]  /*4130*/  FFMA.FTZ R37, R37, UR38, -R86 ;  /* 0x0000002625257c23 */ /* 0x000fc40008010856 */
[----:B------:R3:W-:Y:S08]  /*4140*/  MUFU.EX2 R87, R74 ;  /* 0x0000004a00577308 */ /* 0x0007f00000000800 */
[----:B------:R-:W4:Y:S01]  /*4150*/  MUFU.EX2 R88, R97 ;  /* 0x0000006100587308 */ /* 0x000f220000000800 */
[----:B---3--:R-:W-:-:S04]  /*4160*/  FADD.FTZ R74, R5, R6 ;  /* 0x00000006054a7221 */ /* 0x008fc80000010000 */
[----:B------:R-:W-:Y:S01]  /*4170*/  FADD.FTZ R91, R7, R74 ;  /* 0x0000004a075b7221 */ /* 0x000fe20000010000 */
[----:B-1----:R-:W-:-:S01]  /*4180*/  FADD.FTZ R74, R92, R89 ;  /* 0x000000595c4a7221 */ /* 0x002fc20000010000 */
[----:B--2---:R-:W-:Y:S01]  /*4190*/  F2FP.SATFINITE.E4M3.F32.PACK_AB_MERGE_C R92, R93, R92, RZ ;  /* 0x0000005c5d5c723e */ /* 0x004fe200048070ff */
[----:B------:R-:W1:Y:S01]  /*41a0*/  MUFU.EX2 R100, R100 ;  /* 0x0000006400647308 */ /* 0x000e620000000800 */
[----:B------:R-:W-:-:S01]  /*41b0*/  FADD.FTZ R90, R8, R91 ;  /* 0x0000005b085a7221 */ /* 0x000fc20000010000 */
[----:B------:R-:W-:Y:S01]  /*41c0*/  FADD.FTZ R74, R93, R74 ;  /* 0x0000004a5d4a7221 */ /* 0x000fe20000010000 */
[----:B------:R-:W-:Y:S02]  /*41d0*/  F2FP.SATFINITE.E4M3.F32.PACK_AB_MERGE_C R184, R55, R54, R92 ;  /* 0x0000003637b8723e */ /* 0x000fe4000480705c */
[----:B------:R-:W-:Y:S01]  /*41e0*/  CS2R R54, SRZ ;  /* 0x0000000000367805 */ /* 0x000fe2000001ff00 */
[----:B------:R-:W-:-:S01]  /*41f0*/  FADD.FTZ R91, R9, R90 ;  /* 0x0000005a095b7221 */ /* 0x000fc20000010000 */
[----:B0-----:R-:W-:Y:S01]  /*4200*/  FADD.FTZ R89, R83, R74 ;  /* 0x0000004a53597221 */ /* 0x001fe20000010000 */
[----:B------:R-:W0:Y:S02]  /*4210*/  MUFU.EX2 R101, R101 ;  /* 0x0000006500657308 */ /* 0x000e240000000800 */
[----:B------:R-:W-:-:S01]  /*4220*/  FADD.FTZ R0, R10, R91 ;  /* 0x0000005b0a007221 */ /* 0x000fc20000010000 */
[----:B----4-:R-:W-:-:S03]  /*4230*/  FADD.FTZ R89, R88, R89 ;  /* 0x0000005958597221 */ /* 0x010fc60000010000 */
[----:B------:R-:W-:Y:S02]  /*4240*/  FADD.FTZ R91, R11, R0 ;  /* 0x000000000b5b7221 */ /* 0x000fe40000010000 */
[----:B------:R-:W2:Y:S01]  /*4250*/  MUFU.EX2 R72, R72 ;  /* 0x0000004800487308 */ /* 0x000ea20000000800 */
[----:B-1----:R-:W-:-:S01]  /*4260*/  FADD.FTZ R0, R100, R89 ;  /* 0x0000005964007221 */ /* 0x002fc20000010000 */
[C---:B------:R-:W-:Y:S01]  /*4270*/  FADD.FTZ R2, R12.reuse, R91 ;  /* 0x0000005b0c027221 */ /* 0x040fe20000010000 */
[----:B------:R-:W-:-:S03]  /*4280*/  F2FP.SATFINITE.E4M3.F32.PACK_AB_MERGE_C R12, R12, R11, RZ ;  /* 0x0000000b0c0c723e */ /* 0x000fc600048070ff */
[----:B------:R-:W-:Y:S01]  /*4290*/  FADD.FTZ R91, R13, R2 ;  /* 0x000000020d5b7221 */ /* 0x000fe20000010000 */
[----:B------:R-:W-:Y:S01]  /*42a0*/  F2FP.SATFINITE.E4M3.F32.PACK_AB_MERGE_C R187, R10, R9, R12 ;  /* 0x000000090abb723e */ /* 0x000fe2000480700c */
[----:B------:R-:W1:Y:S01]  /*42b0*/  MUFU.EX2 R73, R73 ;  /* 0x0000004900497308 */ /* 0x000e620000000800 */
[----:B0-----:R-:W-:-:S01]  /*42c0*/  FADD.FTZ R89, R101, R0 ;  /* 0x0000000065597221 */ /* 0x001fc20000010000 */
[----:B------:R-:W-:Y:S01]  /*42d0*/  FADD.FTZ R74, R14, R91 ;  /* 0x0000005b0e4a7221 */ /* 0x000fe20000010000 */
[----:B------:R-:W-:-:S03]  /*42e0*/  F2FP.SATFINITE.E4M3.F32.PACK_AB_MERGE_C R100, R101, R100, RZ ;  /* 0x000000646564723e */ /* 0x000fc600048070ff */
[----:B------:R-:W-:Y:S01]  /*42f0*/  FADD.FTZ R91, R15, R74 ;  /* 0x0000004a0f5b7221 */ /* 0x000fe20000010000 */
[----:B------:R-:W-:Y:S01]  /*4300*/  F2FP.SATFINITE.E4M3.F32.PACK_AB_MERGE_C R15, R20, R15, RZ ;  /* 0x0000000f140f723e */ /* 0x000fe200048070ff */
[----:B------:R-:W0:Y:S01]  /*4310*/  MUFU.EX2 R76, R76 ;  /* 0x0000004c004c7308 */ /* 0x000e220000000800 */
[----:B--2---:R-:W-:-:S01]  /*4320*/  FADD.FTZ R2, R72, R89 ;  /* 0x0000005948027221 */ /* 0x004fc20000010000 */
[----:B------:R-:W-:Y:S01]  /*4330*/  FADD.FTZ R74, R20, R91 ;  /* 0x0000005b144a7221 */ /* 0x000fe20000010000 */
[----:B------:R-:W-:Y:S02]  /*4340*/  F2FP.SATFINITE.E4M3.F32.PACK_AB_MERGE_C R186, R88, R83, R100 ;  /* 0x0000005358ba723e */ /* 0x000fe40004807064 */
[----:B------:R-:W-:-:S03]  /*4350*/  F2FP.SATFINITE.E4M3.F32.PACK_AB_MERGE_C R181, R14, R13, R15 ;  /* 0x0000000d0eb5723e */ /* 0x000fc6000480700f */
[----:B------:R-:W2:Y:S01]  /*4360*/  MUFU.EX2 R77, R77 ;  /* 0x0000004d004d7308 */ /* 0x000ea20000000800 */
[----:B-1----:R-:W-:-:S07]  /*4370*/  FADD.FTZ R89, R73, R2 ;  /* 0x0000000249597221 */ /* 0x002fce0000010000 */
[----:B------:R-:W1:Y:S01]  /*4380*/  MUFU.EX2 R80, R80 ;  /* 0x0000005000507308 */ /* 0x000e620000000800 */
[----:B0-----:R-:W-:-:S01]  /*4390*/  FADD.FTZ R2, R76, R89 ;  /* 0x000000594c027221 */ /* 0x001fc20000010000 */
[----:B------:R-:W-:-:S04]  /*43a0*/  FADD.FTZ R89, R21, R74 ;  /* 0x0000004a15597221 */ /* 0x000fc80000010000 */
[----:B------:R-:W-:Y:S02]  /*43b0*/  FADD.FTZ R74, R56, R89 ;  /* 0x00000059384a7221 */ /* 0x000fe40000010000 */
[----:B------:R-:W0:Y:S01]  /*43c0*/  MUFU.EX2 R81, R81 ;  /* 0x0000005100517308 */ /* 0x000e220000000800 */
[----:B--2---:R-:W-:Y:S01]  /*43d0*/  F2FP.SATFINITE.E4M3.F32.PACK_AB_MERGE_C R76, R77, R76, RZ ;  /* 0x0000004c4d4c723e */ /* 0x004fe200048070ff */
[----:B------:R-:W-:Y:S01]  /*43e0*/  FADD.FTZ R89, R57, R74 ;  /* 0x0000004a39597221 */ /* 0x000fe20000010000 */
[C---:B------:R-:W-:Y:S02]  /*43f0*/  F2FP.SATFINITE.E4M3.F32.PACK_AB_MERGE_C R57, R58.reuse, R57, RZ ;  /* 0x000000393a39723e */ /* 0x040fe400048070ff */
[----:B------:R-:W-:Y:S01]  /*4400*/  F2FP.SATFINITE.E4M3.F32.PACK_AB_MERGE_C R180, R73, R72, R76 ;  /* 0x0000004849b4723e */ /* 0x000fe2000480704c */
[----:B------:R-:W-:-:S01]  /*4410*/  FADD.FTZ R89, R58, R89 ;  /* 0x000000593a597221 */ /* 0x000fc20000010000 */
[----:B------:R-:W-:Y:S01]  /*4420*/  F2FP.SATFINITE.E4M3.F32.PACK_AB_MERGE_C R183, R56, R21, R57 ;  /* 0x0000001538b7723e */ /* 0x000fe20004807039 */
[----:B------:R-:W2:Y:S01]  /*4430*/  MUFU.EX2 R84, R84 ;  /* 0x0000005400547308 */ /* 0x000ea20000000800 */
[----:B------:R-:W-:-:S02]  /*4440*/  CS2R R72, SRZ ;  /* 0x0000000000487805 */ /* 0x000fc4000001ff00 */
[----:B------:R-:W-:-:S05]  /*4450*/  CS2R R56, SRZ ;  /* 0x0000000000387805 */ /* 0x000fca000001ff00 */
[----:B------:R-:W3:Y:S08]  /*4460*/  MUFU.EX2 R85, R85 ;  /* 0x0000005500557308 */ /* 0x000ef00000000800 */
[----:B------:R4:W-:Y:S08]  /*4470*/  MUFU.EX2 R0, R59 ;  /* 0x0000003b00007308 */ /* 0x0009f00000000800 */
[----:B------:R-:W5:Y:S01]  /*4480*/  MUFU.EX2 R62, R62 ;  /* 0x0000003e003e7308 */ /* 0x000f620000000800 */
[----:B----4-:R-:W-:-:S01]  /*4490*/  FADD.FTZ R59, R77, R2 ;  /* 0x000000024d3b7221 */ /* 0x010fc20000010000 */
[----:B------:R-:W-:-:S03]  /*44a0*/  CS2R R76, SRZ ;  /* 0x00000000004c7805 */ /* 0x000fc6000001ff00 */
[----:B-1----:R-:W-:-:S03]  /*44b0*/  FADD.FTZ R2, R80, R59 ;  /* 0x0000003b50027221 */ /* 0x002fc60000010000 */
[----:B------:R-:W1:Y:S01]  /*44c0*/  MUFU.EX2 R60, R60 ;  /* 0x0000003c003c7308 */ /* 0x000e620000000800 */
[----:B0-----:R-:W-:-:S04]  /*44d0*/  FADD.FTZ R59, R81, R2 ;  /* 0x00000002513b7221 */ /* 0x001fc80000010000 */
[----:B--2---:R-:W-:Y:S01]  /*44e0*/  FADD.FTZ R2, R84, R59 ;  /* 0x0000003b54027221 */ /* 0x004fe20000010000 */
[----:B------:R-:W-:Y:S01]  /*44f0*/  F2FP.SATFINITE.E4M3.F32.PACK_AB_MERGE_C R59, R8, R7, RZ ;  /* 0x00000007083b723e */ /* 0x000fe200048070ff */
[----:B------:R-:W-:Y:S01]  /*4500*/  FADD.FTZ R8, R40, R89 ;  /* 0x0000005928087221 */ /* 0x000fe20000010000 */
[----:B------:R-:W0:Y:S01]  /*4510*/  MUFU.EX2 R61, R61 ;  /* 0x0000003d003d7308 */ /* 0x000e220000000800 */
[----:B---3--:R-:W-:-:S01]  /*4520*/  FADD.FTZ R7, R85, R2 ;  /* 0x0000000255077221 */ /* 0x008fc20000010000 */
[----:B------:R-:W-:Y:S01]  /*4530*/  F2FP.SATFINITE.E4M3.F32.PACK_AB_MERGE_C R185, R6, R5, R59 ;  /* 0x0000000506b9723e */ /* 0x000fe2000480703b */
[----:B------:R-:W-:-:S01]  /*4540*/  FADD.FTZ R11, R41, R8 ;  /* 0x00000008290b7221 */ /* 0x000fc20000010000 */
[----:B------:R-:W-:Y:S01]  /*4550*/  F2FP.SATFINITE.E4M3.F32.PACK_AB_MERGE_C R84, R85, R84, RZ ;  /* 0x000000545554723e */ /* 0x000fe200048070ff */
[----:B-----5:R-:W-:-:S01]  /*4560*/  FADD.FTZ R2, R62, R7 ;  /* 0x000000073e027221 */ /* 0x020fc20000010000 */
[----:B------:R-:W-:Y:S01]  /*4570*/  CS2R R58, SRZ ;  /* 0x00000000003a7805 */ /* 0x000fe2000001ff00 */
[----:B------:R-:W-:-:S01]  /*4580*/  FADD.FTZ R8, R44, R11 ;  /* 0x0000000b2c087221 */ /* 0x000fc20000010000 */
[----:B------:R-:W2:Y:S01]  /*4590*/  MUFU.EX2 R64, R64 ;  /* 0x0000004000407308 */ /* 0x000ea20000000800 */
[----:B------:R-:W-:-:S01]  /*45a0*/  FADD.FTZ R7, R87, R2 ;  /* 0x0000000257077221 */ /* 0x000fc20000010000 */
[C---:B------:R-:W-:Y:S01]  /*45b0*/  F2FP.SATFINITE.E4M3.F32.PACK_AB_MERGE_C R44, R45.reuse, R44, RZ ;  /* 0x0000002c2d2c723e */ /* 0x040fe200048070ff */
[----:B------:R-:W-:-:S01]  /*45c0*/  FADD.FTZ R11, R45, R8 ;  /* 0x000000082d0b7221 */ /* 0x000fc20000010000 */
[----:B------:R-:W-:Y:S01]  /*45d0*/  F2FP.SATFINITE.E4M3.F32.PACK_AB_MERGE_C R182, R81, R80, R84 ;  /* 0x0000005051b6723e */ /* 0x000fe20004807054 */
[----:B-1----:R-:W-:-:S01]  /*45e0*/  FADD.FTZ R2, R60, R7 ;  /* 0x000000073c027221 */ /* 0x002fc20000010000 */
[----:B------:R-:W-:Y:S01]  /*45f0*/  F2FP.SATFINITE.E4M3.F32.PACK_AB_MERGE_C R177, R41, R40, R44 ;  /* 0x0000002829b1723e */ /* 0x000fe2000480702c */
[----:B------:R-:W-:-:S01]  /*4600*/  FADD.FTZ R8, R24, R11 ;  /* 0x0000000b18087221 */ /* 0x000fc20000010000 */
[----:B------:R-:W1:Y:S01]  /*4610*/  MUFU.EX2 R65, R65 ;  /* 0x0000004100417308 */ /* 0x000e620000000800 */
[----:B0-----:R-:W-:-:S01]  /*4620*/  FADD.FTZ R7, R61, R2 ;  /* 0x000000023d077221 */ /* 0x001fc20000010000 */
[----:B------:R-:W-:-:S02]  /*4630*/  F2FP.SATFINITE.E4M3.F32.PACK_AB_MERGE_C R60, R61, R60, RZ ;  /* 0x0000003c3d3c723e */ /* 0x000fc400048070ff */
[----:B------:R-:W-:Y:S02]  /*4640*/  CS2R R84, SRZ ;  /* 0x0000000000547805 */ /* 0x000fe4000001ff00 */
[----:B------:R-:W-:Y:S02]  /*4650*/  CS2R R80, SRZ ;  /* 0x0000000000507805 */ /* 0x000fe4000001ff00 */
[----:B------:R-:W-:Y:S02]  /*4660*/  CS2R R44, SRZ ;  /* 0x00000000002c7805 */ /* 0x000fe4000001ff00 */
[----:B------:R-:W-:Y:S02]  /*4670*/  F2FP.SATFINITE.E4M3.F32.PACK_AB_MERGE_C R176, R87, R62, R60 ;  /* 0x0000003e57b0723e */ /* 0x000fe4000480703c */
[----:B------:R-:W-:Y:S01]  /*4680*/  CS2R R86, SRZ ;  /* 0x0000000000567805 */ /* 0x000fe2000001ff00 */
[----:B------:R-:W0:Y:S01]  /*4690*/  MUFU.EX2 R68, R68 ;  /* 0x0000004400447308 */ /* 0x000e220000000800 */
[----:B--2---:R-:W-:-:S01]  /*46a0*/  FADD.FTZ R2, R64, R7 ;  /* 0x0000000740027221 */ /* 0x004fc20000010000 */
[----:B------:R-:W-:Y:S01]  /*46b0*/  FADD.FTZ R7, R25, R8 ;  /* 0x0000000819077221 */ /* 0x000fe20000010000 */
[----:B------:R-:W-:-:S02]  /*46c0*/  CS2R R60, SRZ ;  /* 0x00000000003c7805 */ /* 0x000fc4000001ff00 */
[----:B------:R-:W-:Y:S01]  /*46d0*/  CS2R R40, SRZ ;  /* 0x0000000000287805 */ /* 0x000fe2000001ff00 */
[----:B------:R-:W-:-:S01]  /*46e0*/  FADD.FTZ R6, R28, R7 ;  /* 0x000000071c067221 */ /* 0x000fc20000010000 */
[----:B------:R-:W-:Y:S01]  /*46f0*/  F2FP.SATFINITE.E4M3.F32.PACK_AB_MERGE_C R28, R33, R28, RZ ;  /* 0x0000001c211c723e */ /* 0x000fe200048070ff */
[----:B------:R-:W2:Y:S01]  /*4700*/  MUFU.EX2 R69, R69 ;  /* 0x0000004500457308 */ /* 0x000ea20000000800 */
[----:B-1----:R-:W-:-:S01]  /*4710*/  FADD.FTZ R5, R65, R2 ;  /* 0x0000000241057221 */ /* 0x002fc20000010000 */
[----:B------:R-:W-:Y:S01]  /*4720*/  FADD.FTZ R6, R33, R6 ;  /* 0x0000000621067221 */ /* 0x000fe20000010000 */
[----:B------:R-:W-:Y:S02]  /*4730*/  F2FP.SATFINITE.E4M3.F32.PACK_AB_MERGE_C R179, R25, R24, R28 ;  /* 0x0000001819b3723e */ /* 0x000fe4000480701c */
[----:B------:R-:W-:Y:S01]  /*4740*/  CS2R R24, SRZ ;  /* 0x0000000000187805 */ /* 0x000fe2000001ff00 */
[----:B------:R-:W-:-:S02]  /*4750*/  FADD.FTZ R7, R29, R6 ;  /* 0x000000061d077221 */ /* 0x000fc40000010000 */
[----:B------:R-:W1:Y:S01]  /*4760*/  MUFU.EX2 R75, R75 ;  /* 0x0000004b004b7308 */ /* 0x000e620000000800 */
[----:B0-----:R-:W-:-:S01]  /*4770*/  FADD.FTZ R2, R68, R5 ;  /* 0x0000000544027221 */ /* 0x001fc20000010000 */
[----:B------:R-:W-:-:S04]  /*4780*/  FADD.FTZ R7, R36, R7 ;  /* 0x0000000724077221 */ /* 0x000fc80000010000 */
[----:B------:R-:W-:Y:S01]  /*4790*/  FADD.FTZ R6, R42, R7 ;  /* 0x000000072a067221 */ /* 0x000fe20000010000 */
[----:B------:R-:W-:Y:S01]  /*47a0*/  F2FP.SATFINITE.E4M3.F32.PACK_AB_MERGE_C R42, R47, R42, RZ ;  /* 0x0000002a2f2a723e */ /* 0x000fe200048070ff */
[----:B------:R-:W0:Y:S01]  /*47b0*/  MUFU.EX2 R78, R78 ;  /* 0x0000004e004e7308 */ /* 0x000e220000000800 */
[----:B--2---:R-:W-:-:S01]  /*47c0*/  FADD.FTZ R2, R69, R2 ;  /* 0x0000000245027221 */ /* 0x004fc20000010000 */
[----:B------:R-:W-:Y:S01]  /*47d0*/  FADD.FTZ R6, R47, R6 ;  /* 0x000000062f067221 */ /* 0x000fe20000010000 */
[----:B------:R-:W-:Y:S02]  /*47e0*/  F2FP.SATFINITE.E4M3.F32.PACK_AB_MERGE_C R68, R69, R68, RZ ;  /* 0x000000444544723e */ /* 0x000fe400048070ff */
[----:B------:R-:W-:Y:S01]  /*47f0*/  F2FP.SATFINITE.E4M3.F32.PACK_AB_MERGE_C R173, R36, R29, R42 ;  /* 0x0000001d24ad723e */ /* 0x000fe2000480702a */
[----:B------:R-:W-:-:S01]  /*4800*/  FADD.FTZ R9, R43, R6 ;  /* 0x000000062b097221 */ /* 0x000fc20000010000 */
[----:B------:R-:W-:Y:S01]  /*4810*/  F2FP.SATFINITE.E4M3.F32.PACK_AB_MERGE_C R178, R65, R64, R68 ;  /* 0x0000004041b2723e */ /* 0x000fe20004807044 */
[----:B------:R-:W2:Y:S01]  /*4820*/  MUFU.EX2 R79, R79 ;  /* 0x0000004f004f7308 */ /* 0x000ea20000000800 */
[----:B-1----:R-:W-:-:S01]  /*4830*/  FADD.FTZ R5, R75, R2 ;  /* 0x000000024b057221 */ /* 0x002fc20000010000 */
[----:B------:R-:W-:Y:S01]  /*4840*/  FADD.FTZ R9, R46, R9 ;  /* 0x000000092e097221 */ /* 0x000fe20000010000 */
[----:B------:R-:W-:-:S02]  /*4850*/  CS2R R68, SRZ ;  /* 0x0000000000447805 */ /* 0x000fc4000001ff00 */
[----:B------:R-:W-:Y:S02]  /*4860*/  CS2R R64, SRZ ;  /* 0x0000000000407805 */ /* 0x000fe4000001ff00 */
[----:B------:R-:W-:Y:S01]  /*4870*/  CS2R R28, SRZ ;  /* 0x00000000001c7805 */ /* 0x000fe2000001ff00 */
[----:B------:R-:W1:Y:S01]  /*4880*/  MUFU.EX2 R48, R48 ;  /* 0x0000003000307308 */ /* 0x000e620000000800 */
[----:B0-----:R-:W-:-:S07]  /*4890*/  FADD.FTZ R2, R78, R5 ;  /* 0x000000054e027221 */ /* 0x001fce0000010000 */
[----:B------:R-:W0:Y:S01]  /*48a0*/  MUFU.EX2 R49, R49 ;  /* 0x0000003100317308 */ /* 0x000e220000000800 */
[----:B--2---:R-:W-:-:S01]  /*48b0*/  FADD.FTZ R5, R79, R2 ;  /* 0x000000024f057221 */ /* 0x004fc20000010000 */
[----:B------:R-:W-:Y:S01]  /*48c0*/  F2FP.SATFINITE.E4M3.F32.PACK_AB_MERGE_C R79, R0, R79, RZ ;  /* 0x0000004f004f723e */ /* 0x000fe200048070ff */
[----:B------:R-:W-:-:S01]  /*48d0*/  FADD.FTZ R2, R50, R9 ;  /* 0x0000000932027221 */ /* 0x000fc20000010000 */
[----:B------:R-:W-:Y:S01]  /*48e0*/  F2FP.SATFINITE.E4M3.F32.PACK_AB_MERGE_C R50, R51, R50, RZ ;  /* 0x000000323332723e */ /* 0x000fe200048070ff */
[----:B------:R-:W-:-:S01]  /*48f0*/  FADD.FTZ R7, R0, R5 ;  /* 0x0000000500077221 */ /* 0x000fc20000010000 */
[----:B------:R-:W-:Y:S01]  /*4900*/  F2FP.SATFINITE.E4M3.F32.PACK_AB_MERGE_C R172, R78, R75, R79 ;  /* 0x0000004b4eac723e */ /* 0x000fe2000480704f */
[----:B------:R-:W-:-:S01]  /*4910*/  FADD.FTZ R51, R51, R2 ;  /* 0x0000000233337221 */ /* 0x000fc20000010000 */
[----:B------:R-:W2:Y:S01]  /*4920*/  MUFU.EX2 R52, R52 ;  /* 0x0000003400347308 */ /* 0x000ea20000000800 */
[----:B-1----:R-:W-:-:S01]  /*4930*/  FADD.FTZ R0, R48, R7 ;  /* 0x0000000730007221 */ /* 0x002fc20000010000 */
[----:B------:R-:W-:Y:S01]  /*4940*/  F2FP.SATFINITE.E4M3.F32.PACK_AB_MERGE_C R175, R46, R43, R50 ;  /* 0x0000002b2eaf723e */ /* 0x000fe20004807032 */
[----:B------:R-:W-:-:S01]  /*4950*/  FADD.FTZ R6, R26, R51 ;  /* 0x000000331a067221 */ /* 0x000fc20000010000 */
[----:B------:R-:W-:-:S02]  /*4960*/  CS2R R78, SRZ ;  /* 0x00000000004e7805 */ /* 0x000fc4000001ff00 */
[----:B------:R-:W-:Y:S02]  /*4970*/  CS2R R74, SRZ ;  /* 0x00000000004a7805 */ /* 0x000fe4000001ff00 */
[----:B------:R-:W-:Y:S01]  /*4980*/  CS2R R50, SRZ ;  /* 0x0000000000327805 */ /* 0x000fe2000001ff00 */
[----:B------:R-:W-:-:S01]  /*4990*/  FADD.FTZ R9, R27, R6 ;  /* 0x000000061b097221 */ /* 0x000fc20000010000 */
[----:B------:R-:W1:Y:S01]  /*49a0*/  MUFU.EX2 R53, R53 ;  /* 0x0000003500357308 */ /* 0x000e620000000800 */
[----:B0-----:R-:W-:-:S01]  /*49b0*/  FADD.FTZ R7, R49, R0 ;  /* 0x0000000031077221 */ /* 0x001fc20000010000 */
[----:B------:R-:W-:Y:S01]  /*49c0*/  CS2R R46, SRZ ;  /* 0x00000000002e7805 */ /* 0x000fe2000001ff00 */
[----:B------:R-:W-:-:S01]  /*49d0*/  FADD.FTZ R6, R30, R9 ;  /* 0x000000091e067221 */ /* 0x000fc20000010000 */
[C---:B------:R-:W-:Y:S02]  /*49e0*/  F2FP.SATFINITE.E4M3.F32.PACK_AB_MERGE_C R30, R31.reuse, R30, RZ ;  /* 0x0000001e1f1e723e */ /* 0x040fe400048070ff */
[----:B------:R-:W-:Y:S01]  /*49f0*/  CS2R R42, SRZ ;  /* 0x00000000002a7805 */ /* 0x000fe2000001ff00 */
[----:B------:R-:W-:Y:S01]  /*4a00*/  FADD.FTZ R31, R31, R6 ;  /* 0x000000061f1f7221 */ /* 0x000fe20000010000 */
[----:B------:R-:W0:Y:S01]  /*4a10*/  MUFU.EX2 R63, R63 ;  /* 0x0000003f003f7308 */ /* 0x000e220000000800 */
[----:B--2---:R-:W-:-:S01]  /*4a20*/  FADD.FTZ R0, R52, R7 ;  /* 0x0000000734007221 */ /* 0x004fc20000010000 */
[----:B------:R-:W-:Y:S01]  /*4a30*/  F2FP.SATFINITE.E4M3.F32.PACK_AB_MERGE_C R169, R27, R26, R30 ;  /* 0x0000001a1ba9723e */ /* 0x000fe2000480701e */
[----:B------:R-:W-:-:S01]  /*4a40*/  FADD.FTZ R6, R34, R31 ;  /* 0x0000001f22067221 */ /* 0x000fc20000010000 */
[----:B------:R-:W-:-:S02]  /*4a50*/  CS2R R30, SRZ ;  /* 0x00000000001e7805 */ /* 0x000fc4000001ff00 */
[----:B------:R-:W-:Y:S02]  /*4a60*/  CS2R R26, SRZ ;  /* 0x00000000001a7805 */ /* 0x000fe4000001ff00 */
[----:B------:R-:W2:Y:S01]  /*4a70*/  MUFU.EX2 R66, R66 ;  /* 0x0000004200427308 */ /* 0x000ea20000000800 */
[----:B-1----:R-:W-:-:S01]  /*4a80*/  FADD.FTZ R0, R53, R0 ;  /* 0x0000000035007221 */ /* 0x002fc20000010000 */
[----:B------:R-:W-:-:S04]  /*4a90*/  F2FP.SATFINITE.E4M3.F32.PACK_AB_MERGE_C R52, R53, R52, RZ ;  /* 0x000000343534723e */ /* 0x000fc800048070ff */
[----:B------:R-:W-:Y:S02]  /*4aa0*/  F2FP.SATFINITE.E4M3.F32.PACK_AB_MERGE_C R174, R49, R48, R52 ;  /* 0x0000003031ae723e */ /* 0x000fe40004807034 */
[----:B------:R-:W-:Y:S01]  /*4ab0*/  CS2R R52, SRZ ;  /* 0x0000000000347805 */ /* 0x000fe2000001ff00 */
[----:B------:R-:W1:Y:S01]  /*4ac0*/  MUFU.EX2 R67, R67 ;  /* 0x0000004300437308 */ /* 0x000e620000000800 */
[----:B0-----:R-:W-:-:S01]  /*4ad0*/  FADD.FTZ R7, R63, R0 ;  /* 0x000000003f077221 */ /* 0x001fc20000010000 */
[----:B------:R-:W-:-:S06]  /*4ae0*/  CS2R R48, SRZ ;  /* 0x0000000000307805 */ /* 0x000fcc000001ff00 */
[----:B------:R-:W0:Y:S01]  /*4af0*/  MUFU.EX2 R82, R82 ;  /* 0x0000005200527308 */ /* 0x000e220000000800 */
[----:B--2---:R-:W-:-:S07]  /*4b00*/  FADD.FTZ R0, R66, R7 ;  /* 0x0000000742007221 */ /* 0x004fce0000010000 */
[----:B------:R-:W2:Y:S01]  /*4b10*/  MUFU.EX2 R32, R32 ;  /* 0x0000002000207308 */ /* 0x000ea20000000800 */
[----:B-1----:R-:W-:-:S07]  /*4b20*/  FADD.FTZ R7, R67, R0 ;  /* 0x0000000043077221 */ /* 0x002fce0000010000 */
[----:B------:R-:W1:Y:S01]  /*4b30*/  MUFU.EX2 R35, R35 ;  /* 0x0000002300237308 */ /* 0x000e620000000800 */
[----:B0-----:R-:W-:-:S01]  /*4b40*/  FADD.FTZ R7, R82, R7 ;  /* 0x0000000752077221 */ /* 0x001fc20000010000 */
[----:B------:R-:W-:Y:S02]  /*4b50*/  F2FP.SATFINITE.E4M3.F32.PACK_AB_MERGE_C R67, R82, R67, RZ ;  /* 0x000000435243723e */ /* 0x000fe400048070ff */
[----:B------:R-:W-:Y:S02]  /*4b60*/  CS2R R82, SRZ ;  /* 0x0000000000527805 */ /* 0x000fe4000001ff00 */
[----:B------:R-:W-:Y:S02]  /*4b70*/  F2FP.SATFINITE.E4M3.F32.PACK_AB_MERGE_C R168, R66, R63, R67 ;  /* 0x0000003f42a8723e */ /* 0x000fe40004807043 */
[----:B------:R-:W-:Y:S01]  /*4b80*/  CS2R R66, SRZ ;  /* 0x0000000000427805 */ /* 0x000fe2000001ff00 */
[----:B------:R-:W0:Y:S01]  /*4b90*/  MUFU.EX2 R5, R70 ;  /* 0x0000004600057308 */ /* 0x000e220000000800 */
[----:B--2---:R-:W-:-:S01]  /*4ba0*/  FADD.FTZ R0, R32, R7 ;  /* 0x0000000720007221 */ /* 0x004fc20000010000 */
[----:B------:R-:W-:-:S06]  /*4bb0*/  CS2R R62, SRZ ;  /* 0x00000000003e7805 */ /* 0x000fcc000001ff00 */
[----:B------:R-:W-:Y:S01]  /*4bc0*/  MUFU.EX2 R38, R38 ;  /* 0x0000002600267308 */ /* 0x000fe20000000800 */
[----:B-1----:R-:W-:-:S07]  /*4bd0*/  FADD.FTZ R7, R35, R6 ;  /* 0x0000000623077221 */ /* 0x002fce0000010000 */
[----:B------:R-:W-:Y:S01]  /*4be0*/  MUFU.EX2 R71, R71 ;  /* 0x0000004700477308 */ /* 0x000fe20000000800 */
[----:B0-----:R-:W-:-:S07]  /*4bf0*/  FADD.FTZ R0, R5, R0 ;  /* 0x0000000005007221 */ /* 0x001fce0000010000 */
[----:B------:R0:W1:Y:S08]  /*4c00*/  MUFU.EX2 R2, R37 ;  /* 0x0000002500027308 */ /* 0x0000700000000800 */
[----:B------:R-:W2:Y:S01]  /*4c10*/  MUFU.EX2 R39, R39 ;  /* 0x0000002700277308 */ /* 0x000ea20000000800 */
[----:B0-----:R-:W-:Y:S02]  /*4c20*/  CS2R R36, SRZ ;  /* 0x0000000000247805 */ /* 0x001fe4000001ff00 */
[----:B-1----:R-:W-:Y:S01]  /*4c30*/  F2FP.SATFINITE.E4M3.F32.PACK_AB_MERGE_C R6, R2, R71, RZ ;  /* 0x000000470206723e */ /* 0x002fe200048070ff */
[----:B------:R-:W-:-:S03]  /*4c40*/  FADD.FTZ R71, R71, R0 ;  /* 0x0000000047477221 */ /* 0x000fc60000010000 */
[----:B------:R-:W-:Y:S01]  /*4c50*/  F2FP.SATFINITE.E4M3.F32.PACK_AB_MERGE_C R170, R5, R32, R6 ;  /* 0x0000002005aa723e */ /* 0x000fe20004807006 */
[----:B------:R-:W-:-:S01]  /*4c60*/  FADD.FTZ R2, R2, R71 ;  /* 0x0000004702027221 */ /* 0x000fc20000010000 */
[----:B------:R-:W-:Y:S02]  /*4c70*/  CS2R R70, SRZ ;  /* 0x0000000000467805 */ /* 0x000fe4000001ff00 */
[----:B------:R-:W-:Y:S02]  /*4c80*/  CS2R R32, SRZ ;  /* 0x0000000000207805 */ /* 0x000fe4000001ff00 */
[----:B--2---:R-:W-:Y:S01]  /*4c90*/  F2FP.SATFINITE.E4M3.F32.PACK_AB_MERGE_C R8, R39, R38, RZ ;  /* 0x000000262708723e */ /* 0x004fe200048070ff */
[----:B------:R-:W-:-:S03]  /*4ca0*/  FADD.FTZ R38, R38, R7 ;  /* 0x0000000726267221 */ /* 0x000fc60000010000 */
[----:B------:R-:W-:Y:S01]  /*4cb0*/  F2FP.SATFINITE.E4M3.F32.PACK_AB_MERGE_C R171, R35, R34, R8 ;  /* 0x0000002223ab723e */ /* 0x000fe20004807008 */
[----:B------:R-:W-:-:S01]  /*4cc0*/  FADD.FTZ R0, R39, R38 ;  /* 0x0000002627007221 */ /* 0x000fc20000010000 */
[----:B------:R-:W-:Y:S02]  /*4cd0*/  CS2R R38, SRZ ;  /* 0x0000000000267805 */ /* 0x000fe4000001ff00 */
[----:B------:R-:W-:Y:S01]  /*4ce0*/  CS2R R34, SRZ ;  /* 0x0000000000227805 */ /* 0x000fe2000001ff00 */
[----:B------:R-:W-:Y:S06]  /*4cf0*/  @!P1 BRA `(.L_x_2152) ;  /* 0x0000003800249947 */ /* 0x000fec0003800000 */
[----:B------:R-:W-:Y:S01]  /*4d00*/  IMAD.MOV.U32 R6, RZ, RZ, R4 ;  /* 0x000000ffff067224 */ /* 0x000fe200078e0004 */
[----:B------:R-:W-:Y:S01]  /*4d10*/  UMOV UR57, UR45 ;  /* 0x0000002d00397c82 */ /* 0x000fe20008000000 */
[----:B------:R-:W-:Y:S01]  /*4d20*/  IMAD.MOV.U32 R5, RZ, RZ, R3 ;  /* 0x000000ffff057224 */ /* 0x000fe200078e0003 */
[----:B------:R-:W-:Y:S01]  /*4d30*/  UMOV UR55, UR44 ;  /* 0x0000002c00377c82 */ /* 0x000fe20008000000 */
[----:B------:R-:W-:Y:S01]  /*4d40*/  IMAD.MOV.U32 R87, RZ, RZ, RZ ;  /* 0x000000ffff577224 */ /* 0x000fe200078e00ff */
[----:B------:R-:W-:-:S06]  /*4d50*/  ULDC UR51, c[0x0][0x288] ;  /* 0x0000a20000337ab9 */ /* 0x000fcc0000000800 */
.L_x_2163:
[----:B------:R-:W-:Y:S01]  /*4d60*/  ISETP.NE.AND P2, PT, RZ, UR42, PT ;  /* 0x0000002aff007c0c */ /* 0x000fe2000bf45270 */
[----:B------:R-:W-:-:S04]  /*4d70*/  UISETP.NE.AND UP0, UPT, UR55, 0x1, UPT ;  /* 0x000000013700788c */ /* 0x000fc8000bf05270 */
[----:B------:R-:W-:-:S04]  /*4d80*/  USEL UR45, URZ, 0x1, UP0 ;  /* 0x000000013f2d7887 */ /* 0x000fc80008000000 */
[----:B------:R-:W-:-:S04]  /*4d90*/  ULOP3.LUT UR45, UR57, UR45, URZ, 0x3c, !UPT ;  /* 0x0000002d392d7292 */ /* 0x000fc8000f8e3c3f */
[----:B------:R-:W-:Y:S08]  /*4da0*/  @P2 BRA `(.L_x_2153) ;  /* 0x0000000000382947 */ /* 0x000ff00003800000 */
[----:B------:R-:W-:Y:S05]  /*4db0*/  @!P0 BRA `(.L_x_2154) ;  /* 0x0000000000048947 */ /* 0x000fea0003800000 */
[----:B------:R-:W-:Y:S01]  /*4dc0*/  BPT.TRAP 0x1 ;  /* 0x000000040000795c */ /* 0x000fe20000300000 */
.L_x_2154:
        /* <DEDUP_REMOVED lines=9> */
.L_x_2155:
[----:B-1----:R-:W-:Y:S05]  /*4e60*/  @P1 BRA `(.L_x_2153) ;  /* 0x0000000000081947 */ /* 0x002fea0003800000 */
[----:B------:R-:W1:Y:S02]  /*4e70*/  SYNCS.PHASECHK.TRANS64.TRYWAIT P1, [UR6+0x29830], R3 ;  /* 0x02983003ff0075a7 */ /* 0x000e640008020146 */
[----:B-1----:R-:W-:Y:S05]  /*4e80*/  @!P1 BRA `(.L_x_2156) ;  /* 0x000000e400f89947 */ /* 0x002fea0003800000 */
.L_x_2153:
[----:B-1----:R-:W1:Y:S01]  /*4e90*/  S2R R4, SR_TID.X ;  /* 0x0000000000047919 */ /* 0x002e620000002100 */
[----:B------:R-:W-:Y:S01]  /*4ea0*/  UIADD3 UR44, UR55, 0x1, URZ ;  /* 0x00000001372c7890 */ /* 0x000fe2000fffe03f */
[----:B------:R-:W-:Y:S01]  /*4eb0*/  UMOV UR27, 0x80000020 ;  /* 0x80000020001b7882 */ /* 0x000fe20000000000 */
[----:B------:R-:W-:Y:S02]  /*4ec0*/  UMOV UR28, UR24 ;  /* 0x00000018001c7c82 */ /* 0x000fe40008000000 */
[----:B------:R-:W-:Y:S01]  /*4ed0*/  UISETP.NE.AND UP0, UPT, UR44, 0x2, UPT ;  /* 0x000000022c00788c */ /* 0x000fe2000bf05270 */
[----:B------:R-:W-:Y:S01]  /*4ee0*/  UMOV UR29, UR25 ;  /* 0x00000019001d7c82 */ /* 0x000fe20008000000 */
[----:B------:R-:W-:Y:S02]  /*4ef0*/  UMOV UR31, 0x80000020 ;  /* 0x80000020001f7882 */ /* 0x000fe40000000000 */
[----:B------:R-:W-:Y:S01]  /*4f00*/  USEL UR44, UR44, URZ, UP0 ;  /* 0x0000003f2c2c7287 */ /* 0x000fe20008000000 */
[----:B------:R-:W-:Y:S01]  /*4f10*/  UMOV UR32, UR24 ;  /* 0x0000001800207c82 */ /* 0x000fe20008000000 */
[----:B------:R-:W-:-:S02]  /*4f20*/  UMOV UR33, UR25 ;  /* 0x0000001900217c82 */ /* 0x000fc40008000000 */
[----:B------:R-:W-:Y:S01]  /*4f30*/  UIMAD UR58, UR44, 0x780, UR48 ;  /* 0x000007802c3a78a4 */ /* 0x000fe2000f8e0230 */
[----:B------:R-:W-:Y:S01]  /*4f40*/  UMOV UR35, 0x80000020 ;  /* 0x8000002000237882 */ /* 0x000fe20000000000 */
[----:B------:R-:W-:Y:S02]  /*4f50*/  UMOV UR7, 0x80000020 ;  /* 0x8000002000077882 */ /* 0x000fe40000000000 */
[----:B------:R-:W-:Y:S02]  /*4f60*/  UIADD3 UR30, UR58, 0x80, URZ ;  /* 0x000000803a1e7890 */ /* 0x000fe4000fffe03f */
[----:B------:R-:W-:Y:S02]  /*4f70*/  UIADD3 UR34, UR58, 0x100, URZ ;  /* 0x000001003a227890 */ /* 0x000fe4000fffe03f */
[----:B------:R-:W-:Y:S01]  /*4f80*/  UMOV UR26, UR58 ;  /* 0x0000003a001a7c82 */ /* 0x000fe20008000000 */
[----:B------:R-:W-:Y:S02]  /*4f90*/  UIADD3 UR6, UR58, 0x200, URZ ;  /* 0x000002003a067890 */ /* 0x000fe4000fffe03f */
[----:B------:R-:W-:Y:S01]  /*4fa0*/  UIADD3 UR10, UR58, 0x202, URZ ;  /* 0x000002023a0a7890 */ /* 0x000fe2000fffe03f */
[----:B------:R-:W-:Y:S01]  /*4fb0*/  UMOV UR11, 0x80000020 ;  /* 0x80000020000b7882 */ /* 0x000fe20000000000 */
[----:B------:R-:W-:Y:S01]  /*4fc0*/  UIADD3 UR14, UR58, 0x282, URZ ;  /* 0x000002823a0e7890 */ /* 0x000fe2000fffe03f */
[----:B------:R-:W-:Y:S01]  /*4fd0*/  UMOV UR15, 0x80000020 ;  /* 0x80000020000f7882 */ /* 0x000fe20000000000 */
[----:B------:R-:W-:Y:S01]  /*4fe0*/  UIADD3 UR18, UR58, 0x500, URZ ;  /* 0x000005003a127890 */ /* 0x000fe2000fffe03f */
[----:B-1----:R-:W-:Y:S01]  /*4ff0*/  SHF.R.U32.HI R4, RZ, 0x7, R4 ;  /* 0x00000007ff047819 */ /* 0x002fe20000011604 */
[----:B------:R-:W-:Y:S01]  /*5000*/  UMOV UR19, 0x80000020 ;  /* 0x8000002000137882 */ /* 0x000fe20000000000 */
[----:B------:R-:W-:Y:S01]  /*5010*/  UIADD3 UR22, UR58, 0x502, URZ ;  /* 0x000005023a167890 */ /* 0x000fe2000fffe03f */
[----:B------:R-:W-:-:S02]  /*5020*/  UMOV UR23, 0x80000020 ;  /* 0x8000002000177882 */ /* 0x000fc40000000000 */
[----:B0-----:R-:W-:-:S05]  /*5030*/  VIADD R3, R4, 0x8 ;  /* 0x0000000804037836 */ /* 0x001fca0000000000 */
[----:B------:R0:W-:Y:S06]  /*5040*/  BAR.SYNC.DEFER_BLOCKING R3, 0x100 ;  /* 0x000400030000751d */ /* 0x0001ec0000010000 */
[----:B------:R-:W-:-:S06]  /*5050*/  WARPGROUP.ARRIVE ;  /* 0x00000000000079c5 */ /* 0x000fcc0000000000 */
[----:B------:R-:W-:Y:S01]  /*5060*/  QGMMA.64x32x32.F32.E4M3.E4M3 R152, gdesc[UR24], RZ, !UPT, gsb0 ;  /* 0x00600000189879f3 */ /* 0x000fe2000c0008ff */
[----:B------:R-:W-:Y:S01]  /*5070*/  UIADD3 UR26, UR58, 0x180, URZ ;  /* 0x000001803a1a7890 */ /* 0x000fe2000fffe03f */
        /* <DEDUP_REMOVED lines=160> */
.L_x_2158:
[----:B------:R-:W-:Y:S01]  /*5a80*/  ULEA UR6, UR55, UR41, 0x3 ;  /* 0x0000002937067291 */ /* 0x000fe2000f8e183f */
[----:B------:R-:W-:-:S05]  /*5a90*/  IMAD.U32 R3, RZ, RZ, UR57 ;  /* 0x00000039ff037e24 */ /* 0x000fca000f8e00ff */
[----:B------:R-:W-:-:S04]  /*5aa0*/  SHF.L.U32 R3, R3, 0x1f, RZ ;  /* 0x0000001f03037819 */ /* 0x000fc800000006ff */
[----:B------:R0:W1:Y:S01]  /*5ab0*/  SYNCS.PHASECHK.TRANS64.TRYWAIT P1, [UR6+0x29850], R3 ;  /* 0x02985003ff0075a7 */ /* 0x0000620008020146 */
[----:B------:R-:W-:Y:S05]  /*5ac0*/  @!P0 BRA `(.L_x_2159) ;  /* 0x0000000000048947 */ /* 0x000fea0003800000 */
[----:B------:R-:W-:Y:S01]  /*5ad0*/  BPT.TRAP 0x1 ;  /* 0x000000040000795c */ /* 0x000fe20000300000 */
.L_x_2159:
[----:B-1----:R-:W-:Y:S05]  /*5ae0*/  @P1 BRA `(.L_x_2157) ;  /* 0x0000000000081947 */ /* 0x002fea0003800000 */
[----:B------:R-:W1:Y:S02]  /*5af0*/  SYNCS.PHASECHK.TRANS64.TRYWAIT P1, [UR6+0x29850], R3 ;  /* 0x02985003ff0075a7 */ /* 0x000e640008020146 */
[----:B-1----:R-:W-:Y:S05]  /*5b00*/  @!P1 BRA `(.L_x_2160) ;  /* 0x000000d800f09947 */ /* 0x002fea0003800000 */
.L_x_2157:
[----:B------:R-:W-:Y:S01]  /*5b10*/  UIADD3 UR6, UR41, 0x400, URZ ;  /* 0x0000040029067890 */ /* 0x000fe2000fffe03f */
[----:B------:R-:W-:Y:S01]  /*5b20*/  WARPGROUP.ARRIVE ;  /* 0x00000000000079c5 */ /* 0x000fe20000000000 */
[----:B------:R-:W-:-:S05]  /*5b30*/  UMOV UR7, 0xc0000010 ;  /* 0xc000001000077882 */ /* 0x000fca0000000000 */
[----:B-1----:R-:W1:Y:S01]  /*5b40*/  S2R R4, SR_TID.X ;  /* 0x0000000000047919 */ /* 0x002e620000002100 */
        /* <DEDUP_REMOVED lines=32> */
.L_x_2161:
[----:B------:R-:W-:Y:S01]  /*5d50*/  UISETP.NE.AND UP0, UPT, UR50, URZ, UPT ;  /* 0x0000003f3200728c */ /* 0x000fe2000bf05270 */
[----:B------:R-:W-:Y:S01]  /*5d60*/  VIADD R14, R18, UR39 ;  /* 0x00000027120e7c36 */ /* 0x000fe20008000000 */
[----:B------:R-:W1:Y:S01]  /*5d70*/  LDC R8, c[0x0][0x2f0] ;  /* 0x0000bc00ff087b82 */ /* 0x000e620000000800 */
[----:B------:R-:W-:-:S03]  /*5d80*/  IMAD.U32 R178, RZ, RZ, UR38 ;  /* 0x00000026ffb27e24 */ /* 0x000fc6000f8e00ff */
[----:B------:R-:W-:Y:S02]  /*5d90*/  PLOP3.LUT P1, PT, PT, PT, UP0, 0x80, 0x0 ;  /* 0x000000000000781c */ /* 0x000fe40003f2f008 */
[----:B------:R-:W-:-:S03]  /*5da0*/  PLOP3.LUT P2, PT, PT, PT, UP0, 0x80, 0x0 ;  /* 0x000000000000781c */ /* 0x000fc60003f4f008 */
[----:B------:R-:W-:-:S08]  /*5db0*/  @UP0 ULDC UR6, c[0x0][0x44c] ;  /* 0x0001130000060ab9 */ /* 0x000fd00000000800 */
[----:B0-----:R-:W-:Y:S01]  /*5dc0*/  @P1 IMAD.HI.U32 R3, R14, UR6, RZ ;  /* 0x000000060e031c27 */ /* 0x001fe2000f8e00ff */
[----:B------:R-:W-:-:S04]  /*5dd0*/  @UP0 ULDC UR6, c[0x0][0x450] ;  /* 0x0001140000060ab9 */ /* 0x000fc80000000800 */
[----:B------:R-:W-:Y:S01]  /*5de0*/  @P2 SHF.R.U32.HI R14, RZ, UR6, R3 ;  /* 0x00000006ff0e2c19 */ /* 0x000fe20008011603 */
[----:B------:R-:W-:Y:S02]  /*5df0*/  UMOV UR6, 0x1 ;  /* 0x0000000100067882 */ /* 0x000fe40000000000 */
[----:B------:R-:W-:Y:S02]  /*5e00*/  UIMAD UR6, UR56, -0xa0, UR6 ;  /* 0xffffff60380678a4 */ /* 0x000fe4000f8e0206 */
[----:B------:R-:W0:Y:S04]  /*5e10*/  SHFL.IDX PT, R4, R14, RZ, 0x1c1f ;  /* 0x001c1fff0e047589 */ /* 0x000e2800000e0000 */
[----:B------:R-:W-:Y:S01]  /*5e20*/  IMAD.U32 R10, RZ, RZ, UR6 ;  /* 0x00000006ff0a7e24 */ /* 0x000fe2000f8e00ff */
[----:B------:R-:W-:-:S03]  /*5e30*/  ULEA UR6, UR44, UR41, 0x3 ;  /* 0x000000292c067291 */ /* 0x000fc6000f8e183f */
[----:B------:R-:W-:Y:S01]  /*5e40*/  IMAD R13, R17, -0x2, R10 ;  /* 0xfffffffe110d7824 */ /* 0x000fe200078e020a */
[----:B------:R-:W-:-:S03]  /*5e50*/  UIADD3 UR6, UR6, 0x29840, URZ ;  /* 0x0002984006067890 */ /* 0x000fc6000fffe03f */
[----:B-1----:R-:W-:Y:S01]  /*5e60*/  IMAD R13, R8, UR49, R13 ;  /* 0x00000031080d7c24 */ /* 0x002fe2000f8e020d */
[----:B------:R-:W-:-:S09]  /*5e70*/  UPRMT UR6, UR40, 0x654, UR6 ;  /* 0x0000065428067896 */ /* 0x000fd20008000006 */
[----:B------:R-:W-:Y:S01]  /*5e80*/  SYNCS.ARRIVE.TRANS64.RED.A1T0 RZ, [UR6], RZ ;  /* 0x000000ffffff79a7 */ /* 0x000fe20008100406 */
[----:B0-----:R-:W-:-:S04]  /*5e90*/  IADD3 R3, R4, -UR51, R13 ;  /* 0x8000003304037c10 */ /* 0x001fc8000fffe00d */
[C---:B------:R-:W-:Y:S02]  /*5ea0*/  ISETP.GT.AND P1, PT, R3.reuse, RZ, PT ;  /* 0x000000ff0300720c */ /* 0x040fe40003f24270 */
[C---:B------:R-:W-:Y:S02]  /*5eb0*/  ISETP.GT.AND P2, PT, R3.reuse, 0x1, PT ;  /* 0x000000010300780c */ /* 0x040fe40003f44270 */
[----:B------:R-:W-:Y:S02]  /*5ec0*/  FSEL R152, R152, -INF , P1 ;  /* 0xff80000098987808 */ /* 0x000fe40000800000 */
        /* <DEDUP_REMOVED lines=114> */
[----:B------:R-:W-:Y:S02]  /*65f0*/  FSEL R101, R101, -INF , P2 ;  /* 0xff80000065657808 */ /* 0x000fe40001000000 */
[----:B------:R-:W-:-:S04]  /*6600*/  FMNMX.FTZ R174, R100, R3, !PT ;  /* 0x0000000364ae7209 */ /* 0x000fc80007810000 */
[----:B------:R-:W-:-:S05]  /*6610*/  FMNMX.FTZ R174, R101, R174, !PT ;  /* 0x000000ae65ae7209 */ /* 0x000fca0007810000 */
[----:B------:R-:W0:Y:S02]  /*6620*/  SHFL.BFLY PT, R3, R174, 0x2, 0x1f ;  /* 0x0c401f00ae037f89 */ /* 0x000e2400000e0000 */
[----:B0-----:R-:W-:-:S05]  /*6630*/  FMNMX.FTZ R11, R174, R3, !PT ;  /* 0x00000003ae0b7209 */ /* 0x001fca0007810000 */
[----:B------:R-:W0:Y:S02]  /*6640*/  SHFL.BFLY PT, R176, R11, 0x1, 0x1f ;  /* 0x0c201f000bb07f89 */ /* 0x000e2400000e0000 */
[----:B0-----:R-:W-:-:S04]  /*6650*/  FMNMX.FTZ R3, R11, R176, !PT ;  /* 0x000000b00b037209 */ /* 0x001fc80007810000 */
[C---:B------:R-:W-:Y:S01]  /*6660*/  FSETP.NEU.FTZ.AND P1, PT, R3.reuse, -INF , PT ;  /* 0xff8000000300780b */ /* 0x040fe20003f3d000 */
[----:B------:R-:W-:-:S05]  /*6670*/  FFMA.FTZ R7, R3, R178, -8 ;  /* 0xc100000003077423 */ /* 0x000fca00000100b2 */
[----:B------:R-:W-:-:S05]  /*6680*/  FSEL R7, R7, RZ, P1 ;  /* 0x000000ff07077208 */ /* 0x000fca0000800000 */
[--C-:B------:R-:W-:Y:S01]  /*6690*/  FFMA.FTZ R9, R152, UR38, -R7.reuse ;  /* 0x0000002698097c23 */ /* 0x100fe20008010807 */
[----:B------:R-:W-:-:S01]  /*66a0*/  FFMA.FTZ R153, R144, UR38, -R7 ;  /* 0x0000002690997c23 */ /* 0x000fc20008010807 */
[----:B------:R0:W1:Y:S01]  /*66b0*/  SHFL.IDX PT, R152, R14, 0x1, 0x1c1f ;  /* 0x003c1f000e987f89 */ /* 0x00006200000e0000 */
[----:B------:R-:W-:-:S01]  /*66c0*/  FFMA.FTZ R132, R132, UR38, -R7 ;  /* 0x0000002684847c23 */ /* 0x000fc20008010807 */
[--C-:B------:R-:W-:Y:S01]  /*66d0*/  FFMA.FTZ R160, R160, UR38, -R7.reuse ;  /* 0x00000026a0a07c23 */ /* 0x100fe20008010807 */
[----:B------:R-:W-:-:S01]  /*66e0*/  FFMA.FTZ R8, R8, UR38, -R7 ;  /* 0x0000002608087c23 */ /* 0x000fc20008010807 */
[----:B------:R-:W-:Y:S01]  /*66f0*/  MUFU.EX2 R9, R9 ;  /* 0x0000000900097308 */ /* 0x000fe20000000800 */
[----:B------:R-:W-:-:S01]  /*6700*/  FFMA.FTZ R11, R12, UR38, -R7 ;  /* 0x000000260c0b7c23 */ /* 0x000fc20008010807 */
[--C-:B------:R-:W-:Y:S01]  /*6710*/  FFMA.FTZ R10, R10, UR38, -R7.reuse ;  /* 0x000000260a0a7c23 */ /* 0x100fe20008010807 */
[----:B------:R-:W-:-:S01]  /*6720*/  FFMA.FTZ R12, R170, UR38, -R7 ;  /* 0x00000026aa0c7c23 */ /* 0x000fc20008010807 */
[--C-:B0-----:R-:W-:Y:S01]  /*6730*/  FFMA.FTZ R14, R168, UR38, -R7.reuse ;  /* 0x00000026a80e7c23 */ /* 0x101fe20008010807 */
[----:B------:R-:W-:-:S01]  /*6740*/  FFMA.FTZ R164, R164, UR38, -R7 ;  /* 0x00000026a4a47c23 */ /* 0x000fc20008010807 */
[--C-:B------:R-:W-:Y:S01]  /*6750*/  FFMA.FTZ R20, R20, UR38, -R7.reuse ;  /* 0x0000002614147c23 */ /* 0x100fe20008010807 */
        /* <DEDUP_REMOVED lines=13> */
[----:B-1----:R-:W-:Y:S01]  /*6830*/  IADD3 R152, R152, -UR51, R13 ;  /* 0x8000003398987c10 */ /* 0x002fe2000fffe00d */
[----:B------:R-:W-:-:S01]  /*6840*/  FFMA.FTZ R13, R172, UR38, -R7 ;  /* 0x00000026ac0d7c23 */ /* 0x000fc20008010807 */
[--C-:B------:R-:W-:Y:S01]  /*6850*/  FFMA.FTZ R88, R88, UR38, -R7.reuse ;  /* 0x0000002658587c23 */ /* 0x100fe20008010807 */
[----:B------:R-:W-:-:S01]  /*6860*/  FFMA.FTZ R89, R89, UR38, -R7 ;  /* 0x0000002659597c23 */ /* 0x000fc20008010807 */
[----:B------:R-:W-:Y:S01]  /*6870*/  ISETP.GT.AND P2, PT, R152, RZ, PT ;  /* 0x000000ff9800720c */ /* 0x000fe20003f44270 */
[----:B------:R-:W-:-:S01]  /*6880*/  FFMA.FTZ R92, R92, UR38, -R7 ;  /* 0x000000265c5c7c23 */ /* 0x000fc20008010807 */
[----:B------:R-:W-:Y:S01]  /*6890*/  ISETP.GT.AND P3, PT, R152, 0x1, PT ;  /* 0x000000019800780c */ /* 0x000fe20003f64270 */
        /* <DEDUP_REMOVED lines=19> */
[----:B------:R-:W-:Y:S02]  /*69d0*/  FMNMX.FTZ R137, R159, R154, !PT ;  /* 0x0000009a9f897209 */ /* 0x000fe40007810000 */
        /* <DEDUP_REMOVED lines=9> */
[----:B------:R-:W-:Y:S02]  /*6a70*/  ISETP.GT.AND P2, PT, R152, 0x20, PT ;  /* 0x000000209800780c */ /* 0x000fe40003f44270 */
        /* <DEDUP_REMOVED lines=26> */
[----:B------:R-:W-:Y:S01]  /*6c20*/  FMNMX.FTZ R145, R147, R154, !PT ;  /* 0x0000009a93917209 */ /* 0x000fe20007810000 */
[----:B------:R-:W-:Y:S01]  /*6c30*/  FFMA.FTZ R154, R148, UR38, -R7 ;  /* 0x00000026949a7c23 */ /* 0x000fe20008010807 */
[----:B------:R-:W-:Y:S01]  /*6c40*/  FSEL R151, R151, -INF , P3 ;  /* 0xff80000097977808 */ /* 0x000fe20001800000 */
[----:B------:R-:W-:Y:S01]  /*6c50*/  MUFU.EX2 R136, R136 ;  /* 0x0000008800887308 */ /* 0x000fe20000000800 */
[----:B------:R-:W-:Y:S02]  /*6c60*/  ISETP.GT.AND P2, PT, R152, 0x40, PT ;  /* 0x000000409800780c */ /* 0x000fe40003f44270 */
[----:B------:R-:W-:Y:S02]  /*6c70*/  FMNMX.FTZ R144, R150, R145, !PT ;  /* 0x0000009196907209 */ /* 0x000fe40007810000 */
        /* <DEDUP_REMOVED lines=12> */
[----:B------:R-:W-:Y:S01]  /*6d40*/  ISETP.GT.AND P2, PT, R152, 0x50, PT ;  /* 0x000000509800780c */ /* 0x000fe20003f44270 */
[----:B------:R1:W-:Y:S01]  /*6d50*/  MUFU.EX2 R126, R154 ;  /* 0x0000009a007e7308 */ /* 0x0003e20000000800 */
[----:B------:R-:W-:Y:S02]  /*6d60*/  FSEL R127, R127, -INF , P3 ;  /* 0xff8000007f7f7808 */ /* 0x000fe40001800000 */
[----:B------:R-:W-:Y:S02]  /*6d70*/  FMNMX.FTZ R4, R144, R149, !PT ;  /* 0x0000009590047209 */ /* 0x000fe40007810000 */
[----:B------:R-:W-:-:S02]  /*6d80*/  ISETP.GT.AND P3, PT, R152, 0x51, PT ;  /* 0x000000519800780c */ /* 0x000fc40003f64270 */
[----:B------:R-:W-:Y:S01]  /*6d90*/  FSEL R130, R130, -INF , P2 ;  /* 0xff80000082827808 */ /* 0x000fe20001000000 */
[----:B------:R2:W-:Y:S01]  /*6da0*/  MUFU.EX2 R149, R148 ;  /* 0x0000009400957308 */ /* 0x0005e20000000800 */
[----:B0-----:R-:W-:Y:S01]  /*6db0*/  FMNMX.FTZ R153, R127, R4, !PT ;  /* 0x000000047f997209 */ /* 0x001fe20007810000 */
[----:B-1----:R-:W-:Y:S01]  /*6dc0*/  FFMA.FTZ R154, R124, UR38, -R7 ;  /* 0x000000267c9a7c23 */ /* 0x002fe20008010807 */
        /* <DEDUP_REMOVED lines=23> */
[----:B------:R0:W-:Y:S01]  /*6f40*/  MUFU.EX2 R110, R154 ;  /* 0x0000009a006e7308 */ /* 0x0001e20000000800 */
[----:B------:R-:W-:Y:S02]  /*6f50*/  FSEL R111, R111, -INF , P3 ;  /* 0xff8000006f6f7808 */ /* 0x000fe40001800000 */
[----:B------:R-:W-:Y:S02]  /*6f60*/  FMNMX.FTZ R4, R124, R153, !PT ;  /* 0x000000997c047209 */ /* 0x000fe40007810000 */
[----:B------:R-:W-:-:S02]  /*6f70*/  ISETP.GT.AND P3, PT, R152, 0x71, PT ;  /* 0x000000719800780c */ /* 0x000fc40003f64270 */
[----:B--2---:R-:W-:Y:S01]  /*6f80*/  FSEL R148, R114, -INF , P2 ;  /* 0xff80000072947808 */ /* 0x004fe20001000000 */
[----:B------:R-:W-:-:S01]  /*6f90*/  FFMA.FTZ R114, R128, UR38, -R7 ;  /* 0x0000002680727c23 */ /* 0x000fc20008010807 */
[----:B------:R-:W-:Y:S01]  /*6fa0*/  FMNMX.FTZ R157, R111, R4, !PT ;  /* 0x000000046f9d7209 */ /* 0x000fe20007810000 */
[----:B0-----:R-:W-:-:S01]  /*6fb0*/  FFMA.FTZ R154, R129, UR38, -R7 ;  /* 0x00000026819a7c23 */ /* 0x001fc20008010807 */
        /* <DEDUP_REMOVED lines=8> */
[----:B------:R-:W-:Y:S02]  /*7040*/  FSEL R119, R119, -INF , P3 ;  /* 0xff80000077777808 */ /* 0x000fe40001800000 */
[----:B------:R-:W-:Y:S02]  /*7050*/  ISETP.GT.AND P2, PT, R152, 0x80, PT ;  /* 0x000000809800780c */ /* 0x000fe40003f44270 */
        /* <DEDUP_REMOVED lines=10> */
[----:B------:R-:W-:Y:S01]  /*7100*/  FSEL R128, R94, -INF , P2 ;  /* 0xff8000005e807808 */ /* 0x000fe20001000000 */
[----:B------:R-:W-:Y:S01]  /*7110*/  MUFU.EX2 R112, R112 ;  /* 0x0000007000707308 */ /* 0x000fe20000000800 */
[----:B------:R-:W-:Y:S01]  /*7120*/  FMNMX.FTZ R129, R91, R4, !PT ;  /* 0x000000045b817209 */ /* 0x000fe20007810000 */
[----:B0-----:R-:W-:Y:S01]  /*7130*/  FFMA.FTZ R154, R133, UR38, -R7 ;  /* 0x00000026859a7c23 */ /* 0x001fe20008010807 */
[----:B------:R-:W-:Y:S02]  /*7140*/  ISETP.GT.AND P2, PT, R152, 0x90, PT ;  /* 0x000000909800780c */ /* 0x000fe40003f44270 */
[----:B------:R-:W-:Y:S02]  /*7150*/  FSEL R95, R95, -INF , P3 ;  /* 0xff8000005f5f7808 */ /* 0x000fe40001800000 */
[----:B------:R-:W-:Y:S01]  /*7160*/  FMNMX.FTZ R4, R128, R129, !PT ;  /* 0x0000008180047209 */ /* 0x000fe20007810000 */
[----:B------:R0:W-:Y:S01]  /*7170*/  MUFU.EX2 R94, R132 ;  /* 0x00000084005e7308 */ /* 0x0001e20000000800 */
[----:B------:R-:W-:-:S02]  /*7180*/  ISETP.GT.AND P3, PT, R152, 0x91, PT ;  /* 0x000000919800780c */ /* 0x000fc40003f64270 */
[----:B------:R-:W-:Y:S02]  /*7190*/  FSEL R98, R98, -INF , P2 ;  /* 0xff80000062627808 */ /* 0x000fe40001000000 */
        /* <DEDUP_REMOVED lines=9> */
[----:B------:R-:W-:Y:S01]  /*7230*/  MUFU.EX2 R113, R113 ;  /* 0x0000007100717308 */ /* 0x000fe20000000800 */
[----:B------:R-:W-:Y:S02]  /*7240*/  FMNMX.FTZ R133, R99, R4, !PT ;  /* 0x0000000463857209 */ /* 0x000fe40007810000 */
[----:B------:R-:W-:Y:S02]  /*7250*/  FSEL R103, R103, -INF , P3 ;  /* 0xff80000067677808 */ /* 0x000fe40001800000 */
[----:B------:R-:W-:Y:S02]  /*7260*/  FMNMX.FTZ R4, R104, R133, !PT ;  /* 0x0000008568047209 */ /* 0x000fe40007810000 */
[----:B------:R-:W-:Y:S01]  /*7270*/  FSEL R160, R3, RZ, P1 ;  /* 0x000000ff03a07208 */ /* 0x000fe20000800000 */
[----:B------:R0:W-:Y:S01]  /*7280*/  MUFU.EX2 R102, R132 ;  /* 0x0000008400667308 */ /* 0x0001e20000000800 */
[----:B------:R-:W-:-:S03]  /*7290*/  FMNMX.FTZ R4, R103, R4, !PT ;  /* 0x0000000467047209 */ /* 0x000fc60007810000 */
[----:B------:R-:W-:Y:S02]  /*72a0*/  FADD.FTZ R160, -R160, R5 ;  /* 0x00000005a0a07221 */ /* 0x000fe40000010100 */
[----:B------:R-:W1:Y:S02]  /*72b0*/  SHFL.BFLY PT, R133, R4, 0x2, 0x1f ;  /* 0x0c401f0004857f89 */ /* 0x000e6400000e0000 */
[----:B------:R-:W-:Y:S01]  /*72c0*/  FMUL.FTZ R157, R160, UR38 ;  /* 0x00000026a09d7c20 */ /* 0x000fe20008410000 */
[----:B------:R-:W-:Y:S08]  /*72d0*/  MUFU.EX2 R116, R116 ;  /* 0x0000007400747308 */ /* 0x000ff00000000800 */
[----:B------:R-:W-:Y:S08]  /*72e0*/  MUFU.EX2 R117, R117 ;  /* 0x0000007500757308 */ /* 0x000ff00000000800 */
[----:B------:R-:W-:Y:S01]  /*72f0*/  MUFU.EX2 R88, R88 ;  /* 0x0000005800587308 */ /* 0x000fe20000000800 */
[----:B-1----:R-:W-:-:S07]  /*7300*/  FMNMX.FTZ R133, R4, R133, !PT ;  /* 0x0000008504857209 */ /* 0x002fce0007810000 */
[----:B------:R-:W-:Y:S01]  /*7310*/  MUFU.EX2 R89, R89 ;  /* 0x0000005900597308 */ /* 0x000fe20000000800 */
[----:B------:R-:W1:Y:S07]  /*7320*/  SHFL.BFLY PT, R4, R133, 0x1, 0x1f ;  /* 0x0c201f0085047f89 */ /* 0x000e6e00000e0000 */
[----:B------:R-:W-:Y:S08]  /*7330*/  MUFU.EX2 R92, R92 ;  /* 0x0000005c005c7308 */ /* 0x000ff00000000800 */
[----:B------:R-:W-:Y:S08]  /*7340*/  MUFU.EX2 R93, R93 ;  /* 0x0000005d005d7308 */ /* 0x000ff00000000800 */
[----:B------:R-:W-:Y:S01]  /*7350*/  MUFU.EX2 R96, R96 ;  /* 0x0000006000607308 */ /* 0x000fe20000000800 */
[----:B-1----:R-:W-:Y:S01]  /*7360*/  FMNMX.FTZ R4, R133, R4, !PT ;  /* 0x0000000485047209 */ /* 0x002fe20007810000 */
[----:B------:R-:W-:-:S03]  /*7370*/  IMAD.U32 R133, RZ, RZ, UR38 ;  /* 0x00000026ff857e24 */ /* 0x000fc6000f8e00ff */
[C---:B------:R-:W-:Y:S01]  /*7380*/  FSETP.NEU.FTZ.AND P2, PT, R4.reuse, -INF , PT ;  /* 0xff8000000400780b */ /* 0x040fe20003f5d000 */
[----:B0-----:R-:W-:-:S02]  /*7390*/  FFMA.FTZ R132, R4, R133, -8 ;  /* 0xc100000004847423 */ /* 0x001fc40000010085 */
[----:B------:R-:W-:Y:S03]  /*73a0*/  MUFU.EX2 R97, R97 ;  /* 0x0000006100617308 */ /* 0x000fe60000000800 */
[----:B------:R-:W-:-:S05]  /*73b0*/  FSEL R132, R132, RZ, P2 ;  /* 0x000000ff84847208 */ /* 0x000fca0001000000 */
[----:B------:R-:W-:Y:S01]  /*73c0*/  MUFU.EX2 R100, R100 ;  /* 0x0000006400647308 */ /* 0x000fe20000000800 */
[----:B------:R-:W-:-:S01]  /*73d0*/  FFMA.FTZ R154, R159, UR38, -R132 ;  /* 0x000000269f9a7c23 */ /* 0x000fc20008010884 */
[----:B------:R-:W-:Y:S01]  /*73e0*/  FSEL R159, R4, RZ, P2 ;  /* 0x000000ff049f7208 */ /* 0x000fe20001000000 */
[----:B------:R-:W-:-:S01]  /*73f0*/  FFMA.FTZ R5, R144, UR38, -R132 ;  /* 0x0000002690057c23 */ /* 0x000fc20008010884 */
[--C-:B------:R-:W-:Y:S01]  /*7400*/  FFMA.FTZ R15, R15, UR38, -R132.reuse ;  /* 0x000000260f0f7c23 */ /* 0x100fe20008010884 */
[----:B------:R-:W-:-:S01]  /*7410*/  FFMA.FTZ R152, R155, UR38, -R132 ;  /* 0x000000269b987c23 */ /* 0x000fc20008010884 */
[----:B------:R-:W-:Y:S01]  /*7420*/  FFMA.FTZ R101, R158, UR38, -R132 ;  /* 0x000000269e657c23 */ /* 0x000fe20008010884 */
[----:B------:R-:W-:-:S01]  /*7430*/  FADD.FTZ R159, -R159, R6 ;  /* 0x000000069f9f7221 */ /* 0x000fc20000010100 */
[--C-:B------:R-:W-:Y:S01]  /*7440*/  FFMA.FTZ R133, R162, UR38, -R132.reuse ;  /* 0x00000026a2857c23 */ /* 0x100fe20008010884 */
[----:B------:R-:W0:Y:S01]  /*7450*/  MUFU.EX2 R6, R157 ;  /* 0x0000009d00067308 */ /* 0x000e220000000800 */
[----:B------:R-:W-:-:S01]  /*7460*/  FFMA.FTZ R156, R163, UR38, -R132 ;  /* 0x00000026a39c7c23 */ /* 0x000fc20008010884 */
[----:B------:R-:W-:Y:S01]  /*7470*/  FMUL.FTZ R144, R159, UR38 ;  /* 0x000000269f907c20 */ /* 0x000fe20008410000 */
        /* <DEDUP_REMOVED lines=14> */
[----:B0-----:R-:W-:-:S01]  /*7560*/  FFMA.FTZ R159, R6, R2, R9 ;  /* 0x00000002069f7223 */ /* 0x001fc20000010009 */
[--C-:B------:R-:W-:Y:S01]  /*7570*/  FFMA.FTZ R147, R147, UR38, -R132.reuse ;  /* 0x0000002693937c23 */ /* 0x100fe20008010884 */
[----:B------:R-:W-:-:S01]  /*7580*/  FFMA.FTZ R150, R150, UR38, -R132 ;  /* 0x0000002696967c23 */ /* 0x000fc20008010884 */
[----:B------:R-:W-:Y:S01]  /*7590*/  FFMA.FTZ R151, R151, UR38, -R132 ;  /* 0x0000002697977c23 */ /* 0x000fe20008010884 */
[----:B------:R-:W-:-:S01]  /*75a0*/  FADD.FTZ R159, R8, R159 ;  /* 0x0000009f089f7221 */ /* 0x000fc20000010000 */
[--C-:B------:R-:W-:Y:S01]  /*75b0*/  FFMA.FTZ R122, R122, UR38, -R132.reuse ;  /* 0x000000267a7a7c23 */ /* 0x100fe20008010884 */
[----:B------:R-:W-:-:S01]  /*75c0*/  FFMA.FTZ R123, R123, UR38, -R132 ;  /* 0x000000267b7b7c23 */ /* 0x000fc20008010884 */
[----:B------:R-:W0:Y:S01]  /*75d0*/  MUFU.EX2 R152, R152 ;  /* 0x0000009800987308 */ /* 0x000e220000000800 */
[----:B------:R-:W-:-:S01]  /*75e0*/  FADD.FTZ R2, R10, R159 ;  /* 0x0000009f0a027221 */ /* 0x000fc20000010000 */
[--C-:B------:R-:W-:Y:S01]  /*75f0*/  FFMA.FTZ R106, R106, UR38, -R132.reuse ;  /* 0x000000266a6a7c23 */ /* 0x100fe20008010884 */
[----:B------:R-:W-:-:S01]  /*7600*/  FFMA.FTZ R107, R107, UR38, -R132 ;  /* 0x000000266b6b7c23 */ /* 0x000fc20008010884 */
[--C-:B------:R-:W-:Y:S01]  /*7610*/  FFMA.FTZ R124, R124, UR38, -R132.reuse ;  /* 0x000000267c7c7c23 */ /* 0x100fe20008010884 */
[----:B------:R-:W-:-:S01]  /*7620*/  FFMA.FTZ R111, R111, UR38, -R132 ;  /* 0x000000266f6f7c23 */ /* 0x000fc20008010884 */
[--C-:B------:R-:W-:Y:S01]  /*7630*/  FFMA.FTZ R118, R118, UR38, -R132.reuse ;  /* 0x0000002676767c23 */ /* 0x100fe20008010884 */
[----:B------:R-:W-:-:S01]  /*7640*/  FFMA.FTZ R119, R119, UR38, -R132 ;  /* 0x0000002677777c23 */ /* 0x000fc20008010884 */
[----:B------:R-:W2:Y:S01]  /*7650*/  MUFU.EX2 R101, R101 ;  /* 0x0000006500657308 */ /* 0x000ea20000000800 */
[----:B-1----:R-:W-:-:S01]  /*7660*/  FFMA.FTZ R157, R144, R0, R15 ;  /* 0x00000000909d7223 */ /* 0x002fc2000001000f */
[--C-:B------:R-:W-:Y:S01]  /*7670*/  FFMA.FTZ R90, R90, UR38, -R132.reuse ;  /* 0x000000265a5a7c23 */ /* 0x100fe20008010884 */
[----:B------:R-:W-:-:S01]  /*7680*/  FFMA.FTZ R91, R91, UR38, -R132 ;  /* 0x000000265b5b7c23 */ /* 0x000fc20008010884 */
[--C-:B------:R-:W-:Y:S01]  /*7690*/  FFMA.FTZ R128, R128, UR38, -R132.reuse ;  /* 0x0000002680807c23 */ /* 0x100fe20008010884 */
[----:B------:R-:W-:-:S01]  /*76a0*/  FFMA.FTZ R99, R99, UR38, -R132 ;  /* 0x0000002663637c23 */ /* 0x000fc20008010884 */
[--C-:B------:R-:W-:Y:S01]  /*76b0*/  FFMA.FTZ R104, R104, UR38, -R132.reuse ;  /* 0x0000002668687c23 */ /* 0x100fe20008010884 */
[----:B------:R-:W-:-:S01]  /*76c0*/  FFMA.FTZ R103, R103, UR38, -R132 ;  /* 0x0000002667677c23 */ /* 0x000fc20008010884 */
[----:B------:R-:W1:Y:S01]  /*76d0*/  MUFU.EX2 R154, R154 ;  /* 0x0000009a009a7308 */ /* 0x000e620000000800 */
[----:B0-----:R-:W-:-:S01]  /*76e0*/  FADD.FTZ R0, R152, R157 ;  /* 0x0000009d98007221 */ /* 0x001fc20000010000 */
[----:B------:R-:W-:-:S04]  /*76f0*/  FADD.FTZ R157, R11, R2 ;  /* 0x000000020b9d7221 */ /* 0x000fc80000010000 */
[----:B------:R-:W-:Y:S02]  /*7700*/  FADD.FTZ R2, R12, R157 ;  /* 0x0000009d0c027221 */ /* 0x000fe40000010000 */
[----:B------:R-:W0:Y:S01]  /*7710*/  MUFU.EX2 R133, R133 ;  /* 0x0000008500857308 */ /* 0x000e220000000800 */
[----:B--2---:R-:W-:-:S01]  /*7720*/  FADD.FTZ R135, R101, R0 ;  /* 0x0000000065877221 */ /* 0x004fc20000010000 */
[----:B------:R-:W-:-:S04]  /*7730*/  FADD.FTZ R157, R13, R2 ;  /* 0x000000020d9d7221 */ /* 0x000fc80000010000 */
[----:B------:R-:W-:Y:S02]  /*7740*/  FADD.FTZ R2, R14, R157 ;  /* 0x0000009d0e027221 */ /* 0x000fe40000010000 */
        /* <DEDUP_REMOVED lines=9> */
[----:B------:R-:W-:-:S06]  /*77e0*/  FADD.FTZ R0, R20, R157 ;  /* 0x0000009d14007221 */ /* 0x000fcc0000010000 */
[----:B------:R-:W1:Y:S01]  /*77f0*/  MUFU.EX2 R139, R139 ;  /* 0x0000008b008b7308 */ /* 0x000e620000000800 */
[----:B0-----:R-:W-:-:S07]  /*7800*/  FADD.FTZ R135, R158, R135 ;  /* 0x000000879e877221 */ /* 0x001fce0000010000 */
[----:B------:R-:W0:Y:S01]  /*7810*/  MUFU.EX2 R142, R142 ;  /* 0x0000008e008e7308 */ /* 0x000e220000000800 */
[----:B--2---:R-:W-:-:S01]  /*7820*/  FADD.FTZ R2, R138, R135 ;  /* 0x000000878a027221 */ /* 0x004fc20000010000 */
[----:B------:R-:W-:-:S04]  /*7830*/  FADD.FTZ R135, R137, R0 ;  /* 0x0000000089877221 */ /* 0x000fc80000010000 */
[----:B------:R-:W-:Y:S01]  /*7840*/  FADD.FTZ R0, R136, R135 ;  /* 0x0000008788007221 */ /* 0x000fe20000010000 */
[----:B------:R-:W-:-:S01]  /*7850*/  FFMA.FTZ R135, R148, UR38, -R132 ;  /* 0x0000002694877c23 */ /* 0x000fc20008010884 */
[----:B------:R-:W2:Y:S01]  /*7860*/  MUFU.EX2 R143, R143 ;  /* 0x0000008f008f7308 */ /* 0x000ea20000000800 */
[----:B-1----:R-:W-:-:S01]  /*7870*/  FADD.FTZ R157, R139, R2 ;  /* 0x000000028b9d7221 */ /* 0x002fc20000010000 */
[----:B------:R-:W-:-:S06]  /*7880*/  FFMA.FTZ R148, R153, UR38, -R132 ;  /* 0x0000002699947c23 */ /* 0x000fcc0008010884 */
        /* <DEDUP_REMOVED lines=10> */
[----:B------:R-:W-:-:S04]  /*7930*/  FADD.FTZ R153, R149, R0 ;  /* 0x0000000095997221 */ /* 0x000fc80000010000 */
[----:B------:R-:W-:Y:S02]  /*7940*/  FADD.FTZ R0, R120, R153 ;  /* 0x0000009978007221 */ /* 0x000fe40000010000 */
[----:B------:R-:W1:Y:S01]  /*7950*/  MUFU.EX2 R151, R151 ;  /* 0x0000009700977308 */ /* 0x000e620000000800 */
[----:B0-----:R-:W-:-:S01]  /*7960*/  FADD.FTZ R159, R147, R2 ;  /* 0x00000002939f7221 */ /* 0x001fc20000010000 */
[----:B------:R-:W-:-:S04]  /*7970*/  FADD.FTZ R153, R121, R0 ;  /* 0x0000000079997221 */ /* 0x000fc80000010000 */
[----:B------:R-:W-:Y:S02]  /*7980*/  FADD.FTZ R0, R110, R153 ;  /* 0x000000996e007221 */ /* 0x000fe40000010000 */
[----:B------:R-:W0:Y:S01]  /*7990*/  MUFU.EX2 R122, R122 ;  /* 0x0000007a007a7308 */ /* 0x000e220000000800 */
[----:B--2---:R-:W-:-:S07]  /*79a0*/  FADD.FTZ R2, R150, R159 ;  /* 0x0000009f96027221 */ /* 0x004fce0000010000 */
[----:B------:R-:W2:Y:S01]  /*79b0*/  MUFU.EX2 R123, R123 ;  /* 0x0000007b007b7308 */ /* 0x000ea20000000800 */
[----:B-1----:R-:W-:-:S07]  /*79c0*/  FADD.FTZ R157, R151, R2 ;  /* 0x00000002979d7221 */ /* 0x002fce0000010000 */
[----:B------:R-:W1:Y:S01]  /*79d0*/  MUFU.EX2 R5, R5 ;  /* 0x0000000500057308 */ /* 0x000e620000000800 */
[----:B0-----:R-:W-:-:S01]  /*79e0*/  FADD.FTZ R2, R122, R157 ;  /* 0x0000009d7a027221 */ /* 0x001fc20000010000 */
[----:B------:R-:W-:-:S06]  /*79f0*/  FADD.FTZ R157, R125, R0 ;  /* 0x000000007d9d7221 */ /* 0x000fcc0000010000 */
[----:B------:R-:W0:Y:S01]  /*7a00*/  MUFU.EX2 R160, R160 ;  /* 0x000000a000a07308 */ /* 0x000e220000000800 */
[----:B--2---:R-:W-:-:S07]  /*7a10*/  FADD.FTZ R2, R123, R2 ;  /* 0x000000027b027221 */ /* 0x004fce0000010000 */
        /* <DEDUP_REMOVED lines=19> */
[----:B------:R-:W-:Y:S01]  /*7b50*/  FADD.FTZ R153, R105, R0 ;  /* 0x0000000069997221 */ /* 0x000fe20000010000 */
[----:B------:R-:W-:-:S01]  /*7b60*/  FFMA.FTZ R0, R95, UR38, -R132 ;  /* 0x000000265f007c23 */ /* 0x000fc20008010884 */
[----:B------:R-:W-:-:S04]  /*7b70*/  FFMA.FTZ R95, R98, UR38, -R132 ;  /* 0x00000026625f7c23 */ /* 0x000fc80008010884 */
        /* <DEDUP_REMOVED lines=16> */
[----:B------:R-:W1:Y:S08]  /*7c80*/  MUFU.EX2 R91, R91 ;  /* 0x0000005b005b7308 */ /* 0x000e700000000800 */
[----:B------:R3:W-:Y:S08]  /*7c90*/  MUFU.EX2 R161, R0 ;  /* 0x0000000000a17308 */ /* 0x0007f00000000800 */
[----:B------:R-:W4:Y:S01]  /*7ca0*/  MUFU.EX2 R159, R128 ;  /* 0x00000080009f7308 */ /* 0x000f220000000800 */
[----:B---3--:R-:W-:-:S01]  /*7cb0*/  FADD.FTZ R0, R116, R157 ;  /* 0x0000009d74007221 */ /* 0x008fc20000010000 */
[----:B0-----:R-:W-:-:S03]  /*7cc0*/  FADD.FTZ R157, R119, R2 ;  /* 0x00000002779d7221 */ /* 0x001fc60000010000 */
[----:B------:R-:W-:Y:S01]  /*7cd0*/  FADD.FTZ R153, R117, R0 ;  /* 0x0000000075997221 */ /* 0x000fe20000010000 */
[----:B--2---:R-:W-:-:S02]  /*7ce0*/  FADD.FTZ R2, R90, R157 ;  /* 0x0000009d5a027221 */ /* 0x004fc40000010000 */
[----:B------:R-:W0:Y:S01]  /*7cf0*/  MUFU.EX2 R95, R95 ;  /* 0x0000005f005f7308 */ /* 0x000e220000000800 */
[----:B------:R-:W-:-:S01]  /*7d00*/  FADD.FTZ R0, R88, R153 ;  /* 0x0000009958007221 */ /* 0x000fc20000010000 */
[----:B-1----:R-:W-:-:S03]  /*7d10*/  FADD.FTZ R2, R91, R2 ;  /* 0x000000025b027221 */ /* 0x002fc60000010000 */
[----:B------:R-:W-:-:S03]  /*7d20*/  FADD.FTZ R153, R89, R0 ;  /* 0x0000000059997221 */ /* 0x000fc60000010000 */
[----:B------:R1:W2:Y:S01]  /*7d30*/  MUFU.EX2 R171, R99 ;  /* 0x0000006300ab7308 */ /* 0x0002a20000000800 */
[----:B------:R-:W-:-:S01]  /*7d40*/  FADD.FTZ R0, R92, R153 ;  /* 0x000000995c007221 */ /* 0x000fc20000010000 */
[----:B----4-:R-:W-:-:S04]  /*7d50*/  FADD.FTZ R2, R159, R2 ;  /* 0x000000029f027221 */ /* 0x010fc80000010000 */
[----:B------:R-:W-:Y:S02]  /*7d60*/  FADD.FTZ R2, R161, R2 ;  /* 0x00000002a1027221 */ /* 0x000fe40000010000 */
[----:B------:R-:W3:Y:S01]  /*7d70*/  MUFU.EX2 R157, R104 ;  /* 0x00000068009d7308 */ /* 0x000ee20000000800 */
[----:B-1----:R-:W-:-:S01]  /*7d80*/  FADD.FTZ R99, R93, R0 ;  /* 0x000000005d637221 */ /* 0x002fc20000010000 */
[----:B0-----:R-:W-:-:S03]  /*7d90*/  FADD.FTZ R2, R95, R2 ;  /* 0x000000025f027221 */ /* 0x001fc60000010000 */
[----:B------:R-:W-:-:S03]  /*7da0*/  FADD.FTZ R0, R96, R99 ;  /* 0x0000006360007221 */ /* 0x000fc60000010000 */
[----:B------:R-:W0:Y:S01]  /*7db0*/  MUFU.EX2 R7, R7 ;  /* 0x0000000700077308 */ /* 0x000e220000000800 */
[----:B------:R-:W-:-:S01]  /*7dc0*/  FADD.FTZ R99, R97, R0 ;  /* 0x0000000061637221 */ /* 0x000fc20000010000 */
[----:B--2---:R-:W-:-:S03]  /*7dd0*/  FADD.FTZ R2, R171, R2 ;  /* 0x00000002ab027221 */ /* 0x004fc60000010000 */
[----:B------:R-:W-:-:S03]  /*7de0*/  FADD.FTZ R0, R100, R99 ;  /* 0x0000006364007221 */ /* 0x000fc60000010000 */
[----:B------:R-:W1:Y:S01]  /*7df0*/  MUFU.EX2 R103, R103 ;  /* 0x0000006700677308 */ /* 0x000e620000000800 */
[----:B---3--:R-:W-:-:S01]  /*7e00*/  FADD.FTZ R98, R157, R2 ;  /* 0x000000029d627221 */ /* 0x008fc20000010000 */
[----:B0-----:R-:W-:-:S03]  /*7e10*/  FADD.FTZ R2, R7, R0 ;  /* 0x0000000007027221 */ /* 0x001fc60000010000 */
[----:B-1----:R-:W-:Y:S01]  /*7e20*/  FADD.FTZ R0, R103, R98 ;  /* 0x0000006267007221 */ /* 0x002fe20000010000 */
[----:B------:R-:W-:Y:S06]  /*7e30*/  @!P0 BRA `(.L_x_2162) ;  /* 0x0000000000048947 */ /* 0x000fec0003800000 */
[----:B------:R-:W-:Y:S01]  /*7e40*/  BPT.TRAP 0x1 ;  /* 0x000000040000795c */ /* 0x000fe20000300000 */
.L_x_2162:
[----:B------:R-:W-:Y:S01]  /*7e50*/  UISETP.GT.AND UP0, UPT, UR56, UR54, UPT ;  /* 0x000000363800728c */ /* 0x000fe2000bf04270 */
[----:B------:R-:W-:Y:S01]  /*7e60*/  F2FP.SATFINITE.E4M3.F32.PACK_AB_MERGE_C R10, R11, R10, RZ ;  /* 0x0000000a0b0a723e */ /* 0x000fe200048070ff */
[----:B------:R-:W-:Y:S01]  /*7e70*/  ULEA UR6, UR55, UR41, 0x3 ;  /* 0x0000002937067291 */ /* 0x000fe2000f8e183f */
[----:B------:R-:W-:Y:S01]  /*7e80*/  F2FP.SATFINITE.E4M3.F32.PACK_AB_MERGE_C R5, R160, R5, RZ ;  /* 0x00000005a005723e */ /* 0x000fe200048070ff */
[----:B------:R-:W-:Y:S01]  /*7e90*/  UIADD3 UR56, UR56, -0x1, URZ ;  /* 0xffffffff38387890 */ /* 0x000fe2000fffe03f */
[----:B------:R-:W-:Y:S01]  /*7ea0*/  F2FP.SATFINITE.E4M3.F32.PACK_AB_MERGE_C R101, R154, R101, RZ ;  /* 0x000000659a65723e */ /* 0x000fe200048070ff */
[----:B------:R-:W-:Y:S01]  /*7eb0*/  UIADD3 UR6, UR6, 0x29860, URZ ;  /* 0x0002986006067890 */ /* 0x000fe2000fffe03f */
[----:B------:R-:W-:Y:S01]  /*7ec0*/  PLOP3.LUT P1, PT, PT, PT, UP0, 0x80, 0x0 ;  /* 0x000000000000781c */ /* 0x000fe20003f2f008 */
[----:B------:R-:W-:Y:S01]  /*7ed0*/  UMOV UR57, UR45 ;  /* 0x0000002d00397c82 */ /* 0x000fe20008000000 */
[----:B------:R-:W-:Y:S01]  /*7ee0*/  F2FP.SATFINITE.E4M3.F32.PACK_AB_MERGE_C R14, R21, R14, RZ ;  /* 0x0000000e150e723e */ /* 0x000fe200048070ff */
[----:B------:R-:W-:Y:S01]  /*7ef0*/  UPRMT UR6, UR40, 0x654, UR6 ;  /* 0x0000065428067896 */ /* 0x000fe20008000006 */
        /* <DEDUP_REMOVED lines=102> */
[----:B------:R-:W-:-:S02]  /*8560*/  IMAD.MOV.U32 R6, RZ, RZ, R4 ;  /* 0x000000ffff067224 */ /* 0x000fc400078e0004 */
[----:B------:R-:W-:Y:S01]  /*8570*/  IMAD.MOV.U32 R5, RZ, RZ, R3 ;  /* 0x000000ffff057224 */ /* 0x000fe200078e0003 */
[----:B------:R-:W-:Y:S06]  /*8580*/  @P1 BRA `(.L_x_2163) ;  /* 0xffffffc400f41947 */ /* 0x000fec000383ffff */
.L_x_2152:
[----:B------:R-:W-:-:S13]  /*8590*/  ISETP.LE.AND P1, PT, RZ, UR56, PT ;  /* 0x00000038ff007c0c */ /* 0x000fda000bf23270 */
[----:B------:R-:W-:Y:S05]  /*85a0*/  @!P1 BRA `(.L_x_2164) ;  /* 0x0000002c003c9947 */ /* 0x000fea0003800000 */
[----:B------:R-:W-:Y:S01]  /*85b0*/  IMAD.MOV.U32 R7, RZ, RZ, R4 ;  /* 0x000000ffff077224 */ /* 0x000fe200078e0004 */
[----:B------:R-:W-:Y:S01]  /*85c0*/  UMOV UR50, UR45 ;  /* 0x0000002d00327c82 */ /* 0x000fe20008000000 */
[----:B------:R-:W-:Y:S01]  /*85d0*/  IMAD.MOV.U32 R5, RZ, RZ, R3 ;  /* 0x000000ffff057224 */ /* 0x000fe200078e0003 */
[----:B------:R-:W-:-:S06]  /*85e0*/  UMOV UR49, UR44 ;  /* 0x0000002c00317c82 */ /* 0x000fcc0008000000 */
.L_x_2175:
[----:B------:R-:W-:Y:S01]  /*85f0*/  ISETP.NE.AND P2, PT, RZ, UR42, PT ;  /* 0x0000002aff007c0c */ /* 0x000fe2000bf45270 */
[----:B------:R-:W-:-:S04]  /*8600*/  UISETP.NE.AND UP0, UPT, UR49, 0x1, UPT ;  /* 0x000000013100788c */ /* 0x000fc8000bf05270 */
[----:B------:R-:W-:-:S04]  /*8610*/  USEL UR45, URZ, 0x1, UP0 ;  /* 0x000000013f2d7887 */ /* 0x000fc80008000000 */
[----:B------:R-:W-:-:S04]  /*8620*/  ULOP3.LUT UR45, UR50, UR45, URZ, 0x3c, !UPT ;  /* 0x0000002d322d7292 */ /* 0x000fc8000f8e3c3f */
[----:B------:R-:W-:Y:S08]  /*8630*/  @P2 BRA `(.L_x_2165) ;  /* 0x0000000000382947 */ /* 0x000ff00003800000 */
[----:B------:R-:W-:Y:S05]  /*8640*/  @!P0 BRA `(.L_x_2166) ;  /* 0x0000000000048947 */ /* 0x000fea0003800000 */
[----:B------:R-:W-:Y:S01]  /*8650*/  BPT.TRAP 0x1 ;  /* 0x000000040000795c */ /* 0x000fe20000300000 */
.L_x_2166:
        /* <DEDUP_REMOVED lines=9> */
.L_x_2167:
[----:B-1----:R-:W-:Y:S05]  /*86f0*/  @P1 BRA `(.L_x_2165) ;  /* 0x0000000000081947 */ /* 0x002fea0003800000 */
[----:B------:R-:W1:Y:S02]  /*8700*/  SYNCS.PHASECHK.TRANS64.TRYWAIT P1, [UR6+0x29830], R3 ;  /* 0x02983003ff0075a7 */ /* 0x000e640008020146 */
[----:B-1----:R-:W-:Y:S05]  /*8710*/  @!P1 BRA `(.L_x_2168) ;  /* 0x000000b000049947 */ /* 0x002fea0003800000 */
.L_x_2165:
        /* <DEDUP_REMOVED lines=191> */
.L_x_2170:
[----:B------:R-:W-:Y:S01]  /*9310*/  ULEA UR6, UR49, UR41, 0x3 ;  /* 0x0000002931067291 */ /* 0x000fe2000f8e183f */
[----:B------:R-:W-:-:S05]  /*9320*/  IMAD.U32 R3, RZ, RZ, UR50 ;  /* 0x00000032ff037e24 */ /* 0x000fca000f8e00ff */
[----:B------:R-:W-:-:S04]  /*9330*/  SHF.L.U32 R3, R3, 0x1f, RZ ;  /* 0x0000001f03037819 */ /* 0x000fc800000006ff */
[----:B------:R0:W1:Y:S01]  /*9340*/  SYNCS.PHASECHK.TRANS64.TRYWAIT P1, [UR6+0x29850], R3 ;  /* 0x02985003ff0075a7 */ /* 0x0000620008020146 */
[----:B------:R-:W-:Y:S05]  /*9350*/  @!P0 BRA `(.L_x_2171) ;  /* 0x0000000000048947 */ /* 0x000fea0003800000 */
[----:B------:R-:W-:Y:S01]  /*9360*/  BPT.TRAP 0x1 ;  /* 0x000000040000795c */ /* 0x000fe20000300000 */
.L_x_2171:
[----:B-1----:R-:W-:Y:S05]  /*9370*/  @P1 BRA `(.L_x_2169) ;  /* 0x0000000000081947 */ /* 0x002fea0003800000 */
[----:B------:R-:W1:Y:S02]  /*9380*/  SYNCS.PHASECHK.TRANS64.TRYWAIT P1, [UR6+0x29850], R3 ;  /* 0x02985003ff0075a7 */ /* 0x000e640008020146 */
[----:B-1----:R-:W-:Y:S05]  /*9390*/  @!P1 BRA `(.L_x_2172) ;  /* 0x000000a000fc9947 */ /* 0x002fea0003800000 */
.L_x_2169:
        /* <DEDUP_REMOVED lines=36> */
.L_x_2173:
[----:B------:R-:W-:Y:S01]  /*95e0*/  FMNMX.FTZ R4, R152, R5, !PT ;  /* 0x0000000598047209 */ /* 0x000fe20007810000 */
[----:B------:R-:W-:Y:S01]  /*95f0*/  IMAD.U32 R168, RZ, RZ, UR38 ;  /* 0x00000026ffa87e24 */ /* 0x000fe2000f8e00ff */
[----:B------:R-:W-:Y:S01]  /*9600*/  FMNMX.FTZ R6, R154, R7, !PT ;  /* 0x000000079a067209 */ /* 0x000fe20007810000 */
[----:B------:R-:W-:Y:S01]  /*9610*/  ULEA UR6, UR44, UR41, 0x3 ;  /* 0x000000292c067291 */ /* 0x000fe2000f8e183f */
[----:B0-----:R-:W-:Y:S02]  /*9620*/  FMNMX.FTZ R3, R153, R4, !PT ;  /* 0x0000000499037209 */ /* 0x001fe40007810000 */
        /* <DEDUP_REMOVED lines=106> */
[----:B------:R0:W-:Y:S01]  /*9cd0*/  MUFU.EX2 R7, R10 ;  /* 0x0000000a00077308 */ /* 0x0001e20000000800 */
[----:B------:R-:W-:-:S01]  /*9ce0*/  FFMA.FTZ R20, R140, UR38, -R168 ;  /* 0x000000268c147c23 */ /* 0x000fc200080108a8 */
[--C-:B------:R-:W-:Y:S01]  /*9cf0*/  FFMA.FTZ R140, R148, UR38, -R168.reuse ;  /* 0x00000026948c7c23 */ /* 0x100fe200080108a8 */
[----:B------:R-:W-:-:S01]  /*9d00*/  FFMA.FTZ R8, R156, UR38, -R168 ;  /* 0x000000269c087c23 */ /* 0x000fc200080108a8 */
[----:B------:R-:W-:Y:S01]  /*9d10*/  FFMA.FTZ R148, R158, UR38, -R101 ;  /* 0x000000269e947c23 */ /* 0x000fe20008010865 */
[----:B------:R-:W-:-:S01]  /*9d20*/  FFMA.FTZ R11, R157, UR38, -R168 ;  /* 0x000000269d0b7c23 */ /* 0x000fc200080108a8 */
[--C-:B------:R-:W-:Y:S01]  /*9d30*/  FFMA.FTZ R155, R159, UR38, -R101.reuse ;  /* 0x000000269f9b7c23 */ /* 0x100fe20008010865 */
[----:B------:R-:W-:-:S01]  /*9d40*/  FFMA.FTZ R152, R162, UR38, -R101 ;  /* 0x00000026a2987c23 */ /* 0x000fc20008010865 */
[----:B------:R-:W-:Y:S01]  /*9d50*/  MUFU.EX2 R5, R5 ;  /* 0x0000000500057308 */ /* 0x000fe20000000800 */
[----:B0-----:R-:W-:-:S01]  /*9d60*/  FFMA.FTZ R10, R160, UR38, -R168 ;  /* 0x00000026a00a7c23 */ /* 0x001fc200080108a8 */
[----:B------:R-:W-:Y:S01]  /*9d70*/  FFMA.FTZ R13, R161, UR38, -R168 ;  /* 0x00000026a10d7c23 */ /* 0x000fe200080108a8 */
[----:B------:R-:W-:-:S01]  /*9d80*/  FFMA.FTZ R157, R163, UR38, -R101 ;  /* 0x00000026a39d7c23 */ /* 0x000fc20008010865 */
[----:B------:R-:W-:Y:S01]  /*9d90*/  FFMA.FTZ R12, R164, UR38, -R168 ;  /* 0x00000026a40c7c23 */ /* 0x000fe200080108a8 */
[----:B------:R-:W-:-:S01]  /*9da0*/  FFMA.FTZ R154, R166, UR38, -R101 ;  /* 0x00000026a69a7c23 */ /* 0x000fc20008010865 */
[----:B------:R-:W-:Y:S01]  /*9db0*/  FFMA.FTZ R15, R165, UR38, -R168 ;  /* 0x00000026a50f7c23 */ /* 0x000fe200080108a8 */
        /* <DEDUP_REMOVED lines=71> */
[----:B------:R-:W-:-:S02]  /*a230*/  FFMA.FTZ R101, R103, UR38, -R101 ;  /* 0x0000002667657c23 */ /* 0x000fc40008010865 */
        /* <DEDUP_REMOVED lines=125> */
[----:B------:R-:W-:Y:S01]  /*aa10*/  MUFU.EX2 R94, R98 ;  /* 0x00000062005e7308 */ /* 0x000fe20000000800 */
[----:B------:R-:W-:-:S04]  /*aa20*/  FADD.FTZ R95, R89, R0 ;  /* 0x00000000595f7221 */ /* 0x000fc80000010000 */
[----:B------:R-:W-:-:S03]  /*aa30*/  FADD.FTZ R0, R92, R95 ;  /* 0x0000005f5c007221 */ /* 0x000fc60000010000 */
[----:B------:R-:W2:Y:S01]  /*aa40*/  MUFU.EX2 R97, R97 ;  /* 0x0000006100617308 */ /* 0x000ea20000000800 */
[----:B0-----:R-:W-:-:S04]  /*aa50*/  FADD.FTZ R95, R93, R0 ;  /* 0x000000005d5f7221 */ /* 0x001fc80000010000 */
[----:B-1----:R-:W-:-:S03]  /*aa60*/  FADD.FTZ R0, R96, R95 ;  /* 0x0000005f60007221 */ /* 0x002fc60000010000 */
[----:B------:R0:W1:Y:S08]  /*aa70*/  MUFU.EX2 R158, R99 ;  /* 0x00000063009e7308 */ /* 0x0000700000000800 */
[----:B------:R-:W3:Y:S01]  /*aa80*/  MUFU.EX2 R100, R100 ;  /* 0x0000006400647308 */ /* 0x000ee20000000800 */
[----:B0-----:R-:W-:-:S01]  /*aa90*/  FADD.FTZ R99, R156, R2 ;  /* 0x000000029c637221 */ /* 0x001fc20000010000 */
[----:B--2---:R-:W-:-:S03]  /*aaa0*/  FADD.FTZ R95, R97, R0 ;  /* 0x00000000615f7221 */ /* 0x004fc60000010000 */
[----:B------:R-:W-:-:S03]  /*aab0*/  FADD.FTZ R99, R94, R99 ;  /* 0x000000635e637221 */ /* 0x000fc60000010000 */
[----:B------:R-:W0:Y:S01]  /*aac0*/  MUFU.EX2 R102, R102 ;  /* 0x0000006600667308 */ /* 0x000e220000000800 */
[----:B-1----:R-:W-:-:S07]  /*aad0*/  FADD.FTZ R99, R158, R99 ;  /* 0x000000639e637221 */ /* 0x002fce0000010000 */
[----:B------:R-:W1:Y:S01]  /*aae0*/  MUFU.EX2 R149, R149 ;  /* 0x0000009500957308 */ /* 0x000e620000000800 */
[----:B---3--:R-:W-:-:S07]  /*aaf0*/  FADD.FTZ R2, R100, R95 ;  /* 0x0000005f64027221 */ /* 0x008fce0000010000 */
[----:B------:R-:W2:Y:S01]  /*ab00*/  MUFU.EX2 R101, R101 ;  /* 0x0000006500657308 */ /* 0x000ea20000000800 */
[----:B0-----:R-:W-:-:S01]  /*ab10*/  FADD.FTZ R99, R102, R99 ;  /* 0x0000006366637221 */ /* 0x001fc20000010000 */
[----:B-1----:R-:W-:-:S03]  /*ab20*/  FADD.FTZ R2, R149, R2 ;  /* 0x0000000295027221 */ /* 0x002fc60000010000 */
[----:B--2---:R-:W-:Y:S01]  /*ab30*/  FADD.FTZ R0, R101, R99 ;  /* 0x0000006365007221 */ /* 0x004fe20000010000 */
[----:B------:R-:W-:Y:S06]  /*ab40*/  @!P0 BRA `(.L_x_2174) ;  /* 0x0000000000048947 */ /* 0x000fec0003800000 */
[----:B------:R-:W-:Y:S01]  /*ab50*/  BPT.TRAP 0x1 ;  /* 0x000000040000795c */ /* 0x000fe20000300000 */
.L_x_2174:
        /* <DEDUP_REMOVED lines=116> */
.L_x_2164:
[----:B------:R-:W-:Y:S06]  /*b2a0*/  BAR.ARV 0x8, 0x180 ;  /* 0x0206000000007b1d */ /* 0x000fec0000002000 */
[----:B------:R-:W-:Y:S05]  /*b2b0*/  @!P0 BRA `(.L_x_2176) ;  /* 0x0000000000048947 */ /* 0x000fea0003800000 */
[----:B------:R-:W-:Y:S01]  /*b2c0*/  BPT.TRAP 0x1 ;  /* 0x000000040000795c */ /* 0x000fe20000300000 */
.L_x_2176:
[----:B------:R-:W-:Y:S01]  /*b2d0*/  ULEA UR9, UR44, UR41, 0x3 ;  /* 0x000000292c097291 */ /* 0x000fe2000f8e183f */
[----:B------:R-:W-:-:S05]  /*b2e0*/  IMAD.U32 R5, RZ, RZ, UR45 ;  /* 0x0000002dff057e24 */ /* 0x000fca000f8e00ff */
[----:B------:R-:W-:-:S04]  /*b2f0*/  SHF.L.U32 R5, R5, 0x1f, RZ ;  /* 0x0000001f05057819 */ /* 0x000fc800000006ff */
[----:B------:R0:W1:Y:S01]  /*b300*/  SYNCS.PHASECHK.TRANS64.TRYWAIT P1, [UR9+0x29850], R5 ;  /* 0x02985005ff0075a7 */ /* 0x0000620008020149 */
[----:B------:R-:W-:Y:S05]  /*b310*/  @!P0 BRA `(.L_x_2177) ;  /* 0x0000000000048947 */ /* 0x000fea0003800000 */
[----:B------:R-:W-:Y:S01]  /*b320*/  BPT.TRAP 0x1 ;  /* 0x000000040000795c */ /* 0x000fe20000300000 */
.L_x_2177:
[----:B-1----:R-:W-:Y:S05]  /*b330*/  @P1 BRA `(.L_x_2178) ;  /* 0x0000000000081947 */ /* 0x002fea0003800000 */
[----:B------:R-:W1:Y:S02]  /*b340*/  SYNCS.PHASECHK.TRANS64.TRYWAIT P1, [UR9+0x29850], R5 ;  /* 0x02985005ff0075a7 */ /* 0x000e640008020149 */
[----:B-1----:R-:W-:Y:S05]  /*b350*/  @!P1 BRA `(.L_x_2179) ;  /* 0x0000008400249947 */ /* 0x002fea0003800000 */
.L_x_2178:
[----:B------:R-:W-:Y:S01]  /*b360*/  UIADD3 UR41, UR41, 0x400, URZ ;  /* 0x0000040029297890 */ /* 0x000fe2000fffe03f */
[----:B------:R-:W-:Y:S01]  /*b370*/  WARPGROUP.ARRIVE ;  /* 0x00000000000079c5 */ /* 0x000fe20000000000 */
[----:B------:R-:W-:Y:S01]  /*b380*/  UMOV UR7, 0xc0000010 ;  /* 0xc000001000077882 */ /* 0x000fe20000000000 */
[----:B------:R-:W-:Y:S01]  /*b390*/  ULDC.64 UR10, c[0x0][0x9a0] ;  /* 0x00026800000a7ab9 */ /* 0x000fe20000000a00 */
[----:B------:R-:W-:Y:S01]  /*b3a0*/  USHF.R.U32.HI UR41, URZ, 0x4, UR41 ;  /* 0x000000043f297899 */ /* 0x000fe20008011629 */
[----:B01----:R-:W-:Y:S01]  /*b3b0*/  IMAD.MOV.U32 R5, RZ, RZ, 0x3f800000 ;  /* 0x3f800000ff057424 */ /* 0x003fe200078e00ff */
        /* <DEDUP_REMOVED lines=16> */
[----:B------:R-:W-:Y:S02]  /*b4c0*/  @UP0 USHF.R.S32.HI UR6, URZ, 0x1f, UR43 ;  /* 0x0000001f3f060899 */ /* 0x000fe4000801142b */
[----:B------:R-:W-:Y:S02]  /*b4d0*/  @UP0 USHF.R.S32.HI UR7, URZ, 0x1f, UR37 ;  /* 0x0000001f3f070899 */ /* 0x000fe40008011425 */
[----:B------:R-:W-:-:S04]  /*b4e0*/  @UP0 UIMAD UR6, UR6, UR12, URZ ;  /* 0x0000000c060602a4 */ /* 0x000fc8000f8e023f */
        /* <DEDUP_REMOVED lines=10> */
[----:B------:R-:W-:-:S03]  /*b590*/  IMAD.U32 R6, RZ, RZ, UR6 ;  /* 0x00000006ff067e24 */ /* 0x000fc6000f8e00ff */
[----:B------:R-:W-:Y:S01]  /*b5a0*/  IMAD.U32 R7, RZ, RZ, UR7 ;  /* 0x00000007ff077e24 */ /* 0x000fe2000f8e00ff */
[----:B------:R-:W-:Y:S02]  /*b5b0*/  UMOV UR7, 0xc0000010 ;  /* 0xc000001000077882 */ /* 0x000fe40000000000 */
[----:B------:R-:W-:Y:S02]  /*b5c0*/  UMOV UR6, UR4 ;  /* 0x0000000400067c82 */ /* 0x000fe40008000000 */
[----:B------:R0:W2:Y:S01]  /*b5d0*/  @P1 LDG.E R5, desc[UR52][R6.64] ;  /* 0x0000003406051981 */ /* 0x0000a2000c1e1900 */
[----:B------:R-:W-:Y:S02]  /*b5e0*/  WARPGROUP.DEPBAR.LE gsb0, 0x0 ;  /* 0x00008000000079c5 */ /* 0x000fe40000010000 */
[----:B------:R-:W-:-:S06]  /*b5f0*/  WARPGROUP.ARRIVE ;  /* 0x00000000000079c5 */ /* 0x000fcc0000000000 */
[----:B------:R-:W-:Y:S01]  /*b600*/  QGMMA.64x128x32.F32.E4M3.E4M3 R24, R176, gdesc[UR4], R24, gsb0 ;  /* 0x01e00004b0187df3 */ /* 0x000fe20008000818 */
[----:B------:R-:W-:Y:S01]  /*b610*/  UIADD3 UR4, UR8, 0x300, URZ ;  /* 0x0000030008047890 */ /* 0x000fe2000fffe03f */
[----:B------:R-:W-:-:S06]  /*b620*/  UMOV UR7, 0xc0000010 ;  /* 0xc000001000077882 */ /* 0x000fcc0000000000 */
[----:B------:R-:W-:Y:S01]  /*b630*/  UMOV UR6, UR4 ;  /* 0x0000000400067c82 */ /* 0x000fe20008000000 */
        /* <DEDUP_REMOVED lines=44> */
.L_x_2180:
        /* <DEDUP_REMOVED lines=74> */
.L_x_2144:
        /* <DEDUP_REMOVED lines=26> */
[----:B------:R-:W-:Y:S01]  /*bf40*/  F2FP.BF16.F32.PACK_AB R27, R54, R27 ;  /* 0x0000001b361b723e */ /* 0x000fe200000010ff */
[----:B0-----:R-:W-:Y:S01]  /*bf50*/  IMAD.SHL.U32 R24, R35, 0x4, RZ ;  /* 0x0000000423187824 */ /* 0x001fe200078e00ff */
        /* <DEDUP_REMOVED lines=15> */
[----:B------:R-:W-:Y:S01]  /*c050*/  F2FP.BF16.F32.PACK_AB R89, R88, R89 ;  /* 0x000000595859723e */ /* 0x000fe200000010ff */
[----:B------:R-:W-:Y:S01]  /*c060*/  USHF.R.S32.HI UR12, URZ, 0x1f, UR37 ;  /* 0x0000001f3f0c7899 */ /* 0x000fe20008011425 */
[----:B------:R-:W-:Y:S01]  /*c070*/  LOP3.LUT R24, R24, 0xc, RZ, 0xc0, !PT ;  /* 0x0000000c18187812 */ /* 0x000fe200078ec0ff */
[----:B------:R-:W-:Y:S01]  /*c080*/  ULDC.64 UR8, c[0x0][0xb90] ;  /* 0x0002e40000087ab9 */ /* 0x000fe20000000a00 */
[----:B------:R-:W-:Y:S01]  /*c090*/  USHF.R.S32.HI UR13, URZ, 0x1f, UR43 ;  /* 0x0000001f3f0d7899 */ /* 0x000fe2000801142b */
[----:B------:R-:W-:Y:S01]  /*c0a0*/  BAR.SYNC.DEFER_BLOCKING 0x1, 0x100 ;  /* 0x0044000000007b1d */ /* 0x000fe20000010000 */
[----:B------:R-:W-:-:S05]  /*c0b0*/  IADD3 R24, P0, R24, UR6, RZ ;  /* 0x0000000618187c10 */ /* 0x000fca000ff1e0ff */
[----:B------:R-:W-:Y:S01]  /*c0c0*/  IMAD.X R25, RZ, RZ, UR7, P0 ;  /* 0x00000007ff197e24 */ /* 0x000fe200080e06ff */
[----:B------:R-:W-:-:S04]  /*c0d0*/  ULDC.64 UR10, c[0x0][0xb98] ;  /* 0x0002e600000a7ab9 */ /* 0x000fc80000000a00 */
[----:B------:R0:W2:Y:S01]  /*c0e0*/  LDG.E.CONSTANT R24, desc[UR52][R24.64] ;  /* 0x0000003418187981 */ /* 0x0000a2000c1e9900 */
[----:B------:R-:W-:Y:S02]  /*c0f0*/  UIMAD UR5, UR12, UR8, URZ ;  /* 0x000000080c0572a4 */ /* 0x000fe4000f8e023f */
[----:B------:R-:W-:Y:S01]  /*c100*/  UIMAD.WIDE.U32 UR6, UR37, UR8, URZ ;  /* 0x00000008250672a5 */ /* 0x000fe2000f8e003f */
[----:B------:R-:W1:Y:S01]  /*c110*/  S2R R34, SR_SWINHI ;  /* 0x0000000000227919 */ /* 0x000e620000002f00 */
[----:B------:R-:W-:Y:S02]  /*c120*/  UIMAD UR5, UR37, UR9, UR5 ;  /* 0x00000009250572a4 */ /* 0x000fe4000f8e0205 */
[----:B------:R-:W-:Y:S02]  /*c130*/  UIMAD UR8, UR13, UR10, URZ ;  /* 0x0000000a0d0872a4 */ /* 0x000fe4000f8e023f */
[----:B------:R-:W-:Y:S01]  /*c140*/  UIADD3 UR7, UR7, UR5, URZ ;  /* 0x0000000507077290 */ /* 0x000fe2000fffe03f */
[----:B0-----:R-:W-:Y:S01]  /*c150*/  LOP3.LUT P0, R25, R35, 0x3, RZ, 0xc0, !PT ;  /* 0x0000000323197812 */ /* 0x001fe2000780c0ff */
[----:B------:R-:W-:-:S02]  /*c160*/  UIMAD UR8, UR43, UR11, UR8 ;  /* 0x0000000b2b0872a4 */ /* 0x000fc4000f8e0208 */
[----:B------:R-:W-:Y:S01]  /*c170*/  UIMAD.WIDE.U32 UR6, UR43, UR10, UR6 ;  /* 0x0000000a2b0672a5 */ /* 0x000fe2000f8e0006 */
[----:B------:R-:W-:Y:S01]  /*c180*/  ISETP.EQ.OR P0, PT, R25, 0x3, !P0 ;  /* 0x000000031900780c */ /* 0x000fe20004702670 */
[----:B------:R-:W-:Y:S01]  /*c190*/  ULDC UR5, c[0x0][0xa88] ;  /* 0x0002a20000057ab9 */ /* 0x000fe20000000800 */
[----:B------:R-:W-:Y:S02]  /*c1a0*/  ULDC.64 UR10, c[0x0][0xaf0] ;  /* 0x0002bc00000a7ab9 */ /* 0x000fe40000000a00 */
[----:B------:R-:W-:Y:S02]  /*c1b0*/  SEL R61, R7, R6, P0 ;  /* 0x00000006073d7207 */ /* 0x000fe40000000000 */
[----:B------:R-:W-:Y:S02]  /*c1c0*/  SEL R58, R6, R7, P0 ;  /* 0x00000007063a7207 */ /* 0x000fe40000000000 */
[----:B------:R-:W-:Y:S02]  /*c1d0*/  SEL R55, R29, R28, P0 ;  /* 0x0000001c1d377207 */ /* 0x000fe40000000000 */
[----:B------:R-:W-:Y:S01]  /*c1e0*/  SEL R52, R28, R29, P0 ;  /* 0x0000001d1c347207 */ /* 0x000fe20000000000 */
[----:B------:R-:W-:Y:S01]  /*c1f0*/  IMAD R29, R23, 0x40, R16 ;  /* 0x00000040171d7824 */ /* 0x000fe200078e0210 */
[----:B------:R-:W-:-:S02]  /*c200*/  SEL R65, R31, R30, P0 ;  /* 0x0000001e1f417207 */ /* 0x000fc40000000000 */
[----:B------:R-:W-:Y:S02]  /*c210*/  SEL R62, R30, R31, P0 ;  /* 0x0000001f1e3e7207 */ /* 0x000fe40000000000 */
[----:B------:R-:W0:Y:S01]  /*c220*/  LDC R30, c[0x0][0xbe8] ;  /* 0x0002fa00ff1e7b82 */ /* 0x000e220000000800 */
[----:B------:R-:W-:Y:S02]  /*c230*/  SEL R73, R9, R8, P0 ;  /* 0x0000000809497207 */ /* 0x000fe40000000000 */
[----:B------:R-:W-:Y:S02]  /*c240*/  SEL R70, R8, R9, P0 ;  /* 0x0000000908467207 */ /* 0x000fe40000000000 */
[----:B------:R-:W-:Y:S02]  /*c250*/  SEL R67, R27, R26, P0 ;  /* 0x0000001a1b437207 */ /* 0x000fe40000000000 */
[----:B------:R-:W-:Y:S02]  /*c260*/  MOV R4, R3 ;  /* 0x0000000300047202 */ /* 0x000fe40000000f00 */
[----:B-1----:R-:W-:-:S02]  /*c270*/  MOV R5, R34 ;  /* 0x0000002200057202 */ /* 0x002fc40000000f00 */
[----:B------:R-:W-:Y:S02]  /*c280*/  SEL R64, R26, R27, P0 ;  /* 0x0000001b1a407207 */ /* 0x000fe40000000000 */
[----:B------:R-:W-:Y:S01]  /*c290*/  SEL R57, R15, R14, P0 ;  /* 0x0000000e0f397207 */ /* 0x000fe20000000000 */
[--C-:B------:R-:W-:Y:S01]  /*c2a0*/  IMAD.WIDE R6, R191, 0x2, R4.reuse ;  /* 0x00000002bf067825 */ /* 0x100fe200078e0204 */
[----:B------:R-:W-:Y:S02]  /*c2b0*/  SEL R54, R14, R15, P0 ;  /* 0x0000000f0e367207 */ /* 0x000fe40000000000 */
[----:B------:R-:W-:Y:S01]  /*c2c0*/  SEL R69, R21, R20, P0 ;  /* 0x0000001415457207 */ /* 0x000fe20000000000 */
[----:B------:R-:W-:Y:S01]  /*c2d0*/  IMAD.WIDE R28, R29, 0x2, R4 ;  /* 0x000000021d1c7825 */ /* 0x000fe200078e0204 */
[C---:B------:R-:W-:Y:S02]  /*c2e0*/  IADD3 R43, P6, R6.reuse, 0x4060, RZ ;  /* 0x00004060062b7810 */ /* 0x040fe40007fde0ff */
[----:B------:R-:W-:-:S02]  /*c2f0*/  IADD3 R5, P2, R6, 0x20, RZ ;  /* 0x0000002006057810 */ /* 0x000fc40007f5e0ff */
[----:B------:R-:W-:Y:S02]  /*c300*/  LOP3.LUT R42, R43, 0x380, RZ, 0xc0, !PT ;  /* 0x000003802b2a7812 */ /* 0x000fe400078ec0ff */
[----:B------:R-:W-:Y:S01]  /*c310*/  SEL R66, R20, R21, P0 ;  /* 0x0000001514427207 */ /* 0x000fe20000000000 */
[--C-:B------:R-:W-:Y:S01]  /*c320*/  IMAD.X R35, RZ, RZ, R7.reuse, P2 ;  /* 0x000000ffff237224 */ /* 0x100fe200010e0607 */
[----:B------:R-:W-:Y:S02]  /*c330*/  SHF.R.U64 R42, R42, 0x3, RZ ;  /* 0x000000032a2a7819 */ /* 0x000fe400000012ff */
[----:B------:R-:W-:Y:S02]  /*c340*/  LOP3.LUT R4, R5, 0x380, RZ, 0xc0, !PT ;  /* 0x0000038005047812 */ /* 0x000fe400078ec0ff */
[----:B------:R-:W-:Y:S01]  /*c350*/  LOP3.LUT R42, R42, R43, RZ, 0x3c, !PT ;  /* 0x0000002b2a2a7212 */ /* 0x000fe200078e3cff */
[----:B------:R-:W-:Y:S01]  /*c360*/  IMAD.X R43, RZ, RZ, R7, P6 ;  /* 0x000000ffff2b7224 */ /* 0x000fe200030e0607 */
[----:B------:R-:W-:-:S02]  /*c370*/  IADD3 R9, P6, R6, 0x40, RZ ;  /* 0x0000004006097810 */ /* 0x000fc40007fde0ff */
[----:B------:R-:W-:Y:S02]  /*c380*/  IADD3 R15, P2, R28, 0x2000, RZ ;  /* 0x000020001c0f7810 */ /* 0x000fe40007f5e0ff */
[----:B------:R-:W-:Y:S01]  /*c390*/  LOP3.LUT R45, R6, 0x380, RZ, 0xc0, !PT ;  /* 0x00000380062d7812 */ /* 0x000fe200078ec0ff */
[----:B------:R-:W-:Y:S01]  /*c3a0*/  IMAD.X R27, RZ, RZ, R7, P6 ;  /* 0x000000ffff1b7224 */ /* 0x000fe200030e0607 */
[----:B------:R-:W-:Y:S02]  /*c3b0*/  IADD3 R21, P6, R28, 0x1000, RZ ;  /* 0x000010001c157810 */ /* 0x000fe40007fde0ff */
[----:B------:R-:W-:Y:S02]  /*c3c0*/  SHF.R.U64 R4, R4, 0x3, RZ ;  /* 0x0000000304047819 */ /* 0x000fe400000012ff */
[----:B------:R-:W-:Y:S02]  /*c3d0*/  LOP3.LUT R20, R21, 0x380, RZ, 0xc0, !PT ;  /* 0x0000038015147812 */ /* 0x000fe400078ec0ff */
[----:B------:R-:W-:-:S02]  /*c3e0*/  LOP3.LUT R14, R15, 0x380, RZ, 0xc0, !PT ;  /* 0x000003800f0e7812 */ /* 0x000fc400078ec0ff */
[----:B------:R-:W-:Y:S02]  /*c3f0*/  SEL R59, R11, R10, P0 ;  /* 0x0000000a0b3b7207 */ /* 0x000fe40000000000 */
[----:B------:R-:W-:Y:S02]  /*c400*/  SEL R56, R10, R11, P0 ;  /* 0x0000000b0a387207 */ /* 0x000fe40000000000 */
[----:B------:R-:W-:Y:S02]  /*c410*/  SHF.R.U64 R45, R45, 0x3, RZ ;  /* 0x000000032d2d7819 */ /* 0x000fe400000012ff */
[----:B------:R-:W-:Y:S02]  /*c420*/  IADD3 R11, P3, R6, 0x4000, RZ ;  /* 0x00004000060b7810 */ /* 0x000fe40007f7e0ff */
[----:B------:R-:W-:Y:S02]  /*c430*/  LOP3.LUT R34, R4, R5, RZ, 0x3c, !PT ;  /* 0x0000000504227212 */ /* 0x000fe400078e3cff */
[----:B------:R-:W-:-:S02]  /*c440*/  SHF.R.U64 R20, R20, 0x3, RZ ;  /* 0x0000000314147819 */ /* 0x000fc400000012ff */
[----:B------:R-:W-:Y:S02]  /*c450*/  SHF.R.U64 R14, R14, 0x3, RZ ;  /* 0x000000030e0e7819 */ /* 0x000fe400000012ff */
[----:B------:R-:W-:Y:S02]  /*c460*/  LOP3.LUT R4, R9, 0x380, RZ, 0xc0, !PT ;  /* 0x0000038009047812 */ /* 0x000fe400078ec0ff */
[----:B------:R-:W-:Y:S02]  /*c470*/  SEL R71, R13, R12, P0 ;  /* 0x0000000c0d477207 */ /* 0x000fe40000000000 */
[----:B------:R-:W-:Y:S02]  /*c480*/  SEL R68, R12, R13, P0 ;  /* 0x0000000d0c447207 */ /* 0x000fe40000000000 */
[C---:B------:R-:W-:Y:S02]  /*c490*/  IADD3 R13, P5, R6.reuse, 0x4040, RZ ;  /* 0x00004040060d7810 */ /* 0x040fe40007fbe0ff */
[----:B------:R-:W-:-:S02]  /*c4a0*/  IADD3 R10, P4, R6, 0x4020, RZ ;  /* 0x00004020060a7810 */ /* 0x000fc40007f9e0ff */
[----:B------:R-:W-:Y:S01]  /*c4b0*/  IADD3 R8, P1, R6, 0x60, RZ ;  /* 0x0000006006087810 */ /* 0x000fe20007f3e0ff */
[--C-:B------:R-:W-:Y:S01]  /*c4c0*/  IMAD.X R41, RZ, RZ, R7.reuse, P5 ;  /* 0x000000ffff297224 */ /* 0x100fe200028e0607 */
[----:B------:R-:W-:Y:S01]  /*c4d0*/  LOP3.LUT R44, R45, R6, RZ, 0x3c, !PT ;  /* 0x000000062d2c7212 */ /* 0x000fe200078e3cff */
[----:B------:R-:W-:Y:S01]  /*c4e0*/  IMAD.MOV.U32 R45, RZ, RZ, R7 ;  /* 0x000000ffff2d7224 */ /* 0x000fe200078e0007 */
[----:B------:R-:W-:Y:S02]  /*c4f0*/  LOP3.LUT R6, R11, 0x380, RZ, 0xc0, !PT ;  /* 0x000003800b067812 */ /* 0x000fe400078ec0ff */
[----:B------:R-:W-:Y:S01]  /*c500*/  LOP3.LUT R20, R20, R21, RZ, 0x3c, !PT ;  /* 0x0000001514147212 */ /* 0x000fe200078e3cff */
[--C-:B------:R-:W-:Y:S01]  /*c510*/  IMAD.X R21, RZ, RZ, R29.reuse, P6 ;  /* 0x000000ffff157224 */ /* 0x100fe200030e061d */
[----:B------:R-:W-:Y:S01]  /*c520*/  LOP3.LUT R14, R14, R15, RZ, 0x3c, !PT ;  /* 0x0000000f0e0e7212 */ /* 0x000fe200078e3cff */
[----:B------:R-:W-:Y:S01]  /*c530*/  IMAD.X R15, RZ, RZ, R29, P2 ;  /* 0x000000ffff0f7224 */ /* 0x000fe200010e061d */
[----:B------:R-:W-:-:S02]  /*c540*/  SHF.R.U64 R4, R4, 0x3, RZ ;  /* 0x0000000304047819 */ /* 0x000fc400000012ff */
[----:B------:R-:W-:Y:S02]  /*c550*/  IADD3 R31, P6, R28, 0x7000, RZ ;  /* 0x000070001c1f7810 */ /* 0x000fe40007fde0ff */
[----:B0-----:R-:W-:Y:S02]  /*c560*/  ISETP.NE.AND P2, PT, R30, 0x1, PT ;  /* 0x000000011e00780c */ /* 0x001fe40003f45270 */
[----:B------:R-:W-:Y:S02]  /*c570*/  SHF.R.U64 R6, R6, 0x3, RZ ;  /* 0x0000000306067819 */ /* 0x000fe400000012ff */
[----:B------:R-:W-:Y:S02]  /*c580*/  SEL R63, R48, R49, P0 ;  /* 0x00000031303f7207 */ /* 0x000fe40000000000 */
[----:B------:R-:W-:Y:S02]  /*c590*/  LOP3.LUT R26, R4, R9, RZ, 0x3c, !PT ;  /* 0x00000009041a7212 */ /* 0x000fe400078e3cff */
[----:B------:R-:W-:-:S02]  /*c5a0*/  SEL R48, R49, R48, P0 ;  /* 0x0000003031307207 */ /* 0x000fc40000000000 */
[----:B------:R-:W-:Y:S02]  /*c5b0*/  LOP3.LUT R4, R31, 0x380, RZ, 0xc0, !PT ;  /* 0x000003801f047812 */ /* 0x000fe400078ec0ff */
[----:B------:R-:W-:Y:S02]  /*c5c0*/  SEL R49, R38, R39, P0 ;  /* 0x0000002726317207 */ /* 0x000fe40000000000 */
[----:B------:R-:W-:Y:S01]  /*c5d0*/  SEL R60, R39, R38, P0 ;  /* 0x00000026273c7207 */ /* 0x000fe20000000000 */
[----:B------:R-:W-:Y:S01]  /*c5e0*/  IMAD.X R39, RZ, RZ, R7, P3 ;  /* 0x000000ffff277224 */ /* 0x000fe200018e0607 */
[----:B------:R-:W-:Y:S02]  /*c5f0*/  LOP3.LUT R38, R6, R11, RZ, 0x3c, !PT ;  /* 0x0000000b06267212 */ /* 0x000fe400078e3cff */
[----:B------:R-:W-:Y:S02]  /*c600*/  LOP3.LUT R6, R8, 0x380, RZ, 0xc0, !PT ;  /* 0x0000038008067812 */ /* 0x000fe400078ec0ff */
[----:B------:R-:W-:-:S02]  /*c610*/  SHF.R.U64 R4, R4, 0x3, RZ ;  /* 0x0000000304047819 */ /* 0x000fc400000012ff */
[----:B------:R-:W-:Y:S02]  /*c620*/  SHF.R.U64 R5, R6, 0x3, RZ ;  /* 0x0000000306057819 */ /* 0x000fe400000012ff */
[----:B------:R-:W-:Y:S02]  /*c630*/  LOP3.LUT R4, R4, R31, RZ, 0x3c, !PT ;  /* 0x0000001f04047212 */ /* 0x000fe400078e3cff */
[----:B------:R-:W0:Y:S01]  /*c640*/  @P2 LDC R31, c[0x0][0xbec] ;  /* 0x0002fb00ff1f2b82 */ /* 0x000e220000000800 */
[----:B------:R-:W-:Y:S02]  /*c650*/  SEL R53, R33, R32, P0 ;  /* 0x0000002021357207 */ /* 0x000fe40000000000 */
[----:B------:R-:W-:Y:S01]  /*c660*/  SEL R50, R32, R33, P0 ;  /* 0x0000002120327207 */ /* 0x000fe20000000000 */
[----:B------:R-:W-:Y:S01]  /*c670*/  IMAD.X R33, RZ, RZ, R7, P1 ;  /* 0x000000ffff217224 */ /* 0x000fe200008e0607 */
[----:B------:R-:W-:Y:S02]  /*c680*/  LOP3.LUT R32, R5, R8, RZ, 0x3c, !PT ;  /* 0x0000000805207212 */ /* 0x000fe400078e3cff */
[----:B------:R-:W-:-:S02]  /*c690*/  MOV R83, R44 ;  /* 0x0000002c00537202 */ /* 0x000fc40000000f00 */
[----:B------:R-:W-:Y:S02]  /*c6a0*/  MOV R82, R32 ;  /* 0x0000002000527202 */ /* 0x000fe40000000f00 */
[----:B------:R-:W1:Y:S01]  /*c6b0*/  @P2 LDC R32, c[0x0][0xbf0] ;  /* 0x0002fc00ff202b82 */ /* 0x000e620000000800 */
[----:B------:R-:W-:Y:S01]  /*c6c0*/  MOV R44, R34 ;  /* 0x00000022002c7202 */ /* 0x000fe20000000f00 */
[----:B------:R-:W-:Y:S01]  /*c6d0*/  VIADD R34, R18, UR39 ;  /* 0x0000002712227c36 */ /* 0x000fe20008000000 */
[----:B------:R-:W-:Y:S02]  /*c6e0*/  LOP3.LUT R12, R13, 0x380, RZ, 0xc0, !PT ;  /* 0x000003800d0c7812 */ /* 0x000fe400078ec0ff */
[----:B------:R-:W-:Y:S02]  /*c6f0*/  SEL R51, R37, R36, P0 ;  /* 0x0000002425337207 */ /* 0x000fe40000000000 */
[----:B------:R-:W-:Y:S01]  /*c700*/  SEL R46, R36, R37, P0 ;  /* 0x00000025242e7207 */ /* 0x000fe20000000000 */
[----:B------:R-:W-:Y:S01]  /*c710*/  IMAD.X R37, RZ, RZ, R7, P4 ;  /* 0x000000ffff257224 */ /* 0x000fe200020e0607 */
[----:B------:R-:W-:-:S02]  /*c720*/  SEL R25, R94, R93, P0 ;  /* 0x0000005d5e197207 */ /* 0x000fc40000000000 */
[----:B------:R-:W-:Y:S02]  /*c730*/  SEL R47, R90, R89, P0 ;  /* 0x000000595a2f7207 */ /* 0x000fe40000000000 */
[----:B------:R-:W-:Y:S01]  /*c740*/  MOV R45, R26 ;  /* 0x0000001a002d7202 */ /* 0x000fe20000000f00 */
[----:B0-----:R-:W-:Y:S01]  /*c750*/  @P2 IMAD.HI.U32 R27, R34, R31, RZ ;  /* 0x0000001f221b2227 */ /* 0x001fe200078e00ff */
[----:B------:R-:W-:Y:S02]  /*c760*/  SEL R94, R93, R94, P0 ;  /* 0x0000005e5d5e7207 */ /* 0x000fe40000000000 */
[----:B------:R-:W-:Y:S01]  /*c770*/  SEL R90, R89, R90, P0 ;  /* 0x0000005a595a7207 */ /* 0x000fe20000000000 */
[----:B------:R-:W-:Y:S01]  /*c780*/  IMAD.MOV.U32 R26, RZ, RZ, R34 ;  /* 0x000000ffff1a7224 */ /* 0x000fe200078e0022 */
[----:B------:R-:W-:Y:S02]  /*c790*/  LOP3.LUT R7, R10, 0x380, RZ, 0xc0, !PT ;  /* 0x000003800a077812 */ /* 0x000fe400078ec0ff */
[----:B------:R-:W-:-:S02]  /*c7a0*/  SHF.R.U64 R12, R12, 0x3, RZ ;  /* 0x000000030c0c7819 */ /* 0x000fc400000012ff */
[----:B------:R-:W-:Y:S02]  /*c7b0*/  SHF.R.U64 R7, R7, 0x3, RZ ;  /* 0x0000000307077819 */ /* 0x000fe400000012ff */
[----:B------:R-:W-:Y:S02]  /*c7c0*/  LOP3.LUT R40, R12, R13, RZ, 0x3c, !PT ;  /* 0x0000000d0c287212 */ /* 0x000fe400078e3cff */
[----:B------:R-:W-:Y:S02]  /*c7d0*/  IADD3 R13, P1, R28, 0x3000, RZ ;  /* 0x000030001c0d7810 */ /* 0x000fe40007f3e0ff */
[----:B------:R-:W-:Y:S02]  /*c7e0*/  LOP3.LUT R36, R7, R10, RZ, 0x3c, !PT ;  /* 0x0000000a07247212 */ /* 0x000fe400078e3cff */
[----:B-1----:R-:W-:Y:S01]  /*c7f0*/  @P2 SHF.R.U32.HI R26, RZ, R32, R27 ;  /* 0x00000020ff1a2219 */ /* 0x002fe2000001161b */
[----:B------:R-:W-:Y:S01]  /*c800*/  IMAD.U32 R27, RZ, RZ, UR8 ;  /* 0x00000008ff1b7e24 */ /* 0x000fe2000f8e00ff */
[----:B------:R-:W-:Y:S01]  /*c810*/  LOP3.LUT R12, R13, 0x380, RZ, 0xc0, !PT ;  /* 0x000003800d0c7812 */ /* 0x000fe200078ec0ff */
[----:B------:R-:W-:Y:S01]  /*c820*/  ULDC.64 UR8, c[0x0][0xae8] ;  /* 0x0002ba0000087ab9 */ /* 0x000fe20000000a00 */
[----:B------:R-:W-:Y:S01]  /*c830*/  MOV R80, R36 ;  /* 0x0000002400507202 */ /* 0x000fe20000000f00 */
[----:B------:R-:W-:Y:S01]  /*c840*/  IMAD.MOV R37, RZ, RZ, -R26 ;  /* 0x000000ffff257224 */ /* 0x000fe200078e0a1a */
[----:B------:R-:W-:-:S02]  /*c850*/  SEL R75, R86, R87, P0 ;  /* 0x00000057564b7207 */ /* 0x000fc40000000000 */
[----:B------:R-:W-:Y:S01]  /*c860*/  SHF.R.U64 R12, R12, 0x3, RZ ;  /* 0x000000030c0c7819 */ /* 0x000fe200000012ff */
[----:B------:R-:W-:Y:S01]  /*c870*/  IMAD R37, R30, R37, R34 ;  /* 0x000000251e257224 */ /* 0x000fe200078e0222 */
[----:B------:R-:W-:Y:S02]  /*c880*/  SEL R86, R87, R86, P0 ;  /* 0x0000005657567207 */ /* 0x000fe40000000000 */
[----:B------:R-:W-:Y:S01]  /*c890*/  LOP3.LUT R12, R12, R13, RZ, 0x3c, !PT ;  /* 0x0000000d0c0c7212 */ /* 0x000fe200078e3cff */
[----:B------:R-:W-:Y:S01]  /*c8a0*/  IMAD.X R13, RZ, RZ, R29, P1 ;  /* 0x000000ffff0d7224 */ /* 0x000fe200008e061d */
[----:B------:R-:W-:Y:S02]  /*c8b0*/  MOV R77, R42 ;  /* 0x0000002a004d7202 */ /* 0x000fe40000000f00 */
[----:B------:R-:W-:Y:S02]  /*c8c0*/  MOV R79, R40 ;  /* 0x00000028004f7202 */ /* 0x000fe40000000f00 */
[----:B------:R-:W-:-:S02]  /*c8d0*/  IADD3 R40, P1, R26, UR6, RZ ;  /* 0x000000061a287c10 */ /* 0x000fc4000ff3e0ff */
[----:B------:R-:W-:Y:S02]  /*c8e0*/  SHF.R.S32.HI R36, RZ, 0x1f, R37 ;  /* 0x0000001fff247819 */ /* 0x000fe40000011425 */
[C---:B------:R-:W-:Y:S02]  /*c8f0*/  IADD3 R9, P4, R28.reuse, 0x5000, RZ ;  /* 0x000050001c097810 */ /* 0x040fe40007f9e0ff */
[----:B------:R-:W-:Y:S02]  /*c900*/  IADD3 R11, P3, R28, 0x4000, RZ ;  /* 0x000040001c0b7810 */ /* 0x000fe40007f7e0ff */
[----:B------:R-:W-:Y:S02]  /*c910*/  LOP3.LUT R8, R9, 0x380, RZ, 0xc0, !PT ;  /* 0x0000038009087812 */ /* 0x000fe400078ec0ff */
[----:B------:R-:W-:Y:S02]  /*c920*/  LOP3.LUT R10, R11, 0x380, RZ, 0xc0, !PT ;  /* 0x000003800b0a7812 */ /* 0x000fe400078ec0ff */
[----:B------:R-:W-:-:S02]  /*c930*/  MOV R81, R38 ;  /* 0x0000002600517202 */ /* 0x000fc40000000f00 */
[----:B------:R-:W-:Y:S02]  /*c940*/  SHF.R.U64 R8, R8, 0x3, RZ ;  /* 0x0000000308087819 */ /* 0x000fe400000012ff */
[----:B------:R-:W-:Y:S02]  /*c950*/  SHF.R.U64 R10, R10, 0x3, RZ ;  /* 0x000000030a0a7819 */ /* 0x000fe400000012ff */
[----:B------:R-:W-:Y:S01]  /*c960*/  LOP3.LUT R8, R8, R9, RZ, 0x3c, !PT ;  /* 0x0000000908087212 */ /* 0x000fe200078e3cff */
[--C-:B------:R-:W-:Y:S01]  /*c970*/  IMAD.X R9, RZ, RZ, R29.reuse, P4 ;  /* 0x000000ffff097224 */ /* 0x100fe200020e061d */
[----:B------:R-:W-:Y:S01]  /*c980*/  LOP3.LUT R10, R10, R11, RZ, 0x3c, !PT ;  /* 0x0000000b0a0a7212 */ /* 0x000fe200078e3cff */
[----:B------:R-:W-:Y:S01]  /*c990*/  IMAD.X R11, RZ, RZ, R29, P3 ;  /* 0x000000ffff0b7224 */ /* 0x000fe200018e061d */
[C---:B------:R-:W-:Y:S02]  /*c9a0*/  IADD3 R7, P5, R28.reuse, 0x6000, RZ ;  /* 0x000060001c077810 */ /* 0x040fe40007fbe0ff */
[----:B------:R-:W-:-:S02]  /*c9b0*/  LOP3.LUT R5, R28, 0x380, RZ, 0xc0, !PT ;  /* 0x000003801c057812 */ /* 0x000fc400078ec0ff */
[----:B------:R-:W-:Y:S02]  /*c9c0*/  LOP3.LUT R6, R7, 0x380, RZ, 0xc0, !PT ;  /* 0x0000038007067812 */ /* 0x000fe400078ec0ff */
[----:B------:R-:W-:Y:S02]  /*c9d0*/  SHF.R.U64 R5, R5, 0x3, RZ ;  /* 0x0000000305057819 */ /* 0x000fe400000012ff */
[----:B------:R-:W-:Y:S02]  /*c9e0*/  SHF.R.U64 R6, R6, 0x3, RZ ;  /* 0x0000000306067819 */ /* 0x000fe400000012ff */
[----:B------:R-:W-:Y:S01]  /*c9f0*/  LOP3.LUT R28, R5, R28, RZ, 0x3c, !PT ;  /* 0x0000001c051c7212 */ /* 0x000fe200078e3cff */
[--C-:B------:R-:W-:Y:S01]  /*ca00*/  IMAD.X R5, RZ, RZ, R29.reuse, P6 ;  /* 0x000000ffff057224 */ /* 0x100fe200030e061d */
[----:B------:R-:W-:Y:S01]  /*ca10*/  LOP3.LUT R6, R6, R7, RZ, 0x3c, !PT ;  /* 0x0000000706067212 */ /* 0x000fe200078e3cff */
[----:B------:R-:W-:Y:S01]  /*ca20*/  IMAD.X R7, RZ, RZ, R29, P5 ;  /* 0x000000ffff077224 */ /* 0x000fe200028e061d */
[----:B--2---:R-:W-:Y:S01]  /*ca30*/  LOP3.LUT R31, R24, 0x2, RZ, 0x3c, !PT ;  /* 0x00000002181f7812 */ /* 0x004fe200078e3cff */
[----:B------:R-:W-:Y:S04]  /*ca40*/  SHFL.IDX PT, R25, R25, R24, 0x1c1f ;  /* 0x001c1f1819197589 */ /* 0x000fe800000e0000 */
[----:B------:R-:W-:Y:S04]  /*ca50*/  SHFL.IDX PT, R47, R47, R24, 0x1c1f ;  /* 0x001c1f182f2f7589 */ /* 0x000fe800000e0000 */
[----:B------:R-:W-:Y:S04]  /*ca60*/  SHFL.IDX PT, R94, R94, R31, 0x1c1f ;  /* 0x001c1f1f5e5e7589 */ /* 0x000fe800000e0000 */
[----:B------:R-:W0:Y:S04]  /*ca70*/  SHFL.IDX PT, R90, R90, R31, 0x1c1f ;  /* 0x001c1f1f5a5a7589 */ /* 0x000e2800000e0000 */
[----:B------:R-:W-:Y:S04]  /*ca80*/  SHFL.IDX PT, R63, R63, R24, 0x1c1f ;  /* 0x001c1f183f3f7589 */ /* 0x000fe800000e0000 */
[----:B------:R-:W-:Y:S04]  /*ca90*/  SHFL.IDX PT, R48, R48, R31, 0x1c1f ;  /* 0x001c1f1f30307589 */ /* 0x000fe800000e0000 */
[----:B------:R-:W-:Y:S04]  /*caa0*/  SHFL.IDX PT, R51, R51, R24, 0x1c1f ;  /* 0x001c1f1833337589 */ /* 0x000fe800000e0000 */
[----:B------:R-:W1:Y:S04]  /*cab0*/  SHFL.IDX PT, R46, R46, R31, 0x1c1f ;  /* 0x001c1f1f2e2e7589 */ /* 0x000e6800000e0000 */
[----:B------:R-:W-:Y:S04]  /*cac0*/  SHFL.IDX PT, R49, R49, R24, 0x1c1f ;  /* 0x001c1f1831317589 */ /* 0x000fe800000e0000 */
[----:B------:R-:W2:Y:S01]  /*cad0*/  SHFL.IDX PT, R60, R60, R31, 0x1c1f ;  /* 0x001c1f1f3c3c7589 */ /* 0x000ea200000e0000 */
[----:B0-----:R-:W-:-:S02]  /*cae0*/  SEL R32, R47, R90, P0 ;  /* 0x0000005a2f207207 */ /* 0x001fc40000000000 */
[----:B------:R-:W-:Y:S01]  /*caf0*/  SEL R34, R90, R47, P0 ;  /* 0x0000002f5a227207 */ /* 0x000fe20000000000 */
[----:B------:R-:W-:Y:S04]  /*cb00*/  SHFL.IDX PT, R65, R65, R24, 0x1c1f ;  /* 0x001c1f1841417589 */ /* 0x000fe800000e0000 */
[----:B------:R-:W0:Y:S04]  /*cb10*/  SHFL.IDX PT, R62, R62, R31, 0x1c1f ;  /* 0x001c1f1f3e3e7589 */ /* 0x000e2800000e0000 */
[----:B------:R-:W-:Y:S04]  /*cb20*/  SHFL.IDX PT, R53, R53, R24, 0x1c1f ;  /* 0x001c1f1835357589 */ /* 0x000fe800000e0000 */
[----:B------:R-:W-:Y:S01]  /*cb30*/  SHFL.IDX PT, R55, R55, R24, 0x1c1f ;  /* 0x001c1f1837377589 */ /* 0x000fe200000e0000 */
[----:B-1----:R-:W-:-:S03]  /*cb40*/  SEL R38, R46, R51, P0 ;  /* 0x000000332e267207 */ /* 0x002fc60000000000 */
[----:B------:R-:W-:Y:S04]  /*cb50*/  SHFL.IDX PT, R57, R57, R24, 0x1c1f ;  /* 0x001c1f1839397589 */ /* 0x000fe800000e0000 */
[----:B------:R-:W-:Y:S01]  /*cb60*/  SHFL.IDX PT, R59, R59, R24, 0x1c1f ;  /* 0x001c1f183b3b7589 */ /* 0x000fe200000e0000 */
[----:B--2---:R-:W-:Y:S02]  /*cb70*/  SEL R33, R49, R60, P0 ;  /* 0x0000003c31217207 */ /* 0x004fe40000000000 */
[----:B------:R-:W-:Y:S01]  /*cb80*/  SEL R35, R60, R49, P0 ;  /* 0x000000313c237207 */ /* 0x000fe20000000000 */
[----:B------:R-:W-:Y:S04]  /*cb90*/  SHFL.IDX PT, R42, R61, R24, 0x1c1f ;  /* 0x001c1f183d2a7589 */ /* 0x000fe800000e0000 */
[----:B------:R-:W-:Y:S01]  /*cba0*/  SHFL.IDX PT, R67, R67, R24, 0x1c1f ;  /* 0x001c1f1843437589 */ /* 0x000fe200000e0000 */
[----:B0-----:R-:W-:-:S03]  /*cbb0*/  SEL R39, R62, R65, P0 ;  /* 0x000000413e277207 */ /* 0x001fc60000000000 */
[----:B------:R-:W-:Y:S04]  /*cbc0*/  SHFL.IDX PT, R69, R69, R24, 0x1c1f ;  /* 0x001c1f1845457589 */ /* 0x000fe800000e0000 */
[----:B------:R-:W-:Y:S04]  /*cbd0*/  SHFL.IDX PT, R71, R71, R24, 0x1c1f ;  /* 0x001c1f1847477589 */ /* 0x000fe800000e0000 */
[----:B------:R-:W-:Y:S04]  /*cbe0*/  SHFL.IDX PT, R73, R73, R24, 0x1c1f ;  /* 0x001c1f1849497589 */ /* 0x000fe800000e0000 */
[----:B------:R0:W-:Y:S04]  /*cbf0*/  SHFL.IDX PT, R75, R75, R24, 0x1c1f ;  /* 0x001c1f184b4b7589 */ /* 0x0001e800000e0000 */
[----:B------:R-:W-:Y:S04]  /*cc00*/  SHFL.IDX PT, R50, R50, R31, 0x1c1f ;  /* 0x001c1f1f32327589 */ /* 0x000fe800000e0000 */
[----:B------:R-:W-:Y:S01]  /*cc10*/  SHFL.IDX PT, R72, R64, R31, 0x1c1f ;  /* 0x001c1f1f40487589 */ /* 0x000fe200000e0000 */
[----:B0-----:R-:W-:-:S03]  /*cc20*/  SHF.R.S32.HI R24, RZ, 0x1f, R26 ;  /* 0x0000001fff187819 */ /* 0x001fc6000001141a */
[----:B------:R-:W-:Y:S01]  /*cc30*/  SHFL.IDX PT, R52, R52, R31, 0x1c1f ;  /* 0x001c1f1f34347589 */ /* 0x000fe200000e0000 */
[----:B------:R-:W-:Y:S02]  /*cc40*/  SEL R26, R94, R25, P0 ;  /* 0x000000195e1a7207 */ /* 0x000fe40000000000 */
[----:B------:R-:W-:Y:S01]  /*cc50*/  IADD3.X R41, R24, UR7, R27, P1, !PT ;  /* 0x0000000718297c10 */ /* 0x000fe20008ffe41b */
[----:B------:R-:W-:Y:S01]  /*cc60*/  SHFL.IDX PT, R74, R66, R31, 0x1c1f ;  /* 0x001c1f1f424a7589 */ /* 0x000fe200000e0000 */
[----:B------:R-:W-:Y:S01]  /*cc70*/  ULDC.64 UR6, c[0x0][0xb88] ;  /* 0x0002e20000067ab9 */ /* 0x000fe20000000a00 */
[----:B------:R-:W-:Y:S01]  /*cc80*/  SEL R24, R25, R94, P0 ;  /* 0x0000005e19187207 */ /* 0x000fe20000000000 */
[----:B------:R-:W-:Y:S01]  /*cc90*/  IMAD R36, R36, UR6, RZ ;  /* 0x0000000624247c24 */ /* 0x000fe2000f8e02ff */
[----:B------:R-:W-:Y:S01]  /*cca0*/  SHFL.IDX PT, R54, R54, R31, 0x1c1f ;  /* 0x001c1f1f36367589 */ /* 0x000fe200000e0000 */
[----:B------:R-:W-:Y:S01]  /*ccb0*/  SEL R25, R63, R48, P0 ;  /* 0x000000303f197207 */ /* 0x000fe20000000000 */
[C---:B------:R-:W-:Y:S01]  /*ccc0*/  IMAD.WIDE.U32 R40, R37.reuse, UR6, R40 ;  /* 0x0000000625287c25 */ /* 0x040fe2000f8e0028 */
[----:B------:R-:W-:Y:S01]  /*ccd0*/  SEL R27, R48, R63, P0 ;  /* 0x0000003f301b7207 */ /* 0x000fe20000000000 */
[----:B------:R-:W-:Y:S01]  /*cce0*/  SHFL.IDX PT, R76, R68, R31, 0x1c1f ;  /* 0x001c1f1f444c7589 */ /* 0x000fe200000e0000 */
[----:B------:R-:W-:Y:S01]  /*ccf0*/  LOP3.LUT P1, RZ, R188, 0x3, RZ, 0xc0, !PT ;  /* 0x00000003bcff7812 */ /* 0x000fe2000782c0ff */
[----:B------:R-:W-:Y:S01]  /*cd00*/  IMAD R47, R37, UR7, R36 ;  /* 0x00000007252f7c24 */ /* 0x000fe2000f8e0224 */
[----:B------:R-:W-:Y:S01]  /*cd10*/  SEL R36, R51, R46, P0 ;  /* 0x0000002e33247207 */ /* 0x000fe20000000000 */
[----:B------:R-:W0:Y:S01]  /*cd20*/  SHFL.IDX PT, R56, R56, R31, 0x1c1f ;  /* 0x001c1f1f38387589 */ /* 0x000e2200000e0000 */
[----:B------:R-:W-:Y:S01]  /*cd30*/  VIADD R46, R190, UR39 ;  /* 0x00000027be2e7c36 */ /* 0x000fe20008000000 */
[----:B------:R-:W-:Y:S01]  /*cd40*/  ULDC.64 UR6, c[0x0][0xb50] ;  /* 0x0002d40000067ab9 */ /* 0x000fe20000000a00 */
[----:B------:R-:W-:Y:S01]  /*cd50*/  SEL R37, R65, R62, P0 ;  /* 0x0000003e41257207 */ /* 0x000fe20000000000 */
[----:B------:R-:W1:Y:S04]  /*cd60*/  SHFL.IDX PT, R78, R70, R31, 0x1c1f ;  /* 0x001c1f1f464e7589 */ /* 0x000e6800000e0000 */
[----:B------:R-:W2:Y:S04]  /*cd70*/  SHFL.IDX PT, R43, R58, R31, 0x1c1f ;  /* 0x001c1f1f3a2b7589 */ /* 0x000ea800000e0000 */
[----:B------:R3:W4:Y:S04]  /*cd80*/  SHFL.IDX PT, R86, R86, R31, 0x1c1f ;  /* 0x001c1f1f56567589 */ /* 0x00072800000e0000 */
[----:B------:R2:W-:Y:S04]  /*cd90*/  STSM.16.M88.4 [R83], R24 ;  /* 0x0000001853007844 */ /* 0x0005e80000000200 */
[----:B------:R4:W-:Y:S01]  /*cda0*/  STSM.16.M88.4 [R44], R32 ;  /* 0x000000202c007844 */ /* 0x0009e20000000200 */
[----:B---3--:R-:W-:-:S03]  /*cdb0*/  IMAD R31, R30, UR5, RZ ;  /* 0x000000051e1f7c24 */ /* 0x008fc6000f8e02ff */
[----:B------:R3:W-:Y:S01]  /*cdc0*/  STSM.16.M88.4 [R45], R36 ;  /* 0x000000242d007844 */ /* 0x0007e20000000200 */
[----:B0-----:R-:W-:Y:S02]  /*cdd0*/  SEL R64, R59, R56, P0 ;  /* 0x000000383b407207 */ /* 0x001fe40000000000 */
[----:B------:R-:W-:Y:S02]  /*cde0*/  ISETP.GE.OR P3, PT, R46, R31, P1 ;  /* 0x0000001f2e00720c */ /* 0x000fe40000f66670 */
[----:B------:R-:W-:Y:S02]  /*cdf0*/  SEL R66, R56, R59, P0 ;  /* 0x0000003b38427207 */ /* 0x000fe40000000000 */
[----:B-1----:R-:W-:Y:S01]  /*ce00*/  SEL R65, R73, R78, P0 ;  /* 0x0000004e49417207 */ /* 0x002fe20000000000 */
[----:B--2---:R-:W-:Y:S01]  /*ce10*/  VIADD R24, R46, 0x8 ;  /* 0x000000082e187836 */ /* 0x004fe20000000000 */
[----:B------:R-:W-:Y:S01]  /*ce20*/  SEL R26, R50, R53, P0 ;  /* 0x00000035321a7207 */ /* 0x000fe20000000000 */
[----:B------:R-:W-:Y:S01]  /*ce30*/  IMAD.IADD R25, R41, 0x1, R47 ;  /* 0x0000000129197824 */ /* 0x000fe200078e022f */
[----:B------:R-:W-:-:S02]  /*ce40*/  LEA R41, P4, R40, UR6, 0x2 ;  /* 0x0000000628297c11 */ /* 0x000fc4000f8810ff */
[----:B------:R-:W-:Y:S02]  /*ce50*/  ISETP.GE.OR P1, PT, R24, R31, P1 ;  /* 0x0000001f1800720c */ /* 0x000fe40000f26670 */
[----:B------:R-:W-:Y:S01]  /*ce60*/  LEA.HI.X R40, R40, UR7, R25, 0x2, P4 ;  /* 0x0000000728287c11 */ /* 0x000fe2000a0f1419 */
[----:B------:R-:W-:Y:S01]  /*ce70*/  SHFL.IDX PT, R60, R41, RZ, 0x1c1f ;  /* 0x001c1fff293c7589 */ /* 0x000fe200000e0000 */
[----:B------:R-:W-:Y:S02]  /*ce80*/  SEL R24, R53, R50, P0 ;  /* 0x0000003235187207 */ /* 0x000fe40000000000 */
[----:B------:R-:W-:Y:S01]  /*ce90*/  SEL R25, R67, R72, P0 ;  /* 0x0000004843197207 */ /* 0x000fe20000000000 */
[----:B------:R-:W0:Y:S01]  /*cea0*/  SHFL.IDX PT, R61, R40, RZ, 0x1c1f ;  /* 0x001c1fff283d7589 */ /* 0x000e2200000e0000 */
[----:B------:R-:W-:Y:S02]  /*ceb0*/  SEL R27, R72, R67, P0 ;  /* 0x00000043481b7207 */ /* 0x000fe40000000000 */
[----:B----4-:R-:W-:Y:S01]  /*cec0*/  SEL R32, R55, R52, P0 ;  /* 0x0000003437207207 */ /* 0x010fe20000000000 */
[----:B------:R-:W-:Y:S01]  /*ced0*/  SHFL.IDX PT, R62, R41, 0x1, 0x1c1f ;  /* 0x003c1f00293e7f89 */ /* 0x000fe200000e0000 */
[----:B------:R-:W-:-:S02]  /*cee0*/  SEL R34, R52, R55, P0 ;  /* 0x0000003734227207 */ /* 0x000fc40000000000 */
[----:B------:R-:W-:Y:S01]  /*cef0*/  SEL R33, R69, R74, P0 ;  /* 0x0000004a45217207 */ /* 0x000fe20000000000 */
[----:B------:R-:W-:Y:S01]  /*cf00*/  STSM.16.M88.4 [R82], R24 ;  /* 0x0000001852007844 */ /* 0x000fe20000000200 */
[----:B------:R-:W-:Y:S02]  /*cf10*/  SEL R35, R74, R69, P0 ;  /* 0x000000454a237207 */ /* 0x000fe40000000000 */
[----:B------:R-:W-:Y:S01]  /*cf20*/  SEL R44, R57, R54, P0 ;  /* 0x00000036392c7207 */ /* 0x000fe20000000000 */
[----:B------:R-:W1:Y:S01]  /*cf30*/  SHFL.IDX PT, R63, R40, 0x1, 0x1c1f ;  /* 0x003c1f00283f7f89 */ /* 0x000e6200000e0000 */
[----:B------:R-:W-:Y:S02]  /*cf40*/  SEL R46, R54, R57, P0 ;  /* 0x00000039362e7207 */ /* 0x000fe40000000000 */
[----:B---3--:R-:W-:Y:S01]  /*cf50*/  SEL R45, R71, R76, P0 ;  /* 0x0000004c472d7207 */ /* 0x008fe20000000000 */
[----:B------:R-:W-:Y:S01]  /*cf60*/  STSM.16.M88.4 [R81], R32 ;  /* 0x0000002051007844 */ /* 0x000fe20000000200 */
[----:B------:R-:W-:-:S02]  /*cf70*/  SEL R47, R76, R71, P0 ;  /* 0x000000474c2f7207 */ /* 0x000fc40000000000 */
[----:B------:R-:W-:Y:S02]  /*cf80*/  SEL R67, R78, R73, P0 ;  /* 0x000000494e437207 */ /* 0x000fe40000000000 */
[----:B------:R-:W-:Y:S01]  /*cf90*/  SEL R68, R42, R43, P0 ;  /* 0x0000002b2a447207 */ /* 0x000fe20000000000 */
[----:B------:R-:W-:Y:S01]  /*cfa0*/  STSM.16.M88.4 [R80], R44 ;  /* 0x0000002c50007844 */ /* 0x000fe20000000200 */
[----:B------:R-:W-:Y:S02]  /*cfb0*/  SEL R70, R43, R42, P0 ;  /* 0x0000002a2b467207 */ /* 0x000fe40000000000 */
[----:B------:R-:W-:Y:S01]  /*cfc0*/  SEL R69, R75, R86, P0 ;  /* 0x000000564b457207 */ /* 0x000fe20000000000 */
[----:B------:R2:W-:Y:S01]  /*cfd0*/  STSM.16.M88.4 [R79], R64 ;  /* 0x000000404f007844 */ /* 0x0005e20000000200 */
[----:B------:R-:W-:-:S05]  /*cfe0*/  SEL R71, R86, R75, P0 ;  /* 0x0000004b56477207 */ /* 0x000fca0000000000 */
[----:B------:R-:W-:Y:S01]  /*cff0*/  STSM.16.M88.4 [R77], R68 ;  /* 0x000000444d007844 */ /* 0x000fe20000000200 */
[----:B------:R-:W-:Y:S08]  /*d000*/  BAR.SYNC.DEFER_BLOCKING 0x1, 0x100 ;  /* 0x0044000000007b1d */ /* 0x000ff00000010000 */
[----:B--2---:R-:W2:Y:S01]  /*d010*/  @P2 LDC R65, c[0x0][0xbec] ;  /* 0x0002fb00ff412b82 */ /* 0x004ea20000000800 */
[----:B------:R-:W-:Y:S01]  /*d020*/  UIMAD UR5, UR12, UR8, URZ ;  /* 0x000000080c0572a4 */ /* 0x000fe2000f8e023f */
[----:B0-----:R0:W-:Y:S01]  /*d030*/  @!P3 ST.E desc[UR52][R60.64], R0 ;  /* 0x000000003c00b985 */ /* 0x0011e2000c101934 */
[----:B------:R-:W-:-:S03]  /*d040*/  UIMAD.WIDE.U32 UR6, UR37, UR8, URZ ;  /* 0x00000008250672a5 */ /* 0x000fc6000f8e003f */
[----:B-1----:R1:W-:Y:S02]  /*d050*/  @!P1 ST.E desc[UR52][R62.64], R2 ;  /* 0x000000023e009985 */ /* 0x0023e4000c101934 */
[----:B0-----:R-:W0:Y:S01]  /*d060*/  @P2 LDC R61, c[0x0][0xbf0] ;  /* 0x0002fc00ff3d2b82 */ /* 0x001e220000000800 */
[----:B------:R-:W-:Y:S01]  /*d070*/  IMAD R0, R22, 0x20, R23 ;  /* 0x0000002016007824 */ /* 0x000fe200078e0217 */
[----:B------:R-:W-:Y:S01]  /*d080*/  UIMAD UR5, UR37, UR9, UR5 ;  /* 0x00000009250572a4 */ /* 0x000fe2000f8e0205 */
[----:B------:R3:W5:Y:S02]  /*d090*/  LD.E.128 R44, desc[UR52][R6.64] ;  /* 0x00000034062c7980 */ /* 0x000764000c101d00 */
[----:B-1----:R-:W-:Y:S01]  /*d0a0*/  VIADD R2, R0, UR39 ;  /* 0x0000002700027c36 */ /* 0x002fe20008000000 */
[----:B------:R-:W-:Y:S01]  /*d0b0*/  UIMAD UR8, UR13, UR10, URZ ;  /* 0x0000000a0d0872a4 */ /* 0x000fe2000f8e023f */
[----:B------:R1:W5:Y:S02]  /*d0c0*/  LD.E.128 R52, desc[UR52][R8.64] ;  /* 0x0000003408347980 */ /* 0x000364000c101d00 */
[----:B--2---:R-:W-:Y:S01]  /*d0d0*/  @P2 IMAD.HI.U32 R0, R2, R65, RZ ;  /* 0x0000004102002227 */ /* 0x004fe200078e00ff */
[----:B------:R-:W-:Y:S01]  /*d0e0*/  UIADD3 UR7, UR7, UR5, URZ ;  /* 0x0000000507077290 */ /* 0x000fe2000fffe03f */
[----:B------:R2:W5:Y:S02]  /*d0f0*/  LD.E.128 R32, desc[UR52][R4.64] ;  /* 0x0000003404207980 */ /* 0x000564000c101d00 */
[----:B---3--:R-:W-:Y:S01]  /*d100*/  IMAD.MOV.U32 R7, RZ, RZ, R2 ;  /* 0x000000ffff077224 */ /* 0x008fe200078e0002 */
[----:B------:R-:W-:Y:S01]  /*d110*/  UIMAD UR5, UR43, UR11, UR8 ;  /* 0x0000000b2b0572a4 */ /* 0x000fe2000f8e0208 */
[----:B------:R-:W5:Y:S01]  /*d120*/  LD.E.128 R48, desc[UR52][R28.64] ;  /* 0x000000341c307980 */ /* 0x000f62000c101d00 */
[----:B------:R-:W-:Y:S01]  /*d130*/  UIMAD.WIDE.U32 UR6, UR43, UR10, UR6 ;  /* 0x0000000a2b0672a5 */ /* 0x000fe2000f8e0006 */
[----:B------:R-:W-:-:S02]  /*d140*/  ULDC.64 UR8, c[0x0][0xae0] ;  /* 0x0002b80000087ab9 */ /* 0x000fc40000000a00 */
[----:B------:R-:W5:Y:S04]  /*d150*/  LD.E.128 R40, desc[UR52][R20.64] ;  /* 0x0000003414287980 */ /* 0x000f68000c101d00 */
[----:B------:R-:W5:Y:S01]  /*d160*/  LD.E.128 R36, desc[UR52][R14.64] ;  /* 0x000000340e247980 */ /* 0x000f62000c101d00 */
[----:B0-----:R-:W-:Y:S01]  /*d170*/  @P2 SHF.R.U32.HI R7, RZ, R61, R0 ;  /* 0x0000003dff072219 */ /* 0x001fe20000011600 */
[----:B------:R-:W-:Y:S02]  /*d180*/  UIADD3 UR5, UR7, UR5, URZ ;  /* 0x0000000507057290 */ /* 0x000fe4000fffe03f */
[----:B------:R-:W5:Y:S01]  /*d190*/  LD.E.128 R24, desc[UR52][R12.64] ;  /* 0x000000340c187980 */ /* 0x000f62000c101d00 */
[--C-:B------:R-:W-:Y:S01]  /*d1a0*/  SHF.R.S32.HI R0, RZ, 0x1f, R7.reuse ;  /* 0x0000001fff007819 */ /* 0x100fe20000011407 */
[----:B-1----:R-:W-:-:S02]  /*d1b0*/  IMAD.MOV R9, RZ, RZ, -R7 ;  /* 0x000000ffff097224 */ /* 0x002fc400078e0a07 */
[----:B--2---:R-:W-:Y:S01]  /*d1c0*/  IMAD.U32 R5, RZ, RZ, UR7 ;  /* 0x00000007ff057e24 */ /* 0x004fe2000f8e00ff */
        /* <DEDUP_REMOVED lines=8> */
[----:B-1----:R-:W1:Y:S01]  /*d250*/  FENCE.VIEW.ASYNC.S ;  /* 0x00000000000073c6 */ /* 0x002e620000000000 */
[----:B------:R-:W-:Y:S01]  /*d260*/  IMAD.U32 R4, RZ, RZ, UR6 ;  /* 0x00000006ff047e24 */ /* 0x000fe2000f8e00ff */
[----:B------:R-:W-:Y:S01]  /*d270*/  ULDC.64 UR6, c[0x0][0xad8] ;  /* 0x0002b60000067ab9 */ /* 0x000fe20000000a00 */
[----:B------:R-:W-:-:S02]  /*d280*/  IMAD.U32 R5, RZ, RZ, UR5 ;  /* 0x00000005ff057e24 */ /* 0x000fc4000f8e00ff */
[C---:B0-----:R-:W-:Y:S01]  /*d290*/  IMAD R11, R7.reuse, UR9, R0 ;  /* 0x00000009070b7c24 */ /* 0x041fe2000f8e0200 */
[----:B------:R-:W-:Y:S01]  /*d2a0*/  SHF.R.S32.HI R0, RZ, 0x1f, R9 ;  /* 0x0000001fff007819 */ /* 0x000fe20000011409 */
[----:B------:R-:W-:-:S04]  /*d2b0*/  IMAD.WIDE.U32 R4, R7, UR8, R4 ;  /* 0x0000000807047c25 */ /* 0x000fc8000f8e0004 */
        /* <DEDUP_REMOVED lines=15> */
[----:B-1----:R0:W1:Y:S01]  /*d3b0*/  SHFL.IDX PT, R4, R6, RZ, 0x181f ;  /* 0x00181fff06047589 */ /* 0x00206200000e0000 */
        /* <DEDUP_REMOVED lines=8> */
[CC--:B-1----:R-:W-:Y:S02]  /*d440*/  @!P2 LEA R2, P4, R16.reuse, R4.reuse, 0x1 ;  /* 0x000000041002a211 */ /* 0x0c2fe400078808ff */
[C---:B------:R-:W-:Y:S02]  /*d450*/  @!P3 LEA R4, P5, R19.reuse, R4, 0x1 ;  /* 0x000000041304b211 */ /* 0x040fe400078a08ff */
[-C--:B0-2---:R-:W-:Y:S02]  /*d460*/  @!P2 LEA.HI.X R3, R16, R0.reuse, R193, 0x1, P4 ;  /* 0x000000001003a211 */ /* 0x085fe400020f0cc1 */
[----:B------:R-:W-:-:S03]  /*d470*/  @!P3 LEA.HI.X R5, R19, R0, R192, 0x1, P5 ;  /* 0x000000001305b211 */ /* 0x000fc600028f0cc0 */
[----:B-----5:R3:W-:Y:S04]  /*d480*/  @!P2 ST.E.128 desc[UR52][R2.64], R48 ;  /* 0x000000300200a985 */ /* 0x0207e8000c101d34 */
[----:B------:R3:W-:Y:S02]  /*d490*/  @!P3 ST.E.128 desc[UR52][R4.64], R56 ;  /* 0x000000380400b985 */ /* 0x0007e4000c101d34 */
.L_x_2184:
[----:B------:R-:W-:Y:S05]  /*d4a0*/  BSYNC B1 ;  /* 0x0000000000017941 */ /* 0x000fea0003800000 */
.L_x_2183:
[----:B--2---:R2:W4:Y:S01]  /*d4b0*/  SHFL.IDX PT, R0, R7, 0x1, 0x181f ;  /* 0x00381f0007007f89 */ /* 0x00452200000e0000 */
[----:B------:R-:W-:Y:S03]  /*d4c0*/  BSSY B1, `(.L_x_2185) ;  /* 0x000000c000017945 */ /* 0x000fe60003800000 */
[----:B-1-3--:R2:W1:Y:S01]  /*d4d0*/  SHFL.IDX PT, R4, R6, 0x1, 0x181f ;  /* 0x00381f0006047f89 */ /* 0x00a46200000e0000 */
[----:B------:R-:W-:Y:S05]  /*d4e0*/  @P0 BRA `(.L_x_2186) ;  /* 0x0000000000240947 */ /* 0x000fea0003800000 */
[----:B------:R-:W-:Y:S02]  /*d4f0*/  ULDC UR5, c[0x0][0xac8] ;  /* 0x0002b20000057ab9 */ /* 0x000fe40000000800 */
[----:B------:R-:W-:Y:S02]  /*d500*/  ISETP.GE.AND P3, PT, R16, UR5, PT ;  /* 0x0000000510007c0c */ /* 0x000fe4000bf66270 */
[----:B------:R-:W-:-:S11]  /*d510*/  ISETP.GE.AND P4, PT, R19, UR5, PT ;  /* 0x0000000513007c0c */ /* 0x000fd6000bf86270 */
[CC--:B-1----:R-:W-:Y:S02]  /*d520*/  @!P3 LEA R2, P0, R16.reuse, R4.reuse, 0x1 ;  /* 0x000000041002b211 */ /* 0x0c2fe400078008ff */
[C---:B------:R-:W-:Y:S02]  /*d530*/  @!P4 LEA R4, P2, R19.reuse, R4, 0x1 ;  /* 0x000000041304c211 */ /* 0x040fe400078408ff */
[-C--:B0---4-:R-:W-:Y:S02]  /*d540*/  @!P3 LEA.HI.X R3, R16, R0.reuse, R193, 0x1, P0 ;  /* 0x000000001003b211 */ /* 0x091fe400000f0cc1 */
[----:B------:R-:W-:-:S03]  /*d550*/  @!P4 LEA.HI.X R5, R19, R0, R192, 0x1, P2 ;  /* 0x000000001305c211 */ /* 0x000fc600010f0cc0 */
[----:B-----5:R3:W-:Y:S04]  /*d560*/  @!P3 ST.E.128 desc[UR52][R2.64], R40 ;  /* 0x000000280200b985 */ /* 0x0207e8000c101d34 */
[----:B------:R3:W-:Y:S02]  /*d570*/  @!P4 ST.E.128 desc[UR52][R4.64], R52 ;  /* 0x000000340400c985 */ /* 0x0007e4000c101d34 */
.L_x_2186:
[----:B------:R-:W-:Y:S05]  /*d580*/  BSYNC B1 ;  /* 0x0000000000017941 */ /* 0x000fea0003800000 */
.L_x_2185:
[----:B----4-:R4:W0:Y:S01]  /*d590*/  SHFL.IDX PT, R0, R7, 0x2, 0x181f ;  /* 0x00581f0007007f89 */ /* 0x01082200000e0000 */
        /* <DEDUP_REMOVED lines=8> */
[-C--:B0-----:R-:W-:Y:S02]  /*d620*/  @!P2 LEA.HI.X R3, R16, R0.reuse, R193, 0x1, P0 ;  /* 0x000000001003a211 */ /* 0x081fe400000f0cc1 */
[----:B------:R-:W-:-:S03]  /*d630*/  @!P3 LEA.HI.X R5, R19, R0, R192, 0x1, P1 ;  /* 0x000000001305b211 */ /* 0x000fc600008f0cc0 */
[----:B-----5:R3:W-:Y:S04]  /*d640*/  @!P2 ST.E.128 desc[UR52][R2.64], R36 ;  /* 0x000000240200a985 */ /* 0x0207e8000c101d34 */
[----:B------:R3:W-:Y:S02]  /*d650*/  @!P3 ST.E.128 desc[UR52][R4.64], R44 ;  /* 0x0000002c0400b985 */ /* 0x0007e4000c101d34 */
.L_x_2188:
[----:B------:R-:W-:Y:S05]  /*d660*/  BSYNC B1 ;  /* 0x0000000000017941 */ /* 0x000fea0003800000 */
.L_x_2187:
[----:B0-----:R-:W-:Y:S01]  /*d670*/  VIADD R0, R8, 0x60 ;  /* 0x0000006008007836 */ /* 0x001fe20000000000 */
[----:B--2-4-:R-:W0:Y:S04]  /*d680*/  SHFL.IDX PT, R7, R7, 0x3, 0x181f ;  /* 0x00781f0007077f89 */ /* 0x014e2800000e0000 */
[----:B------:R-:W-:Y:S01]  /*d690*/  ISETP.GE.AND P0, PT, R0, R31, PT ;  /* 0x0000001f0000720c */ /* 0x000fe20003f06270 */
[----:B------:R-:W2:-:S12]  /*d6a0*/  SHFL.IDX PT, R6, R6, 0x3, 0x181f ;  /* 0x00781f0006067f89 */ /* 0x000e9800000e0000 */
[----:B------:R-:W-:Y:S05]  /*d6b0*/  @P0 BRA `(.L_x_2189) ;  /* 0x0000000800800947 */ /* 0x000fea0003800000 */
[----:B------:R-:W-:Y:S02]  /*d6c0*/  ULDC UR5, c[0x0][0xac8] ;  /* 0x0002b20000057ab9 */ /* 0x000fe40000000800 */
[----:B------:R-:W-:-:S13]  /*d6d0*/  ISETP.GE.AND P1, PT, R16, UR5, PT ;  /* 0x0000000510007c0c */ /* 0x000fda000bf26270 */
[----:B--23--:R-:W-:-:S04]  /*d6e0*/  @!P1 LEA R2, P0, R16, R6, 0x1 ;  /* 0x0000000610029211 */ /* 0x00cfc800078008ff */
[----:B0-----:R-:W-:Y:S02]  /*d6f0*/  @!P1 LEA.HI.X R3, R16, R7, R193, 0x1, P0 ;  /* 0x0000000710039211 */ /* 0x001fe400000f0cc1 */
[----:B------:R-:W-:-:S03]  /*d700*/  ISETP.GE.AND P0, PT, R19, UR5, PT ;  /* 0x0000000513007c0c */ /* 0x000fc6000bf06270 */
[----:B-----5:R4:W-:Y:S10]  /*d710*/  @!P1 ST.E.128 desc[UR52][R2.64], R24 ;  /* 0x0000001802009985 */ /* 0x0209f4000c101d34 */
[----:B------:R-:W-:Y:S05]  /*d720*/  @P0 BRA `(.L_x_2189) ;  /* 0x0000000800640947 */ /* 0x000fea0003800000 */
[----:B----4-:R-:W-:-:S04]  /*d730*/  LEA R2, P0, R19, R6, 0x1 ;  /* 0x0000000613027211 */ /* 0x010fc800078008ff */
[----:B------:R-:W-:-:S05]  /*d740*/  LEA.HI.X R3, R19, R7, R192, 0x1, P0 ;  /* 0x0000000713037211 */ /* 0x000fca00000f0cc0 */
[----:B------:R0:W-:Y:S01]  /*d750*/  ST.E.128 desc[UR52][R2.64], R32 ;  /* 0x0000002002007985 */ /* 0x0001e2000c101d34 */
[----:B------:R-:W-:Y:S05]  /*d760*/  BRA `(.L_x_2189) ;  /* 0x0000000800547947 */ /* 0x000fea0003800000 */
.L_x_2182:
[----:B------:R-:W0:Y:S01]  /*d770*/  LDC R8, c[0x0][0xbe8] ;  /* 0x0002fa00ff087b82 */ /* 0x000e220000000800 */
[----:B------:R-:W-:Y:S01]  /*d780*/  ISETP.GE.AND P0, PT, R194, 0x80, PT ;  /* 0x00000080c200780c */ /* 0x000fe20003f06270 */
[----:B------:R-:W-:Y:S01]  /*d790*/  USHF.R.S32.HI UR8, URZ, 0x1f, UR37 ;  /* 0x0000001f3f087899 */ /* 0x000fe20008011425 */
[----:B------:R-:W-:Y:S01]  /*d7a0*/  BSSY B1, `(.L_x_2190) ;  /* 0x000002f000017945 */ /* 0x000fe20003800000 */
[----:B------:R-:W-:Y:S01]  /*d7b0*/  USHF.R.S32.HI UR9, URZ, 0x1f, UR43 ;  /* 0x0000001f3f097899 */ /* 0x000fe2000801142b */
[----:B------:R-:W-:Y:S01]  /*d7c0*/  IMAD R6, R22, 0x20, R23 ;  /* 0x0000002016067824 */ /* 0x000fe200078e0217 */
        /* <DEDUP_REMOVED lines=14> */
[----:B------:R-:W-:Y:S01]  /*d8b0*/  IMAD.MOV.U32 R2, RZ, RZ, R4 ;  /* 0x000000ffff027224 */ /* 0x000fe200078e0004 */
[----:B------:R-:W-:Y:S02]  /*d8c0*/  UIMAD UR5, UR8, UR10, URZ ;  /* 0x0000000a080572a4 */ /* 0x000fe4000f8e023f */
[----:B------:R-:W-:Y:S02]  /*d8d0*/  UIMAD.WIDE.U32 UR6, UR37, UR10, URZ ;  /* 0x0000000a250672a5 */ /* 0x000fe4000f8e003f */
[----:B------:R-:W-:-:S03]  /*d8e0*/  UIMAD UR5, UR37, UR11, UR5 ;  /* 0x0000000b250572a4 */ /* 0x000fc6000f8e0205 */
[----:B------:R-:W-:Y:S01]  /*d8f0*/  ULDC.64 UR10, c[0x0][0xb98] ;  /* 0x0002e600000a7ab9 */ /* 0x000fe20000000a00 */
[----:B------:R-:W-:Y:S02]  /*d900*/  UIADD3 UR7, UR7, UR5, URZ ;  /* 0x0000000507077290 */ /* 0x000fe4000fffe03f */
[----:B------:R-:W2:Y:S01]  /*d910*/  @P0 LDC R5, c[0x0][0xbec] ;  /* 0x0002fb00ff050b82 */ /* 0x000ea20000000800 */
[----:B------:R-:W-:Y:S02]  /*d920*/  UIMAD UR5, UR9, UR10, URZ ;  /* 0x0000000a090572a4 */ /* 0x000fe4000f8e023f */
[----:B------:R-:W-:Y:S02]  /*d930*/  UIMAD.WIDE.U32 UR6, UR43, UR10, UR6 ;  /* 0x0000000a2b0672a5 */ /* 0x000fe4000f8e0006 */
[----:B------:R-:W-:-:S03]  /*d940*/  UIMAD UR5, UR43, UR11, UR5 ;  /* 0x0000000b2b0572a4 */ /* 0x000fc6000f8e0205 */
[----:B------:R-:W3:Y:S01]  /*d950*/  @P0 LDC R7, c[0x0][0xbf0] ;  /* 0x0002fc00ff070b82 */ /* 0x000ee20000000800 */
[----:B------:R-:W-:Y:S01]  /*d960*/  ULDC.64 UR10, c[0x0][0xb88] ;  /* 0x0002e200000a7ab9 */ /* 0x000fe20000000a00 */
[----:B--2---:R-:W-:-:S05]  /*d970*/  @P0 IMAD.HI.U32 R0, R4, R5, RZ ;  /* 0x0000000504000227 */ /* 0x004fca00078e00ff */
[----:B---3--:R-:W-:-:S05]  /*d980*/  @P0 SHF.R.U32.HI R2, RZ, R7, R0 ;  /* 0x00000007ff020219 */ /* 0x008fca0000011600 */
[----:B------:R-:W-:-:S04]  /*d990*/  IMAD.MOV R5, RZ, RZ, -R2 ;  /* 0x000000ffff057224 */ /* 0x000fc800078e0a02 */
[----:B------:R-:W-:Y:S01]  /*d9a0*/  IMAD R5, R3, R5, R4 ;  /* 0x0000000503057224 */ /* 0x000fe200078e0204 */
[----:B------:R-:W-:Y:S01]  /*d9b0*/  SHF.R.S32.HI R3, RZ, 0x1f, R2 ;  /* 0x0000001fff037819 */ /* 0x000fe20000011402 */
[----:B------:R-:W-:Y:S01]  /*d9c0*/  IMAD.U32 R4, RZ, RZ, UR5 ;  /* 0x00000005ff047e24 */ /* 0x000fe2000f8e00ff */
        /* <DEDUP_REMOVED lines=12> */
.L_x_2191:
[----:B------:R-:W-:Y:S05]  /*da90*/  BSYNC B1 ;  /* 0x0000000000017941 */ /* 0x000fea0003800000 */
.L_x_2190:
[----:B------:R-:W-:Y:S01]  /*daa0*/  ULDC.64 UR10, c[0x0][0xae8] ;  /* 0x0002ba00000a7ab9 */ /* 0x000fe20000000a00 */
[----:B------:R-:W-:Y:S01]  /*dab0*/  VIADD R6, R6, UR39 ;  /* 0x0000002706067c36 */ /* 0x000fe20008000000 */
[----:B------:R-:W-:Y:S01]  /*dac0*/  UIMAD UR5, UR8, UR10, URZ ;  /* 0x0000000a080572a4 */ /* 0x000fe2000f8e023f */
[----:B------:R-:W-:Y:S01]  /*dad0*/  BSSY B1, `(.L_x_2192) ;  /* 0x0000034000017945 */ /* 0x000fe20003800000 */
[----:B------:R-:W-:Y:S01]  /*dae0*/  UIMAD.WIDE.U32 UR6, UR37, UR10, URZ ;  /* 0x0000000a250672a5 */ /* 0x000fe2000f8e003f */
[----:B0-----:R-:W-:Y:S01]  /*daf0*/  @P1 IMAD.HI.U32 R0, R6, R9, RZ ;  /* 0x0000000906001227 */ /* 0x001fe200078e00ff */
[----:B------:R-:W-:-:S03]  /*db00*/  UIMAD UR5, UR37, UR11, UR5 ;  /* 0x0000000b250572a4 */ /* 0x000fc6000f8e0205 */
[----:B------:R-:W-:Y:S01]  /*db10*/  ULDC.64 UR10, c[0x0][0xaf0] ;  /* 0x0002bc00000a7ab9 */ /* 0x000fe20000000a00 */
[----:B------:R-:W-:Y:S01]  /*db20*/  UIADD3 UR7, UR7, UR5, URZ ;  /* 0x0000000507077290 */ /* 0x000fe2000fffe03f */
[----:B--2---:R-:W-:Y:S01]  /*db30*/  IMAD.MOV.U32 R5, RZ, RZ, R6 ;  /* 0x000000ffff057224 */ /* 0x004fe200078e0006 */
        /* <DEDUP_REMOVED lines=10> */
[----:B------:R-:W-:Y:S02]  /*dbe0*/  IMAD R7, R8, R7, R6 ;  /* 0x0000000708077224 */ /* 0x000fe400078e0206 */
[----:B------:R-:W-:Y:S01]  /*dbf0*/  IMAD.U32 R2, RZ, RZ, UR6 ;  /* 0x00000006ff027e24 */ /* 0x000fe2000f8e00ff */
[----:B------:R-:W-:Y:S01]  /*dc00*/  ULDC.64 UR6, c[0x0][0xad8] ;  /* 0x0002b60000067ab9 */ /* 0x000fe20000000a00 */
[----:B------:R-:W-:Y:S01]  /*dc10*/  IMAD.U32 R3, RZ, RZ, UR5 ;  /* 0x00000005ff037e24 */ /* 0x000fe2000f8e00ff */
[----:B------:R-:W-:Y:S01]  /*dc20*/  ULDC UR5, c[0x0][0xa88] ;  /* 0x0002a20000057ab9 */ /* 0x000fe20000000800 */
[C---:B------:R-:W-:Y:S01]  /*dc30*/  IMAD R9, R5.reuse, UR9, R0 ;  /* 0x0000000905097c24 */ /* 0x040fe2000f8e0200 */
[----:B------:R-:W-:Y:S01]  /*dc40*/  SHF.R.S32.HI R0, RZ, 0x1f, R7 ;  /* 0x0000001fff007819 */ /* 0x000fe20000011407 */
[----:B------:R-:W-:-:S04]  /*dc50*/  IMAD.WIDE.U32 R2, R5, UR8, R2 ;  /* 0x0000000805027c25 */ /* 0x000fc8000f8e0002 */
        /* <DEDUP_REMOVED lines=14> */
[----:B------:R0:W1:Y:S02]  /*dd40*/  SHFL.IDX PT, R2, R4, RZ, 0x181f ;  /* 0x00181fff04027589 */ /* 0x00006400000e0000 */
[----:B------:R-:W-:Y:S02]  /*dd50*/  ISETP.GE.AND P0, PT, R0, R9, PT ;  /* 0x000000090000720c */ /* 0x000fe40003f06270 */
[----:B------:R0:W2:Y:S01]  /*dd60*/  SHFL.IDX PT, R0, R5, RZ, 0x181f ;  /* 0x00181fff05007589 */ /* 0x0000a200000e0000 */
[----:B------:R-:W-:Y:S10]  /*dd70*/  @P2 BRA `(.L_x_2193) ;  /* 0x0000000000242947 */ /* 0x000ff40003800000 */
[----:B------:R-:W-:Y:S02]  /*dd80*/  ULDC UR5, c[0x0][0xac8] ;  /* 0x0002b20000057ab9 */ /* 0x000fe40000000800 */
[----:B------:R-:W-:Y:S02]  /*dd90*/  ISETP.GE.AND P4, PT, R16, UR5, PT ;  /* 0x0000000510007c0c */ /* 0x000fe4000bf86270 */
[----:B------:R-:W-:-:S11]  /*dda0*/  ISETP.GE.AND P5, PT, R19, UR5, PT ;  /* 0x0000000513007c0c */ /* 0x000fd6000bfa6270 */
[CC--:B-1----:R-:W-:Y:S02]  /*ddb0*/  @!P4 LEA R10, P2, R16.reuse, R2.reuse, 0x1 ;  /* 0x00000002100ac211 */ /* 0x0c2fe400078408ff */
[C---:B------:R-:W-:Y:S02]  /*ddc0*/  @!P5 LEA R2, P3, R19.reuse, R2, 0x1 ;  /* 0x000000021302d211 */ /* 0x040fe400078608ff */
[-C--:B--2---:R-:W-:Y:S02]  /*ddd0*/  @!P4 LEA.HI.X R11, R16, R0.reuse, R193, 0x1, P2 ;  /* 0x00000000100bc211 */ /* 0x084fe400010f0cc1 */
[----:B------:R-:W-:-:S03]  /*dde0*/  @!P5 LEA.HI.X R3, R19, R0, R192, 0x1, P3 ;  /* 0x000000001303d211 */ /* 0x000fc600018f0cc0 */
[----:B------:R3:W-:Y:S04]  /*ddf0*/  @!P4 ST.E.128 desc[UR52][R10.64], RZ ;  /* 0x000000ff0a00c985 */ /* 0x0007e8000c101d34 */
[----:B------:R3:W-:Y:S02]  /*de00*/  @!P5 ST.E.128 desc[UR52][R2.64], RZ ;  /* 0x000000ff0200d985 */ /* 0x0007e4000c101d34 */
.L_x_2193:
[----:B------:R-:W-:Y:S05]  /*de10*/  BSYNC B1 ;  /* 0x0000000000017941 */ /* 0x000fea0003800000 */
.L_x_2192:
        /* <DEDUP_REMOVED lines=9> */
[-C--:B----4-:R-:W-:Y:S02]  /*deb0*/  @!P3 LEA.HI.X R11, R16, R0.reuse, R193, 0x1, P1 ;  /* 0x00000000100bb211 */ /* 0x090fe400008f0cc1 */
[----:B------:R-:W-:-:S03]  /*dec0*/  @!P4 LEA.HI.X R3, R19, R0, R192, 0x1, P2 ;  /* 0x000000001303c211 */ /* 0x000fc600010f0cc0 */
[----:B------:R3:W-:Y:S04]  /*ded0*/  @!P3 ST.E.128 desc[UR52][R10.64], RZ ;  /* 0x000000ff0a00b985 */ /* 0x0007e8000c101d34 */
[----:B------:R3:W-:Y:S02]  /*dee0*/  @!P4 ST.E.128 desc[UR52][R2.64], RZ ;  /* 0x000000ff0200c985 */ /* 0x0007e4000c101d34 */
.L_x_2195:
[----:B------:R-:W-:Y:S05]  /*def0*/  BSYNC B1 ;  /* 0x0000000000017941 */ /* 0x000fea0003800000 */
.L_x_2194:
        /* <DEDUP_REMOVED lines=11> */
[----:B------:R3:W-:Y:S04]  /*dfb0*/  @!P2 ST.E.128 desc[UR52][R10.64], RZ ;  /* 0x000000ff0a00a985 */ /* 0x0007e8000c101d34 */
[----:B------:R3:W-:Y:S02]  /*dfc0*/  @!P3 ST.E.128 desc[UR52][R2.64], RZ ;  /* 0x000000ff0200b985 */ /* 0x0007e4000c101d34 */
.L_x_2197:
[----:B------:R-:W-:Y:S05]  /*dfd0*/  BSYNC B1 ;  /* 0x0000000000017941 */ /* 0x000fea0003800000 */
.L_x_2196:
[----:B---3--:R-:W-:Y:S01]  /*dfe0*/  VIADD R3, R6, 0x60 ;  /* 0x0000006006037836 */ /* 0x008fe20000000000 */
[----:B0-----:R0:W3:Y:S04]  /*dff0*/  SHFL.IDX PT, R0, R5, 0x3, 0x181f ;  /* 0x00781f0005007f89 */ /* 0x0010e800000e0000 */
[----:B------:R-:W-:Y:S01]  /*e000*/  ISETP.GE.AND P0, PT, R3, R9, PT ;  /* 0x000000090300720c */ /* 0x000fe20003f06270 */
[----:B-1----:R0:W1:-:S12]  /*e010*/  SHFL.IDX PT, R2, R4, 0x3, 0x181f ;  /* 0x00781f0004027f89 */ /* 0x00205800000e0000 */
[----:B0-----:R-:W-:Y:S05]  /*e020*/  @P0 BRA `(.L_x_2189) ;  /* 0x0000000000240947 */ /* 0x001fea0003800000 */
[----:B------:R-:W-:Y:S02]  /*e030*/  ULDC UR5, c[0x0][0xac8] ;  /* 0x0002b20000057ab9 */ /* 0x000fe40000000800 */
[----:B------:R-:W-:Y:S02]  /*e040*/  ISETP.GE.AND P2, PT, R16, UR5, PT ;  /* 0x0000000510007c0c */ /* 0x000fe4000bf46270 */
[----:B------:R-:W-:-:S11]  /*e050*/  ISETP.GE.AND P3, PT, R19, UR5, PT ;  /* 0x0000000513007c0c */ /* 0x000fd6000bf66270 */
[CC--:B-12-4-:R-:W-:Y:S02]  /*e060*/  @!P2 LEA R4, P0, R16.reuse, R2.reuse, 0x1 ;  /* 0x000000021004a211 */ /* 0x0d6fe400078008ff */
[C---:B------:R-:W-:Y:S02]  /*e070*/  @!P3 LEA R2, P1, R19.reuse, R2, 0x1 ;  /* 0x000000021302b211 */ /* 0x040fe400078208ff */
[-C--:B---3--:R-:W-:Y:S02]  /*e080*/  @!P2 LEA.HI.X R5, R16, R0.reuse, R193, 0x1, P0 ;  /* 0x000000001005a211 */ /* 0x088fe400000f0cc1 */
[----:B------:R-:W-:-:S03]  /*e090*/  @!P3 LEA.HI.X R3, R19, R0, R192, 0x1, P1 ;  /* 0x000000001303b211 */ /* 0x000fc600008f0cc0 */
[----:B------:R0:W-:Y:S04]  /*e0a0*/  @!P2 ST.E.128 desc[UR52][R4.64], RZ ;  /* 0x000000ff0400a985 */ /* 0x0001e8000c101d34 */
[----:B------:R0:W-:Y:S02]  /*e0b0*/  @!P3 ST.E.128 desc[UR52][R2.64], RZ ;  /* 0x000000ff0200b985 */ /* 0x0001e4000c101d34 */
.L_x_2189:
[----:B------:R-:W-:Y:S05]  /*e0c0*/  BSYNC B0 ;  /* 0x0000000000007941 */ /* 0x000fea0003800000 */
.L_x_2181:
[----:B------:R-:W-:Y:S02]  /*e0d0*/  ULDC UR5, c[0x0][0xc38] ;  /* 0x00030e0000057ab9 */ /* 0x000fe40000000800 */
[----:B------:R-:W-:-:S06]  /*e0e0*/  UISETP.GE.AND UP0, UPT, UR4, UR5, UPT ;  /* 0x000000050400728c */ /* 0x000fcc000bf06270 */
[----:B------:R-:W-:-:S13]  /*e0f0*/  PLOP3.LUT P0, PT, PT, PT, UP0, 0x80, 0x0 ;  /* 0x000000000000781c */ /* 0x000fda0003f0f008 */
[----:B------:R-:W-:Y:S05]  /*e100*/  @!P0 BRA `(.L_x_2198) ;  /* 0xffffff2800fc8947 */ /* 0x000fea000383ffff */
[----:B------:R-:W-:Y:S05]  /*e110*/  EXIT ;  /* 0x000000000000794d */ /* 0x000fea0003800000 */
.L_x_2140:
[----:B------:R-:W-:-:S08]  /*e120*/  NOP ;  /* 0x0000000000007918 */ /* 0x000fd00000000000 */
[----:B------:R-:W0:-:S00]  /*e130*/  USETMAXREG.DEALLOC.CTAPOOL 0x28 ;  /* 0x00000028000079c8 */ /* 0x000e0000080e0500 */
[----:B0-----:R-:W-:-:S06]  /*e140*/  LOP3.LUT R0, R0, 0x3, RZ, 0xc0, !PT ;  /* 0x0000000300007812 */ /* 0x001fcc00078ec0ff */
[----:B------:R-:W0:Y:S01]  /*e150*/  S2UR UR5, SR_CTAID.X ;  /* 0x00000000000579c3 */ /* 0x000e220000002500 */
[----:B------:R-:W-:Y:S01]  /*e160*/  LOP3.LUT R16, R16, 0xffffefff, RZ, 0xc0, !PT ;  /* 0xffffefff10107812 */ /* 0x000fe200078ec0ff */
[----:B------:R-:W-:Y:S01]  /*e170*/  STL [R1+0x1c], RZ ;  /* 0x00001cff01007387 */ /* 0x000fe20000100800 */
[----:B------:R-:W-:Y:S02]  /*e180*/  IMAD.MOV.U32 R32, RZ, RZ, 0x1 ;  /* 0x00000001ff207424 */ /* 0x000fe400078e00ff */
[----:B------:R-:W-:Y:S01]  /*e190*/  IMAD.MOV.U32 R19, RZ, RZ, RZ ;  /* 0x000000ffff137224 */ /* 0x000fe200078e00ff */
[----:B------:R1:W2:Y:S02]  /*e1a0*/  SHFL.IDX PT, R2, R0, RZ, 0x1f ;  /* 0x00001fff00027589 */ /* 0x0002a400000e0000 */
[----:B-1----:R-:W0:Y:S01]  /*e1b0*/  LDC R0, c[0x0][0xc38] ;  /* 0x00030e00ff007b82 */ /* 0x002e220000000800 */
[----:B--2---:R-:W-:-:S13]  /*e1c0*/  ISETP.NE.AND P0, PT, R2, RZ, PT ;  /* 0x000000ff0200720c */ /* 0x004fda0003f05270 */
[----:B------:R-:W-:Y:S01]  /*e1d0*/  @P0 LOP3.LUT R16, R16, 0x1000, RZ, 0xfc, !PT ;  /* 0x0000100010100812 */ /* 0x000fe200078efcff */
[----:B------:R-:W-:Y:S06]  /*e1e0*/  @P0 BAR.ARV 0x4, 0x180 ;  /* 0x0106000000000b1d */ /* 0x000fec0000002000 */
[----:B0-----:R-:W-:-:S13]  /*e1f0*/  ISETP.LE.AND P0, PT, R0, UR5, PT ;  /* 0x0000000500007c0c */ /* 0x001fda000bf03270 */
[----:B------:R-:W-:Y:S05]  /*e200*/  @P0 BRA `(.L_x_2199) ;  /* 0x0000004c00e40947 */ /* 0x000fea0003800000 */
[----:B------:R-:W2:Y:S01]  /*e210*/  LDL R10, [R1+0x4] ;  /* 0x00000400010a7983 */ /* 0x000ea20000100800 */
[----:B------:R-:W-:Y:S01]  /*e220*/  ULDC.64 UR6, c[0x0][0x2f0] ;  /* 0x0000bc0000067ab9 */ /* 0x000fe20000000a00 */
[----:B------:R-:W-:Y:S01]  /*e230*/  ULDC UR8, c[0x0][0x320] ;  /* 0x0000c80000087ab9 */ /* 0x000fe20000000800 */
[----:B------:R-:W-:Y:S01]  /*e240*/  LOP3.LUT R16, R16, 0xfffffff7, RZ, 0xc0, !PT ;  /* 0xfffffff710107812 */ /* 0x000fe200078ec0ff */
[----:B------:R-:W0:Y:S01]  /*e250*/  S2R R7, SR_TID.X ;  /* 0x0000000000077919 */ /* 0x000e220000002100 */
[----:B------:R-:W-:Y:S01]  /*e260*/  ULDC UR9, c[0x0][0x2b8] ;  /* 0x0000ae0000097ab9 */ /* 0x000fe20000000800 */
[----:B------:R-:W-:Y:S01]  /*e270*/  IMAD.MOV.U32 R35, RZ, RZ, 0x40 ;  /* 0x00000040ff237424 */ /* 0x000fe200078e00ff */
[----:B------:R-:W-:Y:S01]  /*e280*/  ULDC.64 UR10, c[0x0][0x418] ;  /* 0x00010600000a7ab9 */ /* 0x000fe20000000a00 */
[----:B------:R-:W-:Y:S01]  /*e290*/  ULDC UR4, c[0x0][0x424] ;  /* 0x0001090000047ab9 */ /* 0x000fe20000000800 */
[----:B------:R-:W-:Y:S01]  /*e2a0*/  ULDC UR39, c[0x0][0x288] ;  /* 0x0000a20000277ab9 */ /* 0x000fe20000000800 */
[----:B------:R-:W-:Y:S01]  /*e2b0*/  ULDC UR38, c[0x0][0x448] ;  /* 0x0001120000267ab9 */ /* 0x000fe20000000800 */
[C---:B0-----:R-:W-:Y:S01]  /*e2c0*/  IMAD.SHL.U32 R4, R7.reuse, 0x10, RZ ;  /* 0x0000001007047824 */ /* 0x041fe200078e00ff */
[C---:B------:R-:W-:Y:S01]  /*e2d0*/  LOP3.LUT R11, R7.reuse, 0x7f, RZ, 0xc0, !PT ;  /* 0x0000007f070b7812 */ /* 0x040fe200078ec0ff */
[C---:B------:R-:W-:Y:S01]  /*e2e0*/  IMAD.SHL.U32 R6, R7.reuse, 0x2, RZ ;  /* 0x0000000207067824 */ /* 0x040fe200078e00ff */
[C---:B------:R-:W-:Y:S01]  /*e2f0*/  LOP3.LUT P1, RZ, R7.reuse, 0x4, RZ, 0xc0, !PT ;  /* 0x0000000407ff7812 */ /* 0x040fe2000782c0ff */
[C---:B------:R-:W-:Y:S01]  /*e300*/  IMAD.SHL.U32 R0, R7.reuse, 0x20, RZ ;  /* 0x0000002007007824 */ /* 0x040fe200078e00ff */
[C---:B------:R-:W-:Y:S01]  /*e310*/  LOP3.LUT R3, R4.reuse, 0x1b0, RZ, 0xc0, !PT ;  /* 0x000001b004037812 */ /* 0x040fe200078ec0ff */
[----:B------:R-:W-:Y:S01]  /*e320*/  IMAD.SHL.U32 R34, R7, 0x4, RZ ;  /* 0x0000000407227824 */ /* 0x000fe200078e00ff */
[----:B------:R-:W-:-:S02]  /*e330*/  LOP3.LUT R36, R4, 0x30, RZ, 0xc0, !PT ;  /* 0x0000003004247812 */ /* 0x000fc400078ec0ff */
[----:B------:R-:W-:Y:S01]  /*e340*/  LOP3.LUT R9, R3, 0x30, R6, 0x78, !PT ;  /* 0x0000003003097812 */ /* 0x000fe200078e7806 */
[----:B------:R-:W-:Y:S01]  /*e350*/  IMAD.SHL.U32 R3, R7, 0x80, RZ ;  /* 0x0000008007037824 */ /* 0x000fe200078e00ff */
[----:B------:R-:W-:Y:S02]  /*e360*/  LOP3.LUT R6, R36, 0x40, RZ, 0xfc, !PT ;  /* 0x0000004024067812 */ /* 0x000fe400078efcff */
[----:B------:R-:W-:Y:S02]  /*e370*/  LOP3.LUT R2, R0, 0x80, RZ, 0xc0, !PT ;  /* 0x0000008000027812 */ /* 0x000fe400078ec0ff */
[C---:B------:R-:W-:Y:S02]  /*e380*/  ISETP.GE.AND P4, PT, R6.reuse, UR7, PT ;  /* 0x0000000706007c0c */ /* 0x040fe4000bf86270 */
[----:B------:R-:W-:Y:S02]  /*e390*/  ISETP.GE.AND P3, PT, R6, UR8, PT ;  /* 0x0000000806007c0c */ /* 0x000fe4000bf66270 */
[----:B------:R-:W-:-:S02]  /*e3a0*/  LOP3.LUT R5, R0, 0x380, RZ, 0xc0, !PT ;  /* 0x0000038000057812 */ /* 0x000fc400078ec0ff */
[----:B------:R-:W-:Y:S02]  /*e3b0*/  ISETP.GE.AND P2, PT, R6, UR9, PT ;  /* 0x0000000906007c0c */ /* 0x000fe4000bf46270 */
[----:B------:R-:W-:Y:S02]  /*e3c0*/  LOP3.LUT R2, R2, 0x10, R7, 0xf8, !PT ;  /* 0x0000001002027812 */ /* 0x000fe400078ef807 */
[----:B------:R-:W-:Y:S02]  /*e3d0*/  LOP3.LUT R5, R5, 0x30, R4, 0xf8, !PT ;  /* 0x0000003005057812 */ /* 0x000fe400078ef804 */
[--C-:B------:R-:W-:Y:S02]  /*e3e0*/  LOP3.LUT R8, R2, 0x10, R34.reuse, 0x78, !PT ;  /* 0x0000001002087812 */ /* 0x100fe400078e7822 */
[----:B------:R-:W-:Y:S02]  /*e3f0*/  @P4 LOP3.LUT R16, R16, 0x8, RZ, 0xfc, !PT ;  /* 0x0000000810104812 */ /* 0x000fe400078efcff */
[----:B------:R-:W-:-:S02]  /*e400*/  LOP3.LUT R34, R5, 0x70, R34, 0x78, !PT ;  /* 0x0000007005227812 */ /* 0x000fc400078e7822 */
[----:B------:R-:W-:Y:S02]  /*e410*/  LOP3.LUT R16, R16, 0xfffffffe, RZ, 0xc0, !PT ;  /* 0xfffffffe10107812 */ /* 0x000fe400078ec0ff */
[----:B------:R-:W-:Y:S02]  /*e420*/  LOP3.LUT P0, RZ, R7, 0x10, RZ, 0xc0, !PT ;  /* 0x0000001007ff7812 */ /* 0x000fe4000780c0ff */
[----:B------:R-:W-:Y:S02]  /*e430*/  @P3 LOP3.LUT R16, R16, 0x1, RZ, 0xfc, !PT ;  /* 0x0000000110103812 */ /* 0x000fe400078efcff */
[----:B------:R-:W-:Y:S02]  /*e440*/  SHF.R.U32.HI R2, RZ, 0x5, R11 ;  /* 0x00000005ff027819 */ /* 0x000fe4000001160b */
[----:B------:R-:W-:Y:S02]  /*e450*/  LOP3.LUT R5, R3, 0x380, RZ, 0xc0, !PT ;  /* 0x0000038003057812 */ /* 0x000fe400078ec0ff */
[----:B------:R-:W-:-:S02]  /*e460*/  LOP3.LUT R16, R16, 0xfffffbff, RZ, 0xc0, !PT ;  /* 0xfffffbff10107812 */ /* 0x000fc400078ec0ff */
[----:B------:R-:W-:Y:S01]  /*e470*/  LOP3.LUT R7, R36, 0x80, RZ, 0xfc, !PT ;  /* 0x0000008024077812 */ /* 0x000fe200078efcff */
[----:B------:R-:W-:Y:S01]  /*e480*/  IMAD R5, R2, 0x10, R5 ;  /* 0x0000001002057824 */ /* 0x000fe200078e0205 */
[----:B------:R-:W-:Y:S02]  /*e490*/  SEL R6, R35, 0xffffffc0, !P1 ;  /* 0xffffffc023067807 */ /* 0x000fe40004800000 */
[----:B------:R-:W-:Y:S02]  /*e4a0*/  @P2 LOP3.LUT R16, R16, 0x400, RZ, 0xfc, !PT ;  /* 0x0000040010102812 */ /* 0x000fe400078efcff */
[C---:B------:R-:W-:Y:S02]  /*e4b0*/  ISETP.GE.AND P2, PT, R7.reuse, UR7, PT ;  /* 0x0000000707007c0c */ /* 0x040fe4000bf46270 */
[----:B------:R-:W-:Y:S01]  /*e4c0*/  ISETP.GE.AND P1, PT, R7, UR9, PT ;  /* 0x0000000907007c0c */ /* 0x000fe2000bf26270 */
[----:B------:R-:W-:Y:S01]  /*e4d0*/  IMAD.SHL.U32 R7, R2, 0x200, RZ ;  /* 0x0000020002077824 */ /* 0x000fe200078e00ff */
[----:B------:R-:W-:-:S04]  /*e4e0*/  LOP3.LUT R6, R5, 0x70, R4, 0x78, !PT ;  /* 0x0000007005067812 */ /* 0x000fc800078e7804 */
[C---:B------:R-:W-:Y:S02]  /*e4f0*/  LOP3.LUT R4, R7.reuse, 0x40, R4, 0xf8, !PT ;  /* 0x0000004007047812 */ /* 0x040fe400078ef804 */
[--C-:B------:R-:W-:Y:S02]  /*e500*/  LOP3.LUT R7, R7, 0x60, R0.reuse, 0xf8, !PT ;  /* 0x0000006007077812 */ /* 0x100fe400078ef800 */
[----:B------:R-:W-:Y:S02]  /*e510*/  LOP3.LUT R3, R6, 0xc00, R3, 0xf8, !PT ;  /* 0x00000c0006037812 */ /* 0x000fe400078ef803 */
[----:B------:R-:W-:Y:S02]  /*e520*/  LOP3.LUT R7, R7, 0x100, R0, 0xf8, !PT ;  /* 0x0000010007077812 */ /* 0x000fe400078ef800 */
[----:B------:R-:W-:Y:S01]  /*e530*/  LOP3.LUT R4, R4, R9, RZ, 0xfc, !PT ;  /* 0x0000000904047212 */ /* 0x000fe200078efcff */
[----:B------:R0:W-:Y:S04]  /*e540*/  STL [R1+0x10], R3 ;  /* 0x0000100301007387 */ /* 0x0001e80000100800 */
[----:B------:R-:W-:Y:S01]  /*e550*/  STL [R1+0x8], R4 ;  /* 0x0000080401007387 */ /* 0x000fe20000100800 */
[----:B0-----:R-:W-:-:S05]  /*e560*/  LOP3.LUT R3, R7, R8, RZ, 0xfc, !PT ;  /* 0x0000000807037212 */ /* 0x001fca00078efcff */
[----:B------:R0:W-:Y:S01]  /*e570*/  STL [R1+0xc], R3 ;  /* 0x00000c0301007387 */ /* 0x0001e20000100800 */
[----:B------:R-:W-:Y:S02]  /*e580*/  LOP3.LUT R16, R16, 0xfffffffb, RZ, 0xc0, !PT ;  /* 0xfffffffb10107812 */ /* 0x000fe400078ec0ff */
[----:B------:R-:W-:Y:S01]  /*e590*/  MOV R17, 0x400 ;  /* 0x0000040000117802 */ /* 0x000fe20000000f00 */
[----:B0-----:R-:W-:Y:S01]  /*e5a0*/  IMAD.U32 R3, RZ, RZ, UR5 ;  /* 0x00000005ff037e24 */ /* 0x001fe2000f8e00ff */
[----:B------:R-:W-:-:S04]  /*e5b0*/  @P2 LOP3.LUT R16, R16, 0x4, RZ, 0xfc, !PT ;  /* 0x0000000410102812 */ /* 0x000fc800078efcff */
[----:B------:R0:W-:Y:S01]  /*e5c0*/  STL [R1+0x18], R3 ;  /* 0x0000180301007387 */ /* 0x0001e20000100800 */
[----:B------:R-:W-:Y:S02]  /*e5d0*/  SEL R35, R35, 0xffffffc0, !P0 ;  /* 0xffffffc023237807 */ /* 0x000fe40004000000 */
[----:B------:R-:W-:Y:S02]  /*e5e0*/  ISETP.GE.AND P0, PT, R36, UR7, PT ;  /* 0x0000000724007c0c */ /* 0x000fe4000bf06270 */
[----:B0-----:R-:W-:Y:S01]  /*e5f0*/  SHF.R.U32.HI R3, RZ, 0x2, R11 ;  /* 0x00000002ff037819 */ /* 0x001fe2000001160b */
[----:B------:R-:W-:Y:S01]  /*e600*/  IMAD.SHL.U32 R2, R2, 0x400, RZ ;  /* 0x0000040002027824 */ /* 0x000fe200078e00ff */
[----:B------:R-:W-:Y:S02]  /*e610*/  LOP3.LUT R16, R16, 0xfffffdff, RZ, 0xc0, !PT ;  /* 0xfffffdff10107812 */ /* 0x000fe400078ec0ff */
[----:B------:R-:W-:Y:S01]  /*e620*/  LOP3.LUT R0, R3, 0x60, R0, 0xf8, !PT ;  /* 0x0000006003007812 */ /* 0x000fe200078ef800 */
[----:B------:R-:W-:Y:S01]  /*e630*/  UISETP.NE.U32.AND UP0, UPT, UR10, URZ, UPT ;  /* 0x0000003f0a00728c */ /* 0x000fe2000bf05070 */
[----:B------:R-:W-:-:S02]  /*e640*/  @P1 LOP3.LUT R16, R16, 0x200, RZ, 0xfc, !PT ;  /* 0x0000020010101812 */ /* 0x000fc400078efcff */
[----:B------:R-:W-:Y:S01]  /*e650*/  LOP3.LUT R2, R0, 0x80, RZ, 0xfc, !PT ;  /* 0x0000008000027812 */ /* 0x000fe200078efcff */
[----:B------:R-:W-:Y:S01]  /*e660*/  UISETP.NE.AND.EX UP0, UPT, UR11, URZ, UPT, UP0 ;  /* 0x0000003f0b00728c */ /* 0x000fe2000bf05300 */
[----:B------:R0:W-:Y:S01]  /*e670*/  STL [R1+0x1c], RZ ;  /* 0x00001cff01007387 */ /* 0x0001e20000100800 */
[----:B------:R-:W-:Y:S02]  /*e680*/  ISETP.GE.AND P1, PT, R36, UR8, PT ;  /* 0x0000000824007c0c */ /* 0x000fe4000bf26270 */
[----:B------:R-:W-:Y:S01]  /*e690*/  LOP3.LUT R16, R16, 0xffffffef, RZ, 0xc0, !PT ;  /* 0xffffffef10107812 */ /* 0x000fe200078ec0ff */
[----:B------:R-:W-:-:S03]  /*e6a0*/  USEL UR4, UR4, 0x1, UP0 ;  /* 0x0000000104047887 */ /* 0x000fc60008000000 */
[----:B------:R-:W-:Y:S01]  /*e6b0*/  @P0 LOP3.LUT R16, R16, 0x10, RZ, 0xfc, !PT ;  /* 0x0000001010100812 */ /* 0x000fe200078efcff */
[----:B------:R-:W-:Y:S01]  /*e6c0*/  UIMAD UR37, UR4, UR6, URZ ;  /* 0x00000006042572a4 */ /* 0x000fe2000f8e023f */
[----:B------:R-:W-:Y:S02]  /*e6d0*/  ISETP.GE.AND P0, PT, R36, UR9, PT ;  /* 0x0000000924007c0c */ /* 0x000fe4000bf06270 */
[----:B------:R-:W-:Y:S01]  /*e6e0*/  LOP3.LUT R16, R16, 0xfffffffd, RZ, 0xc0, !PT ;  /* 0xfffffffd10107812 */ /* 0x000fe200078ec0ff */
[----:B------:R-:W-:-:S03]  /*e6f0*/  UIADD3 UR4, UR37, 0x9f, URZ ;  /* 0x0000009f25047890 */ /* 0x000fc6000fffe03f */
[----:B------:R-:W-:Y:S01]  /*e700*/  @P1 LOP3.LUT R16, R16, 0x2, RZ, 0xfc, !PT ;  /* 0x0000000210101812 */ /* 0x000fe200078efcff */
[----:B------:R-:W-:-:S03]  /*e710*/  UIMAD.WIDE UR4, UR4, 0x66666667, URZ ;  /* 0x66666667040478a5 */ /* 0x000fc6000f8e023f */
[----:B------:R-:W-:Y:S01]  /*e720*/  LOP3.LUT R16, R16, 0xfffff7ff, RZ, 0xc0, !PT ;  /* 0xfffff7ff10107812 */ /* 0x000fe200078ec0ff */
[----:B------:R-:W-:Y:S01]  /*e730*/  USHF.R.U32.HI UR40, URZ, 0x1f, UR5 ;  /* 0x0000001f3f287899 */ /* 0x000fe20008011605 */
[----:B------:R-:W-:Y:S02]  /*e740*/  IMAD.MOV.U32 R32, RZ, RZ, 0x1 ;  /* 0x00000001ff207424 */ /* 0x000fe400078e00ff */
[----:B------:R-:W-:Y:S01]  /*e750*/  IMAD.MOV.U32 R19, RZ, RZ, RZ ;  /* 0x000000ffff137224 */ /* 0x000fe200078e00ff */
[----:B------:R-:W-:Y:S01]  /*e760*/  @P0 LOP3.LUT R16, R16, 0x800, RZ, 0xfc, !PT ;  /* 0x0000080010100812 */ /* 0x000fe200078efcff */
[----:B------:R-:W-:Y:S01]  /*e770*/  UIMAD UR38, UR38, UR39, URZ ;  /* 0x00000027262672a4 */ /* 0x000fe2000f8e023f */
[----:B------:R-:W-:Y:S01]  /*e780*/  ULDC UR45, c[0x0][0xc] ;  /* 0x00000300002d7ab9 */ /* 0x000fe20000000800 */
[----:B------:R-:W-:Y:S02]  /*e790*/  ULOP3.LUT UR46, UR36, 0x2, URZ, 0xfc, !UPT ;  /* 0x00000002242e7892 */ /* 0x000fe4000f8efc3f */
[----:B------:R-:W-:-:S02]  /*e7a0*/  ULOP3.LUT UR47, UR36, 0x1, URZ, 0xfc, !UPT ;  /* 0x00000001242f7892 */ /* 0x000fc4000f8efc3f */
[----:B------:R-:W-:Y:S02]  /*e7b0*/  UIADD3 UR39, UR37, 0xa0, -UR39 ;  /* 0x000000a025277890 */ /* 0x000fe4000fffe827 */
[----:B------:R-:W-:Y:S01]  /*e7c0*/  ULEA.HI.SX32 UR40, UR5, UR40, 0x1a ;  /* 0x0000002805287291 */ /* 0x000fe2000f8fd23f */
[----:B--2---:R-:W-:-:S05]  /*e7d0*/  LEA R17, R10, R17, 0x18 ;  /* 0x000000110a117211 */ /* 0x004fca00078ec0ff */
[----:B------:R-:W-:-:S05]  /*e7e0*/  IMAD.IADD R0, R17, 0x1, R4 ;  /* 0x0000000111007824 */ /* 0x000fca00078e0204 */
[----:B------:R0:W-:Y:S02]  /*e7f0*/  STL [R1+0x14], R0 ;  /* 0x0000140001007387 */ /* 0x0001e40000100800 */
.L_x_2266:
[----:B0-----:R-:W2:Y:S01]  /*e800*/  LDL R0, [R1+0x18] ;  /* 0x0000180001007983 */ /* 0x001ea20000100800 */
        /* <DEDUP_REMOVED lines=13> */
[----:B-1----:R-:W-:Y:S05]  /*e8e0*/  @P0 BRA `(.L_x_2200) ;  /* 0x0000000000200947 */ /* 0x002fea0003800000 */
        /* <DEDUP_REMOVED lines=8> */
.L_x_2200:
[----:B------:R-:W-:Y:S01]  /*e970*/  ULDC UR8, c[0x0][0xc54] ;  /* 0x0003150000087ab9 */ /* 0x000fe20000000800 */
[----:B------:R-:W-:Y:S01]  /*e980*/  UMOV UR6, UR7 ;  /* 0x0000000700067c82 */ /* 0x000fe20008000000 */
[----:B------:R-:W-:-:S11]  /*e990*/  UISETP.NE.AND UP0, UPT, UR8, 0x1, UPT ;  /* 0x000000010800788c */ /* 0x000fd6000bf05270 */
[----:B------:R-:W-:Y:S02]  /*e9a0*/  @UP0 ULDC.64 UR10, c[0x0][0xc58] ;  /* 0x00031600000a0ab9 */ /* 0x000fe40000000a00 */
[----:B------:R-:W-:-:S04]  /*e9b0*/  UIMAD.WIDE.U32 UR4, UR7, UR10, URZ ;  /* 0x0000000a070472a5 */ /* 0x000fc8000f8e003f */
[----:B------:R-:W-:-:S04]  /*e9c0*/  @UP0 USHF.R.U32.HI UR6, URZ, UR11, UR5 ;  /* 0x0000000b3f060299 */ /* 0x000fc80008011605 */
[----:B------:R-:W-:-:S12]  /*e9d0*/  UIMAD UR4, UR6, UR8, URZ ;  /* 0x00000008060472a4 */ /* 0x000fd8000f8e023f */
.L_x_2201:
        /* <DEDUP_REMOVED lines=13> */
[----:B------:R-:W-:Y:S01]  /*eab0*/  PLOP3.LUT P0, PT, PT, PT, UP0, 0x80, 0x0 ;  /* 0x000000000000781c */ /* 0x000fe20003f0f008 */
[----:B------:R-:W-:-:S03]  /*eac0*/  @UP1 USHF.R.U32.HI UR42, URZ, UR7, UR5 ;  /* 0x000000073f2a1299 */ /* 0x000fc60008011605 */
[----:B------:R-:W-:Y:S02]  /*ead0*/  @UP0 ULDC.64 UR4, c[0x0][0xa28] ;  /* 0x00028a0000040ab9 */ /* 0x000fe40000000a00 */
[----:B------:R-:W-:-:S06]  /*eae0*/  @UP0 UIMAD.WIDE UR4, UR42, 0x4, UR4 ;  /* 0x000000042a0408a5 */ /* 0x000fcc000f8e0204 */
[----:B------:R-:W-:Y:S01]  /*eaf0*/  IMAD.U32 R2, RZ, RZ, UR4 ;  /* 0x00000004ff027e24 */ /* 0x000fe2000f8e00ff */
[----:B------:R-:W-:Y:S01]  /*eb00*/  ULOP3.LUT UR43, UR6, 0x1ffffff, URZ, 0x3c, !UPT ;  /* 0x01ffffff062b7892 */ /* 0x000fe2000f8e3c3f */
[----:B------:R-:W-:Y:S01]  /*eb10*/  IMAD.U32 R3, RZ, RZ, UR5 ;  /* 0x00000005ff037e24 */ /* 0x000fe2000f8e00ff */
[----:B------:R-:W-:Y:S01]  /*eb20*/  ULDC UR5, c[0x0][0x448] ;  /* 0x0001120000057ab9 */ /* 0x000fe20000000800 */
[----:B------:R-:W-:-:S03]  /*eb30*/  ULDC UR4, c[0x0][0xc3c] ;  /* 0x00030f0000047ab9 */ /* 0x000fc60000000800 */
[----:B------:R-:W2:Y:S01]  /*eb40*/  @P0 LDG.E R22, desc[UR52][R2.64] ;  /* 0x0000003402160981 */ /* 0x000ea2000c1e1900 */
[----:B------:R-:W-:Y:S01]  /*eb50*/  UISETP.NE.AND UP2, UPT, UR5, 0x1, UPT ;  /* 0x000000010500788c */ /* 0x000fe2000bf45270 */
[----:B------:R-:W-:Y:S01]  /*eb60*/  BSSY B7, `(.L_x_2202) ;  /* 0x0000447000077945 */ /* 0x000fe20003800000 */
[----:B------:R-:W-:Y:S02]  /*eb70*/  UIADD3 UR43, UR43, UR4, URZ ;  /* 0x000000042b2b7290 */ /* 0x000fe4000fffe03f */
[----:B------:R-:W-:Y:S02]  /*eb80*/  UP2UR UR48, UPR, URZ, 0x4 ;  /* 0x000000043f307883 */ /* 0x000fe40008000000 */
[----:B------:R-:W-:-:S04]  /*eb90*/  USHF.L.U32 UR6, UR43, 0x7, URZ ;  /* 0x000000072b067899 */ /* 0x000fc8000800063f */
[----:B------:R-:W-:Y:S01]  /*eba0*/  UIADD3 UR6, UR6, 0x7f, URZ ;  /* 0x0000007f06067890 */ /* 0x000fe2000fffe03f */
[----:B------:R-:W-:Y:S01]  /*ebb0*/  @UP2 ULDC UR4, c[0x0][0x44c] ;  /* 0x0001130000042ab9 */ /* 0x000fe20000000800 */
[----:B------:R-:W-:Y:S02]  /*ebc0*/  @UP2 ULDC UR7, c[0x0][0x450] ;  /* 0x0001140000072ab9 */ /* 0x000fe40000000800 */
[----:B------:R-:W-:-:S04]  /*ebd0*/  UIMAD.WIDE.U32 UR4, UR6, UR4, URZ ;  /* 0x00000004060472a5 */ /* 0x000fc8000f8e003f */
[----:B------:R-:W-:-:S04]  /*ebe0*/  @UP2 USHF.R.U32.HI UR6, URZ, UR7, UR5 ;  /* 0x000000073f062299 */ /* 0x000fc80008011605 */
[----:B------:R-:W-:-:S04]  /*ebf0*/  UIADD3 UR4, UR39, UR6, URZ ;  /* 0x0000000627047290 */ /* 0x000fc8000fffe03f */
[----:B------:R-:W-:-:S04]  /*ec00*/  UIMAD.WIDE UR4, UR4, 0x66666667, URZ ;  /* 0x66666667040478a5 */ /* 0x000fc8000f8e023f */
[----:B------:R-:W-:-:S04]  /*ec10*/  USHF.R.U32.HI UR4, URZ, 0x1f, UR5 ;  /* 0x0000001f3f047899 */ /* 0x000fc80008011605 */
[----:B------:R-:W-:-:S04]  /*ec20*/  ULEA.HI.SX32 UR4, UR5, UR4, 0x1a ;  /* 0x0000000405047291 */ /* 0x000fc8000f8fd23f */
[----:B------:R-:W-:-:S04]  /*ec30*/  UISETP.LT.AND UP0, UPT, UR40, UR4, UPT ;  /* 0x000000042800728c */ /* 0x000fc8000bf01270 */
[----:B------:R-:W-:-:S06]  /*ec40*/  USEL UR44, UR40, UR4, UP0 ;  /* 0x00000004282c7287 */ /* 0x000fcc0008000000 */
[----:B------:R-:W-:Y:S01]  /*ec50*/  ISETP.LT.AND P0, PT, RZ, UR44, PT ;  /* 0x0000002cff007c0c */ /* 0x000fe2000bf01270 */
[----:B--2---:R0:W-:-:S12]  /*ec60*/  STL [R1], R22 ;  /* 0x0000001601007387 */ /* 0x0041d80000100800 */
[----:B------:R-:W-:Y:S05]  /*ec70*/  @P0 BRA `(.L_x_2203) ;  /* 0x0000000000480947 */ /* 0x000fea0003800000 */
[----:B------:R-:W1:Y:S02]  /*ec80*/  S2R R0, SR_TID.X ;  /* 0x0000000000007919 */ /* 0x000e640000002100 */
[----:B-1----:R-:W-:-:S04]  /*ec90*/  LOP3.LUT R0, R0, 0x7f, RZ, 0xc0, !PT ;  /* 0x0000007f00007812 */ /* 0x002fc800078ec0ff */
[----:B------:R-:W-:-:S13]  /*eca0*/  ISETP.NE.AND P1, PT, R0, RZ, PT ;  /* 0x000000ff0000720c */ /* 0x000fda0003f25270 */
[----:B------:R-:W-:Y:S05]  /*ecb0*/  @P1 BRA `(.L_x_2204) ;  /* 0x0000004000c41947 */ /* 0x000fea0003800000 */
[----:B------:R-:W1:Y:S01]  /*ecc0*/  S2R R7, SR_LANEID ;  /* 0x0000000000077919 */ /* 0x000e620000000000 */
[----:B------:R-:W-:Y:S01]  /*ecd0*/  VOTEU.ANY UR4, UPT, PT ;  /* 0x0000000000047886 */ /* 0x000fe200038e0100 */
[----:B------:R-:W2:Y:S01]  /*ece0*/  LDC.64 R2, c[0x0][0xc80] ;  /* 0x00032000ff027b82 */ /* 0x000ea20000000a00 */
[----:B------:R-:W1:Y:S08]  /*ecf0*/  FLO.U32 R0, UR4 ;  /* 0x0000000400007d00 */ /* 0x000e7000080e0000 */
[----:B------:R-:W2:Y:S01]  /*ed00*/  POPC R5, UR4 ;  /* 0x0000000400057d09 */ /* 0x000ea20008000000 */
[----:B-1----:R-:W-:-:S13]  /*ed10*/  ISETP.EQ.U32.AND P0, PT, R0, R7, PT ;  /* 0x000000070000720c */ /* 0x002fda0003f02070 */
[----:B--2---:R-:W2:Y:S01]  /*ed20*/  @P0 ATOMG.E.ADD.STRONG.GPU PT, R3, desc[UR52][R2.64], R5 ;  /* 0x00000005020309a8 */ /* 0x004ea200081ee1f4 */
[----:B------:R-:W1:Y:S02]  /*ed30*/  S2R R4, SR_LTMASK ;  /* 0x0000000000047919 */ /* 0x000e640000003900 */
[----:B-1----:R-:W-:-:S04]  /*ed40*/  LOP3.LUT R4, R4, UR4, RZ, 0xc0, !PT ;  /* 0x0000000404047c12 */ /* 0x002fc8000f8ec0ff */
[----:B------:R-:W1:Y:S01]  /*ed50*/  POPC R7, R4 ;  /* 0x0000000400077309 */ /* 0x000e620000000000 */
[----:B--2---:R-:W1:Y:S02]  /*ed60*/  SHFL.IDX PT, R0, R3, R0, 0x1f ;  /* 0x00001f0003007589 */ /* 0x004e6400000e0000 */
[----:B-1----:R-:W-:-:S05]  /*ed70*/  IADD3 R0, R0, UR45, R7 ;  /* 0x0000002d00007c10 */ /* 0x002fca000fffe007 */
[----:B------:R1:W-:Y:S01]  /*ed80*/  STL [R1+0x18], R0 ;  /* 0x0000180001007387 */ /* 0x0003e20000100800 */
[----:B------:R-:W-:Y:S05]  /*ed90*/  BRA `(.L_x_2204) ;  /* 0x00000040008c7947 */ /* 0x000fea0003800000 */
.L_x_2203:
        /* <DEDUP_REMOVED lines=20> */
.L_x_2206:
[----:B------:R-:W-:Y:S05]  /*eee0*/  BSYNC B6 ;  /* 0x0000000000067941 */ /* 0x000fea0003800000 */
.L_x_2205:
        /* <DEDUP_REMOVED lines=22> */
.L_x_2208:
[----:B------:R-:W-:Y:S05]  /*f050*/  BSYNC B6 ;  /* 0x0000000000067941 */ /* 0x000fea0003800000 */
.L_x_2207:
        /* <DEDUP_REMOVED lines=20> */
.L_x_2210:
[----:B------:R-:W-:Y:S05]  /*f1a0*/  BSYNC B6 ;  /* 0x0000000000067941 */ /* 0x000fea0003800000 */
.L_x_2209:
        /* <DEDUP_REMOVED lines=19> */
.L_x_2212:
[----:B------:R-:W-:Y:S05]  /*f2e0*/  BSYNC B6 ;  /* 0x0000000000067941 */ /* 0x000fea0003800000 */
.L_x_2211:
        /* <DEDUP_REMOVED lines=12> */
[----:B------:R-:W-:Y:S01]  /*f3b0*/  UMOV UR5, 0xffffffff ;  /* 0xffffffff00057882 */ /* 0x000fe20000000000 */
[----:B------:R-:W-:Y:S02]  /*f3c0*/  IMAD.U32 R18, RZ, RZ, UR4 ;  /* 0x00000004ff127e24 */ /* 0x000fe4000f8e00ff */
[----:B------:R-:W-:Y:S05]  /*f3d0*/  BRA.DIV UR5, `(.L_x_2213) ;  /* 0x00000046051c7947 */ /* 0x000fea000b800000 */
.L_x_2286:
[----:B------:R-:W3:Y:S01]  /*f3e0*/  S2R R0, SR_TID.X ;  /* 0x0000000000007919 */ /* 0x000ee20000002100 */
[----:B------:R-:W-:Y:S01]  /*f3f0*/  UMOV UR4, 0xa0 ;  /* 0x000000a000047882 */ /* 0x000fe20000000000 */
[----:B-1----:R-:W-:Y:S01]  /*f400*/  ISETP.NE.AND P2, PT, R20, 0x1, PT ;  /* 0x000000011400780c */ /* 0x002fe20003f45270 */
[----:B------:R-:W-:Y:S01]  /*f410*/  UIMAD UR4, UR44, UR4, -0xa0 ;  /* 0xffffff602c0474a4 */ /* 0x000fe2000f8e0204 */
[----:B------:R-:W1:Y:S01]  /*f420*/  S2R R10, SR_TID.X ;  /* 0x00000000000a7919 */ /* 0x000e620000002100 */
[----:B-----5:R-:W-:Y:S02]  /*f430*/  SHF.R.S32.HI R37, RZ, 0x1f, R31 ;  /* 0x0000001fff257819 */ /* 0x020fe4000001141f */
[----:B------:R-:W-:-:S08]  /*f440*/  LOP3.LUT R16, R16, 0xffffff7f, RZ, 0xc0, !PT ;  /* 0xffffff7f10107812 */ /* 0x000fd000078ec0ff */
[----:B------:R-:W4:Y:S01]  /*f450*/  @P2 LDC R5, c[0x0][0x434] ;  /* 0x00010d00ff052b82 */ /* 0x000f220000000800 */
[----:B------:R-:W-:-:S07]  /*f460*/  @P2 LOP3.LUT R16, R16, 0x80, RZ, 0xfc, !PT ;  /* 0x0000008010102812 */ /* 0x000fce00078efcff */
[----:B------:R-:W0:Y:S01]  /*f470*/  @P2 LDC R7, c[0x0][0x438] ;  /* 0x00010e00ff072b82 */ /* 0x000e220000000800 */
[----:B---3--:R-:W-:Y:S01]  /*f480*/  LOP3.LUT R0, R0, 0x7f, RZ, 0xc0, !PT ;  /* 0x0000007f00007812 */ /* 0x008fe200078ec0ff */
[----:B-1----:R-:W-:-:S03]  /*f490*/  IMAD.SHL.U32 R13, R10, 0x20, RZ ;  /* 0x000000200a0d7824 */ /* 0x002fc600078e00ff */
[----:B------:R-:W-:Y:S01]  /*f4a0*/  SHF.R.U32.HI R11, RZ, 0x2, R0 ;  /* 0x00000002ff0b7819 */ /* 0x000fe20000011600 */
[----:B------:R-:W-:-:S03]  /*f4b0*/  IMAD.SHL.U32 R10, R10, 0x20, RZ ;  /* 0x000000200a0a7824 */ /* 0x000fc600078e00ff */
[C---:B------:R-:W-:Y:S02]  /*f4c0*/  LOP3.LUT R13, R11.reuse, 0x60, R13, 0xf8, !PT ;  /* 0x000000600b0d7812 */ /* 0x040fe400078ef80d */
[----:B------:R-:W-:Y:S02]  /*f4d0*/  LOP3.LUT R10, R11, 0x60, R10, 0xf8, !PT ;  /* 0x000000600b0a7812 */ /* 0x000fe400078ef80a */
[----:B------:R-:W-:Y:S01]  /*f4e0*/  LOP3.LUT R13, R13, 0x80, RZ, 0xfc, !PT ;  /* 0x000000800d0d7812 */ /* 0x000fe200078efcff */
[----:B------:R-:W1:Y:S04]  /*f4f0*/  @P2 LDC R11, c[0x0][0x438] ;  /* 0x00010e00ff0b2b82 */ /* 0x000e680000000800 */
[----:B------:R-:W-:-:S05]  /*f500*/  VIADD R0, R13, UR4 ;  /* 0x000000040d007c36 */ /* 0x000fca0008000000 */
[C---:B------:R-:W-:Y:S01]  /*f510*/  ISETP.GE.AND P0, PT, R0.reuse, UR37, PT ;  /* 0x0000002500007c0c */ /* 0x040fe2000bf06270 */
[----:B------:R-:W-:-:S03]  /*f520*/  IMAD.IADD R0, R0, 0x1, R22 ;  /* 0x0000000100007824 */ /* 0x000fc600078e0216 */
[----:B------:R-:W-:Y:S01]  /*f530*/  ISETP.GT.U32.OR P0, PT, R13, 0x9f, P0 ;  /* 0x0000009f0d00780c */ /* 0x000fe20000704470 */
[----:B----4-:R-:W-:-:S04]  /*f540*/  @P2 IMAD.HI.U32 R4, R0, R5, RZ ;  /* 0x0000000500042227 */ /* 0x010fc800078e00ff */
[----:B------:R-:W-:Y:S01]  /*f550*/  IMAD.MOV.U32 R8, RZ, RZ, R0 ;  /* 0x000000ffff087224 */ /* 0x000fe200078e0000 */
[----:B0-----:R-:W-:-:S07]  /*f560*/  @P2 SHF.R.U32.HI R8, RZ, R7, R4 ;  /* 0x00000007ff082219 */ /* 0x001fce0000011604 */
[----:B--2---:R-:W0:Y:S01]  /*f570*/  @!P0 LDC.64 R2, c[0x0][0x428] ;  /* 0x00010a00ff028b82 */ /* 0x004e220000000a00 */
[----:B------:R-:W-:-:S07]  /*f580*/  @!P0 SHF.R.S32.HI R7, RZ, 0x1f, R8 ;  /* 0x0000001fff078819 */ /* 0x000fce0000011408 */
[----:B------:R-:W2:Y:S01]  /*f590*/  @!P0 LDC.64 R4, c[0x0][0x418] ;  /* 0x00010600ff048b82 */ /* 0x000ea20000000a00 */
[----:B0-----:R-:W-:-:S04]  /*f5a0*/  @!P0 IMAD R6, R37, R2, RZ ;  /* 0x0000000225068224 */ /* 0x001fc800078e02ff */
[----:B------:R-:W-:Y:S02]  /*f5b0*/  @!P0 IMAD R9, R31, R3, R6 ;  /* 0x000000031f098224 */ /* 0x000fe400078e0206 */
[----:B------:R-:W-:-:S04]  /*f5c0*/  @!P0 IMAD.MOV.U32 R6, RZ, RZ, R8 ;  /* 0x000000ffff068224 */ /* 0x000fc800078e0008 */
[----:B------:R-:W-:-:S04]  /*f5d0*/  @!P0 IMAD.WIDE.U32 R2, R31, R2, R6 ;  /* 0x000000021f028225 */ /* 0x000fc800078e0006 */
[----:B------:R-:W-:Y:S01]  /*f5e0*/  @!P0 IMAD.IADD R3, R9, 0x1, R3 ;  /* 0x0000000109038824 */ /* 0x000fe200078e0203 */
[----:B--2---:R-:W-:Y:S01]  /*f5f0*/  @!P0 LEA R4, P1, R2, R4, 0x2 ;  /* 0x0000000402048211 */ /* 0x004fe200078210ff */
[----:B------:R-:W-:Y:S02]  /*f600*/  IMAD.MOV.U32 R6, RZ, RZ, RZ ;  /* 0x000000ffff067224 */ /* 0x000fe400078e00ff */
[----:B------:R-:W-:Y:S01]  /*f610*/  VIADD R7, R10, UR4 ;  /* 0x000000040a077c36 */ /* 0x000fe20008000000 */
[----:B------:R-:W-:Y:S01]  /*f620*/  @!P0 LEA.HI.X R5, R2, R5, R3, 0x2, P1 ;  /* 0x0000000502058211 */ /* 0x000fe200008f1403 */
[----:B------:R-:W0:Y:S04]  /*f630*/  @P2 LDC R10, c[0x0][0x434] ;  /* 0x00010d00ff0a2b82 */ /* 0x000e280000000800 */
[----:B------:R2:W5:Y:S01]  /*f640*/  @!P0 LDG.E R6, desc[UR52][R4.64] ;  /* 0x0000003404068981 */ /* 0x000562000c1e1900 */
[C---:B------:R-:W-:Y:S01]  /*f650*/  ISETP.GE.AND P0, PT, R7.reuse, UR37, PT ;  /* 0x0000002507007c0c */ /* 0x040fe2000bf06270 */
[----:B------:R-:W-:-:S04]  /*f660*/  IMAD.IADD R7, R7, 0x1, R22 ;  /* 0x0000000107077824 */ /* 0x000fc800078e0216 */
[----:B------:R-:W-:-:S08]  /*f670*/  IMAD.MOV.U32 R9, RZ, RZ, R7 ;  /* 0x000000ffff097224 */ /* 0x000fd000078e0007 */
[----:B------:R-:W3:Y:S01]  /*f680*/  @!P0 LDC.64 R2, c[0x0][0x428] ;  /* 0x00010a00ff028b82 */ /* 0x000ee20000000a00 */
[----:B0-----:R-:W-:-:S05]  /*f690*/  @P2 IMAD.HI.U32 R10, R7, R10, RZ ;  /* 0x0000000a070a2227 */ /* 0x001fca00078e00ff */
[----:B-1----:R-:W-:-:S04]  /*f6a0*/  @P2 SHF.R.U32.HI R9, RZ, R11, R10 ;  /* 0x0000000bff092219 */ /* 0x002fc8000001160a */
[--C-:B--2---:R-:W-:Y:S01]  /*f6b0*/  @!P0 SHF.R.S32.HI R5, RZ, 0x1f, R9.reuse ;  /* 0x0000001fff058819 */ /* 0x104fe20000011409 */
[----:B------:R-:W-:Y:S02]  /*f6c0*/  @!P0 IMAD.MOV.U32 R4, RZ, RZ, R9 ;  /* 0x000000ffff048224 */ /* 0x000fe400078e0009 */
[-C--:B---3--:R-:W-:Y:S02]  /*f6d0*/  @!P0 IMAD R10, R37, R2.reuse, RZ ;  /* 0x00000002250a8224 */ /* 0x088fe400078e02ff */
[----:B------:R-:W-:-:S04]  /*f6e0*/  @!P0 IMAD.WIDE.U32 R4, R31, R2, R4 ;  /* 0x000000021f048225 */ /* 0x000fc800078e0004 */
[----:B------:R-:W-:Y:S02]  /*f6f0*/  @!P0 IMAD R10, R31, R3, R10 ;  /* 0x000000031f0a8224 */ /* 0x000fe400078e020a */
[----:B------:R-:W0:Y:S02]  /*f700*/  @!P0 LDC.64 R2, c[0x0][0x418] ;  /* 0x00010600ff028b82 */ /* 0x000e240000000a00 */
[----:B------:R-:W-:Y:S02]  /*f710*/  @!P0 IMAD.IADD R10, R5, 0x1, R10 ;  /* 0x00000001050a8824 */ /* 0x000fe400078e020a */
[----:B------:R-:W-:-:S04]  /*f720*/  IMAD.MOV R5, RZ, RZ, -R8 ;  /* 0x000000ffff057224 */ /* 0x000fc800078e0a08 */
[----:B------:R-:W-:Y:S02]  /*f730*/  IMAD R5, R20, R5, R0 ;  /* 0x0000000514057224 */ /* 0x000fe400078e0200 */
[----:B------:R-:W-:-:S05]  /*f740*/  IMAD.U32 R0, RZ, RZ, UR46 ;  /* 0x0000002eff007e24 */ /* 0x000fca000f8e00ff */
[----:B------:R-:W-:Y:S02]  /*f750*/  ISETP.NE.AND P2, PT, R0, 0x3, PT ;  /* 0x000000030000780c */ /* 0x000fe40003f45270 */
[----:B0-----:R-:W-:-:S04]  /*f760*/  @!P0 LEA R2, P1, R4, R2, 0x2 ;  /* 0x0000000204028211 */ /* 0x001fc800078210ff */
[----:B------:R-:W-:Y:S01]  /*f770*/  @!P0 LEA.HI.X R3, R4, R3, R10, 0x2, P1 ;  /* 0x0000000304038211 */ /* 0x000fe200008f140a */
[----:B------:R-:W-:Y:S01]  /*f780*/  IMAD.MOV.U32 R4, RZ, RZ, RZ ;  /* 0x000000ffff047224 */ /* 0x000fe200078e00ff */
[----:B------:R-:W-:Y:S01]  /*f790*/  LOP3.LUT R16, R16, 0xffffffbf, RZ, 0xc0, !PT ;  /* 0xffffffbf10107812 */ /* 0x000fe200078ec0ff */
[----:B------:R-:W-:-:S04]  /*f7a0*/  IMAD.MOV R8, RZ, RZ, -R9 ;  /* 0x000000ffff087224 */ /* 0x000fc800078e0a09 */
[----:B------:R0:W5:Y:S01]  /*f7b0*/  @!P0 LDG.E R4, desc[UR52][R2.64] ;  /* 0x0000003402048981 */ /* 0x000162000c1e1900 */
[----:B------:R-:W-:Y:S01]  /*f7c0*/  ISETP.GT.U32.AND P0, PT, R13, 0x9f, PT ;  /* 0x0000009f0d00780c */ /* 0x000fe20003f04070 */
[----:B------:R-:W-:Y:S01]  /*f7d0*/  IMAD R9, RZ, RZ, -UR42 ;  /* 0x8000002aff097e24 */ /* 0x000fe2000f8e02ff */
[----:B------:R-:W-:Y:S01]  /*f7e0*/  @P2 LOP3.LUT R16, R16, 0x40, RZ, 0xfc, !PT ;  /* 0x0000004010102812 */ /* 0x000fe200078efcff */
[----:B------:R-:W-:Y:S02]  /*f7f0*/  IMAD.U32 R12, RZ, RZ, UR44 ;  /* 0x0000002cff0c7e24 */ /* 0x000fe4000f8e00ff */
[----:B------:R-:W-:Y:S01]  /*f800*/  IMAD R18, R18, R9, UR41 ;  /* 0x0000002912127e24 */ /* 0x000fe2000f8e0209 */
[----:B------:R-:W-:Y:S01]  /*f810*/  LOP3.LUT R16, R16, 0xffffffdf, RZ, 0xc0, !PT ;  /* 0xffffffdf10107812 */ /* 0x000fe200078ec0ff */
[----:B------:R-:W-:Y:S02]  /*f820*/  IMAD R7, R20, R8, R7 ;  /* 0x0000000814077224 */ /* 0x000fe400078e0207 */
[----:B------:R-:W-:Y:S01]  /*f830*/  VIADD R12, R12, 0xffffffff ;  /* 0xffffffff0c0c7836 */ /* 0x000fe20000000000 */
[----:B------:R-:W-:-:S03]  /*f840*/  SHF.R.S32.HI R33, RZ, 0x1f, R18 ;  /* 0x0000001fff217819 */ /* 0x000fc60000011412 */
[----:B------:R-:W-:Y:S01]  /*f850*/  @P0 LOP3.LUT R16, R16, 0x20, RZ, 0xfc, !PT ;  /* 0x0000002010100812 */ /* 0x000fe200078efcff */
[----:B0-----:R-:W-:Y:S06]  /*f860*/  @!P2 BRA `(.L_x_2214) ;  /* 0x000000000004a947 */ /* 0x001fec0003800000 */
[----:B------:R-:W-:Y:S01]  /*f870*/  BPT.TRAP 0x1 ;  /* 0x000000040000795c */ /* 0x000fe20000300000 */
.L_x_2214:
[----:B------:R-:W-:Y:S01]  /*f880*/  IMAD R0, R19, 0x8, R17 ;  /* 0x0000000813007824 */ /* 0x000fe200078e0211 */
[----:B------:R-:W-:Y:S01]  /*f890*/  SHF.L.U32 R28, R32, 0x1f, RZ ;  /* 0x0000001f201c7819 */ /* 0x000fe200000006ff */
[----:B------:R-:W-:Y:S01]  /*f8a0*/  BSSY B0, `(.L_x_2215) ;  /* 0x0000004000007945 */ /* 0x000fe20003800000 */
[----:B------:R-:W-:Y:S02]  /*f8b0*/  SHF.R.S32.HI R24, RZ, 0x1f, R7 ;  /* 0x0000001fff187819 */ /* 0x000fe40000011407 */
[----:B------:R-:W0:Y:S02]  /*f8c0*/  SYNCS.PHASECHK.TRANS64.TRYWAIT P0, [R0+URZ+0x29880], R28 ;  /* 0x0298801c000075a7 */ /* 0x000e24000800017f */
[----:B0-----:R-:W-:Y:S05]  /*f8d0*/  @!P0 BRA `(.L_x_2216) ;  /* 0x0000004000088947 */ /* 0x001fea0003800000 */
.L_x_2287:
[----:B------:R-:W-:Y:S05]  /*f8e0*/  BSYNC B0 ;  /* 0x0000000000007941 */ /* 0x000fea0003800000 */
.L_x_2215:
        /* <DEDUP_REMOVED lines=87> */
.L_x_2299:
        /* <DEDUP_REMOVED lines=12> */
.L_x_2218:
        /* <DEDUP_REMOVED lines=11> */
.L_x_2219:
[----:B------:R2:W-:Y:S01]  /*ffd0*/  SYNCS.ARRIVE.TRANS64.A1T0 RZ, [R0+URZ+0x29870], RZ ;  /* 0x029870ff00ff79a7 */ /* 0x0005e2000810003f */
[----:B------:R-:W-:Y:S05]  /*ffe0*/  @!P6 BRA `(.L_x_2220) ;  /* 0x000000000004e947 */ /* 0x000fea0003800000 */
[----:B------:R-:W-:Y:S01]  /*fff0*/  BPT.TRAP 0x1 ;  /* 0x000000040000795c */ /* 0x000fe20000300000 */
.L_x_2220:
[----:B------:R-:W3:Y:S01]  /*10000*/  SYNCS.PHASECHK.TRANS64.TRYWAIT P0, [R0+URZ+0x29840], R28 ;  /* 0x0298401c000075a7 */ /* 0x000ee2000800017f */
[----:B------:R-:W-:Y:S04]  /*10010*/  BSSY B0, `(.L_x_2221) ;  /* 0x0000002000007945 */ /* 0x000fe80003800000 */
[----:B---3--:R-:W-:Y:S05]  /*10020*/  @!P0 BRA `(.L_x_2222) ;  /* 0x0000004000108947 */ /* 0x008fea0003800000 */
.L_x_2300:
[----:B------:R-:W-:Y:S05]  /*10030*/  BSYNC B0 ;  /* 0x0000000000007941 */ /* 0x000fea0003800000 */
.L_x_2221:
[----:B------:R-:W4:Y:S01]  /*10040*/  LDL R10, [R1+0x8] ;  /* 0x00000800010a7983 */ /* 0x000f220000100800 */
[----:B------:R-:W-:Y:S01]  /*10050*/  ULDC.64 UR4, c[0x0][0x300] ;  /* 0x0000c00000047ab9 */ /* 0x000fe20000000a00 */
[----:B------:R-:W-:Y:S01]  /*10060*/  ULDC.64 UR6, c[0x0][0x310] ;  /* 0x0000c40000067ab9 */ /* 0x000fe20000000a00 */
        /* <DEDUP_REMOVED lines=34> */
[----:B-1----:R-:W-:-:S03]  /*10290*/  @P4 IMAD.IADD R23, R17, 0x1, R5 ;  /* 0x0000000111174824 */ /* 0x002fc600078e0205 */
[----:B------:R-:W-:Y:S01]  /*102a0*/  SHFL.IDX PT, R6, R6, RZ, 0x1c1f ;  /* 0x001c1fff06067589 */ /* 0x000fe200000e0000 */
[----:B----4-:R-:W-:-:S03]  /*102b0*/  @P5 IADD3 R8, P0, R36, R14, RZ ;  /* 0x0000000e24085210 */ /* 0x010fc60007f1e0ff */
[----:B------:R-:W1:Y:S02]  /*102c0*/  SHFL.IDX PT, R14, R4, 0x1, 0x1c1f ;  /* 0x003c1f00040e7f89 */ /* 0x000e6400000e0000 */
[----:B-----5:R-:W-:Y:S01]  /*102d0*/  @P5 IMAD.X R3, RZ, RZ, R2, P0 ;  /* 0x000000ffff035224 */ /* 0x020fe200000e0602 */
[----:B------:R-:W-:Y:S01]  /*102e0*/  LOP3.LUT P0, RZ, R16, 0x10, RZ, 0xc0, !PT ;  /* 0x0000001010ff7812 */ /* 0x000fe2000780c0ff */
[----:B------:R-:W-:-:S12]  /*102f0*/  @P5 IMAD.MOV.U32 R2, RZ, RZ, R8 ;  /* 0x000000ffff025224 */ /* 0x000fd800078e0008 */
[----:B------:R-:W-:Y:S04]  /*10300*/  @P5 LDGSTS.E.BYPASS.LTC128B.128 [R21+0x1a400], desc[UR52][R2.64], !P0 ;  /* 0x1a40000002155fae */ /* 0x000fe8000c101d74 */
[----:B------:R-:W-:Y:S01]  /*10310*/  @P5 LDGSTS.E.BYPASS.LTC128B.128 [R21+0x1cc00], desc[UR52][R2.64+0x40], !P6 ;  /* 0x1cc0004002155fae */ /* 0x000fe2000f101d74 */
[----:B-1----:R-:W-:-:S03]  /*10320*/  @P4 IADD3 R8, P0, R36, R14, RZ ;  /* 0x0000000e24084210 */ /* 0x002fc60007f1e0ff */
[----:B------:R1:W-:Y:S01]  /*10330*/  @P5 LDGSTS.E.BYPASS.LTC128B.128 [R21+0x1f400], desc[UR52][R2.64+0x80], !P1 ;  /* 0x1f40008002155fae */ /* 0x0003e2000c901d74 */
[----:B------:R-:W-:-:S03]  /*10340*/  LOP3.LUT P5, RZ, R16, 0x10, RZ, 0xc0, !PT ;  /* 0x0000001010ff7812 */ /* 0x000fc600078ac0ff */
[----:B------:R-:W-:Y:S04]  /*10350*/  SHFL.IDX PT, R14, R4, 0x2, 0x1c1f ;  /* 0x005c1f00040e7f89 */ /* 0x000fe800000e0000 */
[----:B-1----:R-:W1:Y:S01]  /*10360*/  SHFL.IDX PT, R2, R7, 0x1, 0x1c1f ;  /* 0x003c1f0007027f89 */ /* 0x002e6200000e0000 */
[----:B------:R-:W-:Y:S02]  /*10370*/  @P3 IMAD.IADD R21, R17, 0x1, R5 ;  /* 0x0000000111153824 */ /* 0x000fe400078e0205 */
[----:B-1----:R-:W-:Y:S02]  /*10380*/  @P4 IMAD.X R25, RZ, RZ, R2, P0 ;  /* 0x000000ffff194224 */ /* 0x002fe400000e0602 */
[----:B------:R-:W-:Y:S01]  /*10390*/  @P4 IMAD.MOV.U32 R2, RZ, RZ, R8 ;  /* 0x000000ffff024224 */ /* 0x000fe200078e0008 */
[C---:B------:R-:W-:Y:S01]  /*103a0*/  @P3 IADD3 R8, P0, R36.reuse, R14, RZ ;  /* 0x0000000e24083210 */ /* 0x040fe20007f1e0ff */
[----:B------:R-:W-:Y:S01]  /*103b0*/  @P4 IMAD.MOV.U32 R3, RZ, RZ, R25 ;  /* 0x000000ffff034224 */ /* 0x000fe200078e0019 */
[----:B------:R-:W-:Y:S04]  /*103c0*/  SHFL.IDX PT, R14, R4, 0x3, 0x1c1f ;  /* 0x007c1f00040e7f89 */ /* 0x000fe800000e0000 */
[----:B------:R-:W-:Y:S04]  /*103d0*/  @P4 LDGSTS.E.BYPASS.LTC128B.128 [R23+0x1ac00], desc[UR52][R2.64], !P5 ;  /* 0x1ac0000002174fae */ /* 0x000fe8000e901d74 */
[----:B------:R-:W-:Y:S04]  /*103e0*/  @P4 LDGSTS.E.BYPASS.LTC128B.128 [R23+0x1d400], desc[UR52][R2.64+0x40], !P6 ;  /* 0x1d40004002174fae */ /* 0x000fe8000f101d74 */
[----:B------:R1:W-:Y:S04]  /*103f0*/  @P4 LDGSTS.E.BYPASS.LTC128B.128 [R23+0x1fc00], desc[UR52][R2.64+0x80], !P1 ;  /* 0x1fc0008002174fae */ /* 0x0003e8000c901d74 */
[----:B-1----:R-:W1:Y:S04]  /*10400*/  SHFL.IDX PT, R2, R7, 0x2, 0x1c1f ;  /* 0x005c1f0007027f89 */ /* 0x002e6800000e0000 */
[----:B------:R-:W4:Y:S01]  /*10410*/  SHFL.IDX PT, R7, R7, 0x3, 0x1c1f ;  /* 0x007c1f0007077f89 */ /* 0x000f2200000e0000 */
[----:B-1----:R-:W-:Y:S01]  /*10420*/  @P3 IMAD.X R25, RZ, RZ, R2, P0 ;  /* 0x000000ffff193224 */ /* 0x002fe200000e0602 */
[----:B------:R-:W-:Y:S01]  /*10430*/  @P2 IADD3 R14, P0, R36, R14, RZ ;  /* 0x0000000e240e2210 */ /* 0x000fe20007f1e0ff */
[----:B------:R-:W-:-:S02]  /*10440*/  @P3 IMAD.MOV.U32 R2, RZ, RZ, R8 ;  /* 0x000000ffff023224 */ /* 0x000fc400078e0008 */
[----:B------:R-:W-:Y:S02]  /*10450*/  @P3 IMAD.MOV.U32 R3, RZ, RZ, R25 ;  /* 0x000000ffff033224 */ /* 0x000fe400078e0019 */
[----:B----4-:R-:W-:Y:S02]  /*10460*/  @P2 IMAD.X R23, RZ, RZ, R7, P0 ;  /* 0x000000ffff172224 */ /* 0x010fe400000e0607 */
[----:B------:R-:W-:Y:S01]  /*10470*/  @P2 IMAD.IADD R25, R17, 0x1, R5 ;  /* 0x0000000111192824 */ /* 0x000fe200078e0205 */
[----:B------:R-:W-:Y:S04]  /*10480*/  @P3 LDGSTS.E.BYPASS.LTC128B.128 [R21+0x1b400], desc[UR52][R2.64], !P5 ;  /* 0x1b40000002153fae */ /* 0x000fe8000e901d74 */
[----:B------:R-:W-:Y:S04]  /*10490*/  @P3 LDGSTS.E.BYPASS.LTC128B.128 [R21+0x1dc00], desc[UR52][R2.64+0x40], !P6 ;  /* 0x1dc0004002153fae */ /* 0x000fe8000f101d74 */
[----:B------:R1:W-:Y:S02]  /*104a0*/  @P3 LDGSTS.E.BYPASS.LTC128B.128 [R21+0x20400], desc[UR52][R2.64+0x80], !P1 ;  /* 0x2040008002153fae */ /* 0x0003e4000c901d74 */
[----:B-1----:R-:W-:-:S02]  /*104b0*/  @P2 IMAD.MOV.U32 R2, RZ, RZ, R14 ;  /* 0x000000ffff022224 */ /* 0x002fc400078e000e */
[----:B------:R-:W-:Y:S01]  /*104c0*/  @P2 IMAD.MOV.U32 R3, RZ, RZ, R23 ;  /* 0x000000ffff032224 */ /* 0x000fe200078e0017 */
[----:B------:R1:W4:Y:S04]  /*104d0*/  SHFL.IDX PT, R14, R9, RZ, 0x1c1f ;  /* 0x001c1fff090e7589 */ /* 0x00032800000e0000 */
[----:B------:R1:W-:Y:S04]  /*104e0*/  @P2 LDGSTS.E.BYPASS.LTC128B.128 [R25+0x1bc00], desc[UR52][R2.64], !P5 ;  /* 0x1bc0000002192fae */ /* 0x0003e8000e901d74 */
[----:B------:R1:W-:Y:S04]  /*104f0*/  @P2 LDGSTS.E.BYPASS.LTC128B.128 [R25+0x1e400], desc[UR52][R2.64+0x40], !P6 ;  /* 0x1e40004002192fae */ /* 0x0003e8000f101d74 */
[----:B------:R1:W-:Y:S02]  /*10500*/  @P2 LDGSTS.E.BYPASS.LTC128B.128 [R25+0x20c00], desc[UR52][R2.64+0x80], !P1 ;  /* 0x20c0008002192fae */ /* 0x0003e4000c901d74 */
.L_x_2312:
[----:B------:R-:W-:Y:S01]  /*10510*/  LOP3.LUT P0, RZ, R16, 0x100, RZ, 0xc0, !PT ;  /* 0x0000010010ff7812 */ /* 0x000fe2000780c0ff */
[----:B------:R-:W-:-:S12]  /*10520*/  BSSY B0, `(.L_x_2224) ;  /* 0x000000e000007945 */ /* 0x000fd80003800000 */
[----:B------:R-:W-:Y:S05]  /*10530*/  @!P0 BRA `(.L_x_2225) ;  /* 0x0000000000308947 */ /* 0x000fea0003800000 */
[C---:B------:R-:W-:Y:S01]  /*10540*/  LOP3.LUT P3, RZ, R16.reuse, 0x10, RZ, 0xc0, !PT ;  /* 0x0000001010ff7812 */ /* 0x040fe2000786c0ff */
[----:B------:R-:W-:Y:S01]  /*10550*/  IMAD.IADD R5, R17, 0x1, R5 ;  /* 0x0000000111057824 */ /* 0x000fe200078e0205 */
[C---:B------:R-:W-:Y:S02]  /*10560*/  LOP3.LUT P2, RZ, R16.reuse, 0x8, RZ, 0xc0, !PT ;  /* 0x0000000810ff7812 */ /* 0x040fe4000784c0ff */
[----:B------:R-:W-:Y:S02]  /*10570*/  LOP3.LUT P1, RZ, R16, 0x4, RZ, 0xc0, !PT ;  /* 0x0000000410ff7812 */ /* 0x000fe4000782c0ff */
[----:B-1--4-:R-:W-:-:S05]  /*10580*/  IADD3 R2, P0, R36, R14, RZ ;  /* 0x0000000e24027210 */ /* 0x012fca0007f1e0ff */
[----:B------:R-:W-:-:S05]  /*10590*/  IMAD.X R3, RZ, RZ, R6, P0 ;  /* 0x000000ffff037224 */ /* 0x000fca00000e0606 */
[----:B------:R-:W-:Y:S01]  /*105a0*/  @!PT LDS RZ, [RZ] ;  /* 0x00000000fffff984 */ /* 0x000fe20000000800 */
[----:B------:R-:W-:Y:S01]  /*105b0*/  @!PT LDS RZ, [RZ] ;  /* 0x00000000fffff984 */ /* 0x000fe20000000800 */
[----:B------:R-:W-:Y:S01]  /*105c0*/  @!PT LDS RZ, [RZ] ;  /* 0x00000000fffff984 */ /* 0x000fe20000000800 */
[----:B------:R1:W-:Y:S04]  /*105d0*/  LDGSTS.E.BYPASS.LTC128B.128 [R5+0x1c400], desc[UR52][R2.64], !P3 ;  /* 0x1c40000002057fae */ /* 0x0003e8000d901d74 */
[----:B------:R1:W-:Y:S04]  /*105e0*/  LDGSTS.E.BYPASS.LTC128B.128 [R5+0x1ec00], desc[UR52][R2.64+0x40], !P2 ;  /* 0x1ec0004002057fae */ /* 0x0003e8000d101d74 */
[----:B------:R1:W-:Y:S02]  /*105f0*/  LDGSTS.E.BYPASS.LTC128B.128 [R5+0x21400], desc[UR52][R2.64+0x80], !P1 ;  /* 0x2140008002057fae */ /* 0x0003e4000c901d74 */
.L_x_2225:
[----:B------:R-:W-:Y:S05]  /*10600*/  BSYNC B0 ;  /* 0x0000000000007941 */ /* 0x000fea0003800000 */
.L_x_2224:
[----:B------:R-:W-:Y:S01]  /*10610*/  NOP ;  /* 0x0000000000007918 */ /* 0x000fe20000000000 */
[----:B------:R-:W-:-:S13]  /*10620*/  PLOP3.LUT P0, PT, PT, PT, PT, 0x80, 0x0 ;  /* 0x000000000000781c */ /* 0x000fda0003f0f070 */
.L_x_2226:
[----:B------:R-:W-:Y:S02]  /*10630*/  PLOP3.LUT P1, PT, P1, P0, PT, 0xa2, 0x0 ;  /* 0x000000000000781c */ /* 0x000fe40000f21472 */
[----:B------:R-:W-:-:S08]  /*10640*/  @P0 R2UR P1, UR4, R0 ;  /* 0x00000000000402ca */ /* 0x000fd00000020000 */
[----:B------:R-:W-:-:S05]  /*10650*/  @P0 PLOP3.LUT P0, PT, P1, PT, PT, 0x80, 0x0 ;  /* 0x000000000000081c */ /* 0x000fca0000f0f070 */
[----:B------:R-:W-:Y:S01]  /*10660*/  @!P1 SYNCS.ARRIVE.TRANS64.RED.A0T1 RZ, [UR4+0x29830], RZ ;  /* 0x029830ffffff99a7 */ /* 0x000fe20008200404 */
[----:B------:R-:W-:Y:S07]  /*10670*/  @!P1 ARRIVES.LDGSTSBAR.64.TRANSCNT [UR4+0x29830] ;  /* 0x02983000ff0099b0 */ /* 0x000fee0008000a84 */
[----:B------:R-:W-:Y:S05]  /*10680*/  @P0 BRA.U.ANY `(.L_x_2226) ;  /* 0xfffffffd00e80947 */ /* 0x000fea000393ffff */
[----:B------:R-:W-:Y:S01]  /*10690*/  NOP ;  /* 0x0000000000007918 */ /* 0x000fe20000000000 */
[----:B-1----:R-:W-:-:S05]  /*106a0*/  IMAD.U32 R2, RZ, RZ, UR46 ;  /* 0x0000002eff027e24 */ /* 0x002fca000f8e00ff */
[----:B------:R-:W-:-:S13]  /*106b0*/  ISETP.NE.AND P2, PT, R2, 0x3, PT ;  /* 0x000000030200780c */ /* 0x000fda0003f45270 */
[----:B------:R-:W-:Y:S05]  /*106c0*/  @!P2 BRA `(.L_x_2227) ;  /* 0x000000000004a947 */ /* 0x000fea0003800000 */
[----:B------:R-:W-:Y:S01]  /*106d0*/  BPT.TRAP 0x1 ;  /* 0x000000040000795c */ /* 0x000fe20000300000 */
.L_x_2227:
[----:B------:R1:W-:Y:S02]  /*106e0*/  SYNCS.ARRIVE.TRANS64.A1T0 RZ, [R0+URZ+0x29830], RZ ;  /* 0x029830ff00ff79a7 */ /* 0x0003e4000810003f */
[----:B------:R-:W-:Y:S05]  /*106f0*/  WARPSYNC.ALL ;  /* 0x0000000000007948 */ /* 0x000fea0003800000 */
[----:B------:R-:W-:Y:S01]  /*10700*/  BSSY B6, `(.L_x_2228) ;  /* 0x0000015000067945 */ /* 0x000fe20003800000 */
[----:B0123--:R-:W-:Y:S01]  /*10710*/  VIADD R0, R17, 0x14400 ;  /* 0x0001440011007836 */ /* 0x00ffe20000000000 */
        /* <DEDUP_REMOVED lines=18> */
[----:B0---4-:R-:W-:Y:S05]  /*10840*/  CALL.ABS.NOINC R2 ;  /* 0x0000000002007343 */ /* 0x011fea0003c00000 */
.L_x_2229:
[----:B------:R-:W-:Y:S05]  /*10850*/  BSYNC B6 ;  /* 0x0000000000067941 */ /* 0x000fea0003800000 */
.L_x_2228:
[----:B------:R0:W5:Y:S01]  /*10860*/  LDL R8, [R1+0x14] ;  /* 0x0000140001087983 */ /* 0x0001620000100800 */
[----:B------:R-:W-:Y:S01]  /*10870*/  UISETP.NE.AND UP0, UPT, UR48, URZ, UPT ;  /* 0x0000003f3000728c */ /* 0x000fe2000bf05270 */
[----:B------:R-:W-:Y:S01]  /*10880*/  IMAD.U32 R5, RZ, RZ, UR43 ;  /* 0x0000002bff057e24 */ /* 0x000fe2000f8e00ff */
[----:B------:R-:W1:Y:S01]  /*10890*/  S2R R2, SR_TID.X ;  /* 0x0000000000027919 */ /* 0x000e620000002100 */
[----:B------:R-:W-:Y:S01]  /*108a0*/  R2UR UR6, R33 ;  /* 0x00000000210672ca */ /* 0x000fe200000e0000 */
[----:B------:R-:W-:Y:S02]  /*108b0*/  ULDC.64 UR8, c[0x0][0x2d8] ;  /* 0x0000b60000087ab9 */ /* 0x000fe40000000a00 */
[----:B------:R-:W-:Y:S02]  /*108c0*/  PLOP3.LUT P0, PT, PT, PT, UP0, 0x80, 0x0 ;  /* 0x000000000000781c */ /* 0x000fe40003f0f008 */
[C---:B------:R-:W-:Y:S02]  /*108d0*/  LOP3.LUT P3, RZ, R16.reuse, 0x800, RZ, 0xc0, !PT ;  /* 0x0000080010ff7812 */ /* 0x040fe4000786c0ff */
[C---:B------:R-:W-:Y:S01]  /*108e0*/  LOP3.LUT P4, RZ, R16.reuse, 0x400, RZ, 0xc0, !PT ;  /* 0x0000040010ff7812 */ /* 0x040fe2000788c0ff */
[----:B------:R-:W-:Y:S01]  /*108f0*/  @UP0 ULDC UR4, c[0x0][0x44c] ;  /* 0x0001130000040ab9 */ /* 0x000fe20000000800 */
[----:B------:R-:W-:-:S02]  /*10900*/  LOP3.LUT P5, RZ, R16, 0x200, RZ, 0xc0, !PT ;  /* 0x0000020010ff7812 */ /* 0x000fc400078ac0ff */
[C---:B-1----:R-:W-:Y:S01]  /*10910*/  LOP3.LUT R20, R2.reuse, 0x7f, RZ, 0xc0, !PT ;  /* 0x0000007f02147812 */ /* 0x042fe200078ec0ff */
[----:B------:R-:W-:-:S03]  /*10920*/  IMAD.SHL.U32 R2, R2, 0x20, RZ ;  /* 0x0000002002027824 */ /* 0x000fc600078e00ff */
[----:B------:R-:W-:-:S04]  /*10930*/  SHF.R.U32.HI R20, RZ, 0x2, R20 ;  /* 0x00000002ff147819 */ /* 0x000fc80000011614 */
[----:B------:R-:W-:-:S05]  /*10940*/  LOP3.LUT R2, R20, 0x60, R2, 0xf8, !PT ;  /* 0x0000006014027812 */ /* 0x000fca00078ef802 */
[----:B------:R-:W-:-:S04]  /*10950*/  IMAD R5, R5, 0x80, R2 ;  /* 0x0000008005057824 */ /* 0x000fc800078e0202 */
        /* <DEDUP_REMOVED lines=15> */
[----:B------:R-:W1:Y:S01]  /*10a50*/  S2R R20, SR_TID.X ;  /* 0x0000000000147919 */ /* 0x000e620000002100 */
        /* <DEDUP_REMOVED lines=20> */
[----:B-1----:R-:W-:Y:S02]  /*10ba0*/  LOP3.LUT R20, R20, 0x7f, RZ, 0xc0, !PT ;  /* 0x0000007f14147812 */ /* 0x002fe400078ec0ff */
[----:B------:R-:W-:Y:S02]  /*10bb0*/  IADD3.X R4, R3, UR5, R5, P0, !PT ;  /* 0x0000000503047c10 */ /* 0x000fe400087fe405 */
[----:B------:R-:W-:Y:S01]  /*10bc0*/  SHF.R.U32.HI R10, RZ, 0x2, R20 ;  /* 0x00000002ff0a7819 */ /* 0x000fe20000011614 */
[----:B0-----:R-:W-:Y:S06]  /*10bd0*/  BRA.DIV UR4, `(.L_x_2230) ;  /* 0x0000003a04fc7947 */ /* 0x001fec000b800000 */
[----:B----4-:R-:W0:Y:S01]  /*10be0*/  SHFL.IDX PT, R14, R0, RZ, 0x1c1f ;  /* 0x001c1fff000e7589 */ /* 0x010e2200000e0000 */
[----:B------:R-:W-:-:S03]  /*10bf0*/  IMAD.U32 R5, RZ, RZ, UR43 ;  /* 0x0000002bff057e24 */ /* 0x000fc6000f8e00ff */
[----:B------:R-:W1:Y:S01]  /*10c00*/  SHFL.IDX PT, R2, R4, RZ, 0x1c1f ;  /* 0x001c1fff04027589 */ /* 0x000e6200000e0000 */
[----:B------:R-:W-:-:S03]  /*10c10*/  IMAD R5, R5, 0x80, R10 ;  /* 0x0000008005057824 */ /* 0x000fc600078e020a */
[----:B------:R-:W-:Y:S01]  /*10c20*/  SHFL.IDX PT, R6, R4, 0x1, 0x1c1f ;  /* 0x003c1f0004067f89 */ /* 0x000fe200000e0000 */
        /* <DEDUP_REMOVED lines=20> */
[----:B------:R-:W-:-:S03]  /*10d70*/  ISETP.GE.AND P0, PT, R7, UR38, PT ;  /* 0x0000002607007c0c */ /* 0x000fc6000bf06270 */
[----:B------:R-:W2:Y:S10]  /*10d80*/  SHFL.IDX PT, R4, R4, 0x3, 0x1c1f ;  /* 0x007c1f0004047f89 */ /* 0x000eb400000e0000 */
[----:B0-----:R-:W-:-:S05]  /*10d90*/  @!P0 IADD3 R14, P1, R36, R14, RZ ;  /* 0x0000000e240e8210 */ /* 0x001fca0007f3e0ff */
[----:B------:R-:W-:Y:S02]  /*10da0*/  @!P0 IMAD.X R7, RZ, RZ, R6, P1 ;  /* 0x000000ffff078224 */ /* 0x000fe400008e0606 */
[----:B-1----:R-:W-:Y:S02]  /*10db0*/  @!P0 IMAD.MOV.U32 R2, RZ, RZ, R14 ;  /* 0x000000ffff028224 */ /* 0x002fe400078e000e */
[----:B------:R-:W-:Y:S01]  /*10dc0*/  @!P0 IMAD.MOV.U32 R3, RZ, RZ, R7 ;  /* 0x000000ffff038224 */ /* 0x000fe200078e0007 */
[----:B------:R0:W1:Y:S04]  /*10dd0*/  SHFL.IDX PT, R14, R0, 0x3, 0x1c1f ;  /* 0x007c1f00000e7f89 */ /* 0x00006800000e0000 */
[----:B------:R0:W-:Y:S04]  /*10de0*/  @!P0 LDGSTS.E.BYPASS.LTC128B.128 [R8+0x15400], desc[UR52][R2.64], !P3 ;  /* 0x1540000002088fae */ /* 0x0001e8000d901d74 */
[----:B------:R0:W-:Y:S04]  /*10df0*/  @!P0 LDGSTS.E.BYPASS.LTC128B.128 [R8+0x17400], desc[UR52][R2.64+0x40], !P4 ;  /* 0x1740004002088fae */ /* 0x0001e8000e101d74 */
[----:B--2---:R0:W-:Y:S02]  /*10e00*/  @!P0 LDGSTS.E.BYPASS.LTC128B.128 [R8+0x19400], desc[UR52][R2.64+0x80], !P5 ;  /* 0x1940008002088fae */ /* 0x0041e4000e901d74 */
.L_x_2321:
[----:B------:R-:W-:-:S05]  /*10e10*/  VIADD R5, R5, 0x60 ;  /* 0x0000006005057836 */ /* 0x000fca0000000000 */
[----:B------:R-:W-:-:S13]  /*10e20*/  ISETP.GE.AND P0, PT, R5, UR38, PT ;  /* 0x0000002605007c0c */ /* 0x000fda000bf06270 */
[----:B01----:R-:W-:-:S05]  /*10e30*/  @!P0 IADD3 R2, P1, R36, R14, RZ ;  /* 0x0000000e24028210 */ /* 0x003fca0007f3e0ff */
        /* <DEDUP_REMOVED lines=9> */
.L_x_2231:
        /* <DEDUP_REMOVED lines=18> */
.L_x_2322:
[----:B------:R-:W-:Y:S05]  /*10ff0*/  BSYNC B0 ;  /* 0x0000000000007941 */ /* 0x000fea0003800000 */
.L_x_2232:
[----:B------:R-:W-:-:S06]  /*11000*/  UISETP.GE.AND UP0, UPT, UR44, 0x2, UPT ;  /* 0x000000022c00788c */ /* 0x000fcc000bf06270 */
[----:B------:R-:W-:-:S13]  /*11010*/  PLOP3.LUT P0, PT, PT, PT, UP0, 0x40, 0x0 ;  /* 0x000000000000781c */ /* 0x000fda0003f0e808 */
[----:B------:R-:W-:Y:S05]  /*11020*/  @P0 BRA `(.L_x_2234) ;  /* 0x0000001400d40947 */ /* 0x000fea0003800000 */
[----:B------:R-:W-:Y:S01]  /*11030*/  UIADD3 UR4, UR44, -0x2, URZ ;  /* 0xfffffffe2c047890 */ /* 0x000fe2000fffe03f */
[----:B------:R-:W-:Y:S02]  /*11040*/  IMAD.MOV.U32 R22, RZ, RZ, R32 ;  /* 0x000000ffff167224 */ /* 0x000fe400078e0020 */
[----:B------:R-:W-:-:S03]  /*11050*/  IMAD.MOV.U32 R10, RZ, RZ, R19 ;  /* 0x000000ffff0a7224 */ /* 0x000fc600078e0013 */
[----:B------:R-:W-:-:S07]  /*11060*/  IMAD.U32 R30, RZ, RZ, UR4 ;  /* 0x00000004ff1e7e24 */ /* 0x000fce000f8e00ff */
.L_x_2254:
[----:B------:R-:W2:Y:S01]  /*11070*/  LDL R2, [R1] ;  /* 0x0000000001027983 */ /* 0x000ea20000100800 */
[----:B01----:R-:W0:Y:S01]  /*11080*/  LDC R0, c[0x0][0x430] ;  /* 0x00010c00ff007b82 */ /* 0x003e220000000800 */
[----:B------:R-:W1:Y:S01]  /*11090*/  S2R R3, SR_TID.X ;  /* 0x0000000000037919 */ /* 0x000e620000002100 */
[----:B------:R-:W3:Y:S01]  /*110a0*/  S2R R7, SR_TID.X ;  /* 0x0000000000077919 */ /* 0x000ee20000002100 */
[----:B------:R-:W4:Y:S01]  /*110b0*/  S2R R8, SR_TID.X ;  /* 0x0000000000087919 */ /* 0x000f220000002100 */
[----:B0-----:R-:W-:Y:S02]  /*110c0*/  ISETP.NE.AND P0, PT, R0, 0x1, PT ;  /* 0x000000010000780c */ /* 0x001fe40003f05270 */
[----:B-1----:R-:W-:-:S11]  /*110d0*/  LOP3.LUT R4, R3, 0x7f, RZ, 0xc0, !PT ;  /* 0x0000007f03047812 */ /* 0x002fd600078ec0ff */
[----:B------:R-:W0:Y:S01]  /*110e0*/  @P0 LDC R0, c[0x0][0x434] ;  /* 0x00010d00ff000b82 */ /* 0x000e220000000800 */
[----:B------:R-:W-:-:S07]  /*110f0*/  SHF.R.U32.HI R6, RZ, 0x2, R4 ;  /* 0x00000002ff067819 */ /* 0x000fce0000011604 */
[----:B------:R-:W1:Y:S01]  /*11100*/  @P0 LDC R5, c[0x0][0x438] ;  /* 0x00010e00ff050b82 */ /* 0x000e620000000800 */
[----:B----4-:R-:W-:-:S07]  /*11110*/  IMAD.SHL.U32 R9, R8, 0x20, RZ ;  /* 0x0000002008097824 */ /* 0x010fce00078e00ff */
[----:B------:R-:W4:Y:S01]  /*11120*/  @P0 LDC R3, c[0x0][0x434] ;  /* 0x00010d00ff030b82 */ /* 0x000f220000000800 */
[----:B------:R-:W-:Y:S05]  /*11130*/  YIELD ;  /* 0x0000000000007946 */ /* 0x000fea0003800000 */
[----:B------:R-:W-:Y:S01]  /*11140*/  ULDC.64 UR4, c[0x0][0x428] ;  /* 0x00010a0000047ab9 */ /* 0x000fe20000000a00 */
[----:B------:R-:W-:Y:S01]  /*11150*/  ULDC.64 UR6, c[0x0][0x418] ;  /* 0x0001060000067ab9 */ /* 0x000fe20000000a00 */
[----:B------:R-:W-:-:S04]  /*11160*/  IMAD R8, R37, UR4, RZ ;  /* 0x0000000425087c24 */ /* 0x000fc8000f8e02ff */
[----:B------:R-:W-:Y:S02]  /*11170*/  IMAD R8, R31, UR5, R8 ;  /* 0x000000051f087c24 */ /* 0x000fe4000f8e0208 */
[----:B--2---:R-:W-:Y:S01]  /*11180*/  IMAD R4, R30, 0xa0, R2 ;  /* 0x000000a01e047824 */ /* 0x004fe200078e0202 */
[C---:B---3--:R-:W-:Y:S01]  /*11190*/  LOP3.LUT R2, R7.reuse, 0x7f, RZ, 0xc0, !PT ;  /* 0x0000007f07027812 */ /* 0x048fe200078ec0ff */
[----:B------:R-:W-:-:S05]  /*111a0*/  IMAD.SHL.U32 R7, R7, 0x20, RZ ;  /* 0x0000002007077824 */ /* 0x000fca00078e00ff */
[----:B------:R-:W-:Y:S02]  /*111b0*/  LOP3.LUT R7, R6, 0x60, R7, 0xf8, !PT ;  /* 0x0000006006077812 */ /* 0x000fe400078ef807 */
[----:B------:R-:W-:Y:S02]  /*111c0*/  SHF.R.U32.HI R6, RZ, 0x2, R2 ;  /* 0x00000002ff067819 */ /* 0x000fe40000011602 */
[----:B------:R-:W2:Y:S01]  /*111d0*/  @P0 LDC R2, c[0x0][0x438] ;  /* 0x00010e00ff020b82 */ /* 0x000ea20000000800 */
[----:B------:R-:W-:Y:S01]  /*111e0*/  IMAD.IADD R7, R7, 0x1, R4 ;  /* 0x0000000107077824 */ /* 0x000fe200078e0204 */
[----:B------:R-:W-:-:S03]  /*111f0*/  LOP3.LUT R9, R6, 0x60, R9, 0xf8, !PT ;  /* 0x0000006006097812 */ /* 0x000fc600078ef809 */
[----:B0-----:R-:W-:Y:S01]  /*11200*/  @P0 IMAD.HI.U32 R0, R7, R0, RZ ;  /* 0x0000000007000227 */ /* 0x001fe200078e00ff */
[----:B------:R-:W-:-:S03]  /*11210*/  LOP3.LUT R9, R9, 0x80, RZ, 0xfc, !PT ;  /* 0x0000008009097812 */ /* 0x000fc600078efcff */
[----:B------:R-:W-:Y:S01]  /*11220*/  IMAD.MOV.U32 R6, RZ, RZ, R7 ;  /* 0x000000ffff067224 */ /* 0x000fe200078e0007 */
[----:B-1----:R-:W-:Y:S01]  /*11230*/  @P0 SHF.R.U32.HI R6, RZ, R5, R0 ;  /* 0x00000005ff060219 */ /* 0x002fe20000011600 */
[----:B------:R-:W-:-:S04]  /*11240*/  IMAD.IADD R0, R9, 0x1, R4 ;  /* 0x0000000109007824 */ /* 0x000fc800078e0204 */
[----:B----4-:R-:W-:-:S04]  /*11250*/  @P0 IMAD.HI.U32 R3, R0, R3, RZ ;  /* 0x0000000300030227 */ /* 0x010fc800078e00ff */
[----:B------:R-:W-:Y:S01]  /*11260*/  IMAD.MOV.U32 R11, RZ, RZ, R0 ;  /* 0x000000ffff0b7224 */ /* 0x000fe200078e0000 */
[----:B------:R-:W-:Y:S02]  /*11270*/  ISETP.GT.U32.AND P1, PT, R9, 0x9f, PT ;  /* 0x0000009f0900780c */ /* 0x000fe40003f24070 */
[----:B--2---:R-:W-:Y:S01]  /*11280*/  @P0 SHF.R.U32.HI R11, RZ, R2, R3 ;  /* 0x00000002ff0b0219 */ /* 0x004fe20000011603 */
[--C-:B------:R-:W-:Y:S01]  /*11290*/  IMAD.MOV.U32 R2, RZ, RZ, R6.reuse ;  /* 0x000000ffff027224 */ /* 0x100fe200078e0006 */
[----:B------:R-:W-:-:S03]  /*112a0*/  SHF.R.S32.HI R3, RZ, 0x1f, R6 ;  /* 0x0000001fff037819 */ /* 0x000fc60000011406 */
[----:B------:R-:W-:-:S04]  /*112b0*/  IMAD.WIDE.U32 R2, R31, UR4, R2 ;  /* 0x000000041f027c25 */ /* 0x000fc8000f8e0002 */
[----:B------:R-:W-:Y:S01]  /*112c0*/  IMAD.IADD R3, R8, 0x1, R3 ;  /* 0x0000000108037824 */ /* 0x000fe200078e0203 */
[----:B------:R-:W-:-:S04]  /*112d0*/  LEA R4, P0, R2, UR6, 0x2 ;  /* 0x0000000602047c11 */ /* 0x000fc8000f8010ff */
[----:B------:R-:W-:Y:S01]  /*112e0*/  LEA.HI.X R5, R2, UR7, R3, 0x2, P0 ;  /* 0x0000000702057c11 */ /* 0x000fe200080f1403 */
[--C-:B------:R-:W-:Y:S01]  /*112f0*/  @!P1 IMAD.MOV.U32 R2, RZ, RZ, R11.reuse ;  /* 0x000000ffff029224 */ /* 0x100fe200078e000b */
[----:B------:R-:W-:-:S03]  /*11300*/  @!P1 SHF.R.S32.HI R3, RZ, 0x1f, R11 ;  /* 0x0000001fff039819 */ /* 0x000fc6000001140b */
[----:B------:R-:W-:Y:S01]  /*11310*/  @!P1 IMAD.WIDE.U32 R2, R31, UR4, R2 ;  /* 0x000000041f029c25 */ /* 0x000fe2000f8e0002 */
[----:B------:R-:W-:-:S03]  /*11320*/  ULDC UR4, c[0x0][0x430] ;  /* 0x00010c0000047ab9 */ /* 0x000fc60000000800 */
[----:B------:R-:W-:Y:S01]  /*11330*/  @!P1 IMAD.IADD R3, R8, 0x1, R3 ;  /* 0x0000000108039824 */ /* 0x000fe200078e0203 */
[----:B------:R-:W-:-:S04]  /*11340*/  @!P1 LEA R8, P0, R2, UR6, 0x2 ;  /* 0x0000000602089c11 */ /* 0x000fc8000f8010ff */
[----:B------:R-:W-:Y:S01]  /*11350*/  @!P1 LEA.HI.X R9, R2, UR7, R3, 0x2, P0 ;  /* 0x0000000702099c11 */ /* 0x000fe200080f1403 */
[----:B------:R-:W-:Y:S02]  /*11360*/  IMAD.MOV R2, RZ, RZ, -R6 ;  /* 0x000000ffff027224 */ /* 0x000fe400078e0a06 */
        /* <DEDUP_REMOVED lines=10> */
[----:B------:R-:W-:Y:S02]  /*11410*/  IMAD.MOV.U32 R0, RZ, RZ, R30 ;  /* 0x000000ffff007224 */ /* 0x000fe400078e001e */
[----:B------:R-:W-:Y:S01]  /*11420*/  IMAD R7, R2, UR4, R7 ;  /* 0x0000000402077c24 */ /* 0x000fe2000f8e0207 */
[----:B------:R-:W-:Y:S01]  /*11430*/  SEL R19, R19, RZ, P0 ;  /* 0x000000ff13137207 */ /* 0x000fe20000000000 */
[----:B------:R-:W-:Y:S01]  /*11440*/  VIADD R30, R30, 0xffffffff ;  /* 0xffffffff1e1e7836 */ /* 0x000fe20000000000 */
[----:B------:R-:W-:Y:S02]  /*11450*/  LOP3.LUT R32, R22, R32, RZ, 0x3c, !PT ;  /* 0x0000002016207212 */ /* 0x000fe400078e3cff */
[----:B------:R-:W-:Y:S02]  /*11460*/  ISETP.GT.AND P2, PT, R0, RZ, PT ;  /* 0x000000ff0000720c */ /* 0x000fe40003f44270 */
[----:B--2---:R-:W-:Y:S01]  /*11470*/  SHF.R.S32.HI R28, RZ, 0x1f, R6 ;  /* 0x0000001fff1c7819 */ /* 0x004fe20000011406 */
[----:B0-----:R-:W-:Y:S10]  /*11480*/  @!P1 BRA `(.L_x_2235) ;  /* 0x0000000000049947 */ /* 0x001ff40003800000 */
[----:B------:R-:W-:Y:S01]  /*11490*/  BPT.TRAP 0x1 ;  /* 0x000000040000795c */ /* 0x000fe20000300000 */
.L_x_2235:
[----:B------:R-:W-:Y:S01]  /*114a0*/  IMAD R0, R19, 0x8, R17 ;  /* 0x0000000813007824 */ /* 0x000fe200078e0211 */
[----:B------:R-:W-:Y:S01]  /*114b0*/  SHF.L.U32 R29, R32, 0x1f, RZ ;  /* 0x0000001f201d7819 */ /* 0x000fe200000006ff */
[----:B------:R-:W-:Y:S01]  /*114c0*/  BSSY B0, `(.L_x_2236) ;  /* 0x0000004000007945 */ /* 0x000fe20003800000 */
[----:B------:R-:W-:Y:S02]  /*114d0*/  SHF.R.S32.HI R27, RZ, 0x1f, R7 ;  /* 0x0000001fff1b7819 */ /* 0x000fe40000011407 */
[----:B------:R-:W0:Y:S02]  /*114e0*/  SYNCS.PHASECHK.TRANS64.TRYWAIT P0, [R0+URZ+0x29880], R29 ;  /* 0x0298801d000075a7 */ /* 0x000e24000800017f */
[----:B0-----:R-:W-:Y:S05]  /*114f0*/  @!P0 BRA `(.L_x_2237) ;  /* 0x0000003800048947 */ /* 0x001fea0003800000 */
.L_x_2323:
[----:B------:R-:W-:Y:S05]  /*11500*/  BSYNC B0 ;  /* 0x0000000000007941 */ /* 0x000fea0003800000 */
.L_x_2236:
        /* <DEDUP_REMOVED lines=67> */
.L_x_2335:
        /* <DEDUP_REMOVED lines=9> */
.L_x_2239:
        /* <DEDUP_REMOVED lines=11> */
.L_x_2240:
[----:B------:R2:W-:Y:S01]  /*11a80*/  SYNCS.ARRIVE.TRANS64.A1T0 RZ, [R0+URZ+0x29870], RZ ;  /* 0x029870ff00ff79a7 */ /* 0x0005e2000810003f */
[----:B------:R-:W-:Y:S05]  /*11a90*/  @!P3 BRA `(.L_x_2241) ;  /* 0x000000000004b947 */ /* 0x000fea0003800000 */
[----:B------:R-:W-:Y:S01]  /*11aa0*/  BPT.TRAP 0x1 ;  /* 0x000000040000795c */ /* 0x000fe20000300000 */
.L_x_2241:
[----:B------:R-:W3:Y:S01]  /*11ab0*/  SYNCS.PHASECHK.TRANS64.TRYWAIT P0, [R0+URZ+0x29840], R29 ;  /* 0x0298401d000075a7 */ /* 0x000ee2000800017f */
[----:B------:R-:W-:Y:S04]  /*11ac0*/  BSSY B0, `(.L_x_2242) ;  /* 0x0000002000007945 */ /* 0x000fe80003800000 */
[----:B---3--:R-:W-:Y:S05]  /*11ad0*/  @!P0 BRA `(.L_x_2243) ;  /* 0x0000003800148947 */ /* 0x008fea0003800000 */
.L_x_2336:
[----:B------:R-:W-:Y:S05]  /*11ae0*/  BSYNC B0 ;  /* 0x0000000000007941 */ /* 0x000fea0003800000 */
.L_x_2242:
        /* <DEDUP_REMOVED lines=67> */
.L_x_2348:
        /* <DEDUP_REMOVED lines=10> */
.L_x_2245:
        /* <DEDUP_REMOVED lines=11> */
.L_x_2246:
[----:B------:R0:W-:Y:S02]  /*12070*/  SYNCS.ARRIVE.TRANS64.A1T0 RZ, [R0+URZ+0x29830], RZ ;  /* 0x029830ff00ff79a7 */ /* 0x0001e4000810003f */
[----:B0-23--:R-:W-:-:S05]  /*12080*/  IMAD.U32 R0, RZ, RZ, UR47 ;  /* 0x0000002fff007e24 */ /* 0x00dfca000f8e00ff */
[----:B------:R-:W-:-:S13]  /*12090*/  ISETP.NE.AND P0, PT, R0, 0x3, PT ;  /* 0x000000030000780c */ /* 0x000fda0003f05270 */
[----:B------:R-:W-:Y:S05]  /*120a0*/  @!P0 BRA `(.L_x_2247) ;  /* 0x0000000000048947 */ /* 0x000fea0003800000 */
[----:B------:R-:W-:Y:S01]  /*120b0*/  BPT.TRAP 0x1 ;  /* 0x000000040000795c */ /* 0x000fe20000300000 */
.L_x_2247:
[----:B------:R-:W-:Y:S01]  /*120c0*/  LOP3.LUT R3, R22, 0x1, RZ, 0x3c, !PT ;  /* 0x0000000116037812 */ /* 0x000fe200078e3cff */
[----:B------:R-:W-:Y:S01]  /*120d0*/  IMAD R0, R10, 0x8, R17 ;  /* 0x000000080a007824 */ /* 0x000fe200078e0211 */
[----:B------:R-:W-:Y:S02]  /*120e0*/  BSSY B0, `(.L_x_2248) ;  /* 0x0000004000007945 */ /* 0x000fe40003800000 */
[----:B------:R-:W-:-:S04]  /*120f0*/  SHF.L.U32 R3, R3, 0x1f, RZ ;  /* 0x0000001f03037819 */ /* 0x000fc800000006ff */
[----:B------:R-:W0:Y:S02]  /*12100*/  SYNCS.PHASECHK.TRANS64.TRYWAIT P1, [R0+URZ+0x29870], R3 ;  /* 0x02987003000075a7 */ /* 0x000e24000802017f */
[----:B0-----:R-:W-:Y:S05]  /*12110*/  @!P1 BRA `(.L_x_2249) ;  /* 0x0000003800149947 */ /* 0x001fea0003800000 */
.L_x_2349:
[----:B------:R-:W-:Y:S05]  /*12120*/  BSYNC B0 ;  /* 0x0000000000007941 */ /* 0x000fea0003800000 */
.L_x_2248:
[----:B------:R-:W-:-:S05]  /*12130*/  IMAD.U32 R2, RZ, RZ, UR46 ;  /* 0x0000002eff027e24 */ /* 0x000fca000f8e00ff */
[----:B------:R-:W-:-:S13]  /*12140*/  ISETP.NE.AND P1, PT, R2, 0x3, PT ;  /* 0x000000030200780c */ /* 0x000fda0003f25270 */
[----:B------:R-:W-:Y:S05]  /*12150*/  @!P1 BRA `(.L_x_2250) ;  /* 0x0000000000049947 */ /* 0x000fea0003800000 */
[----:B------:R-:W-:Y:S01]  /*12160*/  BPT.TRAP 0x1 ;  /* 0x000000040000795c */ /* 0x000fe20000300000 */
.L_x_2250:
[----:B0-----:R-:W-:Y:S01]  /*12170*/  SHF.L.U32 R3, R22, 0x1f, RZ ;  /* 0x0000001f16037819 */ /* 0x001fe200000006ff */
[----:B------:R-:W-:-:S03]  /*12180*/  IMAD R12, R10, 0x5000, RZ ;  /* 0x000050000a0c7824 */ /* 0x000fc600078e02ff */
[----:B------:R-:W0:Y:S02]  /*12190*/  SYNCS.PHASECHK.TRANS64.TRYWAIT P1, [R0+URZ+0x29860], R3 ;  /* 0x02986003000075a7 */ /* 0x000e24000802017f */
[----:B0-----:R-:W-:Y:S05]  /*121a0*/  @!P1 BRA `(.L_x_2251) ;  /* 0x0000003800049947 */ /* 0x001fea0003800000 */
.L_x_2350:
[----:B------:R-:W2:Y:S04]  /*121b0*/  LDL R2, [R1+0x10] ;  /* 0x0000100001027983 */ /* 0x000ea80000100800 */
[----:B------:R-:W1:Y:S01]  /*121c0*/  LDL R13, [R1+0xc] ;  /* 0x00000c00010d7983 */ /* 0x000e620000100800 */
[----:B------:R-:W-:Y:S05]  /*121d0*/  WARPSYNC.ALL ;  /* 0x0000000000007948 */ /* 0x000fea0003800000 */
[----:B------:R-:W3:Y:S01]  /*121e0*/  S2R R9, SR_TID.X ;  /* 0x0000000000097919 */ /* 0x000ee20000002100 */
[----:B------:R-:W-:-:S02]  /*121f0*/  IMAD.MOV.U32 R14, RZ, RZ, 0x40 ;  /* 0x00000040ff0e7424 */ /* 0x000fc400078e00ff */
[----:B------:R-:W-:Y:S01]  /*12200*/  IMAD.U32 R25, RZ, RZ, UR46 ;  /* 0x0000002eff197e24 */ /* 0x000fe2000f8e00ff */
[----:B---3--:R-:W-:-:S04]  /*12210*/  LOP3.LUT P1, RZ, R9, 0x4, RZ, 0xc0, !PT ;  /* 0x0000000409ff7812 */ /* 0x008fc8000782c0ff */
[----:B------:R-:W-:Y:S02]  /*12220*/  SEL R14, R14, 0xffffffc0, !P1 ;  /* 0xffffffc00e0e7807 */ /* 0x000fe40004800000 */
[----:B------:R-:W-:Y:S02]  /*12230*/  ISETP.NE.AND P1, PT, R25, 0x3, PT ;  /* 0x000000031900780c */ /* 0x000fe40003f25270 */
[C---:B--2---:R-:W-:Y:S02]  /*12240*/  LOP3.LUT R2, R12.reuse, R2, RZ, 0xfc, !PT ;  /* 0x000000020c027212 */ /* 0x044fe400078efcff */
[----:B-1----:R-:W-:-:S03]  /*12250*/  LOP3.LUT R24, R12, R13, RZ, 0xfc, !PT ;  /* 0x0000000d0c187212 */ /* 0x002fc600078efcff */
[----:B0-----:R-:W-:-:S04]  /*12260*/  IMAD.IADD R3, R17, 0x1, R2 ;  /* 0x0000000111037824 */ /* 0x001fc800078e0202 */
[----:B------:R-:W-:Y:S01]  /*12270*/  IMAD.IADD R2, R14, 0x1, R3 ;  /* 0x000000010e027824 */ /* 0x000fe200078e0203 */
        /* <DEDUP_REMOVED lines=69> */
.L_x_2252:
[----:B-1----:R1:W-:Y:S01]  /*126d0*/  SYNCS.ARRIVE.TRANS64.A1T0 RZ, [R0+URZ+0x29850], RZ ;  /* 0x029850ff00ff79a7 */ /* 0x0023e2000810003f */
[----:B------:R-:W-:Y:S06]  /*126e0*/  BAR.SYNC.DEFER_BLOCKING 0x2, 0x80 ;  /* 0x0082000000007b1d */ /* 0x000fec0000010000 */
[----:B------:R-:W-:Y:S05]  /*126f0*/  @!P0 BRA `(.L_x_2253) ;  /* 0x0000000000048947 */ /* 0x000fea0003800000 */
[----:B------:R-:W-:Y:S01]  /*12700*/  BPT.TRAP 0x1 ;  /* 0x000000040000795c */ /* 0x000fe20000300000 */
.L_x_2253:
[----:B------:R-:W2:Y:S01]  /*12710*/  LDL R2, [R1+0x4] ;  /* 0x0000040001027983 */ /* 0x000ea20000100800 */
[----:B-1----:R-:W-:Y:S02]  /*12720*/  VIADD R0, R0, 0x29880 ;  /* 0x0002988000007836 */ /* 0x002fe40000000000 */
[----:B------:R-:W-:Y:S02]  /*12730*/  IMAD.MOV.U32 R22, RZ, RZ, R32 ;  /* 0x000000ffff167224 */ /* 0x000fe400078e0020 */
[----:B0-----:R-:W-:Y:S01]  /*12740*/  IMAD.MOV.U32 R10, RZ, RZ, R19 ;  /* 0x000000ffff0a7224 */ /* 0x001fe200078e0013 */
[----:B--2---:R-:W-:-:S04]  /*12750*/  PRMT R0, R2, 0x654, R0 ;  /* 0x0000065402007816 */ /* 0x004fc80000000000 */
[----:B------:R1:W-:Y:S01]  /*12760*/  SYNCS.ARRIVE.TRANS64.RED.A1T0 RZ, [R0+URZ], RZ ;  /* 0x000000ff00ff79a7 */ /* 0x0003e2000810043f */
[----:B------:R-:W-:Y:S05]  /*12770*/  @P2 BRA `(.L_x_2254) ;  /* 0xffffffe8003c2947 */ /* 0x000fea000383ffff */
.L_x_2234:
[----:B01----:R-:W0:Y:S01]  /*12780*/  S2R R0, SR_TID.X ;  /* 0x0000000000007919 */ /* 0x003e220000002100 */
[----:B------:R-:W-:Y:S01]  /*12790*/  BSSY B0, `(.L_x_2255) ;  /* 0x0000012000007945 */ /* 0x000fe20003800000 */
[----:B------:R-:W-:Y:S01]  /*127a0*/  IMAD.U32 R6, RZ, RZ, UR47 ;  /* 0x0000002fff067e24 */ /* 0x000fe2000f8e00ff */
        /* <DEDUP_REMOVED lines=15> */
[----:B------:R0:W-:Y:S02]  /*128a0*/  STL [R1+0x18], R0 ;  /* 0x0000180001007387 */ /* 0x0001e40000100800 */
.L_x_2256:
[----:B------:R-:W-:Y:S05]  /*128b0*/  BSYNC B0 ;  /* 0x0000000000007941 */ /* 0x000fea0003800000 */
.L_x_2255:
[----:B------:R-:W-:-:S13]  /*128c0*/  ISETP.NE.AND P2, PT, R6, 0x3, PT ;  /* 0x000000030600780c */ /* 0x000fda0003f45270 */
[----:B------:R-:W-:Y:S05]  /*128d0*/  @!P2 BRA `(.L_x_2257) ;  /* 0x000000000004a947 */ /* 0x000fea0003800000 */
[----:B------:R-:W-:Y:S01]  /*128e0*/  BPT.TRAP 0x1 ;  /* 0x000000040000795c */ /* 0x000fe20000300000 */
.L_x_2257:
[----:B------:R-:W-:Y:S01]  /*128f0*/  LOP3.LUT R3, R32, 0x1, RZ, 0x3c, !PT ;  /* 0x0000000120037812 */ /* 0x000fe200078e3cff */
[----:B------:R-:W-:Y:S01]  /*12900*/  IMAD R18, R19, 0x8, R17 ;  /* 0x0000000813127824 */ /* 0x000fe200078e0211 */
[----:B------:R-:W-:Y:S02]  /*12910*/  BSSY B0, `(.L_x_2258) ;  /* 0x0000004000007945 */ /* 0x000fe40003800000 */
[----:B------:R-:W-:-:S04]  /*12920*/  SHF.L.U32 R3, R3, 0x1f, RZ ;  /* 0x0000001f03037819 */ /* 0x000fc800000006ff */
[----:B------:R-:W1:Y:S02]  /*12930*/  SYNCS.PHASECHK.TRANS64.TRYWAIT P0, [R18+URZ+0x29870], R3 ;  /* 0x02987003120075a7 */ /* 0x000e64000800017f */
[----:B-1----:R-:W-:Y:S05]  /*12940*/  @!P0 BRA `(.L_x_2259) ;  /* 0x0000003000308947 */ /* 0x002fea0003800000 */
.L_x_2351:
[----:B------:R-:W-:Y:S05]  /*12950*/  BSYNC B0 ;  /* 0x0000000000007941 */ /* 0x000fea0003800000 */
.L_x_2258:
[----:B0-----:R-:W-:-:S05]  /*12960*/  IMAD.U32 R0, RZ, RZ, UR46 ;  /* 0x0000002eff007e24 */ /* 0x001fca000f8e00ff */
[----:B------:R-:W-:-:S13]  /*12970*/  ISETP.NE.AND P0, PT, R0, 0x3, PT ;  /* 0x000000030000780c */ /* 0x000fda0003f05270 */
[----:B------:R-:W-:Y:S05]  /*12980*/  @!P0 BRA `(.L_x_2260) ;  /* 0x0000000000048947 */ /* 0x000fea0003800000 */
[----:B------:R-:W-:Y:S01]  /*12990*/  BPT.TRAP 0x1 ;  /* 0x000000040000795c */ /* 0x000fe20000300000 */
.L_x_2260:
[----:B-1----:R-:W-:-:S04]  /*129a0*/  SHF.L.U32 R3, R32, 0x1f, RZ ;  /* 0x0000001f20037819 */ /* 0x002fc800000006ff */
[----:B------:R-:W0:Y:S02]  /*129b0*/  SYNCS.PHASECHK.TRANS64.TRYWAIT P0, [R18+URZ+0x29860], R3 ;  /* 0x02986003120075a7 */ /* 0x000e24000800017f */
[----:B0-----:R-:W-:Y:S05]  /*129c0*/  @!P0 BRA `(.L_x_2261) ;  /* 0x0000003000248947 */ /* 0x001fea0003800000 */
.L_x_2352:
[----:B------:R-:W2:Y:S04]  /*129d0*/  LDL R2, [R1+0x10] ;  /* 0x0000100001027983 */ /* 0x000ea80000100800 */
[----:B------:R-:W3:Y:S01]  /*129e0*/  LDL R14, [R1+0xc] ;  /* 0x00000c00010e7983 */ /* 0x000ee20000100800 */
[----:B------:R-:W1:Y:S01]  /*129f0*/  S2R R4, SR_TID.X ;  /* 0x0000000000047919 */ /* 0x000e620000002100 */
[----:B------:R-:W-:Y:S02]  /*12a00*/  IMAD R0, R19, 0x5000, RZ ;  /* 0x0000500013007824 */ /* 0x000fe400078e02ff */
[----:B------:R-:W-:Y:S01]  /*12a10*/  IMAD.MOV.U32 R8, RZ, RZ, 0x40 ;  /* 0x00000040ff087424 */ /* 0x000fe200078e00ff */
[----:B------:R-:W-:Y:S05]  /*12a20*/  WARPSYNC.ALL ;  /* 0x0000000000007948 */ /* 0x000fea0003800000 */
[----:B-1----:R-:W-:-:S04]  /*12a30*/  LOP3.LUT P0, RZ, R4, 0x4, RZ, 0xc0, !PT ;  /* 0x0000000404ff7812 */ /* 0x002fc8000780c0ff */
[----:B------:R-:W-:Y:S01]  /*12a40*/  SEL R8, R8, 0xffffffc0, !P0 ;  /* 0xffffffc008087807 */ /* 0x000fe20004000000 */
[----:B------:R-:W-:-:S05]  /*12a50*/  IMAD.U32 R28, RZ, RZ, UR46 ;  /* 0x0000002eff1c7e24 */ /* 0x000fca000f8e00ff */
[----:B------:R-:W-:Y:S02]  /*12a60*/  ISETP.NE.AND P0, PT, R28, 0x3, PT ;  /* 0x000000031c00780c */ /* 0x000fe40003f05270 */
[----:B--2---:R-:W-:-:S05]  /*12a70*/  LOP3.LUT R2, R0, R2, RZ, 0xfc, !PT ;  /* 0x0000000200027212 */ /* 0x004fca00078efcff */
[----:B------:R-:W-:-:S04]  /*12a80*/  IMAD.IADD R2, R17, 0x1, R2 ;  /* 0x0000000111027824 */ /* 0x000fc800078e0202 */
[----:B0-----:R-:W-:Y:S01]  /*12a90*/  IMAD.IADD R3, R8, 0x1, R2 ;  /* 0x0000000108037824 */ /* 0x001fe200078e0202 */
[----:B------:R-:W0:Y:S04]  /*12aa0*/  LDSM.16.MT88.4 R4, [R2+0xa400] ;  /* 0x00a400000204783b */ /* 0x000e280000004200 */
[----:B------:R-:W1:Y:S01]  /*12ab0*/  LDSM.16.MT88.4 R8, [R3+0xa400] ;  /* 0x00a400000308783b */ /* 0x000e620000004200 */
[----:B---3--:R-:W-:-:S05]  /*12ac0*/  LOP3.LUT R0, R0, R14, RZ, 0xfc, !PT ;  /* 0x0000000e00007212 */ /* 0x008fca00078efcff */
[----:B------:R-:W-:Y:S01]  /*12ad0*/  IMAD.IADD R0, R17, 0x1, R0 ;  /* 0x0000000111007824 */ /* 0x000fe200078e0200 */
[C-C-:B0-----:R-:W-:Y:S02]  /*12ae0*/  PRMT R12, R4.reuse, 0x6420, R5.reuse ;  /* 0x00006420040c7816 */ /* 0x141fe40000000005 */
[----:B------:R-:W-:Y:S02]  /*12af0*/  PRMT R13, R4, 0x7531, R5 ;  /* 0x00007531040d7816 */ /* 0x000fe40000000005 */
[C-C-:B------:R-:W-:Y:S02]  /*12b00*/  PRMT R14, R6.reuse, 0x6420, R7.reuse ;  /* 0x00006420060e7816 */ /* 0x140fe40000000007 */
[----:B------:R-:W-:Y:S02]  /*12b10*/  PRMT R15, R6, 0x7531, R7 ;  /* 0x00007531060f7816 */ /* 0x000fe40000000007 */
[C-C-:B-1----:R-:W-:Y:S02]  /*12b20*/  PRMT R20, R8.reuse, 0x6420, R9.reuse ;  /* 0x0000642008147816 */ /* 0x142fe40000000009 */
[----:B------:R-:W-:-:S02]  /*12b30*/  PRMT R21, R8, 0x7531, R9 ;  /* 0x0000753108157816 */ /* 0x000fc40000000009 */
[C-C-:B------:R-:W-:Y:S02]  /*12b40*/  PRMT R22, R10.reuse, 0x6420, R11.reuse ;  /* 0x000064200a167816 */ /* 0x140fe4000000000b */
[----:B------:R-:W-:Y:S01]  /*12b50*/  PRMT R23, R10, 0x7531, R11 ;  /* 0x000075310a177816 */ /* 0x000fe2000000000b */
[----:B------:R-:W-:Y:S04]  /*12b60*/  STSM.16.M88.4 [R0+0x400], R12 ;  /* 0x0004000c00007844 */ /* 0x000fe80000000200 */
[----:B------:R-:W-:Y:S04]  /*12b70*/  STSM.16.M88.4 [R0+0xc00], R20 ;  /* 0x000c001400007844 */ /* 0x000fe80000000200 */
[----:B------:R-:W0:Y:S04]  /*12b80*/  LDSM.16.MT88.4 R4, [R2+0xb400] ;  /* 0x00b400000204783b */ /* 0x000e280000004200 */
[----:B------:R-:W1:Y:S01]  /*12b90*/  LDSM.16.MT88.4 R8, [R3+0xb400] ;  /* 0x00b400000308783b */ /* 0x000e620000004200 */
[----:B0-----:R-:W-:-:S02]  /*12ba0*/  PRMT R12, R4, 0x6420, R5 ;  /* 0x00006420040c7816 */ /* 0x001fc40000000005 */
[----:B------:R-:W-:Y:S02]  /*12bb0*/  PRMT R13, R4, 0x7531, R5 ;  /* 0x00007531040d7816 */ /* 0x000fe40000000005 */
[C-C-:B------:R-:W-:Y:S02]  /*12bc0*/  PRMT R14, R6.reuse, 0x6420, R7.reuse ;  /* 0x00006420060e7816 */ /* 0x140fe40000000007 */
[----:B------:R-:W-:Y:S02]  /*12bd0*/  PRMT R15, R6, 0x7531, R7 ;  /* 0x00007531060f7816 */ /* 0x000fe40000000007 */
[C-C-:B-1----:R-:W-:Y:S02]  /*12be0*/  PRMT R24, R8.reuse, 0x6420, R9.reuse ;  /* 0x0000642008187816 */ /* 0x142fe40000000009 */
[----:B------:R-:W-:Y:S02]  /*12bf0*/  PRMT R25, R8, 0x7531, R9 ;  /* 0x0000753108197816 */ /* 0x000fe40000000009 */
[----:B------:R-:W-:-:S02]  /*12c00*/  PRMT R26, R10, 0x6420, R11 ;  /* 0x000064200a1a7816 */ /* 0x000fc4000000000b */
        /* <DEDUP_REMOVED lines=37> */
[----:B------:R0:W-:Y:S04]  /*12e60*/  STSM.16.M88.4 [R0+0x4400], R12 ;  /* 0x0044000c00007844 */ /* 0x0001e80000000200 */
        /* <DEDUP_REMOVED lines=9> */
.L_x_2262:
[----:B-1----:R1:W-:Y:S01]  /*12f00*/  SYNCS.ARRIVE.TRANS64.A1T0 RZ, [R18+URZ+0x29850], RZ ;  /* 0x029850ff12ff79a7 */ /* 0x0023e2000810003f */
[----:B------:R-:W-:Y:S06]  /*12f10*/  BAR.SYNC.DEFER_BLOCKING 0x2, 0x80 ;  /* 0x0082000000007b1d */ /* 0x000fec0000010000 */
[----:B------:R-:W-:Y:S05]  /*12f20*/  @!P2 BRA `(.L_x_2263) ;  /* 0x000000000004a947 */ /* 0x000fea0003800000 */
[----:B------:R-:W-:Y:S01]  /*12f30*/  BPT.TRAP 0x1 ;  /* 0x000000040000795c */ /* 0x000fe20000300000 */
.L_x_2263:
[----:B0-----:R-:W2:Y:S01]  /*12f40*/  LDL R0, [R1+0x4] ;  /* 0x0000040001007983 */ /* 0x001ea20000100800 */
[----:B-1----:R-:W-:Y:S02]  /*12f50*/  VIADD R18, R18, 0x29880 ;  /* 0x0002988012127836 */ /* 0x002fe40000000000 */
[----:B------:R-:W-:-:S05]  /*12f60*/  VIADD R19, R19, 0x1 ;  /* 0x0000000113137836 */ /* 0x000fca0000000000 */
[----:B------:R-:W-:-:S04]  /*12f70*/  ISETP.NE.AND P0, PT, R19, 0x2, PT ;  /* 0x000000021300780c */ /* 0x000fc80003f05270 */
[----:B------:R-:W-:Y:S02]  /*12f80*/  SEL R3, RZ, 0x1, P0 ;  /* 0x00000001ff037807 */ /* 0x000fe40000000000 */
[----:B------:R-:W-:Y:S02]  /*12f90*/  SEL R19, R19, RZ, P0 ;  /* 0x000000ff13137207 */ /* 0x000fe40000000000 */
[----:B------:R-:W-:Y:S02]  /*12fa0*/  LOP3.LUT R32, R32, R3, RZ, 0x3c, !PT ;  /* 0x0000000320207212 */ /* 0x000fe400078e3cff */
[----:B--2---:R-:W-:-:S04]  /*12fb0*/  PRMT R18, R0, 0x654, R18 ;  /* 0x0000065400127816 */ /* 0x004fc80000000012 */
[----:B------:R0:W-:Y:S03]  /*12fc0*/  SYNCS.ARRIVE.TRANS64.RED.A1T0 RZ, [R18+URZ], RZ ;  /* 0x000000ff12ff79a7 */ /* 0x0001e6000810043f */
.L_x_2204:
[----:B------:R-:W-:Y:S05]  /*12fd0*/  BSYNC B7 ;  /* 0x0000000000077941 */ /* 0x000fea0003800000 */
.L_x_2202:
[----:B-1----:R1:W5:Y:S04]  /*12fe0*/  LDL R0, [R1+0x4] ;  /* 0x0000040001007983 */ /* 0x0023680000100800 */
[----:B------:R1:W5:Y:S01]  /*12ff0*/  LDL R2, [R1+0x18] ;  /* 0x0000180001027983 */ /* 0x0003620000100800 */
[----:B------:R-:W-:-:S13]  /*13000*/  LOP3.LUT P0, RZ, R16, 0x1000, RZ, 0xc0, !PT ;  /* 0x0000100010ff7812 */ /* 0x000fda000780c0ff */
[----:B-1----:R-:W-:Y:S05]  /*13010*/  @!P0 BRA `(.L_x_2264) ;  /* 0x0000000000288947 */ /* 0x002fea0003800000 */
[----:B------:R-:W1:Y:S08]  /*13020*/  S2UR UR4, SR_CgaCtaId ;  /* 0x00000000000479c3 */ /* 0x000e700000008800 */
[----:B------:R-:W-:Y:S01]  /*13030*/  BAR.SYNC.DEFER_BLOCKING 0x5, 0x180 ;  /* 0x0146000000007b1d */ /* 0x000fe20000010000 */
[----:B------:R-:W-:Y:S01]  /*13040*/  MOV R17, 0x400 ;  /* 0x0000040000117802 */ /* 0x000fe20000000f00 */
[----:B-1---5:R-:W-:-:S05]  /*13050*/  IMAD.U32 R0, RZ, RZ, UR4 ;  /* 0x00000004ff007e24 */ /* 0x022fca000f8e00ff */
[----:B------:R-:W-:Y:S01]  /*13060*/  LEA R17, R0, R17, 0x18 ;  /* 0x0000001100117211 */ /* 0x000fe200078ec0ff */
[----:B------:R-:W-:Y:S04]  /*13070*/  STL [R1+0x4], R0 ;  /* 0x0000040001007387 */ /* 0x000fe80000100800 */
[----:B------:R-:W1:Y:S04]  /*13080*/  LDS R2, [R17+0x298d0] ;  /* 0x0298d00011027984 */ /* 0x000e680000000800 */
[----:B-1----:R1:W-:Y:S01]  /*13090*/  STL [R1+0x18], R2 ;  /* 0x0000180201007387 */ /* 0x0023e20000100800 */
[----:B------:R-:W-:Y:S06]  /*130a0*/  BAR.ARV 0x4, 0x180 ;  /* 0x0106000000007b1d */ /* 0x000fec0000002000 */
[----:B------:R-:W-:Y:S05]  /*130b0*/  BRA `(.L_x_2265) ;  /* 0x0000000000287947 */ /* 0x000fea0003800000 */
.L_x_2264:
[----:B-----5:R-:W-:Y:S01]  /*130c0*/  IMAD.MOV.U32 R3, RZ, RZ, R0 ;  /* 0x000000ffff037224 */ /* 0x020fe200078e0000 */
[----:B------:R-:W-:Y:S01]  /*130d0*/  @!P1 MOV R0, 0x400 ;  /* 0x0000040000009802 */ /* 0x000fe20000000f00 */
[----:B------:R-:W-:Y:S06]  /*130e0*/  BAR.SYNC.DEFER_BLOCKING 0x4, 0x180 ;  /* 0x0106000000007b1d */ /* 0x000fec0000010000 */
[----:B------:R-:W1:Y:S02]  /*130f0*/  @!P1 S2R R3, SR_CgaCtaId ;  /* 0x0000000000039919 */ /* 0x000e640000008800 */
[----:B-1----:R-:W-:Y:S01]  /*13100*/  @!P1 LEA R17, R3, R0, 0x18 ;  /* 0x0000000003119211 */ /* 0x002fe200078ec0ff */
[----:B------:R-:W-:Y:S04]  /*13110*/  @!P1 STL [R1+0x4], R3 ;  /* 0x0000040301009387 */ /* 0x000fe80000100800 */
[----:B------:R-:W1:Y:S04]  /*13120*/  SHFL.IDX PT, R0, R2, RZ, 0x1f ;  /* 0x00001fff02007589 */ /* 0x000e6800000e0000 */
[----:B------:R2:W-:Y:S04]  /*13130*/  @!P1 STS [R17+0x298d0], R2 ;  /* 0x0298d00211009388 */ /* 0x0005e80000000800 */
[----:B-1----:R2:W-:Y:S01]  /*13140*/  STL [R1+0x18], R0 ;  /* 0x0000180001007387 */ /* 0x0025e20000100800 */
[----:B------:R-:W-:Y:S06]  /*13150*/  BAR.ARV 0x5, 0x180 ;  /* 0x0146000000007b1d */ /* 0x000fec0000002000 */
.L_x_2265:
[----:B--2---:R-:W2:Y:S01]  /*13160*/  LDL R0, [R1+0x18] ;  /* 0x0000180001007983 */ /* 0x004ea20000100800 */
[----:B------:R-:W-:Y:S02]  /*13170*/  ULDC UR4, c[0x0][0xc38] ;  /* 0x00030e0000047ab9 */ /* 0x000fe40000000800 */
[----:B--2---:R-:W-:-:S13]  /*13180*/  ISETP.GE.AND P0, PT, R0, UR4, PT ;  /* 0x0000000400007c0c */ /* 0x004fda000bf06270 */
[----:B------:R-:W-:Y:S05]  /*13190*/  @!P0 BRA `(.L_x_2266) ;  /* 0xffffffb400988947 */ /* 0x000fea000383ffff */
.L_x_2199:
[----:B------:R-:W2:Y:S01]  /*131a0*/  LDL.LU R0, [R1+0x1c] ;  /* 0x00001c0001007983 */ /* 0x000ea20000300800 */
[----:B------:R-:W-:Y:S01]  /*131b0*/  BSSY B0, `(.L_x_2267) ;  /* 0x000000b000007945 */ /* 0x000fe20003800000 */
[----:B------:R-:W3:Y:S01]  /*131c0*/  S2R R5, SR_CgaCtaId ;  /* 0x0000000000057919 */ /* 0x000ee20000008800 */
[----:B--2---:R-:W-:-:S05]  /*131d0*/  VIADD R0, R0, 0x1 ;  /* 0x0000000100007836 */ /* 0x004fca0000000000 */
[----:B-1----:R-:W-:-:S04]  /*131e0*/  LEA.HI R2, R0, R0, RZ, 0x1 ;  /* 0x0000000000027211 */ /* 0x002fc800078f08ff */
[----:B------:R-:W-:Y:S02]  /*131f0*/  LOP3.LUT R3, R2, 0xfffffffe, RZ, 0xc0, !PT ;  /* 0xfffffffe02037812 */ /* 0x000fe400078ec0ff */
[----:B------:R-:W-:-:S03]  /*13200*/  MOV R2, 0x400 ;  /* 0x0000040000027802 */ /* 0x000fc60000000f00 */
[----:B------:R-:W-:Y:S01]  /*13210*/  IMAD.IADD R0, R0, 0x1, -R3 ;  /* 0x0000000100007824 */ /* 0x000fe200078e0a03 */
[----:B---3--:R-:W-:-:S04]  /*13220*/  LEA R4, R5, R2, 0x18 ;  /* 0x0000000205047211 */ /* 0x008fc800078ec0ff */
[----:B------:R-:W-:-:S04]  /*13230*/  SHF.L.U32 R0, R0, 0x1f, RZ ;  /* 0x0000001f00007819 */ /* 0x000fc800000006ff */
[----:B------:R-:W1:Y:S02]  /*13240*/  SYNCS.PHASECHK.TRANS64.TRYWAIT P0, [R4+URZ+0x29820], R0 ;  /* 0x02982000040075a7 */ /* 0x000e64000800017f */
[----:B-1----:R-:W-:Y:S05]  /*13250*/  @!P0 BRA `(.L_x_2268) ;  /* 0x0000002800148947 */ /* 0x002fea0003800000 */
.L_x_2353:
[----:B------:R-:W-:Y:S05]  /*13260*/  BSYNC B0 ;  /* 0x0000000000007941 */ /* 0x000fea0003800000 */
.L_x_2267:
[----:B------:R-:W-:-:S03]  /*13270*/  UMOV UR4, 0xffffffff ;  /* 0xffffffff00047882 */ /* 0x000fc60000000000 */
[----:B------:R-:W-:Y:S05]  /*13280*/  BRA.DIV UR4, `(.L_x_2269) ;  /* 0x0000002a041c7947 */ /* 0x000fea000b800000 */
[----:B-1----:R-:W1:Y:S02]  /*13290*/  S2R R0, SR_TID.X ;  /* 0x0000000000007919 */ /* 0x002e640000002100 */
[----:B-1----:R-:W-:-:S04]  /*132a0*/  SHF.R.U32.HI R0, RZ, 0x5, R0 ;  /* 0x00000005ff007819 */ /* 0x002fc80000011600 */
[----:B------:R-:W-:-:S05]  /*132b0*/  LOP3.LUT R0, R0, 0x3, RZ, 0xc0, !PT ;  /* 0x0000000300007812 */ /* 0x000fca00078ec0ff */
[----:B------:R1:W2:Y:S02]  /*132c0*/  SHFL.IDX PT, R14, R0, RZ, 0x1f ;  /* 0x00001fff000e7589 */ /* 0x0002a400000e0000 */
.L_x_2356:
[----:B--2---:R-:W-:Y:S01]  /*132d0*/  ISETP.NE.AND P0, PT, R14, RZ, PT ;  /* 0x000000ff0e00720c */ /* 0x004fe20003f05270 */
[----:B------:R-:W-:-:S12]  /*132e0*/  BSSY B0, `(.L_x_2270) ;  /* 0x000002c000007945 */ /* 0x000fd80003800000 */
[----:B------:R-:W-:Y:S05]  /*132f0*/  @P0 BRA `(.L_x_2271) ;  /* 0x0000000000a80947 */ /* 0x000fea0003800000 */
[----:B------:R-:W-:-:S03]  /*13300*/  UMOV UR4, 0xffffffff ;  /* 0xffffffff00047882 */ /* 0x000fc60000000000 */
[----:B------:R-:W-:Y:S05]  /*13310*/  BRA.DIV UR4, `(.L_x_2272) ;  /* 0x0000002a042c7947 */ /* 0x000fea000b800000 */
[----:B------:R-:W-:-:S13]  /*13320*/  ELECT P6, URZ, PT ;  /* 0x00000000003f782f */ /* 0x000fda00038c0000 */
.L_x_2359:
[----:B------:R-:W-:Y:S05]  /*13330*/  @!P6 BRA `(.L_x_2271) ;  /* 0x000000000098e947 */ /* 0x000fea0003800000 */
[----:B------:R-:W-:-:S06]  /*13340*/  ULOP3.LUT UR4, UR36, 0x2, URZ, 0xfc, !UPT ;  /* 0x0000000224047892 */ /* 0x000fcc000f8efc3f */
[----:B-1----:R-:W-:-:S05]  /*13350*/  IMAD.U32 R0, RZ, RZ, UR4 ;  /* 0x00000004ff007e24 */ /* 0x002fca000f8e00ff */
[----:B------:R-:W-:-:S13]  /*13360*/  ISETP.NE.AND P0, PT, R0, 0x3, PT ;  /* 0x000000030000780c */ /* 0x000fda0003f05270 */
[----:B------:R-:W-:Y:S05]  /*13370*/  @!P0 BRA `(.L_x_2273) ;  /* 0x0000000000048947 */ /* 0x000fea0003800000 */
[----:B------:R-:W-:Y:S01]  /*13380*/  BPT.TRAP 0x1 ;  /* 0x000000040000795c */ /* 0x000fe20000300000 */
.L_x_2273:
[C---:B------:R-:W-:Y:S01]  /*13390*/  IMAD R5, R19.reuse, 0x8, R4 ;  /* 0x0000000813057824 */ /* 0x040fe200078e0204 */
[----:B------:R-:W-:Y:S01]  /*133a0*/  SHF.L.U32 R0, R32, 0x1f, RZ ;  /* 0x0000001f20007819 */ /* 0x000fe200000006ff */
[----:B------:R-:W-:-:S03]  /*133b0*/  VIADD R19, R19, 0x1 ;  /* 0x0000000113137836 */ /* 0x000fc60000000000 */
[----:B------:R-:W1:Y:S02]  /*133c0*/  SYNCS.PHASECHK.TRANS64.TRYWAIT P1, [R5+URZ+0x29840], R0 ;  /* 0x02984000050075a7 */ /* 0x000e64000802017f */
[----:B------:R-:W-:-:S04]  /*133d0*/  ISETP.NE.AND P2, PT, R19, 0x2, PT ;  /* 0x000000021300780c */ /* 0x000fc80003f45270 */
[----:B------:R-:W-:Y:S01]  /*133e0*/  SEL R3, RZ, 0x1, P2 ;  /* 0x00000001ff037807 */ /* 0x000fe20001000000 */
[----:B-1----:R-:W-:Y:S08]  /*133f0*/  @!P1 BRA `(.L_x_2274) ;  /* 0x0000002800149947 */ /* 0x002ff00003800000 */
.L_x_2360:
[----:B------:R-:W-:Y:S02]  /*13400*/  SEL R19, R19, RZ, P2 ;  /* 0x000000ff13137207 */ /* 0x000fe40001000000 */
[----:B------:R-:W-:Y:S01]  /*13410*/  LOP3.LUT R2, R32, R3, RZ, 0x3c, !PT ;  /* 0x0000000320027212 */ /* 0x000fe200078e3cff */
[----:B------:R-:W-:Y:S06]  /*13420*/  @!P0 BRA `(.L_x_2275) ;  /* 0x0000000000048947 */ /* 0x000fec0003800000 */
[----:B------:R-:W-:Y:S01]  /*13430*/  BPT.TRAP 0x1 ;  /* 0x000000040000795c */ /* 0x000fe20000300000 */
.L_x_2275:
[----:B------:R-:W-:Y:S01]  /*13440*/  IMAD R19, R19, 0x8, R4 ;  /* 0x0000000813137824 */ /* 0x000fe200078e0204 */
[----:B------:R-:W-:-:S04]  /*13450*/  SHF.L.U32 R2, R2, 0x1f, RZ ;  /* 0x0000001f02027819 */ /* 0x000fc800000006ff */
[----:B------:R-:W2:Y:S02]  /*13460*/  SYNCS.PHASECHK.TRANS64.TRYWAIT P1, [R19+URZ+0x29840], R2 ;  /* 0x02984002130075a7 */ /* 0x000ea4000802017f */
[----:B--2---:R-:W-:Y:S05]  /*13470*/  @!P1 BRA `(.L_x_2276) ;  /* 0x0000002800089947 */ /* 0x004fea0003800000 */
.L_x_2361:
[----:B------:R-:W-:Y:S05]  /*13480*/  @!P0 BRA `(.L_x_2277) ;  /* 0x0000000000048947 */ /* 0x000fea0003800000 */
[----:B------:R-:W-:Y:S01]  /*13490*/  BPT.TRAP 0x1 ;  /* 0x000000040000795c */ /* 0x000fe20000300000 */
.L_x_2277:
[----:B------:R-:W3:Y:S02]  /*134a0*/  SYNCS.PHASECHK.TRANS64.TRYWAIT P1, [R5+URZ+0x29860], R0 ;  /* 0x02986000050075a7 */ /* 0x000ee4000802017f */
[----:B---3--:R-:W-:Y:S05]  /*134b0*/  @!P1 BRA `(.L_x_2278) ;  /* 0x00000028000c9947 */ /* 0x008fea0003800000 */
.L_x_2362:
[----:B------:R-:W-:Y:S05]  /*134c0*/  @!P0 BRA `(.L_x_2279) ;  /* 0x0000000000048947 */ /* 0x000fea0003800000 */
[----:B------:R-:W-:Y:S01]  /*134d0*/  BPT.TRAP 0x1 ;  /* 0x000000040000795c */ /* 0x000fe20000300000 */
.L_x_2279:
[----:B------:R-:W4:Y:S02]  /*134e0*/  SYNCS.PHASECHK.TRANS64.TRYWAIT P1, [R19+URZ+0x29860], R2 ;  /* 0x02986002130075a7 */ /* 0x000f24000802017f */
[----:B----4-:R-:W-:Y:S05]  /*134f0*/  @!P1 BRA `(.L_x_2280) ;  /* 0x0000002800109947 */ /* 0x010fea0003800000 */
.L_x_2363:
[----:B------:R-:W-:Y:S05]  /*13500*/  @!P0 BRA `(.L_x_2281) ;  /* 0x0000000000048947 */ /* 0x000fea0003800000 */
[----:B------:R-:W-:Y:S01]  /*13510*/  BPT.TRAP 0x1 ;  /* 0x000000040000795c */ /* 0x000fe20000300000 */
.L_x_2281:
[----:B------:R-:W5:Y:S02]  /*13520*/  SYNCS.PHASECHK.TRANS64.TRYWAIT P1, [R5+URZ+0x29880], R0 ;  /* 0x02988000050075a7 */ /* 0x000f64000802017f */
[----:B-----5:R-:W-:Y:S05]  /*13530*/  @!P1 BRA `(.L_x_2282) ;  /* 0x0000002800149947 */ /* 0x020fea0003800000 */
.L_x_2364:
[----:B------:R-:W-:Y:S05]  /*13540*/  @!P0 BRA `(.L_x_2283) ;  /* 0x0000000000048947 */ /* 0x000fea0003800000 */
[----:B------:R-:W-:Y:S01]  /*13550*/  BPT.TRAP 0x1 ;  /* 0x000000040000795c */ /* 0x000fe20000300000 */
.L_x_2283:
[----:B------:R0:W0:Y:S02]  /*13560*/  SYNCS.PHASECHK.TRANS64.TRYWAIT P0, [R19+URZ+0x29880], R2 ;  /* 0x02988002130075a7 */ /* 0x000024000800017f */
[----:B0-----:R-:W-:Y:S05]  /*13570*/  @!P0 NANOSLEEP.SYNCS 0x989680 ;  /* 0x009896800000895d */ /* 0x001fea0003900000 */
[----:B------:R-:W0:Y:S02]  /*13580*/  @!P0 SYNCS.PHASECHK.TRANS64 P0, [R19+URZ+0x29880], R2 ;  /* 0x02988002130085a7 */ /* 0x000e24000800007f */
[----:B0-----:R-:W-:Y:S05]  /*13590*/  @!P0 BRA `(.L_x_2283) ;  /* 0xfffffffc00f08947 */ /* 0x001fea000383ffff */
.L_x_2271:
[----:B------:R-:W-:Y:S05]  /*135a0*/  BSYNC B0 ;  /* 0x0000000000007941 */ /* 0x000fea0003800000 */
.L_x_2270:
[----:B------:R-:W-:Y:S05]  /*135b0*/  EXIT ;  /* 0x000000000000794d */ /* 0x000fea0003800000 */
.L_x_2146:
[----:B0-----:R-:W-:-:S04]  /*135c0*/  IMAD.U32 R3, RZ, RZ, UR41 ;  /* 0x00000029ff037e24 */ /* 0x001fc8000f8e00ff */
[----:B------:R0:W1:Y:S03]  /*135d0*/  SYNCS.PHASECHK.TRANS64.TRYWAIT P1, [R3+URZ+0x29800], R0 ;  /* 0x02980000030075a7 */ /* 0x000066000802017f */
[----:B-1----:R-:W-:Y:S05]  /*135e0*/  @!P1 NANOSLEEP.SYNCS 0x989680 ;  /* 0x009896800000995d */ /* 0x002fea0003900000 */
[----:B------:R-:W1:Y:S02]  /*135f0*/  @!P1 SYNCS.PHASECHK.TRANS64 P1, [R3+URZ+0x29800], R0 ;  /* 0x02980000030095a7 */ /* 0x000e64000802007f */
[----:B-1----:R-:W-:Y:S05]  /*13600*/  @!P1 BRA `(.L_x_2146) ;  /* 0xfffffffc00ec9947 */ /* 0x002fea000383ffff */
[----:B------:R-:W-:Y:S05]  /*13610*/  BRA `(.L_x_2284) ;  /* 0xfffffee000d07947 */ /* 0x000fea000383ffff */
.L_x_2150:
[----:B-1----:R1:W2:Y:S02]  /*13620*/  SYNCS.PHASECHK.TRANS64.TRYWAIT P1, [R0+URZ+0x29830], R3 ;  /* 0x02983003000075a7 */ /* 0x0022a4000802017f */
[----:B--2---:R-:W-:Y:S05]  /*13630*/  @!P1 NANOSLEEP.SYNCS 0x989680 ;  /* 0x009896800000995d */ /* 0x004fea0003900000 */
[----:B------:R-:W2:Y:S02]  /*13640*/  @!P1 SYNCS.PHASECHK.TRANS64 P1, [R0+URZ+0x29830], R3 ;  /* 0x02983003000095a7 */ /* 0x000ea4000802007f */
[----:B--2---:R-:W-:Y:S05]  /*13650*/  @!P1 BRA `(.L_x_2150) ;  /* 0xfffffffc00f09947 */ /* 0x004fea000383ffff */
[----:B------:R-:W-:Y:S05]  /*13660*/  BRA `(.L_x_2149) ;  /* 0xfffffee000ec7947 */ /* 0x000fea000383ffff */
.L_x_2156:
[----:B-1----:R-:W-:-:S04]  /*13670*/  IMAD.U32 R4, RZ, RZ, UR6 ;  /* 0x00000006ff047e24 */ /* 0x002fc8000f8e00ff */
[----:B------:R1:W2:Y:S03]  /*13680*/  SYNCS.PHASECHK.TRANS64.TRYWAIT P1, [R4+URZ+0x29830], R3 ;  /* 0x02983003040075a7 */ /* 0x0002a6000802017f */
[----:B--2---:R-:W-:Y:S05]  /*13690*/  @!P1 NANOSLEEP.SYNCS 0x989680 ;  /* 0x009896800000995d */ /* 0x004fea0003900000 */
[----:B------:R-:W2:Y:S02]  /*136a0*/  @!P1 SYNCS.PHASECHK.TRANS64 P1, [R4+URZ+0x29830], R3 ;  /* 0x02983003040095a7 */ /* 0x000ea4000802007f */
[----:B--2---:R-:W-:Y:S05]  /*136b0*/  @!P1 BRA `(.L_x_2156) ;  /* 0xfffffffc00ec9947 */ /* 0x004fea000383ffff */
[----:B------:R-:W-:Y:S05]  /*136c0*/  BRA `(.L_x_2153) ;  /* 0xffffff1400f07947 */ /* 0x000fea000383ffff */
.L_x_2160:
[----:B-1----:R-:W-:-:S04]  /*136d0*/  IMAD.U32 R4, RZ, RZ, UR6 ;  /* 0x00000006ff047e24 */ /* 0x002fc8000f8e00ff */
[----:B------:R1:W2:Y:S03]  /*136e0*/  SYNCS.PHASECHK.TRANS64.TRYWAIT P1, [R4+URZ+0x29850], R3 ;  /* 0x02985003040075a7 */ /* 0x0002a6000802017f */
[----:B--2---:R-:W-:Y:S05]  /*136f0*/  @!P1 NANOSLEEP.SYNCS 0x989680 ;  /* 0x009896800000995d */ /* 0x004fea0003900000 */
[----:B------:R-:W2:Y:S02]  /*13700*/  @!P1 SYNCS.PHASECHK.TRANS64 P1, [R4+URZ+0x29850], R3 ;  /* 0x02985003040095a7 */ /* 0x000ea4000802007f */
[----:B--2---:R-:W-:Y:S05]  /*13710*/  @!P1 BRA `(.L_x_2160) ;  /* 0xfffffffc00ec9947 */ /* 0x004fea000383ffff */
[----:B------:R-:W-:Y:S05]  /*13720*/  BRA `(.L_x_2157) ;  /* 0xffffff2000f87947 */ /* 0x000fea000383ffff */
.L_x_2168:
[----:B-1----:R-:W-:-:S04]  /*13730*/  IMAD.U32 R4, RZ, RZ, UR6 ;  /* 0x00000006ff047e24 */ /* 0x002fc8000f8e00ff */
[----:B------:R1:W2:Y:S03]  /*13740*/  SYNCS.PHASECHK.TRANS64.TRYWAIT P1, [R4+URZ+0x29830], R3 ;  /* 0x02983003040075a7 */ /* 0x0002a6000802017f */
[----:B--2---:R-:W-:Y:S05]  /*13750*/  @!P1 NANOSLEEP.SYNCS 0x989680 ;  /* 0x009896800000995d */ /* 0x004fea0003900000 */
[----:B------:R-:W2:Y:S02]  /*13760*/  @!P1 SYNCS.PHASECHK.TRANS64 P1, [R4+URZ+0x29830], R3 ;  /* 0x02983003040095a7 */ /* 0x000ea4000802007f */
[----:B--2---:R-:W-:Y:S05]  /*13770*/  @!P1 BRA `(.L_x_2168) ;  /* 0xfffffffc00ec9947 */ /* 0x004fea000383ffff */
[----:B------:R-:W-:Y:S05]  /*13780*/  BRA `(.L_x_2165) ;  /* 0xffffff4c00e47947 */ /* 0x000fea000383ffff */
.L_x_2172:
[----:B-1----:R-:W-:-:S04]  /*13790*/  IMAD.U32 R4, RZ, RZ, UR6 ;  /* 0x00000006ff047e24 */ /* 0x002fc8000f8e00ff */
[----:B------:R1:W2:Y:S03]  /*137a0*/  SYNCS.PHASECHK.TRANS64.TRYWAIT P1, [R4+URZ+0x29850], R3 ;  /* 0x02985003040075a7 */ /* 0x0002a6000802017f */
[----:B--2---:R-:W-:Y:S05]  /*137b0*/  @!P1 NANOSLEEP.SYNCS 0x989680 ;  /* 0x009896800000995d */ /* 0x004fea0003900000 */
[----:B------:R-:W2:Y:S02]  /*137c0*/  @!P1 SYNCS.PHASECHK.TRANS64 P1, [R4+URZ+0x29850], R3 ;  /* 0x02985003040095a7 */ /* 0x000ea4000802007f */
[----:B--2---:R-:W-:Y:S05]  /*137d0*/  @!P1 BRA `(.L_x_2172) ;  /* 0xfffffffc00ec9947 */ /* 0x004fea000383ffff */
[----:B------:R-:W-:Y:S05]  /*137e0*/  BRA `(.L_x_2169) ;  /* 0xffffff5800ec7947 */ /* 0x000fea000383ffff */
.L_x_2179:
[----:B-1----:R-:W-:-:S04]  /*137f0*/  IMAD.U32 R6, RZ, RZ, UR9 ;  /* 0x00000009ff067e24 */ /* 0x002fc8000f8e00ff */
[----:B------:R1:W2:Y:S03]  /*13800*/  SYNCS.PHASECHK.TRANS64.TRYWAIT P1, [R6+URZ+0x29850], R5 ;  /* 0x02985005060075a7 */ /* 0x0002a6000802017f */
[----:B--2---:R-:W-:Y:S05]  /*13810*/  @!P1 NANOSLEEP.SYNCS 0x989680 ;  /* 0x009896800000995d */ /* 0x004fea0003900000 */
[----:B------:R-:W2:Y:S02]  /*13820*/  @!P1 SYNCS.PHASECHK.TRANS64 P1, [R6+URZ+0x29850], R5 ;  /* 0x02985005060095a7 */ /* 0x000ea4000802007f */
[----:B--2---:R-:W-:Y:S05]  /*13830*/  @!P1 BRA `(.L_x_2179) ;  /* 0xfffffffc00ec9947 */ /* 0x004fea000383ffff */
[----:B------:R-:W-:Y:S05]  /*13840*/  BRA `(.L_x_2178) ;  /* 0xffffff7800c47947 */ /* 0x000fea000383ffff */
.L_x_2213:
        /* <DEDUP_REMOVED lines=10> */
.L_x_2285:
[----:B------:R-:W-:Y:S05]  /*138f0*/  BRA `(.L_x_2286) ;  /* 0xffffffb800b87947 */ /* 0x000fea000383ffff */
.L_x_2216:
[----:B0-----:R0:W1:Y:S02]  /*13900*/  SYNCS.PHASECHK.TRANS64.TRYWAIT P0, [R0+URZ+0x29880], R28 ;  /* 0x0298801c000075a7 */ /* 0x001064000800017f */
[----:B-1----:R-:W-:Y:S05]  /*13910*/  @!P0 NANOSLEEP.SYNCS 0x989680 ;  /* 0x009896800000895d */ /* 0x002fea0003900000 */
[----:B------:R-:W1:Y:S02]  /*13920*/  @!P0 SYNCS.PHASECHK.TRANS64 P0, [R0+URZ+0x29880], R28 ;  /* 0x0298801c000085a7 */ /* 0x000e64000800007f */
[----:B-1----:R-:W-:Y:S05]  /*13930*/  @!P0 BRA `(.L_x_2216) ;  /* 0xfffffffc00f08947 */ /* 0x002fea000383ffff */
[----:B------:R-:W-:Y:S05]  /*13940*/  BRA `(.L_x_2287) ;  /* 0xffffffbc00e47947 */ /* 0x000fea000383ffff */
.L_x_2217:
        /* <DEDUP_REMOVED lines=8> */
.L_x_2289:
[----:B------:R-:W-:Y:S05]  /*139d0*/  BSYNC B0 ;  /* 0x0000000000007941 */ /* 0x000fea0003800000 */
.L_x_2288:
        /* <DEDUP_REMOVED lines=14> */
.L_x_2290:
[----:B------:R-:W-:Y:S02]  /*13ac0*/  IMAD.MOV.U32 R13, RZ, RZ, R8 ;  /* 0x000000ffff0d7224 */ /* 0x000fe400078e0008 */
[----:B------:R-:W-:Y:S02]  /*13ad0*/  IMAD.MOV.U32 R12, RZ, RZ, 0x1 ;  /* 0x00000001ff0c7424 */ /* 0x000fe400078e00ff */
[----:B------:R-:W-:-:S07]  /*13ae0*/  IMAD.MOV.U32 R2, RZ, RZ, R14 ;  /* 0x000000ffff027224 */ /* 0x000fce00078e000e */
[----:B------:R-:W-:Y:S05]  /*13af0*/  WARPSYNC.COLLECTIVE R15, `(.L_x_2291) ;  /* 0x000000000f087348 */ /* 0x000fea0003c00000 */
[----:B------:R0:W1:Y:S02]  /*13b00*/  SHFL.IDX P6, R14, R13, R12, R11 ;  /* 0x0000000c0d0e7389 */ /* 0x00006400000c000b */
[----:B01----:R-:W-:Y:S01]  /*13b10*/  ENDCOLLECTIVE ;  /* 0x000000000000791b */ /* 0x003fe20003800000 */
.L_x_2291:
        /* <DEDUP_REMOVED lines=14> */
.L_x_2292:
[----:B------:R-:W-:Y:S02]  /*13c00*/  IMAD.MOV.U32 R13, RZ, RZ, R8 ;  /* 0x000000ffff0d7224 */ /* 0x000fe400078e0008 */
[----:B------:R-:W-:Y:S02]  /*13c10*/  IMAD.MOV.U32 R12, RZ, RZ, 0x2 ;  /* 0x00000002ff0c7424 */ /* 0x000fe400078e00ff */
[----:B------:R-:W-:-:S07]  /*13c20*/  IMAD.MOV.U32 R2, RZ, RZ, R14 ;  /* 0x000000ffff027224 */ /* 0x000fce00078e000e */
[----:B------:R-:W-:Y:S05]  /*13c30*/  WARPSYNC.COLLECTIVE R15, `(.L_x_2293) ;  /* 0x000000000f087348 */ /* 0x000fea0003c00000 */
[----:B------:R0:W1:Y:S02]  /*13c40*/  SHFL.IDX P6, R14, R13, R12, R11 ;  /* 0x0000000c0d0e7389 */ /* 0x00006400000c000b */
[----:B01----:R-:W-:Y:S01]  /*13c50*/  ENDCOLLECTIVE ;  /* 0x000000000000791b */ /* 0x003fe20003800000 */
.L_x_2293:
        /* <DEDUP_REMOVED lines=14> */
.L_x_2294:
[----:B------:R-:W-:Y:S02]  /*13d40*/  IMAD.MOV.U32 R13, RZ, RZ, R8 ;  /* 0x000000ffff0d7224 */ /* 0x000fe400078e0008 */
[----:B------:R-:W-:Y:S02]  /*13d50*/  IMAD.MOV.U32 R12, RZ, RZ, 0x3 ;  /* 0x00000003ff0c7424 */ /* 0x000fe400078e00ff */
[----:B------:R-:W-:-:S07]  /*13d60*/  IMAD.MOV.U32 R2, RZ, RZ, R14 ;  /* 0x000000ffff027224 */ /* 0x000fce00078e000e */
[----:B------:R-:W-:Y:S05]  /*13d70*/  WARPSYNC.COLLECTIVE R15, `(.L_x_2295) ;  /* 0x000000000f087348 */ /* 0x000fea0003c00000 */
[----:B------:R0:W1:Y:S02]  /*13d80*/  SHFL.IDX P6, R14, R13, R12, R11 ;  /* 0x0000000c0d0e7389 */ /* 0x00006400000c000b */
[----:B01----:R-:W-:Y:S01]  /*13d90*/  ENDCOLLECTIVE ;  /* 0x000000000000791b */ /* 0x003fe20003800000 */
.L_x_2295:
        /* <DEDUP_REMOVED lines=13> */
.L_x_2296:
        /* <DEDUP_REMOVED lines=10> */
.L_x_2297:
        /* <DEDUP_REMOVED lines=14> */
.L_x_2298:
        /* <DEDUP_REMOVED lines=8> */
.L_x_2222:
[----:B---3--:R3:W4:Y:S02]  /*14070*/  SYNCS.PHASECHK.TRANS64.TRYWAIT P0, [R0+URZ+0x29840], R28 ;  /* 0x0298401c000075a7 */ /* 0x008724000800017f */
[----:B----4-:R-:W-:Y:S05]  /*14080*/  @!P0 NANOSLEEP.SYNCS 0x989680 ;  /* 0x009896800000895d */ /* 0x010fea0003900000 */
[----:B------:R-:W4:Y:S02]  /*14090*/  @!P0 SYNCS.PHASECHK.TRANS64 P0, [R0+URZ+0x29840], R28 ;  /* 0x0298401c000085a7 */ /* 0x000f24000800007f */
[----:B----4-:R-:W-:Y:S05]  /*140a0*/  @!P0 BRA `(.L_x_2222) ;  /* 0xfffffffc00f08947 */ /* 0x010fea000383ffff */
[----:B------:R-:W-:Y:S05]  /*140b0*/  BRA `(.L_x_2300) ;  /* 0xffffffbc00dc7947 */ /* 0x000fea000383ffff */
.L_x_2223:
        /* <DEDUP_REMOVED lines=8> */
.L_x_2302:
[----:B------:R-:W-:Y:S05]  /*14140*/  BSYNC B0 ;  /* 0x0000000000007941 */ /* 0x000fea0003800000 */
.L_x_2301:
        /* <DEDUP_REMOVED lines=10> */
.L_x_2303:
[----:B------:R-:W-:Y:S02]  /*141f0*/  @P4 IMAD.IADD R23, R17, 0x1, R5 ;  /* 0x0000000111174824 */ /* 0x000fe400078e0205 */
[----:B------:R-:W-:Y:S02]  /*14200*/  IMAD.MOV.U32 R13, RZ, RZ, R7 ;  /* 0x000000ffff0d7224 */ /* 0x000fe400078e0007 */
[----:B------:R-:W-:Y:S01]  /*14210*/  IMAD.MOV.U32 R12, RZ, RZ, 0x1 ;  /* 0x00000001ff0c7424 */ /* 0x000fe200078e00ff */
[----:B------:R-:W-:Y:S02]  /*14220*/  @P5 IADD3 R8, P0, R36, R14, RZ ;  /* 0x0000000e24085210 */ /* 0x000fe40007f1e0ff */
[----:B------:R-:W-:-:S03]  /*14230*/  LOP3.LUT P6, RZ, R16, 0x8, RZ, 0xc0, !PT ;  /* 0x0000000810ff7812 */ /* 0x000fc600078cc0ff */
[----:B------:R-:W-:Y:S01]  /*14240*/  @P5 IMAD.X R3, RZ, RZ, R2, P0 ;  /* 0x000000ffff035224 */ /* 0x000fe200000e0602 */
[----:B------:R-:W-:Y:S01]  /*14250*/  LOP3.LUT P0, RZ, R16, 0x10, RZ, 0xc0, !PT ;  /* 0x0000001010ff7812 */ /* 0x000fe2000780c0ff */
[----:B------:R-:W-:-:S12]  /*14260*/  @P5 IMAD.MOV.U32 R2, RZ, RZ, R8 ;  /* 0x000000ffff025224 */ /* 0x000fd800078e0008 */
        /* <DEDUP_REMOVED lines=8> */
.L_x_2304:
        /* <DEDUP_REMOVED lines=11> */
.L_x_2305:
[----:B------:R-:W-:Y:S02]  /*143a0*/  IMAD.MOV.U32 R13, RZ, RZ, R7 ;  /* 0x000000ffff0d7224 */ /* 0x000fe400078e0007 */
[----:B------:R-:W-:Y:S01]  /*143b0*/  IMAD.MOV.U32 R12, RZ, RZ, 0x2 ;  /* 0x00000002ff0c7424 */ /* 0x000fe200078e00ff */
[----:B------:R-:W-:Y:S02]  /*143c0*/  @P4 IADD3 R8, P0, R36, R14, RZ ;  /* 0x0000000e24084210 */ /* 0x000fe40007f1e0ff */
[----:B------:R-:W-:-:S03]  /*143d0*/  LOP3.LUT P6, RZ, R16, 0x10, RZ, 0xc0, !PT ;  /* 0x0000001010ff7812 */ /* 0x000fc600078cc0ff */
[----:B------:R-:W-:Y:S02]  /*143e0*/  @P4 IMAD.X R25, RZ, RZ, R2, P0 ;  /* 0x000000ffff194224 */ /* 0x000fe400000e0602 */
[----:B------:R-:W-:Y:S02]  /*143f0*/  @P4 IMAD.MOV.U32 R2, RZ, RZ, R8 ;  /* 0x000000ffff024224 */ /* 0x000fe400078e0008 */
[----:B------:R-:W-:-:S06]  /*14400*/  @P4 IMAD.MOV.U32 R3, RZ, RZ, R25 ;  /* 0x000000ffff034224 */ /* 0x000fcc00078e0019 */
[----:B------:R-:W-:Y:S01]  /*14410*/  @!PT LDS RZ, [RZ] ;  /* 0x00000000fffff984 */ /* 0x000fe20000000800 */
[----:B------:R-:W-:Y:S01]  /*14420*/  @!PT LDS RZ, [RZ] ;  /* 0x00000000fffff984 */ /* 0x000fe20000000800 */
[----:B------:R-:W-:Y:S01]  /*14430*/  @!PT LDS RZ, [RZ] ;  /* 0x00000000fffff984 */ /* 0x000fe20000000800 */
[----:B------:R0:W-:Y:S02]  /*14440*/  @P4 LDGSTS.E.BYPASS.LTC128B.128 [R23+0x1ac00], desc[UR52][R2.64], !P6 ;  /* 0x1ac0000002174fae */ /* 0x0001e4000f101d74 */
[----:B0-----:R-:W-:Y:S05]  /*14450*/  WARPSYNC.COLLECTIVE R15, `(.L_x_2306) ;  /* 0x000000000f087348 */ /* 0x001fea0003c00000 */
[----:B------:R1:W2:Y:S02]  /*14460*/  SHFL.IDX P6, R14, R13, R12, R11 ;  /* 0x0000000c0d0e7389 */ /* 0x0002a400000c000b */
[----:B012---:R-:W-:Y:S01]  /*14470*/  ENDCOLLECTIVE ;  /* 0x000000000000791b */ /* 0x007fe20003800000 */
.L_x_2306:
[----:B------:R-:W-:Y:S01]  /*14480*/  @!PT LDS RZ, [RZ] ;  /* 0x00000000fffff984 */ /* 0x000fe20000000800 */
[----:B------:R-:W-:Y:S01]  /*14490*/  @!PT LDS RZ, [RZ] ;  /* 0x00000000fffff984 */ /* 0x000fe20000000800 */
[----:B------:R-:W-:Y:S01]  /*144a0*/  @!PT LDS RZ, [RZ] ;  /* 0x00000000fffff984 */ /* 0x000fe20000000800 */
[----:B------:R-:W-:Y:S04]  /*144b0*/  @P4 LDGSTS.E.BYPASS.LTC128B.128 [R23+0x1d400], desc[UR52][R2.64+0x40], !P5 ;  /* 0x1d40004002174fae */ /* 0x000fe8000e901d74 */
[----:B------:R0:W-:Y:S01]  /*144c0*/  @P4 LDGSTS.E.BYPASS.LTC128B.128 [R23+0x1fc00], desc[UR52][R2.64+0x80], !P1 ;  /* 0x1fc0008002174fae */ /* 0x0001e2000c901d74 */
[----:B------:R-:W-:Y:S01]  /*144d0*/  LOP3.LUT P4, RZ, R16, 0x10, RZ, 0xc0, !PT ;  /* 0x0000001010ff7812 */ /* 0x000fe2000788c0ff */
[----:B------:R-:W-:Y:S02]  /*144e0*/  IMAD.MOV.U32 R13, RZ, RZ, R4 ;  /* 0x000000ffff0d7224 */ /* 0x000fe400078e0004 */
[----:B0-----:R-:W-:-:S10]  /*144f0*/  IMAD.MOV.U32 R2, RZ, RZ, R14 ;  /* 0x000000ffff027224 */ /* 0x001fd400078e000e */
[----:B------:R-:W-:Y:S05]  /*14500*/  WARPSYNC.COLLECTIVE R15, `(.L_x_2307) ;  /* 0x000000000f087348 */ /* 0x000fea0003c00000 */
[----:B------:R0:W1:Y:S02]  /*14510*/  SHFL.IDX P6, R14, R13, R12, R11 ;  /* 0x0000000c0d0e7389 */ /* 0x00006400000c000b */
[----:B01----:R-:W-:Y:S01]  /*14520*/  ENDCOLLECTIVE ;  /* 0x000000000000791b */ /* 0x003fe20003800000 */
.L_x_2307:
[----:B------:R-:W-:Y:S02]  /*14530*/  IMAD.MOV.U32 R13, RZ, RZ, R7 ;  /* 0x000000ffff0d7224 */ /* 0x000fe400078e0007 */
[----:B------:R-:W-:Y:S01]  /*14540*/  IMAD.MOV.U32 R12, RZ, RZ, 0x3 ;  /* 0x00000003ff0c7424 */ /* 0x000fe200078e00ff */
[----:B------:R-:W-:-:S13]  /*14550*/  @P3 IADD3 R8, P0, R36, R14, RZ ;  /* 0x0000000e24083210 */ /* 0x000fda0007f1e0ff */
[----:B------:R-:W-:Y:S05]  /*14560*/  WARPSYNC.COLLECTIVE R15, `(.L_x_2308) ;  /* 0x000000000f087348 */ /* 0x000fea0003c00000 */
[----:B------:R0:W1:Y:S02]  /*14570*/  SHFL.IDX P6, R14, R13, R12, R11 ;  /* 0x0000000c0d0e7389 */ /* 0x00006400000c000b */
[----:B01----:R-:W-:Y:S01]  /*14580*/  ENDCOLLECTIVE ;  /* 0x000000000000791b */ /* 0x003fe20003800000 */
.L_x_2308:
[----:B------:R-:W-:Y:S02]  /*14590*/  @P3 IMAD.X R25, RZ, RZ, R2, P0 ;  /* 0x000000ffff193224 */ /* 0x000fe400000e0602 */
[----:B------:R-:W-:Y:S02]  /*145a0*/  @P3 IMAD.MOV.U32 R2, RZ, RZ, R8 ;  /* 0x000000ffff023224 */ /* 0x000fe400078e0008 */
[----:B------:R-:W-:Y:S02]  /*145b0*/  @P3 IMAD.MOV.U32 R3, RZ, RZ, R25 ;  /* 0x000000ffff033224 */ /* 0x000fe400078e0019 */
[----:B------:R-:W-:-:S03]  /*145c0*/  @P2 IMAD.IADD R25, R17, 0x1, R5 ;  /* 0x0000000111192824 */ /* 0x000fc600078e0205 */
        /* <DEDUP_REMOVED lines=11> */
.L_x_2309:
[----:B------:R-:W-:Y:S02]  /*14680*/  IMAD.MOV.U32 R13, RZ, RZ, R6 ;  /* 0x000000ffff0d7224 */ /* 0x000fe400078e0006 */
[----:B------:R-:W-:Y:S01]  /*14690*/  IMAD.MOV.U32 R12, RZ, RZ, RZ ;  /* 0x000000ffff0c7224 */ /* 0x000fe200078e00ff */
[----:B------:R-:W-:-:S05]  /*146a0*/  @P2 IADD3 R14, P0, R36, R14, RZ ;  /* 0x0000000e240e2210 */ /* 0x000fca0007f1e0ff */
[----:B------:R-:W-:-:S08]  /*146b0*/  @P2 IMAD.MOV.U32 R2, RZ, RZ, R14 ;  /* 0x000000ffff022224 */ /* 0x000fd000078e000e */
[----:B------:R-:W-:Y:S05]  /*146c0*/  WARPSYNC.COLLECTIVE R15, `(.L_x_2310) ;  /* 0x000000000f087348 */ /* 0x000fea0003c00000 */
[----:B------:R0:W1:Y:S02]  /*146d0*/  SHFL.IDX P6, R14, R13, R12, R11 ;  /* 0x0000000c0d0e7389 */ /* 0x00006400000c000b */
[----:B01----:R-:W-:Y:S01]  /*146e0*/  ENDCOLLECTIVE ;  /* 0x000000000000791b */ /* 0x003fe20003800000 */
.L_x_2310:
[----:B------:R-:W-:-:S04]  /*146f0*/  @P2 IMAD.X R23, RZ, RZ, R7, P0 ;  /* 0x000000ffff172224 */ /* 0x000fc800000e0607 */
        /* <DEDUP_REMOVED lines=12> */
.L_x_2311:
[----:B------:R-:W-:Y:S05]  /*147c0*/  BRA `(.L_x_2312) ;  /* 0xffffffbc00507947 */ /* 0x000fea000383ffff */
.L_x_2230:
[----:B------:R-:W-:Y:S02]  /*147d0*/  IMAD.MOV.U32 R13, RZ, RZ, R4 ;  /* 0x000000ffff0d7224 */ /* 0x000fe400078e0004 */
[----:B------:R-:W-:Y:S02]  /*147e0*/  IMAD.MOV.U32 R12, RZ, RZ, RZ ;  /* 0x000000ffff0c7224 */ /* 0x000fe400078e00ff */
[----:B------:R-:W-:Y:S02]  /*147f0*/  IMAD.MOV.U32 R11, RZ, RZ, 0x1c1f ;  /* 0x00001c1fff0b7424 */ /* 0x000fe400078e00ff */
[----:B------:R-:W-:Y:S02]  /*14800*/  IMAD.MOV.U32 R15, RZ, RZ, -0x1 ;  /* 0xffffffffff0f7424 */ /* 0x000fe400078e00ff */
[----:B------:R-:W-:-:S07]  /*14810*/  IMAD.U32 R5, RZ, RZ, UR43 ;  /* 0x0000002bff057e24 */ /* 0x000fce000f8e00ff */
[----:B----45:R-:W-:Y:S05]  /*14820*/  WARPSYNC.COLLECTIVE R15, `(.L_x_2313) ;  /* 0x000000000f087348 */ /* 0x030fea0003c00000 */
[----:B----4-:R0:W1:Y:S02]  /*14830*/  SHFL.IDX P6, R14, R13, R12, R11 ;  /* 0x0000000c0d0e7389 */ /* 0x01006400000c000b */
[----:B01---5:R-:W-:Y:S01]  /*14840*/  ENDCOLLECTIVE ;  /* 0x000000000000791b */ /* 0x023fe20003800000 */
.L_x_2313:
[----:B------:R-:W-:-:S04]  /*14850*/  IMAD R5, R5, 0x80, R10 ;  /* 0x0000008005057824 */ /* 0x000fc800078e020a */
[C---:B------:R-:W-:Y:S01]  /*14860*/  VIADD R6, R5.reuse, 0x20 ;  /* 0x0000002005067836 */ /* 0x040fe20000000000 */
[----:B------:R-:W-:Y:S01]  /*14870*/  ISETP.GE.AND P0, PT, R5, UR38, PT ;  /* 0x0000002605007c0c */ /* 0x000fe2000bf06270 */
[----:B------:R-:W-:Y:S02]  /*14880*/  IMAD.MOV.U32 R13, RZ, RZ, R0 ;  /* 0x000000ffff0d7224 */ /* 0x000fe400078e0000 */
[----:B------:R-:W-:-:S10]  /*14890*/  IMAD.MOV.U32 R2, RZ, RZ, R14 ;  /* 0x000000ffff027224 */ /* 0x000fd400078e000e */
[----:B------:R-:W-:Y:S05]  /*148a0*/  WARPSYNC.COLLECTIVE R15, `(.L_x_2314) ;  /* 0x000000000f087348 */ /* 0x000fea0003c00000 */
[----:B------:R0:W1:Y:S02]  /*148b0*/  SHFL.IDX P6, R14, R13, R12, R11 ;  /* 0x0000000c0d0e7389 */ /* 0x00006400000c000b */
[----:B01----:R-:W-:Y:S01]  /*148c0*/  ENDCOLLECTIVE ;  /* 0x000000000000791b */ /* 0x003fe20003800000 */
.L_x_2314:
        /* <DEDUP_REMOVED lines=8> */
.L_x_2315:
        /* <DEDUP_REMOVED lines=12> */
.L_x_2316:
[----:B------:R-:W-:Y:S02]  /*14a10*/  IMAD.MOV.U32 R13, RZ, RZ, R4 ;  /* 0x000000ffff0d7224 */ /* 0x000fe400078e0004 */
[----:B------:R-:W-:Y:S01]  /*14a20*/  IMAD.MOV.U32 R12, RZ, RZ, 0x2 ;  /* 0x00000002ff0c7424 */ /* 0x000fe200078e00ff */
[----:B------:R-:W-:-:S05]  /*14a30*/  @!P0 IADD3 R14, P1, R36, R14, RZ ;  /* 0x0000000e240e8210 */ /* 0x000fca0007f3e0ff */
[----:B------:R-:W-:-:S08]  /*14a40*/  @!P0 IMAD.MOV.U32 R2, RZ, RZ, R14 ;  /* 0x000000ffff028224 */ /* 0x000fd000078e000e */
[----:B------:R-:W-:Y:S05]  /*14a50*/  WARPSYNC.COLLECTIVE R15, `(.L_x_2317) ;  /* 0x000000000f087348 */ /* 0x000fea0003c00000 */
[----:B------:R0:W1:Y:S02]  /*14a60*/  SHFL.IDX P6, R14, R13, R12, R11 ;  /* 0x0000000c0d0e7389 */ /* 0x00006400000c000b */
[----:B01----:R-:W-:Y:S01]  /*14a70*/  ENDCOLLECTIVE ;  /* 0x000000000000791b */ /* 0x003fe20003800000 */
.L_x_2317:
        /* <DEDUP_REMOVED lines=15> */
.L_x_2318:
[----:B------:R-:W-:Y:S02]  /*14b70*/  IMAD.MOV.U32 R13, RZ, RZ, R4 ;  /* 0x000000ffff0d7224 */ /* 0x000fe400078e0004 */
[----:B------:R-:W-:Y:S01]  /*14b80*/  IMAD.MOV.U32 R12, RZ, RZ, 0x3 ;  /* 0x00000003ff0c7424 */ /* 0x000fe200078e00ff */
[----:B------:R-:W-:-:S05]  /*14b90*/  @!P0 IADD3 R14, P1, R36, R14, RZ ;  /* 0x0000000e240e8210 */ /* 0x000fca0007f3e0ff */
[----:B------:R-:W-:-:S08]  /*14ba0*/  @!P0 IMAD.MOV.U32 R2, RZ, RZ, R14 ;  /* 0x000000ffff028224 */ /* 0x000fd000078e000e */
[----:B------:R-:W-:Y:S05]  /*14bb0*/  WARPSYNC.COLLECTIVE R15, `(.L_x_2319) ;  /* 0x000000000f087348 */ /* 0x000fea0003c00000 */
[----:B------:R0:W1:Y:S02]  /*14bc0*/  SHFL.IDX P6, R14, R13, R12, R11 ;  /* 0x0000000c0d0e7389 */ /* 0x00006400000c000b */
[----:B01----:R-:W-:Y:S01]  /*14bd0*/  ENDCOLLECTIVE ;  /* 0x000000000000791b */ /* 0x003fe20003800000 */
.L_x_2319:
        /* <DEDUP_REMOVED lines=13> */
.L_x_2320:
[----:B------:R-:W-:Y:S05]  /*14cb0*/  BRA `(.L_x_2321) ;  /* 0xffffffc000547947 */ /* 0x000fea000383ffff */
.L_x_2233:
[----:B0-----:R0:W1:Y:S02]  /*14cc0*/  SYNCS.PHASECHK.TRANS64.TRYWAIT P0, [R17+URZ+0x29820], R0 ;  /* 0x02982000110075a7 */ /* 0x001064000800017f */
[----:B-1----:R-:W-:Y:S05]  /*14cd0*/  @!P0 NANOSLEEP.SYNCS 0x989680 ;  /* 0x009896800000895d */ /* 0x002fea0003900000 */
[----:B------:R-:W1:Y:S02]  /*14ce0*/  @!P0 SYNCS.PHASECHK.TRANS64 P0, [R17+URZ+0x29820], R0 ;  /* 0x02982000110085a7 */ /* 0x000e64000800007f */
[----:B-1----:R-:W-:Y:S05]  /*14cf0*/  @!P0 BRA `(.L_x_2233) ;  /* 0xfffffffc00f08947 */ /* 0x002fea000383ffff */
[----:B------:R-:W-:Y:S05]  /*14d00*/  BRA `(.L_x_2322) ;  /* 0xffffffc000b87947 */ /* 0x000fea000383ffff */
.L_x_2237:
[----:B0-----:R0:W1:Y:S02]  /*14d10*/  SYNCS.PHASECHK.TRANS64.TRYWAIT P0, [R0+URZ+0x29880], R29 ;  /* 0x0298801d000075a7 */ /* 0x001064000800017f */
[----:B-1----:R-:W-:Y:S05]  /*14d20*/  @!P0 NANOSLEEP.SYNCS 0x989680 ;  /* 0x009896800000895d */ /* 0x002fea0003900000 */
[----:B------:R-:W1:Y:S02]  /*14d30*/  @!P0 SYNCS.PHASECHK.TRANS64 P0, [R0+URZ+0x29880], R29 ;  /* 0x0298801d000085a7 */ /* 0x000e64000800007f */
[----:B-1----:R-:W-:Y:S05]  /*14d40*/  @!P0 BRA `(.L_x_2237) ;  /* 0xfffffffc00f08947 */ /* 0x002fea000383ffff */
[----:B------:R-:W-:Y:S05]  /*14d50*/  BRA `(.L_x_2323) ;  /* 0xffffffc400e87947 */ /* 0x000fea000383ffff */
.L_x_2238:
        /* <DEDUP_REMOVED lines=8> */
.L_x_2325:
[----:B------:R-:W-:Y:S05]  /*14de0*/  BSYNC B0 ;  /* 0x0000000000007941 */ /* 0x000fea0003800000 */
.L_x_2324:
        /* <DEDUP_REMOVED lines=10> */
.L_x_2326:
[----:B------:R-:W-:Y:S02]  /*14e90*/  IMAD.MOV.U32 R13, RZ, RZ, R9 ;  /* 0x000000ffff0d7224 */ /* 0x000fe400078e0009 */
[----:B------:R-:W-:Y:S02]  /*14ea0*/  IMAD.MOV.U32 R12, RZ, RZ, 0x1 ;  /* 0x00000001ff0c7424 */ /* 0x000fe400078e00ff */
[----:B------:R-:W-:-:S07]  /*14eb0*/  IMAD.MOV.U32 R2, RZ, RZ, R14 ;  /* 0x000000ffff027224 */ /* 0x000fce00078e000e */
[----:B------:R-:W-:Y:S05]  /*14ec0*/  WARPSYNC.COLLECTIVE R15, `(.L_x_2327) ;  /* 0x000000000f087348 */ /* 0x000fea0003c00000 */
[----:B------:R0:W1:Y:S02]  /*14ed0*/  SHFL.IDX P6, R14, R13, R12, R11 ;  /* 0x0000000c0d0e7389 */ /* 0x00006400000c000b */
[----:B01----:R-:W-:Y:S01]  /*14ee0*/  ENDCOLLECTIVE ;  /* 0x000000000000791b */ /* 0x003fe20003800000 */
.L_x_2327:
        /* <DEDUP_REMOVED lines=12> */
.L_x_2328:
[----:B------:R-:W-:Y:S02]  /*14fb0*/  IMAD.MOV.U32 R13, RZ, RZ, R9 ;  /* 0x000000ffff0d7224 */ /* 0x000fe400078e0009 */
[----:B------:R-:W-:Y:S02]  /*14fc0*/  IMAD.MOV.U32 R12, RZ, RZ, 0x2 ;  /* 0x00000002ff0c7424 */ /* 0x000fe400078e00ff */
[----:B------:R-:W-:-:S07]  /*14fd0*/  IMAD.MOV.U32 R2, RZ, RZ, R14 ;  /* 0x000000ffff027224 */ /* 0x000fce00078e000e */
[----:B------:R-:W-:Y:S05]  /*14fe0*/  WARPSYNC.COLLECTIVE R15, `(.L_x_2329) ;  /* 0x000000000f087348 */ /* 0x000fea0003c00000 */
[----:B------:R0:W1:Y:S02]  /*14ff0*/  SHFL.IDX P6, R14, R13, R12, R11 ;  /* 0x0000000c0d0e7389 */ /* 0x00006400000c000b */
[----:B01----:R-:W-:Y:S01]  /*15000*/  ENDCOLLECTIVE ;  /* 0x000000000000791b */ /* 0x003fe20003800000 */
.L_x_2329:
        /* <DEDUP_REMOVED lines=12> */
.L_x_2330:
[----:B------:R-:W-:Y:S02]  /*150d0*/  IMAD.MOV.U32 R13, RZ, RZ, R9 ;  /* 0x000000ffff0d7224 */ /* 0x000fe400078e0009 */
[----:B------:R-:W-:Y:S02]  /*150e0*/  IMAD.MOV.U32 R12, RZ, RZ, 0x3 ;  /* 0x00000003ff0c7424 */ /* 0x000fe400078e00ff */
[----:B------:R-:W-:-:S07]  /*150f0*/  IMAD.MOV.U32 R2, RZ, RZ, R14 ;  /* 0x000000ffff027224 */ /* 0x000fce00078e000e */
[----:B------:R-:W-:Y:S05]  /*15100*/  WARPSYNC.COLLECTIVE R15, `(.L_x_2331) ;  /* 0x000000000f087348 */ /* 0x000fea0003c00000 */
[----:B------:R0:W1:Y:S02]  /*15110*/  SHFL.IDX P6, R14, R13, R12, R11 ;  /* 0x0000000c0d0e7389 */ /* 0x00006400000c000b */
[----:B01----:R-:W-:Y:S01]  /*15120*/  ENDCOLLECTIVE ;  /* 0x000000000000791b */ /* 0x003fe20003800000 */
.L_x_2331:
        /* <DEDUP_REMOVED lines=12> */
.L_x_2332:
[----:B------:R-:W-:Y:S02]  /*151f0*/  IMAD.MOV.U32 R13, RZ, RZ, R23 ;  /* 0x000000ffff0d7224 */ /* 0x000fe400078e0017 */
[----:B------:R-:W-:Y:S02]  /*15200*/  IMAD.MOV.U32 R12, RZ, RZ, RZ ;  /* 0x000000ffff0c7224 */ /* 0x000fe400078e00ff */
[----:B------:R-:W-:-:S07]  /*15210*/  IMAD.MOV.U32 R2, RZ, RZ, R14 ;  /* 0x000000ffff027224 */ /* 0x000fce00078e000e */
[----:B------:R-:W-:Y:S05]  /*15220*/  WARPSYNC.COLLECTIVE R15, `(.L_x_2333) ;  /* 0x000000000f087348 */ /* 0x000fea0003c00000 */
[----:B------:R0:W1:Y:S02]  /*15230*/  SHFL.IDX P6, R14, R13, R12, R11 ;  /* 0x0000000c0d0e7389 */ /* 0x00006400000c000b */
[----:B01----:R-:W-:Y:S01]  /*15240*/  ENDCOLLECTIVE ;  /* 0x000000000000791b */ /* 0x003fe20003800000 */
.L_x_2333:
        /* <DEDUP_REMOVED lines=12> */
.L_x_2334:
[----:B------:R-:W-:Y:S01]  /*15310*/  IMAD.MOV.U32 R2, RZ, RZ, R14 ;  /* 0x000000ffff027224 */ /* 0x000fe200078e000e */
[----:B------:R-:W-:Y:S06]  /*15320*/  BRA `(.L_x_2335) ;  /* 0xffffffc400847947 */ /* 0x000fec000383ffff */
.L_x_2243:
[----:B---3--:R3:W4:Y:S02]  /*15330*/  SYNCS.PHASECHK.TRANS64.TRYWAIT P0, [R0+URZ+0x29840], R29 ;  /* 0x0298401d000075a7 */ /* 0x008724000800017f */
[----:B----4-:R-:W-:Y:S05]  /*15340*/  @!P0 NANOSLEEP.SYNCS 0x989680 ;  /* 0x009896800000895d */ /* 0x010fea0003900000 */
[----:B------:R-:W4:Y:S02]  /*15350*/  @!P0 SYNCS.PHASECHK.TRANS64 P0, [R0+URZ+0x29840], R29 ;  /* 0x0298401d000085a7 */ /* 0x000f24000800007f */
[----:B----4-:R-:W-:Y:S05]  /*15360*/  @!P0 BRA `(.L_x_2243) ;  /* 0xfffffffc00f08947 */ /* 0x010fea000383ffff */
[----:B------:R-:W-:Y:S05]  /*15370*/  BRA `(.L_x_2336) ;  /* 0xffffffc400d87947 */ /* 0x000fea000383ffff */
.L_x_2244:
        /* <DEDUP_REMOVED lines=8> */
.L_x_2338:
[----:B------:R-:W-:Y:S05]  /*15400*/  BSYNC B0 ;  /* 0x0000000000007941 */ /* 0x000fea0003800000 */
.L_x_2337:
        /* <DEDUP_REMOVED lines=9> */
.L_x_2339:
[----:B------:R-:W-:Y:S02]  /*154a0*/  IMAD.MOV.U32 R13, RZ, RZ, R6 ;  /* 0x000000ffff0d7224 */ /* 0x000fe400078e0006 */
[----:B------:R-:W-:Y:S02]  /*154b0*/  IMAD.MOV.U32 R12, RZ, RZ, 0x1 ;  /* 0x00000001ff0c7424 */ /* 0x000fe400078e00ff */
[----:B------:R-:W-:-:S07]  /*154c0*/  IMAD.MOV.U32 R2, RZ, RZ, R14 ;  /* 0x000000ffff027224 */ /* 0x000fce00078e000e */
[----:B------:R-:W-:Y:S05]  /*154d0*/  WARPSYNC.COLLECTIVE R15, `(.L_x_2340) ;  /* 0x000000000f087348 */ /* 0x000fea0003c00000 */
[----:B------:R0:W1:Y:S02]  /*154e0*/  SHFL.IDX P6, R14, R13, R12, R11 ;  /* 0x0000000c0d0e7389 */ /* 0x00006400000c000b */
[----:B01----:R-:W-:Y:S01]  /*154f0*/  ENDCOLLECTIVE ;  /* 0x000000000000791b */ /* 0x003fe20003800000 */
.L_x_2340:
        /* <DEDUP_REMOVED lines=13> */
.L_x_2341:
[----:B------:R-:W-:Y:S02]  /*155d0*/  IMAD.MOV.U32 R13, RZ, RZ, R6 ;  /* 0x000000ffff0d7224 */ /* 0x000fe400078e0006 */
[----:B------:R-:W-:Y:S02]  /*155e0*/  IMAD.MOV.U32 R12, RZ, RZ, 0x2 ;  /* 0x00000002ff0c7424 */ /* 0x000fe400078e00ff */
[----:B------:R-:W-:-:S07]  /*155f0*/  IMAD.MOV.U32 R2, RZ, RZ, R14 ;  /* 0x000000ffff027224 */ /* 0x000fce00078e000e */
[----:B------:R-:W-:Y:S05]  /*15600*/  WARPSYNC.COLLECTIVE R15, `(.L_x_2342) ;  /* 0x000000000f087348 */ /* 0x000fea0003c00000 */
[----:B------:R0:W1:Y:S02]  /*15610*/  SHFL.IDX P6, R14, R13, R12, R11 ;  /* 0x0000000c0d0e7389 */ /* 0x00006400000c000b */
[----:B01----:R-:W-:Y:S01]  /*15620*/  ENDCOLLECTIVE ;  /* 0x000000000000791b */ /* 0x003fe20003800000 */
.L_x_2342:
        /* <DEDUP_REMOVED lines=13> */
.L_x_2343:
[----:B------:R-:W-:Y:S02]  /*15700*/  IMAD.MOV.U32 R13, RZ, RZ, R6 ;  /* 0x000000ffff0d7224 */ /* 0x000fe400078e0006 */
[----:B------:R-:W-:Y:S02]  /*15710*/  IMAD.MOV.U32 R12, RZ, RZ, 0x3 ;  /* 0x00000003ff0c7424 */ /* 0x000fe400078e00ff */
[----:B------:R-:W-:-:S07]  /*15720*/  IMAD.MOV.U32 R2, RZ, RZ, R14 ;  /* 0x000000ffff027224 */ /* 0x000fce00078e000e */
[----:B------:R-:W-:Y:S05]  /*15730*/  WARPSYNC.COLLECTIVE R15, `(.L_x_2344) ;  /* 0x000000000f087348 */ /* 0x000fea0003c00000 */
[----:B------:R0:W1:Y:S02]  /*15740*/  SHFL.IDX P6, R14, R13, R12, R11 ;  /* 0x0000000c0d0e7389 */ /* 0x00006400000c000b */
[----:B01----:R-:W-:Y:S01]  /*15750*/  ENDCOLLECTIVE ;  /* 0x000000000000791b */ /* 0x003fe20003800000 */
.L_x_2344:
        /* <DEDUP_REMOVED lines=13> */
.L_x_2345:
[----:B------:R-:W-:Y:S02]  /*15830*/  IMAD.MOV.U32 R13, RZ, RZ, R8 ;  /* 0x000000ffff0d7224 */ /* 0x000fe400078e0008 */
[----:B------:R-:W-:Y:S02]  /*15840*/  IMAD.MOV.U32 R12, RZ, RZ, RZ ;  /* 0x000000ffff0c7224 */ /* 0x000fe400078e00ff */
[----:B------:R-:W-:-:S07]  /*15850*/  IMAD.MOV.U32 R2, RZ, RZ, R14 ;  /* 0x000000ffff027224 */ /* 0x000fce00078e000e */
[----:B------:R-:W-:Y:S05]  /*15860*/  WARPSYNC.COLLECTIVE R15, `(.L_x_2346) ;  /* 0x000000000f087348 */ /* 0x000fea0003c00000 */
[----:B------:R0:W1:Y:S02]  /*15870*/  SHFL.IDX P6, R14, R13, R12, R11 ;  /* 0x0000000c0d0e7389 */ /* 0x00006400000c000b */
[----:B01----:R-:W-:Y:S01]  /*15880*/  ENDCOLLECTIVE ;  /* 0x000000000000791b */ /* 0x003fe20003800000 */
.L_x_2346:
        /* <DEDUP_REMOVED lines=13> */
.L_x_2347:
[----:B------:R-:W-:Y:S05]  /*15960*/  BRA `(.L_x_2348) ;  /* 0xffffffc4006c7947 */ /* 0x000fea000383ffff */
.L_x_2249:
[----:B0-----:R0:W2:Y:S02]  /*15970*/  SYNCS.PHASECHK.TRANS64.TRYWAIT P1, [R0+URZ+0x29870], R3 ;  /* 0x02987003000075a7 */ /* 0x0010a4000802017f */
[----:B--2---:R-:W-:Y:S05]  /*15980*/  @!P1 NANOSLEEP.SYNCS 0x989680 ;  /* 0x009896800000995d */ /* 0x004fea0003900000 */
[----:B------:R-:W2:Y:S02]  /*15990*/  @!P1 SYNCS.PHASECHK.TRANS64 P1, [R0+URZ+0x29870], R3 ;  /* 0x02987003000095a7 */ /* 0x000ea4000802007f */
[----:B--2---:R-:W-:Y:S05]  /*159a0*/  @!P1 BRA `(.L_x_2249) ;  /* 0xfffffffc00f09947 */ /* 0x004fea000383ffff */
[----:B------:R-:W-:Y:S05]  /*159b0*/  BRA `(.L_x_2349) ;  /* 0xffffffc400d87947 */ /* 0x000fea000383ffff */
.L_x_2251:
[----:B0-----:R0:W2:Y:S02]  /*159c0*/  SYNCS.PHASECHK.TRANS64.TRYWAIT P1, [R0+URZ+0x29860], R3 ;  /* 0x02986003000075a7 */ /* 0x0010a4000802017f */
[----:B--2---:R-:W-:Y:S05]  /*159d0*/  @!P1 NANOSLEEP.SYNCS 0x989680 ;  /* 0x009896800000995d */ /* 0x004fea0003900000 */
[----:B------:R-:W2:Y:S02]  /*159e0*/  @!P1 SYNCS.PHASECHK.TRANS64 P1, [R0+URZ+0x29860], R3 ;  /* 0x02986003000095a7 */ /* 0x000ea4000802007f */
[----:B--2---:R-:W-:Y:S05]  /*159f0*/  @!P1 BRA `(.L_x_2251) ;  /* 0xfffffffc00f09947 */ /* 0x004fea000383ffff */
[----:B------:R-:W-:Y:S05]  /*15a00*/  BRA `(.L_x_2350) ;  /* 0xffffffc400e87947 */ /* 0x000fea000383ffff */
.L_x_2259:
[----:B-1----:R1:W2:Y:S02]  /*15a10*/  SYNCS.PHASECHK.TRANS64.TRYWAIT P0, [R18+URZ+0x29870], R3 ;  /* 0x02987003120075a7 */ /* 0x0022a4000800017f */
[----:B--2---:R-:W-:Y:S05]  /*15a20*/  @!P0 NANOSLEEP.SYNCS 0x989680 ;  /* 0x009896800000895d */ /* 0x004fea0003900000 */
[----:B------:R-:W2:Y:S02]  /*15a30*/  @!P0 SYNCS.PHASECHK.TRANS64 P0, [R18+URZ+0x29870], R3 ;  /* 0x02987003120085a7 */ /* 0x000ea4000800007f */
[----:B--2---:R-:W-:Y:S05]  /*15a40*/  @!P0 BRA `(.L_x_2259) ;  /* 0xfffffffc00f08947 */ /* 0x004fea000383ffff */
[----:B------:R-:W-:Y:S05]  /*15a50*/  BRA `(.L_x_2351) ;  /* 0xffffffcc00bc7947 */ /* 0x000fea000383ffff */
.L_x_2261:
[----:B0-----:R0:W1:Y:S02]  /*15a60*/  SYNCS.PHASECHK.TRANS64.TRYWAIT P0, [R18+URZ+0x29860], R3 ;  /* 0x02986003120075a7 */ /* 0x001064000800017f */
[----:B-1----:R-:W-:Y:S05]  /*15a70*/  @!P0 NANOSLEEP.SYNCS 0x989680 ;  /* 0x009896800000895d */ /* 0x002fea0003900000 */
[----:B------:R-:W1:Y:S02]  /*15a80*/  @!P0 SYNCS.PHASECHK.TRANS64 P0, [R18+URZ+0x29860], R3 ;  /* 0x02986003120085a7 */ /* 0x000e64000800007f */
[----:B-1----:R-:W-:Y:S05]  /*15a90*/  @!P0 BRA `(.L_x_2261) ;  /* 0xfffffffc00f08947 */ /* 0x002fea000383ffff */
[----:B------:R-:W-:Y:S05]  /*15aa0*/  BRA `(.L_x_2352) ;  /* 0xffffffcc00c87947 */ /* 0x000fea000383ffff */
.L_x_2268:
[----:B-1----:R1:W2:Y:S02]  /*15ab0*/  SYNCS.PHASECHK.TRANS64.TRYWAIT P0, [R4+URZ+0x29820], R0 ;  /* 0x02982000040075a7 */ /* 0x0022a4000800017f */
[----:B--2---:R-:W-:Y:S05]  /*15ac0*/  @!P0 NANOSLEEP.SYNCS 0x989680 ;  /* 0x009896800000895d */ /* 0x004fea0003900000 */
[----:B------:R-:W2:Y:S02]  /*15ad0*/  @!P0 SYNCS.PHASECHK.TRANS64 P0, [R4+URZ+0x29820], R0 ;  /* 0x02982000040085a7 */ /* 0x000ea4000800007f */
[----:B--2---:R-:W-:Y:S05]  /*15ae0*/  @!P0 BRA `(.L_x_2268) ;  /* 0xfffffffc00f08947 */ /* 0x004fea000383ffff */
[----:B------:R-:W-:Y:S05]  /*15af0*/  BRA `(.L_x_2353) ;  /* 0xffffffd400d87947 */ /* 0x000fea000383ffff */
.L_x_2269:
        /* <DEDUP_REMOVED lines=11> */
.L_x_2355:
[----:B------:R-:W-:Y:S05]  /*15bb0*/  BSYNC B0 ;  /* 0x0000000000007941 */ /* 0x000fea0003800000 */
.L_x_2354:
[----:B------:R-:W-:Y:S05]  /*15bc0*/  BRA `(.L_x_2356) ;  /* 0xffffffd400c07947 */ /* 0x000fea000383ffff */
.L_x_2272:
[----:B------:R-:W-:Y:S01]  /*15bd0*/  BSSY B1, `(.L_x_2357) ;  /* 0x0000006000017945 */ /* 0x000fe20003800000 */
[----:B------:R-:W-:-:S07]  /*15be0*/  IMAD.MOV.U32 R15, RZ, RZ, -0x1 ;  /* 0xffffffffff0f7424 */ /* 0x000fce00078e00ff */
[----:B01----:R-:W-:Y:S05]  /*15bf0*/  WARPSYNC.COLLECTIVE R15, `(.L_x_2358) ;  /* 0x000000000f0c7348 */ /* 0x003fea0003c00000 */
[----:B------:R-:W-:Y:S02]  /*15c00*/  ELECT P6, UR62, PT ;  /* 0x00000000003e782f */ /* 0x000fe400038c0000 */
[----:B------:R-:W-:Y:S01]  /*15c10*/  MOV R14, UR62 ;  /* 0x0000003e000e7c02 */ /* 0x000fe20008000f00 */
[----:B01----:R-:W-:Y:S10]  /*15c20*/  ENDCOLLECTIVE ;  /* 0x000000000000791b */ /* 0x003ff40003800000 */
.L_x_2358:
[----:B------:R-:W-:Y:S05]  /*15c30*/  BSYNC B1 ;  /* 0x0000000000017941 */ /* 0x000fea0003800000 */
.L_x_2357:
[----:B------:R-:W-:Y:S05]  /*15c40*/  BRA `(.L_x_2359) ;  /* 0xffffffd400b87947 */ /* 0x000fea000383ffff */
.L_x_2274:
[----:B-1----:R1:W2:Y:S02]  /*15c50*/  SYNCS.PHASECHK.TRANS64.TRYWAIT P1, [R5+URZ+0x29840], R0 ;  /* 0x02984000050075a7 */ /* 0x0022a4000802017f */
[----:B--2---:R-:W-:Y:S05]  /*15c60*/  @!P1 NANOSLEEP.SYNCS 0x989680 ;  /* 0x009896800000995d */ /* 0x004fea0003900000 */
[----:B------:R-:W2:Y:S02]  /*15c70*/  @!P1 SYNCS.PHASECHK.TRANS64 P1, [R5+URZ+0x29840], R0 ;  /* 0x02984000050095a7 */ /* 0x000ea4000802007f */
[----:B--2---:R-:W-:Y:S05]  /*15c80*/  @!P1 BRA `(.L_x_2274) ;  /* 0xfffffffc00f09947 */ /* 0x004fea000383ffff */
[----:B------:R-:W-:Y:S05]  /*15c90*/  BRA `(.L_x_2360) ;  /* 0xffffffd400d87947 */ /* 0x000fea000383ffff */
.L_x_2276:
[----:B--2---:R2:W3:Y:S02]  /*15ca0*/  SYNCS.PHASECHK.TRANS64.TRYWAIT P1, [R19+URZ+0x29840], R2 ;  /* 0x02984002130075a7 */ /* 0x0044e4000802017f */
[----:B---3--:R-:W-:Y:S05]  /*15cb0*/  @!P1 NANOSLEEP.SYNCS 0x989680 ;  /* 0x009896800000995d */ /* 0x008fea0003900000 */
[----:B------:R-:W3:Y:S02]  /*15cc0*/  @!P1 SYNCS.PHASECHK.TRANS64 P1, [R19+URZ+0x29840], R2 ;  /* 0x02984002130095a7 */ /* 0x000ee4000802007f */
[----:B---3--:R-:W-:Y:S05]  /*15cd0*/  @!P1 BRA `(.L_x_2276) ;  /* 0xfffffffc00f09947 */ /* 0x008fea000383ffff */
[----:B------:R-:W-:Y:S05]  /*15ce0*/  BRA `(.L_x_2361) ;  /* 0xffffffd400e47947 */ /* 0x000fea000383ffff */
.L_x_2278:
[----:B---3--:R3:W4:Y:S02]  /*15cf0*/  SYNCS.PHASECHK.TRANS64.TRYWAIT P1, [R5+URZ+0x29860], R0 ;  /* 0x02986000050075a7 */ /* 0x008724000802017f */
[----:B----4-:R-:W-:Y:S05]  /*15d00*/  @!P1 NANOSLEEP.SYNCS 0x989680 ;  /* 0x009896800000995d */ /* 0x010fea0003900000 */
[----:B------:R-:W4:Y:S02]  /*15d10*/  @!P1 SYNCS.PHASECHK.TRANS64 P1, [R5+URZ+0x29860], R0 ;  /* 0x02986000050095a7 */ /* 0x000f24000802007f */
[----:B----4-:R-:W-:Y:S05]  /*15d20*/  @!P1 BRA `(.L_x_2278) ;  /* 0xfffffffc00f09947 */ /* 0x010fea000383ffff */
[----:B------:R-:W-:Y:S05]  /*15d30*/  BRA `(.L_x_2362) ;  /* 0xffffffd400e07947 */ /* 0x000fea000383ffff */
.L_x_2280:
[----:B----4-:R4:W0:Y:S02]  /*15d40*/  SYNCS.PHASECHK.TRANS64.TRYWAIT P1, [R19+URZ+0x29860], R2 ;  /* 0x02986002130075a7 */ /* 0x010824000802017f */
[----:B0-----:R-:W-:Y:S05]  /*15d50*/  @!P1 NANOSLEEP.SYNCS 0x989680 ;  /* 0x009896800000995d */ /* 0x001fea0003900000 */
[----:B------:R-:W0:Y:S02]  /*15d60*/  @!P1 SYNCS.PHASECHK.TRANS64 P1, [R19+URZ+0x29860], R2 ;  /* 0x02986002130095a7 */ /* 0x000e24000802007f */
[----:B0-----:R-:W-:Y:S05]  /*15d70*/  @!P1 BRA `(.L_x_2280) ;  /* 0xfffffffc00f09947 */ /* 0x001fea000383ffff */
[----:B------:R-:W-:Y:S05]  /*15d80*/  BRA `(.L_x_2363) ;  /* 0xffffffd400dc7947 */ /* 0x000fea000383ffff */
.L_x_2282:
[----:B------:R0:W0:Y:S02]  /*15d90*/  SYNCS.PHASECHK.TRANS64.TRYWAIT P1, [R5+URZ+0x29880], R0 ;  /* 0x02988000050075a7 */ /* 0x000024000802017f */
[----:B0-----:R-:W-:Y:S05]  /*15da0*/  @!P1 NANOSLEEP.SYNCS 0x989680 ;  /* 0x009896800000995d */ /* 0x001fea0003900000 */
[----:B------:R-:W0:Y:S02]  /*15db0*/  @!P1 SYNCS.PHASECHK.TRANS64 P1, [R5+URZ+0x29880], R0 ;  /* 0x02988000050095a7 */ /* 0x000e24000802007f */
[----:B0-----:R-:W-:Y:S05]  /*15dc0*/  @!P1 BRA `(.L_x_2282) ;  /* 0xfffffffc00f09947 */ /* 0x001fea000383ffff */
[----:B------:R-:W-:Y:S05]  /*15dd0*/  BRA `(.L_x_2364) ;  /* 0xffffffd400d87947 */ /* 0x000fea000383ffff */
.L_x_2365:
        /* <DEDUP_REMOVED lines=10> */
.L_x_3196:


//--------------------- .text._ZN7cutlass13device_kernelIN5flash11enable_sm90INS1_16FlashAttnFwdSm90INS1_25CollectiveMainloopFwdSm90ILi2EN4cute5tupleIJNS5_1CILi1EEES8_S8_EEENS6_IJNS7_ILi128EEENS7_ILi160EEENS7_ILi192EEEEEELi128ENS_12float_e4m3_tEfNS_4arch4Sm90ELb1ELb0ELb0ELb1ELb1ELb0ELb0ELb1ELb1ELb1ELb0ELb0EEENS1_21CollectiveEpilogueFwdINS6_IJSA_SA_SB_EEES9_NS_10bfloat16_tESG_Li256ELb1ELb1ELb0ELb1EEENS1_36VarlenDynamicPersistentTileSchedulerILi128ELi160ELi256ELi128ELb0ELb1ELb1ELb1ELb1ELb1EEEEEEEEEvNT_6ParamsE --------------------------
	.section	.text._ZN7cutlass13device_kernelIN5flash11enable_sm90INS1_16FlashAttnFwdSm90INS1_25CollectiveMainloopFwdSm90ILi2EN4cute5tupleIJNS5_1CILi1EEES8_S8_EEENS6_IJNS7_ILi128EEENS7_ILi160EEENS7_ILi192EEEEEELi128ENS_12float_e4m3_tEfNS_4arch4Sm90ELb1ELb0ELb0ELb1ELb1ELb0ELb0ELb1ELb1ELb1ELb0ELb0EEENS1_21CollectiveEpilogueFwdINS6_IJSA_SA_SB_EEES9_NS_10bfloat16_tESG_Li256ELb1ELb1ELb0ELb1EEENS1_36VarlenDynamicPersistentTileSchedulerILi128ELi160ELi256ELi128ELb0ELb1ELb1ELb1ELb1ELb1EEEEEEEEEvNT_6ParamsE,"ax",@progbits
	.align	128
.text._ZN7cutlass13device_kernelIN5flash11enable_sm90INS1_16FlashAttnFwdSm90INS1_25CollectiveMainloopFwdSm90ILi2EN4cute5tupleIJNS5_1CILi1EEES8_S8_EEENS6_IJNS7_ILi128EEENS7_ILi160EEENS7_ILi192EEEEEELi128ENS_12float_e4m3_tEfNS_4arch4Sm90ELb1ELb0ELb0ELb1ELb1ELb0ELb0ELb1ELb1ELb1ELb0ELb0EEENS1_21CollectiveEpilogueFwdINS6_IJSA_SA_SB_EEES9_NS_10bfloat16_tESG_Li256ELb1ELb1ELb0ELb1EEENS1_36VarlenDynamicPersistentTileSchedulerILi128ELi160ELi256ELi128ELb0ELb1ELb1ELb1ELb1ELb1EEEEEEEEEvNT_6ParamsE:
        .type           _ZN7cutlass13device_kernelIN5flash11enable_sm90INS1_16FlashAttnFwdSm90INS1_25CollectiveMainloopFwdSm90ILi2EN4cute5tupleIJNS5_1CILi1EEES8_S8_EEENS6_IJNS7_ILi128EEENS7_ILi160EEENS7_ILi192EEEEEELi128ENS_12float_e4m3_tEfNS_4arch4Sm90ELb1ELb0ELb0ELb1ELb1ELb0ELb0ELb1ELb1ELb1ELb0ELb0EEENS1_21CollectiveEpilogueFwdINS6_IJSA_SA_SB_EEES9_NS_10bfloat16_tESG_Li256ELb1ELb1ELb0ELb1EEENS1_36VarlenDynamicPersistentTileSchedulerILi128ELi160ELi256ELi128ELb0ELb1ELb1ELb1ELb1ELb1EEEEEEEEEvNT_6ParamsE,@function
        .size           _ZN7cutlass13device_kernelIN5flash11enable_sm90INS1_16FlashAttnFwdSm90INS1_25CollectiveMainloopFwdSm90ILi2EN4cute5tupleIJNS5_1CILi1EEES8_S8_EEENS6_IJNS7_ILi128EEENS7_ILi160EEENS7_ILi192EEEEEELi128ENS_12float_e4m3_tEfNS_4arch4Sm90ELb1ELb0ELb0ELb1ELb1ELb0ELb0ELb1ELb1ELb1ELb0ELb0EEENS1_21CollectiveEpilogueFwdINS6_IJSA_SA_SB_EEES9_NS_10bfloat16_tESG_Li256ELb1ELb1ELb0ELb1EEENS1_36VarlenDynamicPersistentTileSchedulerILi128ELi160ELi256ELi128ELb0ELb1ELb1ELb1ELb1ELb1EEEEEEEEEvNT_6ParamsE,(.L_x_3197 - _ZN7cutlass13device_kernelIN5flash11enable_sm90INS1_16FlashAttnFwdSm90INS1_25CollectiveMainloopFwdSm90ILi2EN4cute5tupleIJNS5_1CILi1EEES8_S8_EEENS6_IJNS7_ILi128EEENS7_ILi160EEENS7_ILi192EEEEEELi128ENS_12float_e4m3_tEfNS_4arch4Sm90ELb1ELb0ELb0ELb1ELb1ELb0ELb0ELb1ELb1ELb1ELb0ELb0EEENS1_21CollectiveEpilogueFwdINS6_IJSA_SA_SB_EEES9_NS_10bfloat16_tESG_Li256ELb1ELb1ELb0ELb1EEENS1_36VarlenDynamicPersistentTileSchedulerILi128ELi160ELi256ELi128ELb0ELb1ELb1ELb1ELb1ELb1EEEEEEEEEvNT_6ParamsE)
        .other          _ZN7cutlass13device_kernelIN5flash11enable_sm90INS1_16FlashAttnFwdSm90INS1_25CollectiveMainloopFwdSm90ILi2EN4cute5tupleIJNS5_1CILi1EEES8_S8_EEENS6_IJNS7_ILi128EEENS7_ILi160EEENS7_ILi192EEEEEELi128ENS_12float_e4m3_tEfNS_4arch4Sm90ELb1ELb0ELb0ELb1ELb1ELb0ELb0ELb1ELb1ELb1ELb0ELb0EEENS1_21CollectiveEpilogueFwdINS6_IJSA_SA_SB_EEES9_NS_10bfloat16_tESG_Li256ELb1ELb1ELb0ELb1EEENS1_36VarlenDynamicPersistentTileSchedulerILi128ELi160ELi256ELi128ELb0ELb1ELb1ELb1ELb1ELb1EEEEEEEEEvNT_6ParamsE,@"STO_CUDA_ENTRY STV_DEFAULT"
_ZN7cutlass13device_kernelIN5flash11enable_sm90INS1_16FlashAttnFwdSm90INS1_25CollectiveMainloopFwdSm90ILi2EN4cute5tupleIJNS5_1CILi1EEES8_S8_EEENS6_IJNS7_ILi128EEENS7_ILi160EEENS7_ILi192EEEEEELi128ENS_12float_e4m3_tEfNS_4arch4Sm90ELb1ELb0ELb0ELb1ELb1ELb0ELb0ELb1ELb1ELb1ELb0ELb0EEENS1_21CollectiveEpilogueFwdINS6_IJSA_SA_SB_EEES9_NS_10bfloat16_tESG_Li256ELb1ELb1ELb0ELb1EEENS1_36VarlenDynamicPersistentTileSchedulerILi128ELi160ELi256ELi128ELb0ELb1ELb1ELb1ELb1ELb1EEEEEEEEEvNT_6ParamsE:
        /* <DEDUP_REMOVED lines=45> */
.L_x_2366:
        /* <DEDUP_REMOVED lines=22> */
.L_x_2367:
        /* <DEDUP_REMOVED lines=18> */
.L_x_2368:
        /* <DEDUP_REMOVED lines=22> */
.L_x_2369:
        /* <DEDUP_REMOVED lines=24> */
.L_x_2370:
        /* <DEDUP_REMOVED lines=8> */
.L_x_2372:
        /* <DEDUP_REMOVED lines=20> */
[----:B------:R-:W-:Y:S01]  /*09f0*/  ULOP3.LUT UR48, UR43, 0x1, URZ, 0xfc, !UPT ;  /* 0x000000012b307892 */ /* 0x000fe2000f8efc3f */
[----:B------:R-:W-:Y:S01]  /*0a00*/  R2UR UR49, R46 ;  /* 0x000000002e3172ca */ /* 0x000fe200000e0000 */
[----:B------:R-:W-:Y:S01]  /*0a10*/  UMOV UR47, URZ ;  /* 0x0000003f002f7c82 */ /* 0x000fe20008000000 */
[----:B------:R-:W-:Y:S01]  /*0a20*/  SHF.R.S32.HI R3, RZ, 0x1f, R194 ;  /* 0x0000001fff037819 */ /* 0x000fe200000114c2 */
[----:B------:R-:W-:Y:S01]  /*0a30*/  UMOV UR46, URZ ;  /* 0x0000003f002e7c82 */ /* 0x000fe20008000000 */
[----:B------:R-:W-:Y:S02]  /*0a40*/  UMOV UR45, URZ ;  /* 0x0000003f002d7c82 */ /* 0x000fe40008000000 */
[CC--:B------:R-:W-:Y:S02]  /*0a50*/  LEA.HI R0, R3.reuse, R194.reuse, RZ, 0x7 ;  /* 0x000000c203007211 */ /* 0x0c0fe400078f38ff */
[----:B------:R-:W-:-:S02]  /*0a60*/  LEA.HI R4, R3, R194, RZ, 0x5 ;  /* 0x000000c203047211 */ /* 0x000fc400078f28ff */
[----:B------:R-:W-:Y:S02]  /*0a70*/  LOP3.LUT R5, R0, 0xffffff80, RZ, 0xc0, !PT ;  /* 0xffffff8000057812 */ /* 0x000fe400078ec0ff */
[CC--:B------:R-:W-:Y:S01]  /*0a80*/  LEA.HI R2, R3.reuse, R194.reuse, RZ, 0x4 ;  /* 0x000000c203027211 */ /* 0x0c0fe200078f20ff */
[----:B------:R-:W-:Y:S01]  /*0a90*/  IMAD.SHL.U32 R4, R4, 0x20, RZ ;  /* 0x0000002004047824 */ /* 0x000fe200078e00ff */
[----:B------:R-:W-:Y:S01]  /*0aa0*/  LEA.HI R10, R3, R194, RZ, 0x2 ;  /* 0x000000c2030a7211 */ /* 0x000fe200078f10ff */
[----:B------:R-:W-:Y:S01]  /*0ab0*/  IMAD.IADD R188, R194, 0x1, -R5 ;  /* 0x00000001c2bc7824 */ /* 0x000fe200078e0a05 */
[----:B------:R-:W-:Y:S02]  /*0ac0*/  LOP3.LUT R5, R2, 0x3fffff0, RZ, 0xc0, !PT ;  /* 0x03fffff002057812 */ /* 0x000fe400078ec0ff */
[----:B------:R-:W-:Y:S02]  /*0ad0*/  LOP3.LUT R4, R4, 0xfffffc00, RZ, 0xc0, !PT ;  /* 0xfffffc0004047812 */ /* 0x000fe400078ec0ff */
[----:B------:R-:W-:Y:S01]  /*0ae0*/  SHF.R.S32.HI R9, RZ, 0x1f, R188 ;  /* 0x0000001fff097819 */ /* 0x000fe200000114bc */
[----:B------:R-:W-:Y:S01]  /*0af0*/  IMAD.IADD R5, R194, 0x1, -R5 ;  /* 0x00000001c2057824 */ /* 0x000fe200078e0a05 */
[----:B------:R-:W-:-:S02]  /*0b00*/  SHF.R.S32.HI R7, RZ, 0x4, R2 ;  /* 0x00000004ff077819 */ /* 0x000fc40000011402 */
[----:B------:R-:W-:Y:S01]  /*0b10*/  LEA.HI R6, R9, R188, RZ, 0x2 ;  /* 0x000000bc09067211 */ /* 0x000fe200078f10ff */
[----:B------:R-:W-:Y:S01]  /*0b20*/  IMAD R191, R5, 0x40, R4 ;  /* 0x0000004005bf7824 */ /* 0x000fe200078e0204 */
[----:B------:R-:W-:Y:S02]  /*0b30*/  LOP3.LUT R5, R10, 0xfffffffc, RZ, 0xc0, !PT ;  /* 0xfffffffc0a057812 */ /* 0x000fe400078ec0ff */
[--C-:B------:R-:W-:Y:S02]  /*0b40*/  SHF.R.S32.HI R8, RZ, 0x2, R6.reuse ;  /* 0x00000002ff087819 */ /* 0x100fe40000011406 */
[----:B------:R-:W-:Y:S01]  /*0b50*/  SHF.R.S32.HI R11, RZ, 0x1f, R6 ;  /* 0x0000001fff0b7819 */ /* 0x000fe20000011406 */
[----:B------:R-:W-:Y:S01]  /*0b60*/  IMAD.IADD R4, R194, 0x1, -R5 ;  /* 0x00000001c2047824 */ /* 0x000fe200078e0a05 */
[----:B------:R-:W-:Y:S02]  /*0b70*/  LEA.HI R2, R2, R7, RZ, 0x1 ;  /* 0x0000000702027211 */ /* 0x000fe400078f08ff */
[----:B------:R-:W-:-:S02]  /*0b80*/  LEA.HI R3, R3, R194, RZ, 0x3 ;  /* 0x000000c203037211 */ /* 0x000fc400078f18ff */
[----:B------:R-:W-:Y:S02]  /*0b90*/  LEA.HI R11, R11, R8, RZ, 0x3 ;  /* 0x000000080b0b7211 */ /* 0x000fe400078f18ff */
[----:B------:R-:W-:Y:S02]  /*0ba0*/  SHF.R.S32.HI R189, RZ, 0x7, R0 ;  /* 0x00000007ffbd7819 */ /* 0x000fe40000011400 */
[----:B------:R-:W-:Y:S02]  /*0bb0*/  LOP3.LUT R2, R2, 0x1ffffffe, RZ, 0xc0, !PT ;  /* 0x1ffffffe02027812 */ /* 0x000fe400078ec0ff */
[----:B------:R-:W-:Y:S02]  /*0bc0*/  LOP3.LUT R5, R3, 0xfffffff8, RZ, 0xc0, !PT ;  /* 0xfffffff803057812 */ /* 0x000fe400078ec0ff */
[----:B------:R-:W-:Y:S01]  /*0bd0*/  LOP3.LUT R11, R11, 0xfffffff8, RZ, 0xc0, !PT ;  /* 0xfffffff80b0b7812 */ /* 0x000fe200078ec0ff */
[----:B------:R-:W-:Y:S01]  /*0be0*/  IMAD.IADD R2, R7, 0x1, -R2 ;  /* 0x0000000107027824 */ /* 0x000fe200078e0a02 */
[----:B------:R-:W-:Y:S01]  /*0bf0*/  LEA.HI R9, R9, R188, RZ, 0x5 ;  /* 0x000000bc09097211 */ /* 0x000fe200078f28ff */
[----:B------:R-:W-:Y:S01]  /*0c00*/  IMAD.IADD R22, R194, 0x1, -R5 ;  /* 0x00000001c2167824 */ /* 0x000fe200078e0a05 */
[----:B------:R-:W-:Y:S01]  /*0c10*/  LEA.HI R0, R0, R189, RZ, 0x1 ;  /* 0x000000bd00007211 */ /* 0x000fe200078f08ff */
[----:B------:R-:W-:Y:S01]  /*0c20*/  IMAD.IADD R8, R8, 0x1, -R11 ;  /* 0x0000000108087824 */ /* 0x000fe200078e0a0b */
[----:B------:R-:W-:Y:S01]  /*0c30*/  SHF.R.S32.HI R9, RZ, 0x5, R9 ;  /* 0x00000005ff097819 */ /* 0x000fe20000011409 */
[----:B------:R-:W-:Y:S01]  /*0c40*/  IMAD.SHL.U32 R16, R22, 0x8, RZ ;  /* 0x0000000816107824 */ /* 0x000fe200078e00ff */
[----:B------:R-:W-:Y:S01]  /*0c50*/  LEA.HI R7, R4, R4, RZ, 0x1 ;  /* 0x0000000404077211 */ /* 0x000fe200078f08ff */
[----:B------:R-:W-:Y:S01]  /*0c60*/  IMAD R191, R2, 0x8, R191 ;  /* 0x0000000802bf7824 */ /* 0x000fe200078e02bf */
[----:B------:R-:W-:Y:S01]  /*0c70*/  LOP3.LUT R0, R0, 0x3fffffe, RZ, 0xc0, !PT ;  /* 0x03fffffe00007812 */ /* 0x000fe200078ec0ff */
[----:B------:R-:W-:Y:S01]  /*0c80*/  IMAD R9, R9, 0x10, R8 ;  /* 0x0000001009097824 */ /* 0x000fe200078e0208 */
[----:B------:R-:W-:Y:S01]  /*0c90*/  LOP3.LUT R7, R7, 0x1ffffffe, RZ, 0xc0, !PT ;  /* 0x1ffffffe07077812 */ /* 0x000fe200078ec0ff */
[----:B------:R-:W-:Y:S01]  /*0ca0*/  VIADD R19, R16, 0x40 ;  /* 0x0000004010137836 */ /* 0x000fe20000000000 */
        /* <DEDUP_REMOVED lines=9> */
.L_x_2432:
[----:B012---:R-:W0:Y:S01]  /*0d40*/  LDC.64 R2, c[0x0][0xc88] ;  /* 0x00032200ff027b82 */ /* 0x007e220000000a00 */
[----:B------:R-:W-:Y:S01]  /*0d50*/  ULDC.64 UR6, c[0x0][0xa28] ;  /* 0x00028a0000067ab9 */ /* 0x000fe20000000a00 */
[----:B------:R-:W-:Y:S01]  /*0d60*/  ULDC.64 UR8, c[0x0][0xa18] ;  /* 0x0002860000087ab9 */ /* 0x000fe20000000a00 */
[----:B------:R-:W-:Y:S01]  /*0d70*/  ULDC UR4, c[0x0][0x424] ;  /* 0x0001090000047ab9 */ /* 0x000fe20000000800 */
[----:B0-----:R-:W-:-:S06]  /*0d80*/  IMAD.WIDE R2, R47, 0x4, R2 ;  /* 0x000000042f027825 */ /* 0x001fcc00078e0202 */
[----:B------:R-:W2:Y:S01]  /*0d90*/  LDG.E R2, desc[UR54][R2.64] ;  /* 0x0000003602027981 */ /* 0x000ea2000c1e1900 */
[----:B------:R-:W-:Y:S02]  /*0da0*/  UISETP.NE.U32.AND UP0, UPT, UR6, URZ, UPT ;  /* 0x0000003f0600728c */ /* 0x000fe4000bf05070 */
[----:B------:R-:W-:Y:S02]  /*0db0*/  UISETP.NE.U32.AND UP1, UPT, UR8, URZ, UPT ;  /* 0x0000003f0800728c */ /* 0x000fe4000bf25070 */
[----:B------:R-:W-:Y:S02]  /*0dc0*/  UISETP.NE.AND.EX UP0, UPT, UR7, URZ, UPT, UP0 ;  /* 0x0000003f0700728c */ /* 0x000fe4000bf05300 */
[----:B------:R-:W-:-:S04]  /*0dd0*/  UISETP.NE.AND.EX UP1, UPT, UR9, URZ, UPT, UP1 ;  /* 0x0000003f0900728c */ /* 0x000fc8000bf25310 */
[----:B------:R-:W-:Y:S02]  /*0de0*/  PLOP3.LUT P0, PT, PT, PT, UP0, 0x80, 0x0 ;  /* 0x000000000000781c */ /* 0x000fe40003f0f008 */
[----:B------:R-:W-:Y:S02]  /*0df0*/  PLOP3.LUT P2, PT, PT, PT, UP1, 0x80, 0x0 ;  /* 0x000000000000781c */ /* 0x000fe40003f4f018 */
[----:B--2---:R-:W-:-:S13]  /*0e00*/  R2UR UR36, R2 ;  /* 0x00000000022472ca */ /* 0x004fda00000e0000 */
[----:B------:R-:W-:Y:S02]  /*0e10*/  USHF.R.S32.HI UR37, URZ, 0x1f, UR36 ;  /* 0x0000001f3f257899 */ /* 0x000fe40008011424 */
[----:B------:R-:W-:-:S04]  /*0e20*/  @UP0 ULEA UR6, UP2, UR36, UR6, 0x2 ;  /* 0x0000000624060291 */ /* 0x000fc8000f84103f */
[----:B------:R-:W-:Y:S02]  /*0e30*/  @UP0 ULEA.HI.X UR7, UR36, UR7, UR37, 0x2, UP2 ;  /* 0x0000000724070291 */ /* 0x000fe400090f1425 */
[----:B------:R-:W-:Y:S01]  /*0e40*/  @UP1 ULEA UR8, UP0, UR36, UR8, 0x2 ;  /* 0x0000000824081291 */ /* 0x000fe2000f80103f */
[----:B------:R-:W-:-:S03]  /*0e50*/  IMAD.U32 R2, RZ, RZ, UR6 ;  /* 0x00000006ff027e24 */ /* 0x000fc6000f8e00ff */
[----:B------:R-:W-:Y:S01]  /*0e60*/  @UP1 ULEA.HI.X UR9, UR36, UR9, UR37, 0x2, UP0 ;  /* 0x0000000924091291 */ /* 0x000fe200080f1425 */
[----:B------:R-:W-:Y:S01]  /*0e70*/  IMAD.U32 R3, RZ, RZ, UR7 ;  /* 0x00000007ff037e24 */ /* 0x000fe2000f8e00ff */
[----:B------:R-:W-:Y:S01]  /*0e80*/  ULDC.64 UR6, c[0x0][0x418] ;  /* 0x0001060000067ab9 */ /* 0x000fe20000000a00 */
[----:B------:R-:W-:-:S03]  /*0e90*/  IMAD.U32 R4, RZ, RZ, UR8 ;  /* 0x00000008ff047e24 */ /* 0x000fc6000f8e00ff */
[----:B------:R-:W-:Y:S01]  /*0ea0*/  IMAD.U32 R5, RZ, RZ, UR9 ;  /* 0x00000009ff057e24 */ /* 0x000fe2000f8e00ff */
[----:B------:R-:W2:Y:S01]  /*0eb0*/  @P0 LDG.E R2, desc[UR54][R2.64] ;  /* 0x0000003602020981 */ /* 0x000ea2000c1e1900 */
[----:B------:R-:W-:Y:S01]  /*0ec0*/  UISETP.NE.U32.AND UP0, UPT, UR6, URZ, UPT ;  /* 0x0000003f0600728c */ /* 0x000fe2000bf05070 */
[----:B------:R-:W-:Y:S02]  /*0ed0*/  ULDC.64 UR8, c[0x0][0xa20] ;  /* 0x0002880000087ab9 */ /* 0x000fe40000000a00 */
[----:B---3--:R-:W3:Y:S01]  /*0ee0*/  @P2 LDG.E R4, desc[UR54][R4.64] ;  /* 0x0000003604042981 */ /* 0x008ee2000c1e1900 */
[----:B------:R-:W-:Y:S01]  /*0ef0*/  UISETP.NE.AND.EX UP0, UPT, UR7, URZ, UPT, UP0 ;  /* 0x0000003f0700728c */ /* 0x000fe2000bf05300 */
[----:B------:R-:W-:Y:S01]  /*0f00*/  ISETP.NE.U32.AND P1, PT, RZ, UR8, PT ;  /* 0x00000008ff007c0c */ /* 0x000fe2000bf25070 */
[----:B------:R-:W-:Y:S01]  /*0f10*/  ULDC UR6, c[0x0][0x2f0] ;  /* 0x0000bc0000067ab9 */ /* 0x000fe20000000800 */
[----:B------:R-:W-:Y:S01]  /*0f20*/  UMOV UR51, URZ ;  /* 0x0000003f00337c82 */ /* 0x000fe20008000000 */
[----:B------:R-:W-:Y:S01]  /*0f30*/  USEL UR4, UR4, 0x1, UP0 ;  /* 0x0000000104047887 */ /* 0x000fe20008000000 */
[----:B------:R-:W-:-:S03]  /*0f40*/  ISETP.NE.AND.EX P1, PT, RZ, UR9, PT, P1 ;  /* 0x00000009ff007c0c */ /* 0x000fc6000bf25310 */
[----:B------:R-:W-:Y:S01]  /*0f50*/  UIMAD UR4, UR4, UR6, URZ ;  /* 0x00000006040472a4 */ /* 0x000fe2000f8e023f */
[----:B--2---:R-:W-:Y:S02]  /*0f60*/  @P0 R2UR UR51, R2 ;  /* 0x00000000023302ca */ /* 0x004fe400000e0000 */
[----:B---3--:R-:W-:Y:S01]  /*0f70*/  @P2 R2UR UR52, R4 ;  /* 0x00000000043422ca */ /* 0x008fe200000e0000 */
[----:B----4-:R-:W-:-:S14]  /*0f80*/  @P2 BRA `(.L_x_2373) ;  /* 0x0000000000382947 */ /* 0x010fdc0003800000 */
[----:B------:R-:W-:Y:S01]  /*0f90*/  ULDC.64 UR6, c[0x0][0xa00] ;  /* 0x0002800000067ab9 */ /* 0x000fe20000000a00 */
[----:B------:R-:W-:Y:S01]  /*0fa0*/  ULDC UR52, c[0x0][0x288] ;  /* 0x0000a20000347ab9 */ /* 0x000fe20000000800 */
        /* <DEDUP_REMOVED lines=12> */
.L_x_2373:
[----:B------:R-:W-:Y:S01]  /*1070*/  UMOV UR42, UR49 ;  /* 0x00000031002a7c82 */ /* 0x000fe20008000000 */
[----:B------:R-:W-:Y:S05]  /*1080*/  @!P1 BRA `(.L_x_2374) ;  /* 0x00000000001c9947 */ /* 0x000fea0003800000 */
[----:B------:R-:W-:-:S04]  /*1090*/  ULEA UR4, UP0, UR36, UR8, 0x2 ;  /* 0x0000000824047291 */ /* 0x000fc8000f80103f */
[----:B------:R-:W-:Y:S02]  /*10a0*/  ULEA.HI.X UR6, UR36, UR9, UR37, 0x2, UP0 ;  /* 0x0000000924067291 */ /* 0x000fe400080f1425 */
[----:B------:R-:W-:-:S04]  /*10b0*/  IMAD.U32 R2, RZ, RZ, UR4 ;  /* 0x00000004ff027e24 */ /* 0x000fc8000f8e00ff */
[----:B------:R-:W-:-:S05]  /*10c0*/  IMAD.U32 R3, RZ, RZ, UR6 ;  /* 0x00000006ff037e24 */ /* 0x000fca000f8e00ff */
[----:B------:R-:W2:Y:S02]  /*10d0*/  LDG.E R2, desc[UR54][R2.64] ;  /* 0x0000003602027981 */ /* 0x000ea4000c1e1900 */
[----:B--2---:R-:W-:Y:S01]  /*10e0*/  R2UR UR4, R2 ;  /* 0x00000000020472ca */ /* 0x004fe200000e0000 */
[----:B------:R-:W-:-:S14]  /*10f0*/  BRA `(.L_x_2375) ;  /* 0x0000000000347947 */ /* 0x000fdc0003800000 */
.L_x_2374:
        /* <DEDUP_REMOVED lines=13> */
.L_x_2375:
[----:B------:R-:W-:Y:S01]  /*11d0*/  ULDC.64 UR8, c[0x0][0x990] ;  /* 0x0002640000087ab9 */ /* 0x000fe20000000a00 */
[----:B------:R-:W-:Y:S01]  /*11e0*/  ULDC.64 UR6, c[0x0][0x998] ;  /* 0x0002660000067ab9 */ /* 0x000fe20000000a00 */
        /* <DEDUP_REMOVED lines=11> */
[----:B------:R-:W-:Y:S02]  /*12a0*/  @UP0 UIMAD UR10, UR37, UR16, URZ ;  /* 0x00000010250a02a4 */ /* 0x000fe4000f8e023f */
[----:B------:R-:W-:Y:S02]  /*12b0*/  @UP1 UIMAD UR12, UR37, UR18, URZ ;  /* 0x00000012250c12a4 */ /* 0x000fe4000f8e023f */
[----:B------:R-:W-:Y:S02]  /*12c0*/  @UP0 UIMAD UR17, UR36, UR17, UR10 ;  /* 0x00000011241102a4 */ /* 0x000fe4000f8e020a */
[----:B------:R-:W-:Y:S02]  /*12d0*/  @UP1 UIMAD.WIDE.U32 UR10, UR36, UR18, URZ ;  /* 0x00000012240a12a5 */ /* 0x000fe4000f8e003f */
[----:B------:R-:W-:-:S02]  /*12e0*/  @UP0 UIMAD.WIDE.U32 UR14, UR36, UR16, URZ ;  /* 0x00000010240e02a5 */ /* 0x000fc4000f8e003f */
[----:B------:R-:W-:Y:S02]  /*12f0*/  @UP1 UIMAD UR18, UR36, UR19, UR12 ;  /* 0x00000013241212a4 */ /* 0x000fe4000f8e020c */
[----:B------:R-:W-:Y:S02]  /*1300*/  @UP1 USHF.R.S32.HI UR19, URZ, 0x1f, UR49 ;  /* 0x0000001f3f131899 */ /* 0x000fe40008011431 */
[----:B------:R-:W-:Y:S01]  /*1310*/  @UP0 USHF.R.S32.HI UR16, URZ, 0x1f, UR49 ;  /* 0x0000001f3f100899 */ /* 0x000fe20008011431 */
[----:B------:R-:W-:Y:S01]  /*1320*/  @UP1 ULDC.64 UR12, c[0x0][0x9c0] ;  /* 0x00027000000c1ab9 */ /* 0x000fe20000000a00 */
[----:B------:R-:W-:Y:S02]  /*1330*/  @UP0 UIADD3 UR15, UR15, UR17, URZ ;  /* 0x000000110f0f0290 */ /* 0x000fe4000fffe03f */
[----:B------:R-:W-:Y:S02]  /*1340*/  @UP1 UIMAD UR17, UR19, UR12, URZ ;  /* 0x0000000c131112a4 */ /* 0x000fe4000f8e023f */
[----:B------:R-:W-:-:S02]  /*1350*/  @UP0 UIMAD UR16, UR16, UR20, URZ ;  /* 0x00000014101002a4 */ /* 0x000fc4000f8e023f */
[----:B------:R-:W-:Y:S02]  /*1360*/  @UP1 UIADD3 UR11, UR11, UR18, URZ ;  /* 0x000000120b0b1290 */ /* 0x000fe4000fffe03f */
[----:B------:R-:W-:Y:S02]  /*1370*/  @UP1 UIMAD UR17, UR49, UR13, UR17 ;  /* 0x0000000d311112a4 */ /* 0x000fe4000f8e0211 */
[----:B------:R-:W-:Y:S02]  /*1380*/  @UP0 UIMAD UR16, UR49, UR21, UR16 ;  /* 0x00000015311002a4 */ /* 0x000fe4000f8e0210 */
[----:B------:R-:W-:Y:S02]  /*1390*/  @UP0 UIMAD.WIDE.U32 UR14, UR49, UR20, UR14 ;  /* 0x00000014310e02a5 */ /* 0x000fe4000f8e000e */
[----:B------:R-:W-:Y:S02]  /*13a0*/  @UP1 UIMAD.WIDE.U32 UR12, UR49, UR12, UR10 ;  /* 0x0000000c310c12a5 */ /* 0x000fe4000f8e000a */
[----:B------:R-:W-:-:S02]  /*13b0*/  @UP0 UIADD3 UR11, UR15, UR16, URZ ;  /* 0x000000100f0b0290 */ /* 0x000fc4000fffe03f */
[----:B------:R-:W-:Y:S02]  /*13c0*/  @UP0 ULEA UR8, UP2, UR14, UR8, 0x2 ;  /* 0x000000080e080291 */ /* 0x000fe4000f84103f */
[----:B------:R-:W-:Y:S02]  /*13d0*/  @UP1 UIADD3 UR10, UR13, UR17, URZ ;  /* 0x000000110d0a1290 */ /* 0x000fe4000fffe03f */
[----:B------:R-:W-:Y:S02]  /*13e0*/  @UP1 ULEA UR6, UP3, UR12, UR6, 0x2 ;  /* 0x000000060c061291 */ /* 0x000fe4000f86103f */
[----:B------:R-:W-:Y:S01]  /*13f0*/  @UP0 ULEA.HI.X UR9, UR14, UR9, UR11, 0x2, UP2 ;  /* 0x000000090e090291 */ /* 0x000fe200090f140b */
[----:B------:R-:W-:Y:S01]  /*1400*/  IMAD.U32 R2, RZ, RZ, UR8 ;  /* 0x00000008ff027e24 */ /* 0x000fe2000f8e00ff */
[----:B------:R-:W-:Y:S02]  /*1410*/  @UP1 ULEA.HI.X UR7, UR12, UR7, UR10, 0x2, UP3 ;  /* 0x000000070c071291 */ /* 0x000fe400098f140a */
[----:B------:R-:W-:Y:S01]  /*1420*/  IMAD.U32 R4, RZ, RZ, UR6 ;  /* 0x00000006ff047e24 */ /* 0x000fe2000f8e00ff */
[----:B------:R-:W-:Y:S01]  /*1430*/  USHF.L.U32 UR38, UR5, 0x7, URZ ;  /* 0x0000000705267899 */ /* 0x000fe2000800063f */
[----:B------:R-:W-:Y:S01]  /*1440*/  IMAD.U32 R3, RZ, RZ, UR9 ;  /* 0x00000009ff037e24 */ /* 0x000fe2000f8e00ff */
[----:B------:R-:W-:Y:S01]  /*1450*/  ULDC UR6, c[0x0][0x988] ;  /* 0x0002620000067ab9 */ /* 0x000fe20000000800 */
[----:B------:R-:W-:Y:S01]  /*1460*/  IMAD.U32 R5, RZ, RZ, UR7 ;  /* 0x00000007ff057e24 */ /* 0x000fe2000f8e00ff */
[----:B------:R-:W-:-:S02]  /*1470*/  ULDC UR5, c[0x0][0x448] ;  /* 0x0001120000057ab9 */ /* 0x000fc40000000800 */
[----:B------:R0:W2:Y:S04]  /*1480*/  @P0 LDG.E R7, desc[UR54][R2.64] ;  /* 0x0000003602070981 */ /* 0x0000a8000c1e1900 */
[----:B------:R-:W2:Y:S01]  /*1490*/  @P1 LDG.E R0, desc[UR54][R4.64] ;  /* 0x0000003604001981 */ /* 0x000ea2000c1e1900 */
[----:B------:R-:W-:Y:S01]  /*14a0*/  UISETP.NE.AND UP4, UPT, UR5, 0x1, UPT ;  /* 0x000000010500788c */ /* 0x000fe2000bf85270 */
[----:B------:R-:W-:Y:S01]  /*14b0*/  PLOP3.LUT P0, PT, PT, PT, PT, 0x80, 0x0 ;  /* 0x000000000000781c */ /* 0x000fe20003f0f070 */
[----:B------:R-:W-:Y:S01]  /*14c0*/  UIADD3 UR51, -UR51, UR4, URZ ;  /* 0x0000000433337290 */ /* 0x000fe2000fffe13f */
[----:B------:R-:W-:Y:S01]  /*14d0*/  CS2R R86, SRZ ;  /* 0x0000000000567805 */ /* 0x000fe2000001ff00 */
[----:B------:R-:W-:Y:S01]  /*14e0*/  UP2UR UR53, UPR, URZ, 0x10 ;  /* 0x000000103f357883 */ /* 0x000fe20008000000 */
[----:B0-----:R-:W-:Y:S01]  /*14f0*/  IMAD.MOV.U32 R2, RZ, RZ, RZ ;  /* 0x000000ffff027224 */ /* 0x001fe200078e00ff */
[----:B------:R-:W-:Y:S01]  /*1500*/  UIADD3 UR7, UR51, 0xa0, -UR52 ;  /* 0x000000a033077890 */ /* 0x000fe2000fffe834 */
[----:B------:R-:W-:-:S02]  /*1510*/  CS2R R84, SRZ ;  /* 0x0000000000547805 */ /* 0x000fc4000001ff00 */
[----:B------:R-:W-:Y:S02]  /*1520*/  CS2R R8, SRZ ;  /* 0x0000000000087805 */ /* 0x000fe4000001ff00 */
[----:B------:R-:W-:Y:S02]  /*1530*/  CS2R R78, SRZ ;  /* 0x00000000004e7805 */ /* 0x000fe4000001ff00 */
[----:B------:R-:W-:Y:S01]  /*1540*/  CS2R R10, SRZ ;  /* 0x00000000000a7805 */ /* 0x000fe2000001ff00 */
[----:B------:R-:W-:Y:S01]  /*1550*/  @UP4 ULDC UR4, c[0x0][0x44c] ;  /* 0x0001130000044ab9 */ /* 0x000fe20000000800 */
[----:B------:R-:W-:Y:S01]  /*1560*/  @UP4 ULDC UR8, c[0x0][0x450] ;  /* 0x0001140000084ab9 */ /* 0x000fe20000000800 */
        /* <DEDUP_REMOVED lines=20> */
[----:B------:R-:W-:Y:S02]  /*16b0*/  CS2R R88, SRZ ;  /* 0x0000000000587805 */ /* 0x000fe4000001ff00 */
[----:B------:R-:W-:-:S02]  /*16c0*/  CS2R R48, SRZ ;  /* 0x0000000000307805 */ /* 0x000fc4000001ff00 */
[----:B------:R-:W-:Y:S02]  /*16d0*/  CS2R R90, SRZ ;  /* 0x00000000005a7805 */ /* 0x000fe4000001ff00 */
[----:B------:R-:W-:Y:S02]  /*16e0*/  CS2R R56, SRZ ;  /* 0x0000000000387805 */ /* 0x000fe4000001ff00 */
[----:B------:R-:W-:Y:S01]  /*16f0*/  CS2R R92, SRZ ;  /* 0x00000000005c7805 */ /* 0x000fe2000001ff00 */
[----:B------:R-:W-:Y:S01]  /*1700*/  IMAD.MOV.U32 R65, RZ, RZ, RZ ;  /* 0x000000ffff417224 */ /* 0x000fe200078e00ff */
[----:B------:R-:W-:Y:S01]  /*1710*/  CS2R R94, SRZ ;  /* 0x00000000005e7805 */ /* 0x000fe2000001ff00 */
[----:B--2---:R-:W-:Y:S01]  /*1720*/  FMUL.FTZ R0, R7, R0 ;  /* 0x0000000007007220 */ /* 0x004fe20000410000 */
[----:B------:R-:W-:-:S03]  /*1730*/  CS2R R6, SRZ ;  /* 0x0000000000067805 */ /* 0x000fc6000001ff00 */
[----:B------:R-:W-:Y:S01]  /*1740*/  FMUL.FTZ R0, R0, UR6 ;  /* 0x0000000600007c20 */ /* 0x000fe20008410000 */
[----:B------:R-:W-:-:S04]  /*1750*/  UIADD3 UR6, UR38, 0x7f, URZ ;  /* 0x0000007f26067890 */ /* 0x000fc8000fffe03f */
[----:B------:R-:W-:Y:S01]  /*1760*/  UIMAD.WIDE.U32 UR4, UR6, UR4, URZ ;  /* 0x00000004060472a5 */ /* 0x000fe2000f8e003f */
[----:B------:R-:W-:Y:S01]  /*1770*/  R2UR UR39, R0 ;  /* 0x00000000002772ca */ /* 0x000fe200000e0000 */
[----:B------:R-:W-:Y:S01]  /*1780*/  UIADD3 UR4, UR51, 0x9f, URZ ;  /* 0x0000009f33047890 */ /* 0x000fe2000fffe03f */
[----:B------:R-:W-:Y:S01]  /*1790*/  IMAD.MOV.U32 R0, RZ, RZ, RZ ;  /* 0x000000ffff007224 */ /* 0x000fe200078e00ff */
        /* <DEDUP_REMOVED lines=44> */
.L_x_2377:
        /* <DEDUP_REMOVED lines=9> */
.L_x_2536:
[----:B------:R-:W-:Y:S05]  /*1af0*/  @!P0 BRA `(.L_x_2379) ;  /* 0x0000000000048947 */ /* 0x000fea0003800000 */
[----:B------:R-:W-:Y:S01]  /*1b00*/  BPT.TRAP 0x1 ;  /* 0x000000040000795c */ /* 0x000fe20000300000 */
.L_x_2379:
[----:B0-----:R-:W-:Y:S02]  /*1b10*/  IMAD.U32 R0, RZ, RZ, UR45 ;  /* 0x0000002dff007e24 */ /* 0x001fe4000f8e00ff */
[----:B------:R-:W-:-:S03]  /*1b20*/  IMAD.U32 R3, RZ, RZ, UR46 ;  /* 0x0000002eff037e24 */ /* 0x000fc6000f8e00ff */
[----:B------:R-:W-:Y:S02]  /*1b30*/  LEA R0, R0, UR41, 0x3 ;  /* 0x0000002900007c11 */ /* 0x000fe4000f8e18ff */
[----:B------:R-:W-:-:S04]  /*1b40*/  SHF.L.U32 R3, R3, 0x1f, RZ ;  /* 0x0000001f03037819 */ /* 0x000fc800000006ff */
[----:B------:R0:W1:Y:S01]  /*1b50*/  SYNCS.PHASECHK.TRANS64.TRYWAIT P1, [R0+URZ+0x29830], R3 ;  /* 0x02983003000075a7 */ /* 0x000062000802017f */
[----:B------:R-:W-:Y:S05]  /*1b60*/  @!P0 BRA `(.L_x_2380) ;  /* 0x0000000000048947 */ /* 0x000fea0003800000 */
[----:B------:R-:W-:Y:S01]  /*1b70*/  BPT.TRAP 0x1 ;  /* 0x000000040000795c */ /* 0x000fe20000300000 */
.L_x_2380:
[----:B-1----:R-:W-:Y:S05]  /*1b80*/  @P1 BRA `(.L_x_2381) ;  /* 0x0000000000081947 */ /* 0x002fea0003800000 */
[----:B------:R-:W1:Y:S02]  /*1b90*/  SYNCS.PHASECHK.TRANS64.TRYWAIT P1, [R0+URZ+0x29830], R3 ;  /* 0x02983003000075a7 */ /* 0x000e64000802017f */
[----:B-1----:R-:W-:Y:S05]  /*1ba0*/  @!P1 BRA `(.L_x_2382) ;  /* 0x0000013400789947 */ /* 0x002fea0003800000 */
.L_x_2381:
        /* <DEDUP_REMOVED lines=204> */
.L_x_2383:
[----:B------:R-:W-:Y:S01]  /*2870*/  UISETP.NE.AND UP0, UPT, UR53, URZ, UPT ;  /* 0x0000003f3500728c */ /* 0x000fe2000bf05270 */
[----:B------:R-:W-:Y:S01]  /*2880*/  VIADD R9, R18, UR38 ;  /* 0x0000002612097c36 */ /* 0x000fe20008000000 */
[----:B------:R-:W-:Y:S01]  /*2890*/  UMOV UR7, 0xffffff60 ;  /* 0xffffff6000077882 */ /* 0x000fe20000000000 */
[----:B------:R-:W-:Y:S01]  /*28a0*/  IMAD.U32 R11, RZ, RZ, UR52 ;  /* 0x00000034ff0b7e24 */ /* 0x000fe2000f8e00ff */
[----:B------:R-:W-:Y:S01]  /*28b0*/  UIMAD UR7, UR56, UR7, 0xa1 ;  /* 0x000000a1380774a4 */ /* 0x000fe2000f8e0207 */
[----:B------:R-:W-:Y:S01]  /*28c0*/  IMAD.U32 R117, RZ, RZ, UR39 ;  /* 0x00000027ff757e24 */ /* 0x000fe2000f8e00ff */
[----:B------:R-:W-:Y:S01]  /*28d0*/  PLOP3.LUT P1, PT, PT, PT, UP0, 0x80, 0x0 ;  /* 0x000000000000781c */ /* 0x000fe20003f2f008 */
[----:B------:R-:W-:Y:S01]  /*28e0*/  UMOV UR10, UR38 ;  /* 0x00000026000a7c82 */ /* 0x000fe20008000000 */
[----:B------:R-:W-:Y:S01]  /*28f0*/  PLOP3.LUT P2, PT, PT, PT, UP0, 0x80, 0x0 ;  /* 0x000000000000781c */ /* 0x000fe20003f4f008 */
[----:B------:R-:W-:Y:S01]  /*2900*/  UIADD3 UR58, UR56, -0x2, URZ ;  /* 0xfffffffe383a7890 */ /* 0x000fe2000fffe03f */
[----:B------:R-:W-:Y:S01]  /*2910*/  R2UR UR11, R0 ;  /* 0x00000000000b72ca */ /* 0x000fe200000e0000 */
[----:B------:R-:W-:Y:S01]  /*2920*/  @UP0 ULDC UR6, c[0x0][0x44c] ;  /* 0x0001130000060ab9 */ /* 0x000fe20000000800 */
[----:B------:R-:W-:-:S07]  /*2930*/  @UP0 ULDC UR14, c[0x0][0x450] ;  /* 0x00011400000e0ab9 */ /* 0x000fce0000000800 */
[----:B------:R-:W-:Y:S01]  /*2940*/  @P1 IMAD.HI.U32 R2, R9, UR6, RZ ;  /* 0x0000000609021c27 */ /* 0x000fe2000f8e00ff */
[----:B------:R-:W-:-:S04]  /*2950*/  @UP0 ULDC UR6, c[0x0][0x450] ;  /* 0x0001140000060ab9 */ /* 0x000fc80000000800 */
[----:B------:R-:W-:Y:S01]  /*2960*/  @P2 SHF.R.U32.HI R9, RZ, UR6, R2 ;  /* 0x00000006ff092c19 */ /* 0x000fe20008011602 */
[----:B------:R-:W-:Y:S01]  /*2970*/  UIMAD UR6, UR56, -0xa0, UR51 ;  /* 0xffffff60380678a4 */ /* 0x000fe2000f8e0233 */
[----:B------:R-:W-:-:S03]  /*2980*/  IMAD.U32 R2, RZ, RZ, UR7 ;  /* 0x00000007ff027e24 */ /* 0x000fc6000f8e00ff */
[----:B01----:R-:W0:Y:S01]  /*2990*/  SHFL.IDX PT, R3, R9, 0x1, 0x1c1f ;  /* 0x003c1f0009037f89 */ /* 0x003e2200000e0000 */
[----:B------:R-:W-:Y:S01]  /*29a0*/  UIADD3 UR6, UR6, 0xa0, URZ ;  /* 0x000000a006067890 */ /* 0x000fe2000fffe03f */
[----:B------:R-:W-:Y:S02]  /*29b0*/  IMAD R2, R17, -0x2, R2 ;  /* 0xfffffffe11027824 */ /* 0x000fe400078e0202 */
[----:B------:R-:W-:Y:S03]  /*29c0*/  SHFL.IDX PT, R9, R9, RZ, 0x1c1f ;  /* 0x001c1fff09097589 */ /* 0x000fe600000e0000 */
[----:B------:R-:W-:Y:S01]  /*29d0*/  IMAD.U32 R10, RZ, RZ, UR6 ;  /* 0x00000006ff0a7e24 */ /* 0x000fe2000f8e00ff */
[----:B------:R-:W-:Y:S01]  /*29e0*/  IADD3 R11, -R11, UR51, R2 ;  /* 0x000000330b0b7c10 */ /* 0x000fe2000fffe102 */
[----:B------:R-:W-:Y:S02]  /*29f0*/  @UP0 ULDC UR6, c[0x0][0x44c] ;  /* 0x0001130000060ab9 */ /* 0x000fe40000000800 */
[----:B------:R-:W-:Y:S01]  /*2a00*/  IMAD R10, R17, -0x2, R10 ;  /* 0xfffffffe110a7824 */ /* 0x000fe200078e020a */
[----:B------:R-:W-:-:S04]  /*2a10*/  UIMAD.WIDE.U32 UR6, UR38, UR6, URZ ;  /* 0x00000006260672a5 */ /* 0x000fc8000f8e003f */
[----:B------:R-:W-:-:S04]  /*2a20*/  @UP0 USHF.R.U32.HI UR10, URZ, UR14, UR7 ;  /* 0x0000000e3f0a0299 */ /* 0x000fc80008011607 */
[----:B------:R-:W-:Y:S01]  /*2a30*/  UIADD3 UR6, UR10, UR51, -UR52 ;  /* 0x000000330a067290 */ /* 0x000fe2000fffe834 */
[----:B0-----:R-:W-:-:S03]  /*2a40*/  VIADDMNMX R2, R3, R11, R10, PT ;  /* 0x0000000b03027246 */ /* 0x001fc6000380010a */
        /* <DEDUP_REMOVED lines=131> */
[----:B0-----:R-:W-:Y:S02]  /*3280*/  FMNMX.FTZ R4, R83, R4, !PT ;  /* 0x0000000453047209 */ /* 0x001fe40007810000 */
[----:B------:R-:W-:Y:S02]  /*3290*/  VIADDMNMX R83, R9, R11, R10, PT ;  /* 0x0000000b09537246 */ /* 0x000fe4000380010a */
[C---:B------:R-:W-:Y:S01]  /*32a0*/  FSETP.NEU.FTZ.AND P1, PT, R4.reuse, -INF , PT ;  /* 0xff8000000400780b */ /* 0x040fe20003f3d000 */
[----:B------:R-:W-:-:S01]  /*32b0*/  FFMA.FTZ R2, R4, R117, -8 ;  /* 0xc100000004027423 */ /* 0x000fc20000010075 */
[C---:B------:R-:W-:Y:S02]  /*32c0*/  ISETP.GT.AND P2, PT, R83.reuse, 0x1, PT ;  /* 0x000000015300780c */ /* 0x040fe40003f44270 */
[----:B------:R-:W-:-:S02]  /*32d0*/  ISETP.GT.AND P3, PT, R83, 0x8, PT ;  /* 0x000000085300780c */ /* 0x000fc40003f64270 */
[----:B------:R-:W-:Y:S02]  /*32e0*/  FSEL R2, R2, RZ, P1 ;  /* 0x000000ff02027208 */ /* 0x000fe40000800000 */
[----:B------:R-:W-:Y:S02]  /*32f0*/  ISETP.GT.AND P1, PT, R83, RZ, PT ;  /* 0x000000ff5300720c */ /* 0x000fe40003f24270 */
[----:B------:R-:W-:Y:S01]  /*3300*/  FSEL R89, R89, -INF , P2 ;  /* 0xff80000059597808 */ /* 0x000fe20001000000 */
[----:B------:R-:W-:-:S01]  /*3310*/  FFMA.FTZ R13, R13, UR39, -R2 ;  /* 0x000000270d0d7c23 */ /* 0x000fc20008010802 */
[----:B------:R-:W-:Y:S01]  /*3320*/  FSEL R88, R88, -INF , P1 ;  /* 0xff80000058587808 */ /* 0x000fe20000800000 */
[----:B------:R-:W-:-:S01]  /*3330*/  FFMA.FTZ R15, R15, UR39, -R2 ;  /* 0x000000270f0f7c23 */ /* 0x000fc20008010802 */
[----:B------:R-:W-:Y:S01]  /*3340*/  ISETP.GT.AND P1, PT, R83, 0x9, PT ;  /* 0x000000095300780c */ /* 0x000fe20003f24270 */
[----:B------:R0:W-:Y:S01]  /*3350*/  MUFU.EX2 R9, R13 ;  /* 0x0000000d00097308 */ /* 0x0001e20000000800 */
[----:B------:R-:W-:Y:S01]  /*3360*/  FSEL R92, R92, -INF , P3 ;  /* 0xff8000005c5c7808 */ /* 0x000fe20001800000 */
[--C-:B------:R-:W-:Y:S01]  /*3370*/  FFMA.FTZ R21, R21, UR39, -R2.reuse ;  /* 0x0000002715157c23 */ /* 0x100fe20008010802 */
[----:B------:R-:W-:Y:S01]  /*3380*/  FMNMX.FTZ R11, R88, R89, !PT ;  /* 0x00000059580b7209 */ /* 0x000fe20007810000 */
[--C-:B------:R-:W-:Y:S01]  /*3390*/  FFMA.FTZ R6, R91, UR39, -R2.reuse ;  /* 0x000000275b067c23 */ /* 0x100fe20008010802 */
[----:B------:R-:W-:Y:S01]  /*33a0*/  ISETP.GT.AND P2, PT, R83, 0x10, PT ;  /* 0x000000105300780c */ /* 0x000fe20003f44270 */
[--C-:B------:R-:W-:Y:S01]  /*33b0*/  FFMA.FTZ R82, R79, UR39, -R2.reuse ;  /* 0x000000274f527c23 */ /* 0x100fe20008010802 */
[----:B------:R-:W-:Y:S01]  /*33c0*/  FSEL R93, R93, -INF , P1 ;  /* 0xff8000005d5d7808 */ /* 0x000fe20000800000 */
[--C-:B------:R-:W-:Y:S01]  /*33d0*/  FFMA.FTZ R86, R59, UR39, -R2.reuse ;  /* 0x000000273b567c23 */ /* 0x100fe20008010802 */
[----:B------:R-:W-:Y:S01]  /*33e0*/  FMNMX.FTZ R12, R92, R11, !PT ;  /* 0x0000000b5c0c7209 */ /* 0x000fe20007810000 */
[--C-:B------:R-:W-:Y:S01]  /*33f0*/  FFMA.FTZ R63, R63, UR39, -R2.reuse ;  /* 0x000000273f3f7c23 */ /* 0x100fe20008010802 */
[----:B------:R-:W-:Y:S01]  /*3400*/  ISETP.GT.AND P1, PT, R83, 0x11, PT ;  /* 0x000000115300780c */ /* 0x000fe20003f24270 */
[----:B------:R1:W-:Y:S01]  /*3410*/  MUFU.EX2 R11, R15 ;  /* 0x0000000f000b7308 */ /* 0x0003e20000000800 */
[----:B------:R-:W-:Y:S01]  /*3420*/  FSEL R96, R96, -INF , P2 ;  /* 0xff80000060607808 */ /* 0x000fe20001000000 */
[--C-:B------:R-:W-:Y:S01]  /*3430*/  FFMA.FTZ R3, R3, UR39, -R2.reuse ;  /* 0x0000002703037c23 */ /* 0x100fe20008010802 */
[----:B0-----:R-:W-:Y:S01]  /*3440*/  FMNMX.FTZ R13, R93, R12, !PT ;  /* 0x0000000c5d0d7209 */ /* 0x001fe20007810000 */
[--C-:B------:R-:W-:Y:S01]  /*3450*/  FFMA.FTZ R5, R5, UR39, -R2.reuse ;  /* 0x0000002705057c23 */ /* 0x100fe20008010802 */
[----:B------:R-:W-:Y:S01]  /*3460*/  ISETP.GT.AND P2, PT, R83, 0x18, PT ;  /* 0x000000185300780c */ /* 0x000fe20003f44270 */
[--C-:B------:R-:W-:Y:S01]  /*3470*/  FFMA.FTZ R7, R7, UR39, -R2.reuse ;  /* 0x0000002707077c23 */ /* 0x100fe20008010802 */
[----:B------:R-:W-:Y:S01]  /*3480*/  FSEL R97, R97, -INF , P1 ;  /* 0xff80000061617808 */ /* 0x000fe20000800000 */
[----:B------:R-:W-:Y:S01]  /*3490*/  MUFU.EX2 R6, R6 ;  /* 0x0000000600067308 */ /* 0x000fe20000000800 */
        /* <DEDUP_REMOVED lines=8> */
[----:B------:R-:W-:Y:S01]  /*3520*/  FSEL R101, R101, -INF , P1 ;  /* 0xff80000065657808 */ /* 0x000fe20000800000 */
[--C-:B------:R-:W-:Y:S01]  /*3530*/  FFMA.FTZ R107, R107, UR39, -R2.reuse ;  /* 0x000000276b6b7c23 */ /* 0x100fe20008010802 */
[----:B------:R-:W-:Y:S01]  /*3540*/  ISETP.GT.AND P1, PT, R83, 0x20, PT ;  /* 0x000000205300780c */ /* 0x000fe20003f24270 */
[--C-:B------:R-:W-:Y:S01]  /*3550*/  FFMA.FTZ R111, R111, UR39, -R2.reuse ;  /* 0x000000276f6f7c23 */ /* 0x100fe20008010802 */
[----:B------:R-:W-:Y:S01]  /*3560*/  FMNMX.FTZ R14, R100, R13, !PT ;  /* 0x0000000d640e7209 */ /* 0x000fe20007810000 */
[--C-:B------:R-:W-:Y:S01]  /*3570*/  FFMA.FTZ R47, R47, UR39, -R2.reuse ;  /* 0x000000272f2f7c23 */ /* 0x100fe20008010802 */
[----:B------:R-:W-:Y:S01]  /*3580*/  ISETP.GT.AND P2, PT, R83, 0x21, PT ;  /* 0x000000215300780c */ /* 0x000fe20003f44270 */
[----:B------:R0:W-:Y:S01]  /*3590*/  MUFU.EX2 R13, R21 ;  /* 0x00000015000d7308 */ /* 0x0001e20000000800 */
[----:B------:R-:W-:Y:S01]  /*35a0*/  FSEL R72, R72, -INF , P1 ;  /* 0xff80000048487808 */ /* 0x000fe20000800000 */
[--C-:B------:R-:W-:Y:S01]  /*35b0*/  FFMA.FTZ R26, R26, UR39, -R2.reuse ;  /* 0x000000271a1a7c23 */ /* 0x100fe20008010802 */
[----:B-1----:R-:W-:Y:S01]  /*35c0*/  FMNMX.FTZ R15, R101, R14, !PT ;  /* 0x0000000e650f7209 */ /* 0x002fe20007810000 */
        /* <DEDUP_REMOVED lines=18> */
[----:B------:R-:W-:Y:S01]  /*36f0*/  FFMA.FTZ R39, R39, UR39, -R2 ;  /* 0x0000002727277c23 */ /* 0x000fe20008010802 */
[----:B------:R-:W-:Y:S01]  /*3700*/  ISETP.GT.AND P2, PT, R83, 0x31, PT ;  /* 0x000000315300780c */ /* 0x000fe20003f44270 */
[----:B------:R-:W-:Y:S01]  /*3710*/  MUFU.EX2 R10, R10 ;  /* 0x0000000a000a7308 */ /* 0x000fe20000000800 */
[----:B------:R-:W-:-:S02]  /*3720*/  FSEL R80, R80, -INF , P1 ;  /* 0xff80000050507808 */ /* 0x000fc40000800000 */
[----:B0-----:R-:W-:Y:S01]  /*3730*/  FMNMX.FTZ R21, R77, R20, !PT ;  /* 0x000000144d157209 */ /* 0x001fe20007810000 */
[----:B------:R-:W-:-:S01]  /*3740*/  FFMA.FTZ R20, R109, UR39, -R2 ;  /* 0x000000276d147c23 */ /* 0x000fc20008010802 */
[----:B------:R-:W-:Y:S02]  /*3750*/  ISETP.GT.AND P1, PT, R83, 0x38, PT ;  /* 0x000000385300780c */ /* 0x000fe40003f24270 */
[----:B------:R-:W-:Y:S01]  /*3760*/  FSEL R81, R81, -INF , P2 ;  /* 0xff80000051517808 */ /* 0x000fe20001000000 */
[----:B------:R-:W-:Y:S01]  /*3770*/  MUFU.EX2 R12, R12 ;  /* 0x0000000c000c7308 */ /* 0x000fe20000000800 */
[----:B------:R-:W-:Y:S02]  /*3780*/  FMNMX.FTZ R58, R80, R21, !PT ;  /* 0x00000015503a7209 */ /* 0x000fe40007810000 */
[----:B------:R-:W-:Y:S02]  /*3790*/  ISETP.GT.AND P2, PT, R83, 0x39, PT ;  /* 0x000000395300780c */ /* 0x000fe40003f44270 */
[----:B------:R-:W-:-:S02]  /*37a0*/  FSEL R84, R84, -INF , P1 ;  /* 0xff80000054547808 */ /* 0x000fc40000800000 */
[----:B------:R-:W-:Y:S01]  /*37b0*/  FMNMX.FTZ R21, R81, R58, !PT ;  /* 0x0000003a51157209 */ /* 0x000fe20007810000 */
[----:B------:R-:W-:Y:S01]  /*37c0*/  MUFU.EX2 R14, R14 ;  /* 0x0000000e000e7308 */ /* 0x000fe20000000800 */
[----:B------:R-:W-:Y:S02]  /*37d0*/  FSEL R85, R85, -INF , P2 ;  /* 0xff80000055557808 */ /* 0x000fe40001000000 */
[C---:B------:R-:W-:Y:S02]  /*37e0*/  ISETP.GT.AND P1, PT, R83.reuse, 0x40, PT ;  /* 0x000000405300780c */ /* 0x040fe40003f24270 */
[----:B------:R-:W-:Y:S02]  /*37f0*/  FMNMX.FTZ R58, R84, R21, !PT ;  /* 0x00000015543a7209 */ /* 0x000fe40007810000 */
[----:B------:R-:W-:Y:S01]  /*3800*/  ISETP.GT.AND P2, PT, R83, 0x41, PT ;  /* 0x000000415300780c */ /* 0x000fe20003f44270 */
[----:B------:R-:W-:Y:S01]  /*3810*/  MUFU.EX2 R15, R107 ;  /* 0x0000006b000f7308 */ /* 0x000fe20000000800 */
[----:B------:R-:W-:Y:S01]  /*3820*/  FSEL R62, R56, -INF , P1 ;  /* 0xff800000383e7808 */ /* 0x000fe20000800000 */
[----:B------:R-:W-:Y:S01]  /*3830*/  FFMA.FTZ R56, R113, UR39, -R2 ;  /* 0x0000002771387c23 */ /* 0x000fe20008010802 */
[----:B------:R-:W-:-:S02]  /*3840*/  FMNMX.FTZ R91, R85, R58, !PT ;  /* 0x0000003a555b7209 */ /* 0x000fc40007810000 */
[----:B------:R-:W-:Y:S02]  /*3850*/  ISETP.GT.AND P1, PT, R83, 0x48, PT ;  /* 0x000000485300780c */ /* 0x000fe40003f24270 */
[----:B------:R-:W-:Y:S01]  /*3860*/  FSEL R66, R57, -INF , P2 ;  /* 0xff80000039427808 */ /* 0x000fe20001000000 */
[----:B------:R-:W-:Y:S01]  /*3870*/  MUFU.EX2 R20, R20 ;  /* 0x0000001400147308 */ /* 0x000fe20000000800 */
[----:B------:R-:W-:Y:S01]  /*3880*/  FMNMX.FTZ R91, R62, R91, !PT ;  /* 0x0000005b3e5b7209 */ /* 0x000fe20007810000 */
[----:B------:R-:W-:Y:S01]  /*3890*/  FFMA.FTZ R57, R115, UR39, -R2 ;  /* 0x0000002773397c23 */ /* 0x000fe20008010802 */
[C---:B------:R-:W-:Y:S02]  /*38a0*/  ISETP.GT.AND P2, PT, R83.reuse, 0x49, PT ;  /* 0x000000495300780c */ /* 0x040fe40003f44270 */
        /* <DEDUP_REMOVED lines=9> */
[----:B------:R-:W-:Y:S01]  /*3940*/  FMNMX.FTZ R91, R61, R58, !PT ;  /* 0x0000003a3d5b7209 */ /* 0x000fe20007810000 */
[----:B------:R-:W-:-:S01]  /*3950*/  FFMA.FTZ R58, R87, UR39, -R2 ;  /* 0x00000027573a7c23 */ /* 0x000fc20008010802 */
        /* <DEDUP_REMOVED lines=8> */
[----:B------:R-:W-:-:S02]  /*39e0*/  FSEL R69, R69, -INF , P2 ;  /* 0xff80000045457808 */ /* 0x000fc40001000000 */
[C---:B------:R-:W-:Y:S02]  /*39f0*/  ISETP.GT.AND P1, PT, R83.reuse, 0x60, PT ;  /* 0x000000605300780c */ /* 0x040fe40003f24270 */
[----:B------:R-:W-:Y:S02]  /*3a00*/  FMNMX.FTZ R78, R68, R87, !PT ;  /* 0x00000057444e7209 */ /* 0x000fe40007810000 */
[----:B------:R-:W-:Y:S01]  /*3a10*/  ISETP.GT.AND P2, PT, R83, 0x61, PT ;  /* 0x000000615300780c */ /* 0x000fe20003f44270 */
[----:B------:R-:W-:Y:S01]  /*3a20*/  MUFU.EX2 R47, R47 ;  /* 0x0000002f002f7308 */ /* 0x000fe20000000800 */
[----:B------:R-:W-:Y:S02]  /*3a30*/  FSEL R74, R40, -INF , P1 ;  /* 0xff800000284a7808 */ /* 0x000fe40000800000 */
[----:B------:R-:W-:Y:S02]  /*3a40*/  FMNMX.FTZ R79, R69, R78, !PT ;  /* 0x0000004e454f7209 */ /* 0x000fe40007810000 */
[----:B------:R-:W-:Y:S01]  /*3a50*/  FSEL R78, R41, -INF , P2 ;  /* 0xff800000294e7808 */ /* 0x000fe20001000000 */
[----:B------:R-:W-:Y:S01]  /*3a60*/  FFMA.FTZ R41, R75, UR39, -R2 ;  /* 0x000000274b297c23 */ /* 0x000fe20008010802 */
[----:B------:R-:W-:Y:S01]  /*3a70*/  ISETP.GT.AND P1, PT, R83, 0x68, PT ;  /* 0x000000685300780c */ /* 0x000fe20003f24270 */
[----:B------:R0:W-:Y:S01]  /*3a80*/  MUFU.EX2 R40, R82 ;  /* 0x0000005200287308 */ /* 0x0001e20000000800 */
[----:B------:R-:W-:-:S02]  /*3a90*/  FMNMX.FTZ R75, R74, R79, !PT ;  /* 0x0000004f4a4b7209 */ /* 0x000fc40007810000 */
[----:B------:R-:W-:Y:S02]  /*3aa0*/  FSEL R79, R44, -INF , P1 ;  /* 0xff8000002c4f7808 */ /* 0x000fe40000800000 */
[C---:B------:R-:W-:Y:S02]  /*3ab0*/  ISETP.GT.AND P2, PT, R83.reuse, 0x69, PT ;  /* 0x000000695300780c */ /* 0x040fe40003f44270 */
[----:B------:R-:W-:Y:S01]  /*3ac0*/  FMNMX.FTZ R44, R78, R75, !PT ;  /* 0x0000004b4e2c7209 */ /* 0x000fe20007810000 */
[----:B------:R-:W-:Y:S01]  /*3ad0*/  MUFU.EX2 R41, R41 ;  /* 0x0000002900297308 */ /* 0x000fe20000000800 */
[----:B------:R-:W-:Y:S02]  /*3ae0*/  ISETP.GT.AND P1, PT, R83, 0x70, PT ;  /* 0x000000705300780c */ /* 0x000fe40003f24270 */
[----:B------:R-:W-:Y:S02]  /*3af0*/  FSEL R75, R45, -INF , P2 ;  /* 0xff8000002d4b7808 */ /* 0x000fe40001000000 */
[----:B0-----:R-:W-:-:S02]  /*3b00*/  FMNMX.FTZ R82, R79, R44, !PT ;  /* 0x0000002c4f527209 */ /* 0x001fc40007810000 */
[----:B------:R-:W-:Y:S01]  /*3b10*/  ISETP.GT.AND P2, PT, R83, 0x71, PT ;  /* 0x000000715300780c */ /* 0x000fe20003f44270 */
[----:B------:R-:W-:Y:S01]  /*3b20*/  MUFU.EX2 R44, R86 ;  /* 0x00000056002c7308 */ /* 0x000fe20000000800 */
[----:B------:R-:W-:Y:S02]  /*3b30*/  FSEL R48, R48, -INF , P1 ;  /* 0xff80000030307808 */ /* 0x000fe40000800000 */
[----:B------:R-:W-:Y:S02]  /*3b40*/  FMNMX.FTZ R45, R75, R82, !PT ;  /* 0x000000524b2d7209 */ /* 0x000fe40007810000 */
[----:B------:R-:W-:Y:S02]  /*3b50*/  ISETP.GT.AND P1, PT, R83, 0x78, PT ;  /* 0x000000785300780c */ /* 0x000fe40003f24270 */
[----:B------:R-:W-:Y:S01]  /*3b60*/  FSEL R49, R49, -INF , P2 ;  /* 0xff80000031317808 */ /* 0x000fe20001000000 */
[----:B------:R-:W-:Y:S01]  /*3b70*/  MUFU.EX2 R26, R26 ;  /* 0x0000001a001a7308 */ /* 0x000fe20000000800 */
[----:B------:R-:W-:-:S02]  /*3b80*/  FMNMX.FTZ R82, R48, R45, !PT ;  /* 0x0000002d30527209 */ /* 0x000fc40007810000 */
[----:B------:R-:W-:Y:S02]  /*3b90*/  ISETP.GT.AND P2, PT, R83, 0x79, PT ;  /* 0x000000795300780c */ /* 0x000fe40003f44270 */
[----:B------:R-:W-:Y:S02]  /*3ba0*/  FSEL R52, R52, -INF , P1 ;  /* 0xff80000034347808 */ /* 0x000fe40000800000 */
[----:B------:R-:W-:Y:S01]  /*3bb0*/  FMNMX.FTZ R59, R49, R82, !PT ;  /* 0x00000052313b7209 */ /* 0x000fe20007810000 */
[----:B------:R0:W-:Y:S01]  /*3bc0*/  MUFU.EX2 R45, R63 ;  /* 0x0000003f002d7308 */ /* 0x0001e20000000800 */
[----:B------:R-:W-:Y:S02]  /*3bd0*/  FSEL R53, R53, -INF , P2 ;  /* 0xff80000035357808 */ /* 0x000fe40001000000 */
[----:B------:R-:W-:Y:S02]  /*3be0*/  ISETP.GT.AND P1, PT, R83, 0x80, PT ;  /* 0x000000805300780c */ /* 0x000fe40003f24270 */
[----:B------:R-:W-:-:S02]  /*3bf0*/  FMNMX.FTZ R82, R52, R59, !PT ;  /* 0x0000003b34527209 */ /* 0x000fc40007810000 */
[----:B------:R-:W-:Y:S01]  /*3c00*/  ISETP.GT.AND P2, PT, R83, 0x81, PT ;  /* 0x000000815300780c */ /* 0x000fe20003f44270 */
[----:B------:R-:W-:Y:S01]  /*3c10*/  MUFU.EX2 R27, R27 ;  /* 0x0000001b001b7308 */ /* 0x000fe20000000800 */
[----:B------:R-:W-:Y:S02]  /*3c20*/  FSEL R59, R24, -INF , P1 ;  /* 0xff800000183b7808 */ /* 0x000fe40000800000 */
[----:B------:R-:W-:Y:S02]  /*3c30*/  FMNMX.FTZ R82, R53, R82, !PT ;  /* 0x0000005235527209 */ /* 0x000fe40007810000 */
[----:B------:R-:W-:Y:S02]  /*3c40*/  ISETP.GT.AND P1, PT, R83, 0x88, PT ;  /* 0x000000885300780c */ /* 0x000fe40003f24270 */
[----:B0-----:R-:W-:Y:S01]  /*3c50*/  FSEL R63, R25, -INF , P2 ;  /* 0xff800000193f7808 */ /* 0x001fe20001000000 */
[----:B------:R-:W-:-:S01]  /*3c60*/  FFMA.FTZ R25, R67, UR39, -R2 ;  /* 0x0000002743197c23 */ /* 0x000fc20008010802 */
[----:B------:R-:W-:Y:S01]  /*3c70*/  FMNMX.FTZ R82, R59, R82, !PT ;  /* 0x000000523b527209 */ /* 0x000fe20007810000 */
[----:B------:R0:W-:Y:S01]  /*3c80*/  MUFU.EX2 R24, R3 ;  /* 0x0000000300187308 */ /* 0x0001e20000000800 */
[----:B------:R-:W-:-:S02]  /*3c90*/  FSEL R67, R28, -INF , P1 ;  /* 0xff8000001c437808 */ /* 0x000fc40000800000 */
[----:B------:R-:W-:Y:S02]  /*3ca0*/  ISETP.GT.AND P2, PT, R83, 0x89, PT ;  /* 0x000000895300780c */ /* 0x000fe40003f44270 */
[----:B------:R-:W-:Y:S02]  /*3cb0*/  FMNMX.FTZ R28, R63, R82, !PT ;  /* 0x000000523f1c7209 */ /* 0x000fe40007810000 */
[----:B------:R-:W-:Y:S01]  /*3cc0*/  ISETP.GT.AND P1, PT, R83, 0x90, PT ;  /* 0x000000905300780c */ /* 0x000fe20003f24270 */
[----:B------:R-:W-:Y:S01]  /*3cd0*/  MUFU.EX2 R25, R25 ;  /* 0x0000001900197308 */ /* 0x000fe20000000800 */
[----:B------:R-:W-:Y:S01]  /*3ce0*/  FSEL R82, R29, -INF , P2 ;  /* 0xff8000001d527808 */ /* 0x000fe20001000000 */
[----:B------:R-:W-:Y:S01]  /*3cf0*/  FFMA.FTZ R29, R70, UR39, -R2 ;  /* 0x00000027461d7c23 */ /* 0x000fe20008010802 */
[----:B0-----:R-:W-:Y:S02]  /*3d00*/  FMNMX.FTZ R3, R67, R28, !PT ;  /* 0x0000001c43037209 */ /* 0x001fe40007810000 */
[----:B------:R-:W-:-:S02]  /*3d10*/  ISETP.GT.AND P2, PT, R83, 0x91, PT ;  /* 0x000000915300780c */ /* 0x000fc40003f44270 */
[----:B------:R-:W-:Y:S01]  /*3d20*/  FSEL R32, R32, -INF , P1 ;  /* 0xff80000020207808 */ /* 0x000fe20000800000 */
[----:B------:R0:W-:Y:S01]  /*3d30*/  MUFU.EX2 R28, R29 ;  /* 0x0000001d001c7308 */ /* 0x0001e20000000800 */
[----:B------:R-:W-:Y:S02]  /*3d40*/  FMNMX.FTZ R3, R82, R3, !PT ;  /* 0x0000000352037209 */ /* 0x000fe40007810000 */
        /* <DEDUP_REMOVED lines=102> */
[----:B------:R-:W-:-:S04]  /*43b0*/  FADD.FTZ R2, R12, R95 ;  /* 0x0000005f0c027221 */ /* 0x000fc80000010000 */
[----:B------:R-:W-:Y:S02]  /*43c0*/  FADD.FTZ R95, R13, R2 ;  /* 0x000000020d5f7221 */ /* 0x000fe40000010000 */
        /* <DEDUP_REMOVED lines=20> */
[----:B------:R-:W-:Y:S02]  /*4510*/  F2FP.SATFINITE.E4M3.F32.PACK_AB_MERGE_C R66, R8, R7, RZ ;  /* 0x000000070842723e */ /* 0x000fe400048070ff */
[C---:B------:R-:W-:Y:S01]  /*4520*/  F2FP.SATFINITE.E4M3.F32.PACK_AB_MERGE_C R57, R58.reuse, R57, RZ ;  /* 0x000000393a39723e */ /* 0x040fe200048070ff */
[----:B------:R-:W-:-:S01]  /*4530*/  FADD.FTZ R91, R58, R91 ;  /* 0x0000005b3a5b7221 */ /* 0x000fc20000010000 */
[----:B------:R-:W-:Y:S01]  /*4540*/  F2FP.SATFINITE.E4M3.F32.PACK_AB_MERGE_C R185, R6, R5, R66 ;  /* 0x0000000506b9723e */ /* 0x000fe20004807042 */
[----:B------:R-:W2:Y:S01]  /*4550*/  MUFU.EX2 R84, R84 ;  /* 0x0000005400547308 */ /* 0x000ea20000000800 */
[----:B------:R-:W-:Y:S01]  /*4560*/  F2FP.SATFINITE.E4M3.F32.PACK_AB_MERGE_C R180, R73, R72, R76 ;  /* 0x0000004849b4723e */ /* 0x000fe2000480704c */
[----:B------:R-:W-:Y:S01]  /*4570*/  FADD.FTZ R8, R40, R91 ;  /* 0x0000005b28087221 */ /* 0x000fe20000010000 */
[----:B------:R-:W-:-:S02]  /*4580*/  F2FP.SATFINITE.E4M3.F32.PACK_AB_MERGE_C R183, R56, R21, R57 ;  /* 0x0000001538b7723e */ /* 0x000fc40004807039 */
[----:B------:R-:W-:Y:S02]  /*4590*/  CS2R R72, SRZ ;  /* 0x0000000000487805 */ /* 0x000fe4000001ff00 */
[----:B------:R-:W-:Y:S01]  /*45a0*/  CS2R R56, SRZ ;  /* 0x0000000000387805 */ /* 0x000fe2000001ff00 */
        /* <DEDUP_REMOVED lines=17> */
[C---:B------:R-:W-:Y:S01]  /*46c0*/  F2FP.SATFINITE.E4M3.F32.PACK_AB_MERGE_C R44, R45.reuse, R44, RZ ;  /* 0x0000002c2d2c723e */ /* 0x040fe200048070ff */
[----:B------:R-:W-:-:S01]  /*46d0*/  FADD.FTZ R11, R45, R8 ;  /* 0x000000082d0b7221 */ /* 0x000fc20000010000 */
[----:B------:R-:W2:Y:S01]  /*46e0*/  MUFU.EX2 R64, R64 ;  /* 0x0000004000407308 */ /* 0x000ea20000000800 */
[----:B------:R-:W-:-:S01]  /*46f0*/  FADD.FTZ R7, R87, R2 ;  /* 0x0000000257077221 */ /* 0x000fc20000010000 */
[----:B------:R-:W-:Y:S01]  /*4700*/  F2FP.SATFINITE.E4M3.F32.PACK_AB_MERGE_C R182, R81, R80, R84 ;  /* 0x0000005051b6723e */ /* 0x000fe20004807054 */
[----:B------:R-:W-:-:S01]  /*4710*/  FADD.FTZ R12, R24, R11 ;  /* 0x0000000b180c7221 */ /* 0x000fc20000010000 */
[----:B------:R-:W-:Y:S01]  /*4720*/  F2FP.SATFINITE.E4M3.F32.PACK_AB_MERGE_C R177, R41, R40, R44 ;  /* 0x0000002829b1723e */ /* 0x000fe2000480702c */
[----:B-1----:R-:W-:-:S01]  /*4730*/  FADD.FTZ R2, R60, R7 ;  /* 0x000000073c027221 */ /* 0x002fc20000010000 */
[----:B------:R-:W-:-:S02]  /*4740*/  CS2R R84, SRZ ;  /* 0x0000000000547805 */ /* 0x000fc4000001ff00 */
[----:B------:R-:W-:Y:S01]  /*4750*/  CS2R R80, SRZ ;  /* 0x0000000000507805 */ /* 0x000fe2000001ff00 */
[----:B------:R-:W1:Y:S01]  /*4760*/  MUFU.EX2 R65, R65 ;  /* 0x0000004100417308 */ /* 0x000e620000000800 */
[----:B0-----:R-:W-:-:S01]  /*4770*/  FADD.FTZ R7, R61, R2 ;  /* 0x000000023d077221 */ /* 0x001fc20000010000 */
[----:B------:R-:W-:Y:S02]  /*4780*/  F2FP.SATFINITE.E4M3.F32.PACK_AB_MERGE_C R60, R61, R60, RZ ;  /* 0x0000003c3d3c723e */ /* 0x000fe400048070ff */
[----:B------:R-:W-:Y:S02]  /*4790*/  CS2R R44, SRZ ;  /* 0x00000000002c7805 */ /* 0x000fe4000001ff00 */
[----:B------:R-:W-:Y:S02]  /*47a0*/  CS2R R40, SRZ ;  /* 0x0000000000287805 */ /* 0x000fe4000001ff00 */
[----:B------:R-:W-:Y:S02]  /*47b0*/  F2FP.SATFINITE.E4M3.F32.PACK_AB_MERGE_C R176, R87, R62, R60 ;  /* 0x0000003e57b0723e */ /* 0x000fe4000480703c */
[----:B------:R-:W-:Y:S01]  /*47c0*/  CS2R R86, SRZ ;  /* 0x0000000000567805 */ /* 0x000fe2000001ff00 */
[----:B------:R-:W0:Y:S01]  /*47d0*/  MUFU.EX2 R68, R68 ;  /* 0x0000004400447308 */ /* 0x000e220000000800 */
[----:B--2---:R-:W-:-:S01]  /*47e0*/  FADD.FTZ R8, R64, R7 ;  /* 0x0000000740087221 */ /* 0x004fc20000010000 */
[----:B------:R-:W-:Y:S01]  /*47f0*/  FADD.FTZ R7, R25, R12 ;  /* 0x0000000c19077221 */ /* 0x000fe20000010000 */
[----:B------:R-:W-:-:S05]  /*4800*/  CS2R R60, SRZ ;  /* 0x00000000003c7805 */ /* 0x000fca000001ff00 */
        /* <DEDUP_REMOVED lines=8> */
[----:B------:R-:W-:Y:S01]  /*4890*/  FADD.FTZ R5, R29, R8 ;  /* 0x000000081d057221 */ /* 0x000fe20000010000 */
[----:B------:R-:W-:-:S03]  /*48a0*/  CS2R R24, SRZ ;  /* 0x0000000000187805 */ /* 0x000fc6000001ff00 */
[----:B------:R-:W-:Y:S02]  /*48b0*/  FADD.FTZ R5, R36, R5 ;  /* 0x0000000524057221 */ /* 0x000fe40000010000 */
[----:B------:R-:W0:Y:S01]  /*48c0*/  MUFU.EX2 R89, R78 ;  /* 0x0000004e00597308 */ /* 0x000e220000000800 */
[C---:B--2---:R-:W-:Y:S01]  /*48d0*/  F2FP.SATFINITE.E4M3.F32.PACK_AB_MERGE_C R68, R69.reuse, R68, RZ ;  /* 0x000000444544723e */ /* 0x044fe200048070ff */
[----:B------:R-:W-:Y:S01]  /*48e0*/  FADD.FTZ R69, R69, R6 ;  /* 0x0000000645457221 */ /* 0x000fe20000010000 */
[----:B------:R-:W-:-:S01]  /*48f0*/  FADD.FTZ R8, R42, R5 ;  /* 0x000000052a087221 */ /* 0x000fc20000010000 */
[----:B------:R-:W-:Y:S02]  /*4900*/  F2FP.SATFINITE.E4M3.F32.PACK_AB_MERGE_C R42, R47, R42, RZ ;  /* 0x0000002a2f2a723e */ /* 0x000fe400048070ff */
[----:B------:R-:W-:Y:S01]  /*4910*/  F2FP.SATFINITE.E4M3.F32.PACK_AB_MERGE_C R178, R65, R64, R68 ;  /* 0x0000004041b2723e */ /* 0x000fe20004807044 */
[----:B------:R-:W-:Y:S01]  /*4920*/  FADD.FTZ R8, R47, R8 ;  /* 0x000000082f087221 */ /* 0x000fe20000010000 */
        /* <DEDUP_REMOVED lines=39> */
[----:B------:R2:W3:Y:S01]  /*4ba0*/  MUFU.EX2 R2, R63 ;  /* 0x0000003f00027308 */ /* 0x0004e20000000800 */
[----:B-1----:R-:W-:-:S01]  /*4bb0*/  FADD.FTZ R0, R53, R0 ;  /* 0x0000000035007221 */ /* 0x002fc20000010000 */
[----:B------:R-:W-:-:S04]  /*4bc0*/  F2FP.SATFINITE.E4M3.F32.PACK_AB_MERGE_C R52, R53, R52, RZ ;  /* 0x000000343534723e */ /* 0x000fc800048070ff */
[----:B------:R-:W-:Y:S02]  /*4bd0*/  F2FP.SATFINITE.E4M3.F32.PACK_AB_MERGE_C R174, R49, R48, R52 ;  /* 0x0000003031ae723e */ /* 0x000fe40004807034 */
[----:B------:R-:W-:Y:S01]  /*4be0*/  CS2R R52, SRZ ;  /* 0x0000000000347805 */ /* 0x000fe2000001ff00 */
[----:B------:R-:W1:Y:S01]  /*4bf0*/  MUFU.EX2 R67, R67 ;  /* 0x0000004300437308 */ /* 0x000e620000000800 */
[----:B0-----:R-:W-:-:S01]  /*4c00*/  FADD.FTZ R7, R59, R0 ;  /* 0x000000003b077221 */ /* 0x001fc20000010000 */
[----:B--2---:R-:W-:Y:S02]  /*4c10*/  CS2R R62, SRZ ;  /* 0x00000000003e7805 */ /* 0x004fe4000001ff00 */
[----:B------:R-:W-:-:S04]  /*4c20*/  CS2R R48, SRZ ;  /* 0x0000000000307805 */ /* 0x000fc8000001ff00 */
[----:B------:R-:W0:Y:S01]  /*4c30*/  MUFU.EX2 R82, R82 ;  /* 0x0000005200527308 */ /* 0x000e220000000800 */
[----:B---3--:R-:W-:-:S07]  /*4c40*/  FADD.FTZ R0, R2, R7 ;  /* 0x0000000702007221 */ /* 0x008fce0000010000 */
        /* <DEDUP_REMOVED lines=35> */
[----:B------:R-:W-:-:S07]  /*4e80*/  IMAD.MOV.U32 R87, RZ, RZ, RZ ;  /* 0x000000ffff577224 */ /* 0x000fce00078e00ff */
.L_x_2395:
[----:B------:R-:W-:Y:S01]  /*4e90*/  ISETP.NE.AND P2, PT, RZ, UR44, PT ;  /* 0x0000002cff007c0c */ /* 0x000fe2000bf45270 */
[----:B------:R-:W-:-:S04]  /*4ea0*/  UISETP.NE.AND UP0, UPT, UR57, 0x1, UPT ;  /* 0x000000013900788c */ /* 0x000fc8000bf05270 */
[----:B------:R-:W-:-:S04]  /*4eb0*/  USEL UR46, URZ, 0x1, UP0 ;  /* 0x000000013f2e7887 */ /* 0x000fc80008000000 */
[----:B------:R-:W-:-:S04]  /*4ec0*/  ULOP3.LUT UR46, UR59, UR46, URZ, 0x3c, !UPT ;  /* 0x0000002e3b2e7292 */ /* 0x000fc8000f8e3c3f */
[----:B------:R-:W-:Y:S08]  /*4ed0*/  @P2 BRA `(.L_x_2385) ;  /* 0x0000000000382947 */ /* 0x000ff00003800000 */
[----:B------:R-:W-:Y:S05]  /*4ee0*/  @!P0 BRA `(.L_x_2386) ;  /* 0x0000000000048947 */ /* 0x000fea0003800000 */
[----:B------:R-:W-:Y:S01]  /*4ef0*/  BPT.TRAP 0x1 ;  /* 0x000000040000795c */ /* 0x000fe20000300000 */
.L_x_2386:
        /* <DEDUP_REMOVED lines=9> */
.L_x_2387:
[----:B-1----:R-:W-:Y:S05]  /*4f90*/  @P1 BRA `(.L_x_2385) ;  /* 0x0000000000081947 */ /* 0x002fea0003800000 */
[----:B------:R-:W1:Y:S02]  /*4fa0*/  SYNCS.PHASECHK.TRANS64.TRYWAIT P1, [UR6+0x29830], R3 ;  /* 0x02983003ff0075a7 */ /* 0x000e640008020146 */
[----:B-1----:R-:W-:Y:S05]  /*4fb0*/  @!P1 BRA `(.L_x_2388) ;  /* 0x0000010000889947 */ /* 0x002fea0003800000 */
.L_x_2385:
        /* <DEDUP_REMOVED lines=191> */
.L_x_2390:
[----:B------:R-:W-:Y:S01]  /*5bb0*/  ULEA UR6, UR57, UR41, 0x3 ;  /* 0x0000002939067291 */ /* 0x000fe2000f8e183f */
[----:B------:R-:W-:-:S05]  /*5bc0*/  IMAD.U32 R3, RZ, RZ, UR59 ;  /* 0x0000003bff037e24 */ /* 0x000fca000f8e00ff */
[----:B------:R-:W-:-:S04]  /*5bd0*/  SHF.L.U32 R3, R3, 0x1f, RZ ;  /* 0x0000001f03037819 */ /* 0x000fc800000006ff */
[----:B------:R0:W1:Y:S01]  /*5be0*/  SYNCS.PHASECHK.TRANS64.TRYWAIT P1, [UR6+0x29850], R3 ;  /* 0x02985003ff0075a7 */ /* 0x0000620008020146 */
[----:B------:R-:W-:Y:S05]  /*5bf0*/  @!P0 BRA `(.L_x_2391) ;  /* 0x0000000000048947 */ /* 0x000fea0003800000 */
[----:B------:R-:W-:Y:S01]  /*5c00*/  BPT.TRAP 0x1 ;  /* 0x000000040000795c */ /* 0x000fe20000300000 */
.L_x_2391:
[----:B-1----:R-:W-:Y:S05]  /*5c10*/  @P1 BRA `(.L_x_2389) ;  /* 0x0000000000081947 */ /* 0x002fea0003800000 */
[----:B------:R-:W1:Y:S02]  /*5c20*/  SYNCS.PHASECHK.TRANS64.TRYWAIT P1, [UR6+0x29850], R3 ;  /* 0x02985003ff0075a7 */ /* 0x000e640008020146 */
[----:B-1----:R-:W-:Y:S05]  /*5c30*/  @!P1 BRA `(.L_x_2392) ;  /* 0x000000f400809947 */ /* 0x002fea0003800000 */
.L_x_2389:
        /* <DEDUP_REMOVED lines=36> */
.L_x_2393:
[----:B------:R-:W-:Y:S01]  /*5e80*/  UISETP.NE.AND UP0, UPT, UR53, URZ, UPT ;  /* 0x0000003f3500728c */ /* 0x000fe2000bf05270 */
[----:B------:R-:W-:Y:S02]  /*5e90*/  VIADD R14, R18, UR38 ;  /* 0x00000026120e7c36 */ /* 0x000fe40008000000 */
        /* <DEDUP_REMOVED lines=13> */
[----:B------:R-:W-:Y:S01]  /*5f70*/  UIADD3 UR6, UR6, 0x29840, URZ ;  /* 0x0002984006067890 */ /* 0x000fe2000fffe03f */
[----:B------:R-:W-:-:S03]  /*5f80*/  IMAD.U32 R8, RZ, RZ, UR52 ;  /* 0x00000034ff087e24 */ /* 0x000fc6000f8e00ff */
[----:B------:R-:W-:Y:S02]  /*5f90*/  UPRMT UR6, UR40, 0x654, UR6 ;  /* 0x0000065428067896 */ /* 0x000fe40008000006 */
[----:B------:R-:W-:-:S07]  /*5fa0*/  IADD3 R13, -R8, UR51, R13 ;  /* 0x00000033080d7c10 */ /* 0x000fce000fffe10d */
[----:B------:R-:W-:Y:S01]  /*5fb0*/  SYNCS.ARRIVE.TRANS64.RED.A1T0 RZ, [UR6], RZ ;  /* 0x000000ffffff79a7 */ /* 0x000fe20008100406 */
[----:B0-----:R-:W-:-:S05]  /*5fc0*/  IMAD.IADD R3, R13, 0x1, R4 ;  /* 0x000000010d037824 */ /* 0x001fca00078e0204 */
        /* <DEDUP_REMOVED lines=153> */
[----:B-1----:R-:W-:-:S02]  /*6960*/  IMAD.IADD R152, R13, 0x1, R152 ;  /* 0x000000010d987824 */ /* 0x002fc400078e0298 */
[----:B------:R-:W-:-:S01]  /*6970*/  FFMA.FTZ R13, R172, UR39, -R7 ;  /* 0x00000027ac0d7c23 */ /* 0x000fc20008010807 */
[--C-:B------:R-:W-:Y:S01]  /*6980*/  FFMA.FTZ R88, R88, UR39, -R7.reuse ;  /* 0x0000002758587c23 */ /* 0x100fe20008010807 */
[----:B------:R-:W-:-:S01]  /*6990*/  FFMA.FTZ R89, R89, UR39, -R7 ;  /* 0x0000002759597c23 */ /* 0x000fc20008010807 */
[--C-:B------:R-:W-:Y:S01]  /*69a0*/  FFMA.FTZ R92, R92, UR39, -R7.reuse ;  /* 0x000000275c5c7c23 */ /* 0x100fe20008010807 */
[C---:B------:R-:W-:Y:S01]  /*69b0*/  ISETP.GT.AND P2, PT, R152.reuse, RZ, PT ;  /* 0x000000ff9800720c */ /* 0x040fe20003f44270 */
[--C-:B------:R-:W-:Y:S01]  /*69c0*/  FFMA.FTZ R93, R93, UR39, -R7.reuse ;  /* 0x000000275d5d7c23 */ /* 0x100fe20008010807 */
[----:B------:R-:W-:Y:S01]  /*69d0*/  ISETP.GT.AND P3, PT, R152, 0x1, PT ;  /* 0x000000019800780c */ /* 0x000fe20003f64270 */
[--C-:B------:R-:W-:Y:S01]  /*69e0*/  FFMA.FTZ R96, R96, UR39, -R7.reuse ;  /* 0x0000002760607c23 */ /* 0x100fe20008010807 */
[----:B------:R-:W-:Y:S01]  /*69f0*/  FSEL R15, R154, -INF , P2 ;  /* 0xff8000009a0f7808 */ /* 0x000fe20001000000 */
[--C-:B------:R-:W-:Y:S01]  /*6a00*/  FFMA.FTZ R97, R97, UR39, -R7.reuse ;  /* 0x0000002761617c23 */ /* 0x100fe20008010807 */
[----:B------:R-:W-:Y:S01]  /*6a10*/  ISETP.GT.AND P2, PT, R152, 0x8, PT ;  /* 0x000000089800780c */ /* 0x000fe20003f44270 */
[----:B------:R-:W-:Y:S01]  /*6a20*/  FFMA.FTZ R100, R100, UR39, -R7 ;  /* 0x0000002764647c23 */ /* 0x000fe20008010807 */
[----:B------:R-:W-:Y:S01]  /*6a30*/  FSEL R155, R155, -INF , P3 ;  /* 0xff8000009b9b7808 */ /* 0x000fe20001800000 */
[----:B------:R-:W-:Y:S01]  /*6a40*/  MUFU.EX2 R8, R8 ;  /* 0x0000000800087308 */ /* 0x000fe20000000800 */
[----:B------:R-:W-:-:S02]  /*6a50*/  FMNMX.FTZ R154, R15, R6, !PT ;  /* 0x000000060f9a7209 */ /* 0x000fc40007810000 */
[----:B------:R-:W-:Y:S02]  /*6a60*/  ISETP.GT.AND P3, PT, R152, 0x9, PT ;  /* 0x000000099800780c */ /* 0x000fe40003f64270 */
[----:B------:R-:W-:Y:S02]  /*6a70*/  FSEL R158, R158, -INF , P2 ;  /* 0xff8000009e9e7808 */ /* 0x000fe40001000000 */
[----:B------:R-:W-:Y:S01]  /*6a80*/  FMNMX.FTZ R21, R155, R154, !PT ;  /* 0x0000009a9b157209 */ /* 0x000fe20007810000 */
[----:B------:R-:W-:Y:S01]  /*6a90*/  MUFU.EX2 R10, R10 ;  /* 0x0000000a000a7308 */ /* 0x000fe20000000800 */
[----:B------:R-:W-:Y:S02]  /*6aa0*/  ISETP.GT.AND P2, PT, R152, 0x10, PT ;  /* 0x000000109800780c */ /* 0x000fe40003f44270 */
[----:B------:R-:W-:Y:S02]  /*6ab0*/  FSEL R159, R159, -INF , P3 ;  /* 0xff8000009f9f7808 */ /* 0x000fe40001800000 */
[----:B------:R-:W-:-:S02]  /*6ac0*/  FMNMX.FTZ R154, R158, R21, !PT ;  /* 0x000000159e9a7209 */ /* 0x000fc40007810000 */
        /* <DEDUP_REMOVED lines=11> */
[----:B------:R-:W-:Y:S01]  /*6b80*/  MUFU.EX2 R13, R13 ;  /* 0x0000000d000d7308 */ /* 0x000fe20000000800 */
        /* <DEDUP_REMOVED lines=29> */
[----:B------:R-:W-:-:S01]  /*6d60*/  FFMA.FTZ R154, R148, UR39, -R7 ;  /* 0x00000027949a7c23 */ /* 0x000fc20008010807 */
[----:B------:R-:W-:Y:S01]  /*6d70*/  FSEL R151, R151, -INF , P3 ;  /* 0xff80000097977808 */ /* 0x000fe20001800000 */
[----:B------:R-:W-:Y:S01]  /*6d80*/  MUFU.EX2 R136, R136 ;  /* 0x0000008800887308 */ /* 0x000fe20000000800 */
[----:B------:R-:W-:Y:S02]  /*6d90*/  ISETP.GT.AND P2, PT, R152, 0x40, PT ;  /* 0x000000409800780c */ /* 0x000fe40003f44270 */
[----:B------:R-:W-:-:S02]  /*6da0*/  FMNMX.FTZ R144, R150, R145, !PT ;  /* 0x0000009196907209 */ /* 0x000fc40007810000 */
[----:B------:R-:W-:Y:S02]  /*6db0*/  ISETP.GT.AND P3, PT, R152, 0x41, PT ;  /* 0x000000419800780c */ /* 0x000fe40003f64270 */
        /* <DEDUP_REMOVED lines=284> */
.L_x_2394:
        /* <DEDUP_REMOVED lines=116> */
.L_x_2384:
[----:B------:R-:W-:-:S13]  /*86c0*/  ISETP.LE.AND P1, PT, RZ, UR58, PT ;  /* 0x0000003aff007c0c */ /* 0x000fda000bf23270 */
[----:B------:R-:W-:Y:S05]  /*86d0*/  @!P1 BRA `(.L_x_2396) ;  /* 0x0000002c002c9947 */ /* 0x000fea0003800000 */
[----:B------:R-:W-:Y:S01]  /*86e0*/  IMAD.MOV.U32 R7, RZ, RZ, R4 ;  /* 0x000000ffff077224 */ /* 0x000fe200078e0004 */
[----:B------:R-:W-:Y:S01]  /*86f0*/  UMOV UR52, UR46 ;  /* 0x0000002e00347c82 */ /* 0x000fe20008000000 */
[----:B------:R-:W-:Y:S01]  /*8700*/  IMAD.MOV.U32 R5, RZ, RZ, R3 ;  /* 0x000000ffff057224 */ /* 0x000fe200078e0003 */
[----:B------:R-:W-:-:S06]  /*8710*/  UMOV UR51, UR45 ;  /* 0x0000002d00337c82 */ /* 0x000fcc0008000000 */
.L_x_2407:
        /* <DEDUP_REMOVED lines=9> */
.L_x_2398:
[----:B------:R-:W-:Y:S01]  /*87b0*/  ULEA UR6, UR45, UR41, 0x3 ;  /* 0x000000292d067291 */ /* 0x000fe2000f8e183f */
[----:B------:R-:W-:-:S05]  /*87c0*/  IMAD.U32 R3, RZ, RZ, UR46 ;  /* 0x0000002eff037e24 */ /* 0x000fca000f8e00ff */
[----:B------:R-:W-:-:S04]  /*87d0*/  SHF.L.U32 R3, R3, 0x1f, RZ ;  /* 0x0000001f03037819 */ /* 0x000fc800000006ff */
[----:B------:R0:W1:Y:S01]  /*87e0*/  SYNCS.PHASECHK.TRANS64.TRYWAIT P1, [UR6+0x29830], R3 ;  /* 0x02983003ff0075a7 */ /* 0x0000620008020146 */
[----:B------:R-:W-:Y:S05]  /*87f0*/  @!P0 BRA `(.L_x_2399) ;  /* 0x0000000000048947 */ /* 0x000fea0003800000 */
[----:B------:R-:W-:Y:S01]  /*8800*/  BPT.TRAP 0x1 ;  /* 0x000000040000795c */ /* 0x000fe20000300000 */
.L_x_2399:
[----:B-1----:R-:W-:Y:S05]  /*8810*/  @P1 BRA `(.L_x_2397) ;  /* 0x0000000000081947 */ /* 0x002fea0003800000 */
[----:B------:R-:W1:Y:S02]  /*8820*/  SYNCS.PHASECHK.TRANS64.TRYWAIT P1, [UR6+0x29830], R3 ;  /* 0x02983003ff0075a7 */ /* 0x000e640008020146 */
[----:B-1----:R-:W-:Y:S05]  /*8830*/  @!P1 BRA `(.L_x_2400) ;  /* 0x000000c800989947 */ /* 0x002fea0003800000 */
.L_x_2397:
[----:B-1----:R-:W1:Y:S01]  /*8840*/  S2R R4, SR_TID.X ;  /* 0x0000000000047919 */ /* 0x002e620000002100 */
[----:B------:R-:W-:Y:S01]  /*8850*/  UIMAD UR53, UR45, 0x780, UR50 ;  /* 0x000007802d3578a4 */ /* 0x000fe2000f8e0232 */
[----:B------:R-:W-:Y:S01]  /*8860*/  UMOV UR27, 0x80000020 ;  /* 0x80000020001b7882 */ /* 0x000fe20000000000 */
[----:B------:R-:W-:Y:S02]  /*8870*/  UMOV UR28, UR24 ;  /* 0x00000018001c7c82 */ /* 0x000fe40008000000 */
[----:B------:R-:W-:Y:S01]  /*8880*/  UIADD3 UR30, UR53, 0x80, URZ ;  /* 0x00000080351e7890 */ /* 0x000fe2000fffe03f */
[----:B------:R-:W-:Y:S02]  /*8890*/  UMOV UR29, UR25 ;  /* 0x00000019001d7c82 */ /* 0x000fe40008000000 */
[----:B------:R-:W-:Y:S01]  /*88a0*/  UMOV UR26, UR53 ;  /* 0x00000035001a7c82 */ /* 0x000fe20008000000 */
[----:B------:R-:W-:Y:S01]  /*88b0*/  UMOV UR31, 0x80000020 ;  /* 0x80000020001f7882 */ /* 0x000fe20000000000 */
[----:B------:R-:W-:Y:S01]  /*88c0*/  UIADD3 UR34, UR53, 0x100, URZ ;  /* 0x0000010035227890 */ /* 0x000fe2000fffe03f */
[----:B------:R-:W-:Y:S01]  /*88d0*/  UMOV UR32, UR24 ;  /* 0x0000001800207c82 */ /* 0x000fe20008000000 */
[----:B------:R-:W-:Y:S01]  /*88e0*/  UMOV UR33, UR25 ;  /* 0x0000001900217c82 */ /* 0x000fe20008000000 */
[----:B------:R-:W-:Y:S01]  /*88f0*/  UMOV UR35, 0x80000020 ;  /* 0x8000002000237882 */ /* 0x000fe20000000000 */
        /* <DEDUP_REMOVED lines=176> */
.L_x_2402:
[----:B------:R-:W-:Y:S01]  /*9400*/  ULEA UR6, UR51, UR41, 0x3 ;  /* 0x0000002933067291 */ /* 0x000fe2000f8e183f */
[----:B------:R-:W-:-:S05]  /*9410*/  IMAD.U32 R3, RZ, RZ, UR52 ;  /* 0x00000034ff037e24 */ /* 0x000fca000f8e00ff */
[----:B------:R-:W-:-:S04]  /*9420*/  SHF.L.U32 R3, R3, 0x1f, RZ ;  /* 0x0000001f03037819 */ /* 0x000fc800000006ff */
[----:B------:R0:W1:Y:S01]  /*9430*/  SYNCS.PHASECHK.TRANS64.TRYWAIT P1, [UR6+0x29850], R3 ;  /* 0x02985003ff0075a7 */ /* 0x0000620008020146 */
[----:B------:R-:W-:Y:S05]  /*9440*/  @!P0 BRA `(.L_x_2403) ;  /* 0x0000000000048947 */ /* 0x000fea0003800000 */
[----:B------:R-:W-:Y:S01]  /*9450*/  BPT.TRAP 0x1 ;  /* 0x000000040000795c */ /* 0x000fe20000300000 */
.L_x_2403:
[----:B-1----:R-:W-:Y:S05]  /*9460*/  @P1 BRA `(.L_x_2401) ;  /* 0x0000000000081947 */ /* 0x002fea0003800000 */
[----:B------:R-:W1:Y:S02]  /*9470*/  SYNCS.PHASECHK.TRANS64.TRYWAIT P1, [UR6+0x29850], R3 ;  /* 0x02985003ff0075a7 */ /* 0x000e640008020146 */
[----:B-1----:R-:W-:Y:S05]  /*9480*/  @!P1 BRA `(.L_x_2404) ;  /* 0x000000bc009c9947 */ /* 0x002fea0003800000 */
.L_x_2401:
        /* <DEDUP_REMOVED lines=36> */
.L_x_2405:
        /* <DEDUP_REMOVED lines=344> */
.L_x_2406:
        /* <DEDUP_REMOVED lines=116> */
.L_x_2396:
[----:B------:R-:W-:Y:S06]  /*b390*/  BAR.ARV 0x8, 0x180 ;  /* 0x0206000000007b1d */ /* 0x000fec0000002000 */
[----:B------:R-:W-:Y:S05]  /*b3a0*/  @!P0 BRA `(.L_x_2408) ;  /* 0x0000000000048947 */ /* 0x000fea0003800000 */
[----:B------:R-:W-:Y:S01]  /*b3b0*/  BPT.TRAP 0x1 ;  /* 0x000000040000795c */ /* 0x000fe20000300000 */
.L_x_2408:
[----:B------:R-:W-:Y:S01]  /*b3c0*/  ULEA UR9, UR45, UR41, 0x3 ;  /* 0x000000292d097291 */ /* 0x000fe2000f8e183f */
[----:B------:R-:W-:-:S05]  /*b3d0*/  IMAD.U32 R5, RZ, RZ, UR46 ;  /* 0x0000002eff057e24 */ /* 0x000fca000f8e00ff */
[----:B------:R-:W-:-:S04]  /*b3e0*/  SHF.L.U32 R5, R5, 0x1f, RZ ;  /* 0x0000001f05057819 */ /* 0x000fc800000006ff */
[----:B------:R0:W1:Y:S01]  /*b3f0*/  SYNCS.PHASECHK.TRANS64.TRYWAIT P1, [UR9+0x29850], R5 ;  /* 0x02985005ff0075a7 */ /* 0x0000620008020149 */
[----:B------:R-:W-:Y:S05]  /*b400*/  @!P0 BRA `(.L_x_2409) ;  /* 0x0000000000048947 */ /* 0x000fea0003800000 */
[----:B------:R-:W-:Y:S01]  /*b410*/  BPT.TRAP 0x1 ;  /* 0x000000040000795c */ /* 0x000fe20000300000 */
.L_x_2409:
[----:B-1----:R-:W-:Y:S05]  /*b420*/  @P1 BRA `(.L_x_2410) ;  /* 0x0000000000081947 */ /* 0x002fea0003800000 */
[----:B------:R-:W1:Y:S02]  /*b430*/  SYNCS.PHASECHK.TRANS64.TRYWAIT P1, [UR9+0x29850], R5 ;  /* 0x02985005ff0075a7 */ /* 0x000e640008020149 */
[----:B-1----:R-:W-:Y:S05]  /*b440*/  @!P1 BRA `(.L_x_2411) ;  /* 0x0000009c00c49947 */ /* 0x002fea0003800000 */
.L_x_2410:
        /* <DEDUP_REMOVED lines=11> */
[----:B------:R-:W-:-:S04]  /*b500*/  PLOP3.LUT P1, PT, PT, PT, UP0, 0x80, 0x0 ;  /* 0x000000000000781c */ /* 0x000fc80003f2f008 */
[----:B------:R-:W-:Y:S02]  /*b510*/  @UP0 ULDC.64 UR12, c[0x0][0x9c8] ;  /* 0x00027200000c0ab9 */ /* 0x000fe40000000a00 */
[----:B------:R-:W-:Y:S01]  /*b520*/  UMOV UR6, UR8 ;  /* 0x0000000800067c82 */ /* 0x000fe20008000000 */
[----:B------:R-:W-:-:S09]  /*b530*/  @UP0 UIMAD.WIDE.U32 UR4, UR36, UR12, URZ ;  /* 0x0000000c240402a5 */ /* 0x000fd2000f8e003f */
[----:B------:R-:W-:Y:S01]  /*b540*/  QGMMA.64x128x32.F32.E4M3.E4M3 R24, R184, gdesc[UR4], R24, gsb0 ;  /* 0x01e00004b8187df3 */ /* 0x000fe20008000818 */
[----:B------:R-:W-:Y:S01]  /*b550*/  UIADD3 UR6, UR8, 0x100, URZ ;  /* 0x0000010008067890 */ /* 0x000fe2000fffe03f */
[----:B------:R-:W-:Y:S01]  /*b560*/  UMOV UR7, 0xc0000010 ;  /* 0xc000001000077882 */ /* 0x000fe20000000000 */
[----:B------:R-:W-:Y:S02]  /*b570*/  WARPGROUP.DEPBAR.LE gsb0, 0x0 ;  /* 0x00008000000079c5 */ /* 0x000fe40000010000 */
[----:B------:R-:W-:-:S07]  /*b580*/  WARPGROUP.ARRIVE ;  /* 0x00000000000079c5 */ /* 0x000fce0000000000 */
        /* <DEDUP_REMOVED lines=60> */
[----:B--2---:R-:W-:Y:S01]  /*b950*/  FMUL.FTZ R6, R6, R5 ;  /* 0x0000000506067220 */ /* 0x004fe20000410000 */
[----:B------:R-:W-:Y:S02]  /*b960*/  IMAD.MOV.U32 R0, RZ, RZ, -0x800000 ;  /* 0xff800000ff007424 */ /* 0x000fe400078e00ff */
[----:B------:R-:W-:Y:S01]  /*b970*/  @P2 FFMA.FTZ R2, R8, R3, R7 ;  /* 0x0000000308022223 */ /* 0x000fe20000010007 */
[----:B------:R-:W-:-:S01]  /*b980*/  @P3 FFMA.FTZ R0, R12, R4, R9 ;  /* 0x000000040c003223 */ /* 0x000fc20000010009 */
[----:B---3--:R-:W-:Y:S01]  /*b990*/  FMUL.FTZ R5, R10, R5 ;  /* 0x000000050a057220 */ /* 0x008fe20000410000 */
[----:B------:R-:W-:-:S02]  /*b9a0*/  WARPGROUP.DEPBAR.LE gsb0, 0x0 ;  /* 0x00008000000079c5 */ /* 0x000fc40000010000 */
[----:B------:R-:W-:Y:S05]  /*b9b0*/  @!P0 BRA `(.L_x_2412) ;  /* 0x0000000000048947 */ /* 0x000fea0003800000 */
[----:B------:R-:W-:Y:S01]  /*b9c0*/  BPT.TRAP 0x1 ;  /* 0x000000040000795c */ /* 0x000fe20000300000 */
.L_x_2412:
        /* <DEDUP_REMOVED lines=74> */
.L_x_2376:
        /* <DEDUP_REMOVED lines=24> */
[----:B------:R-:W-:Y:S01]  /*bff0*/  UISETP.NE.AND.EX UP0, UPT, UR7, URZ, UPT, UP0 ;  /* 0x0000003f0700728c */ /* 0x000fe2000bf05300 */
[----:B------:R-:W-:Y:S02]  /*c000*/  F2FP.BF16.F32.PACK_AB R11, R78, R11 ;  /* 0x0000000b4e0b723e */ /* 0x000fe400000010ff */
[----:B------:R-:W-:Y:S01]  /*c010*/  F2FP.BF16.F32.PACK_AB R10, R79, R10 ;  /* 0x0000000a4f0a723e */ /* 0x000fe200000010ff */
[----:B------:R-:W-:Y:S01]  /*c020*/  ULDC.64 UR6, c[0x0][0xc00] ;  /* 0x0003000000067ab9 */ /* 0x000fe20000000a00 */
[----:B0-----:R-:W-:Y:S01]  /*c030*/  LOP3.LUT P0, R4, R50, 0x3, RZ, 0xc0, !PT ;  /* 0x0000000332047812 */ /* 0x001fe2000780c0ff */
[----:B------:R-:W-:Y:S01]  /*c040*/  UIMAD.WIDE UR6, UR36, 0x4, UR6 ;  /* 0x00000004240678a5 */ /* 0x000fe2000f8e0206 */
[----:B------:R-:W-:-:S02]  /*c050*/  F2FP.BF16.F32.PACK_AB R26, R55, R26 ;  /* 0x0000001a371a723e */ /* 0x000fc400000010ff */
[----:B------:R-:W-:Y:S02]  /*c060*/  ISETP.EQ.OR P0, PT, R4, 0x3, !P0 ;  /* 0x000000030400780c */ /* 0x000fe40004702670 */
[----:B------:R-:W-:Y:S02]  /*c070*/  F2FP.BF16.F32.PACK_AB R9, R84, R9 ;  /* 0x000000095409723e */ /* 0x000fe400000010ff */
[----:B------:R-:W-:Y:S02]  /*c080*/  SEL R58, R11, R10, P0 ;  /* 0x0000000a0b3a7207 */ /* 0x000fe40000000000 */
[----:B------:R-:W-:Y:S02]  /*c090*/  SEL R55, R10, R11, P0 ;  /* 0x0000000b0a377207 */ /* 0x000fe40000000000 */
[----:B------:R-:W-:Y:S02]  /*c0a0*/  F2FP.BF16.F32.PACK_AB R8, R85, R8 ;  /* 0x000000085508723e */ /* 0x000fe400000010ff */
[----:B------:R-:W-:-:S02]  /*c0b0*/  F2FP.BF16.F32.PACK_AB R38, R38, R49 ;  /* 0x000000312626723e */ /* 0x000fc400000010ff */
[----:B------:R-:W-:Y:S02]  /*c0c0*/  F2FP.BF16.F32.PACK_AB R39, R39, R34 ;  /* 0x000000222727723e */ /* 0x000fe400000010ff */
[----:B------:R-:W-:Y:S02]  /*c0d0*/  F2FP.BF16.F32.PACK_AB R25, R62, R25 ;  /* 0x000000193e19723e */ /* 0x000fe400000010ff */
[----:B------:R-:W-:Y:S02]  /*c0e0*/  F2FP.BF16.F32.PACK_AB R24, R63, R24 ;  /* 0x000000183f18723e */ /* 0x000fe400000010ff */
[----:B------:R-:W-:Y:S02]  /*c0f0*/  F2FP.BF16.F32.PACK_AB R13, R76, R13 ;  /* 0x0000000d4c0d723e */ /* 0x000fe400000010ff */
[----:B------:R-:W-:Y:S02]  /*c100*/  F2FP.BF16.F32.PACK_AB R12, R77, R12 ;  /* 0x0000000c4d0c723e */ /* 0x000fe400000010ff */
[----:B------:R-:W-:-:S02]  /*c110*/  MOV R4, R3 ;  /* 0x0000000300047202 */ /* 0x000fc40000000f00 */
[----:B-1----:R-:W-:Y:S02]  /*c120*/  MOV R5, R52 ;  /* 0x0000003400057202 */ /* 0x002fe40000000f00 */
[----:B------:R-:W-:Y:S02]  /*c130*/  F2FP.BF16.F32.PACK_AB R37, R37, R40 ;  /* 0x000000282525723e */ /* 0x000fe400000010ff */
[----:B------:R-:W-:Y:S01]  /*c140*/  F2FP.BF16.F32.PACK_AB R31, R31, R42 ;  /* 0x0000002a1f1f723e */ /* 0x000fe200000010ff */
[----:B------:R-:W-:Y:S01]  /*c150*/  IMAD.WIDE R6, R191, 0x2, R4 ;  /* 0x00000002bf067825 */ /* 0x000fe200078e0204 */
[----:B------:R-:W-:Y:S02]  /*c160*/  F2FP.BF16.F32.PACK_AB R36, R36, R41 ;  /* 0x000000292424723e */ /* 0x000fe400000010ff */
[----:B------:R-:W-:Y:S02]  /*c170*/  F2FP.BF16.F32.PACK_AB R30, R30, R43 ;  /* 0x0000002b1e1e723e */ /* 0x000fe400000010ff */
[----:B------:R-:W-:-:S02]  /*c180*/  IADD3 R61, P1, R6, 0x40, RZ ;  /* 0x00000040063d7810 */ /* 0x000fc40007f3e0ff */
[----:B------:R-:W-:Y:S02]  /*c190*/  IADD3 R63, P2, R6, 0x60, RZ ;  /* 0x00000060063f7810 */ /* 0x000fe40007f5e0ff */
[----:B------:R-:W-:Y:S02]  /*c1a0*/  LOP3.LUT R10, R61, 0x380, RZ, 0xc0, !PT ;  /* 0x000003803d0a7812 */ /* 0x000fe400078ec0ff */
[----:B------:R-:W-:Y:S02]  /*c1b0*/  SEL R46, R9, R8, P0 ;  /* 0x00000008092e7207 */ /* 0x000fe40000000000 */
[----:B------:R-:W-:Y:S02]  /*c1c0*/  SHF.R.U64 R10, R10, 0x3, RZ ;  /* 0x000000030a0a7819 */ /* 0x000fe400000012ff */
[----:B------:R-:W-:Y:S02]  /*c1d0*/  SEL R45, R8, R9, P0 ;  /* 0x00000009082d7207 */ /* 0x000fe40000000000 */
[----:B------:R-:W-:-:S02]  /*c1e0*/  IADD3 R67, P4, R6, 0x4020, RZ ;  /* 0x0000402006437810 */ /* 0x000fc40007f9e0ff */
[----:B------:R-:W-:Y:S02]  /*c1f0*/  F2FP.BF16.F32.PACK_AB R27, R54, R27 ;  /* 0x0000001b361b723e */ /* 0x000fe400000010ff */
[----:B------:R-:W-:Y:S02]  /*c200*/  LOP3.LUT R9, R6, 0x380, RZ, 0xc0, !PT ;  /* 0x0000038006097812 */ /* 0x000fe400078ec0ff */
[----:B------:R-:W-:Y:S02]  /*c210*/  F2FP.BF16.F32.PACK_AB R32, R53, R32 ;  /* 0x000000203520723e */ /* 0x000fe400000010ff */
[----:B------:R-:W-:Y:S02]  /*c220*/  SEL R44, R13, R12, P0 ;  /* 0x0000000c0d2c7207 */ /* 0x000fe40000000000 */
[----:B------:R-:W-:Y:S01]  /*c230*/  SEL R43, R12, R13, P0 ;  /* 0x0000000d0c2b7207 */ /* 0x000fe20000000000 */
[----:B------:R-:W-:Y:S01]  /*c240*/  IMAD.X R13, RZ, RZ, R7, P4 ;  /* 0x000000ffff0d7224 */ /* 0x000fe200020e0607 */
[----:B------:R-:W-:-:S02]  /*c250*/  SEL R50, R38, R39, P0 ;  /* 0x0000002726327207 */ /* 0x000fc40000000000 */
[----:B------:R-:W-:Y:S02]  /*c260*/  SEL R54, R25, R24, P0 ;  /* 0x0000001819367207 */ /* 0x000fe40000000000 */
[----:B------:R-:W-:Y:S01]  /*c270*/  SEL R51, R24, R25, P0 ;  /* 0x0000001918337207 */ /* 0x000fe20000000000 */
[----:B------:R-:W-:Y:S01]  /*c280*/  IMAD.X R25, RZ, RZ, R7, P1 ;  /* 0x000000ffff197224 */ /* 0x000fe200008e0607 */
[----:B------:R-:W-:Y:S02]  /*c290*/  IADD3 R59, P6, R6, 0x20, RZ ;  /* 0x00000020063b7810 */ /* 0x000fe40007fde0ff */
[----:B------:R-:W-:Y:S02]  /*c2a0*/  SEL R39, R39, R38, P0 ;  /* 0x0000002627277207 */ /* 0x000fe40000000000 */
[----:B------:R-:W-:Y:S02]  /*c2b0*/  LOP3.LUT R12, R63, 0x380, RZ, 0xc0, !PT ;  /* 0x000003803f0c7812 */ /* 0x000fe400078ec0ff */
[----:B------:R-:W-:-:S02]  /*c2c0*/  LOP3.LUT R24, R10, R61, RZ, 0x3c, !PT ;  /* 0x0000003d0a187212 */ /* 0x000fc400078e3cff */
[----:B------:R-:W-:Y:S02]  /*c2d0*/  F2FP.BF16.F32.PACK_AB R29, R60, R29 ;  /* 0x0000001d3c1d723e */ /* 0x000fe400000010ff */
[----:B------:R-:W-:Y:S02]  /*c2e0*/  SEL R42, R37, R36, P0 ;  /* 0x00000024252a7207 */ /* 0x000fe40000000000 */
[----:B------:R-:W-:Y:S02]  /*c2f0*/  SEL R38, R31, R30, P0 ;  /* 0x0000001e1f267207 */ /* 0x000fe40000000000 */
[----:B------:R-:W-:Y:S02]  /*c300*/  LOP3.LUT R10, R67, 0x380, RZ, 0xc0, !PT ;  /* 0x00000380430a7812 */ /* 0x000fe400078ec0ff */
[----:B------:R-:W-:Y:S02]  /*c310*/  SEL R37, R36, R37, P0 ;  /* 0x0000002524257207 */ /* 0x000fe40000000000 */
[----:B------:R-:W-:-:S02]  /*c320*/  SEL R31, R30, R31, P0 ;  /* 0x0000001f1e1f7207 */ /* 0x000fc40000000000 */
[----:B------:R-:W-:Y:S02]  /*c330*/  SHF.R.U64 R9, R9, 0x3, RZ ;  /* 0x0000000309097819 */ /* 0x000fe400000012ff */
[----:B------:R-:W-:Y:S02]  /*c340*/  F2FP.BF16.F32.PACK_AB R21, R68, R21 ;  /* 0x000000154415723e */ /* 0x000fe400000010ff */
[----:B------:R-:W-:Y:S02]  /*c350*/  F2FP.BF16.F32.PACK_AB R20, R69, R20 ;  /* 0x000000144514723e */ /* 0x000fe400000010ff */
[----:B------:R-:W-:Y:S02]  /*c360*/  SEL R36, R33, R32, P0 ;  /* 0x0000002021247207 */ /* 0x000fe40000000000 */
[----:B------:R-:W-:Y:S02]  /*c370*/  SEL R30, R27, R26, P0 ;  /* 0x0000001a1b1e7207 */ /* 0x000fe40000000000 */
[----:B------:R-:W-:Y:S01]  /*c380*/  SEL R49, R26, R27, P0 ;  /* 0x0000001b1a317207 */ /* 0x000fe20000000000 */
[----:B------:R-:W-:Y:S01]  /*c390*/  IMAD.X R27, RZ, RZ, R7, P6 ;  /* 0x000000ffff1b7224 */ /* 0x000fe200030e0607 */
[----:B------:R-:W-:-:S02]  /*c3a0*/  F2FP.BF16.F32.PACK_AB R56, R56, R65 ;  /* 0x000000413838723e */ /* 0x000fc400000010ff */
[----:B------:R-:W-:Y:S02]  /*c3b0*/  SEL R33, R32, R33, P0 ;  /* 0x0000002120217207 */ /* 0x000fe40000000000 */
[----:B------:R-:W-:Y:S02]  /*c3c0*/  SHF.R.U64 R12, R12, 0x3, RZ ;  /* 0x000000030c0c7819 */ /* 0x000fe400000012ff */
[----:B------:R-:W-:Y:S02]  /*c3d0*/  F2FP.BF16.F32.PACK_AB R94, R94, R95 ;  /* 0x0000005f5e5e723e */ /* 0x000fe400000010ff */
[----:B------:R-:W-:Y:S02]  /*c3e0*/  F2FP.BF16.F32.PACK_AB R93, R92, R93 ;  /* 0x0000005d5c5d723e */ /* 0x000fe400000010ff */
[----:B------:R-:W-:Y:S02]  /*c3f0*/  F2FP.BF16.F32.PACK_AB R57, R48, R57 ;  /* 0x000000393039723e */ /* 0x000fe400000010ff */
[----:B------:R-:W-:-:S02]  /*c400*/  SEL R32, R29, R28, P0 ;  /* 0x0000001c1d207207 */ /* 0x000fc40000000000 */
[C---:B------:R-:W-:Y:S02]  /*c410*/  IADD3 R65, P3, R6.reuse, 0x4000, RZ ;  /* 0x0000400006417810 */ /* 0x040fe40007f7e0ff */
[C---:B------:R-:W-:Y:S02]  /*c420*/  IADD3 R69, P5, R6.reuse, 0x4040, RZ ;  /* 0x0000404006457810 */ /* 0x040fe40007fbe0ff */
[----:B------:R-:W-:Y:S02]  /*c430*/  IADD3 R62, P6, R6, 0x4060, RZ ;  /* 0x00004060063e7810 */ /* 0x000fe40007fde0ff */
[----:B------:R-:W-:Y:S01]  /*c440*/  SHF.R.U64 R10, R10, 0x3, RZ ;  /* 0x000000030a0a7819 */ /* 0x000fe200000012ff */
[----:B------:R-:W-:Y:S01]  /*c450*/  IMAD.X R11, RZ, RZ, R7, P5 ;  /* 0x000000ffff0b7224 */ /* 0x000fe200028e0607 */
[----:B------:R-:W-:Y:S02]  /*c460*/  F2FP.BF16.F32.PACK_AB R90, R90, R91 ;  /* 0x0000005b5a5a723e */ /* 0x000fe400000010ff */
[----:B------:R-:W-:-:S02]  /*c470*/  F2FP.BF16.F32.PACK_AB R89, R88, R89 ;  /* 0x000000595859723e */ /* 0x000fc400000010ff */
[----:B------:R-:W-:Y:S02]  /*c480*/  SEL R29, R28, R29, P0 ;  /* 0x0000001d1c1d7207 */ /* 0x000fe40000000000 */
[----:B------:R-:W-:Y:S01]  /*c490*/  LOP3.LUT R6, R9, R6, RZ, 0x3c, !PT ;  /* 0x0000000609067212 */ /* 0x000fe200078e3cff */
[--C-:B------:R-:W-:Y:S01]  /*c4a0*/  IMAD.X R9, RZ, RZ, R7.reuse, P6 ;  /* 0x000000ffff097224 */ /* 0x100fe200030e0607 */
[----:B------:R-:W-:Y:S02]  /*c4b0*/  SEL R28, R21, R20, P0 ;  /* 0x00000014151c7207 */ /* 0x000fe40000000000 */
[----:B------:R-:W-:Y:S01]  /*c4c0*/  SEL R41, R20, R21, P0 ;  /* 0x0000001514297207 */ /* 0x000fe20000000000 */
[----:B------:R-:W-:Y:S01]  /*c4d0*/  IMAD.X R21, RZ, RZ, R7, P2 ;  /* 0x000000ffff157224 */ /* 0x000fe200010e0607 */
[----:B------:R-:W-:Y:S02]  /*c4e0*/  LOP3.LUT R20, R12, R63, RZ, 0x3c, !PT ;  /* 0x0000003f0c147212 */ /* 0x000fe400078e3cff */
[----:B------:R-:W-:-:S02]  /*c4f0*/  SEL R34, R94, R93, P0 ;  /* 0x0000005d5e227207 */ /* 0x000fc40000000000 */
[----:B------:R-:W-:Y:S02]  /*c500*/  SEL R48, R56, R57, P0 ;  /* 0x0000003938307207 */ /* 0x000fe40000000000 */
[----:B------:R-:W-:Y:S02]  /*c510*/  LOP3.LUT R52, R69, 0x380, RZ, 0xc0, !PT ;  /* 0x0000038045347812 */ /* 0x000fe400078ec0ff */
[----:B------:R-:W-:Y:S02]  /*c520*/  LOP3.LUT R12, R10, R67, RZ, 0x3c, !PT ;  /* 0x000000430a0c7212 */ /* 0x000fe400078e3cff */
[----:B------:R-:W-:Y:S02]  /*c530*/  SEL R93, R93, R94, P0 ;  /* 0x0000005e5d5d7207 */ /* 0x000fe40000000000 */
[----:B------:R-:W-:Y:S02]  /*c540*/  SEL R40, R90, R89, P0 ;  /* 0x000000595a287207 */ /* 0x000fe40000000000 */
[----:B------:R-:W-:-:S02]  /*c550*/  SEL R57, R57, R56, P0 ;  /* 0x0000003839397207 */ /* 0x000fc40000000000 */
[----:B------:R-:W-:Y:S02]  /*c560*/  MOV R67, R6 ;  /* 0x0000000600437202 */ /* 0x000fe40000000f00 */
[----:B------:R-:W-:Y:S02]  /*c570*/  F2FP.BF16.F32.PACK_AB R15, R70, R15 ;  /* 0x0000000f460f723e */ /* 0x000fe400000010ff */
[----:B------:R-:W-:Y:S02]  /*c580*/  F2FP.BF16.F32.PACK_AB R14, R71, R14 ;  /* 0x0000000e470e723e */ /* 0x000fe400000010ff */
[----:B------:R-:W-:Y:S02]  /*c590*/  SEL R89, R89, R90, P0 ;  /* 0x0000005a59597207 */ /* 0x000fe40000000000 */
[----:B------:R-:W-:Y:S02]  /*c5a0*/  SHF.R.U64 R52, R52, 0x3, RZ ;  /* 0x0000000334347819 */ /* 0x000fe400000012ff */
[----:B------:R-:W-:-:S02]  /*c5b0*/  SEL R56, R15, R14, P0 ;  /* 0x0000000e0f387207 */ /* 0x000fc40000000000 */
[----:B------:R-:W-:Y:S01]  /*c5c0*/  SEL R53, R14, R15, P0 ;  /* 0x0000000f0e357207 */ /* 0x000fe20000000000 */
[----:B------:R-:W-:Y:S01]  /*c5d0*/  IMAD.X R15, RZ, RZ, R7, P3 ;  /* 0x000000ffff0f7224 */ /* 0x000fe200018e0607 */
[----:B------:R-:W-:Y:S02]  /*c5e0*/  SEL R60, R86, R87, P0 ;  /* 0x00000057563c7207 */ /* 0x000fe40000000000 */
[----:B------:R-:W-:Y:S02]  /*c5f0*/  SEL R87, R87, R86, P0 ;  /* 0x0000005657577207 */ /* 0x000fe40000000000 */
[----:B------:R-:W-:Y:S02]  /*c600*/  LOP3.LUT R8, R59, 0x380, RZ, 0xc0, !PT ;  /* 0x000003803b087812 */ /* 0x000fe400078ec0ff */
[----:B------:R-:W-:Y:S02]  /*c610*/  LOP3.LUT R10, R52, R69, RZ, 0x3c, !PT ;  /* 0x00000045340a7212 */ /* 0x000fe400078e3cff */
[----:B------:R-:W-:-:S02]  /*c620*/  MOV R64, R20 ;  /* 0x0000001400407202 */ /* 0x000fc40000000f00 */
[----:B------:R-:W-:Y:S02]  /*c630*/  SHF.R.U64 R8, R8, 0x3, RZ ;  /* 0x0000000308087819 */ /* 0x000fe400000012ff */
[----:B------:R-:W-:Y:S02]  /*c640*/  MOV R61, R10 ;  /* 0x0000000a003d7202 */ /* 0x000fe40000000f00 */
[----:B------:R-:W-:Y:S02]  /*c650*/  LOP3.LUT R26, R8, R59, RZ, 0x3c, !PT ;  /* 0x0000003b081a7212 */ /* 0x000fe400078e3cff */
[----:B------:R-:W-:Y:S02]  /*c660*/  LOP3.LUT R8, R65, 0x380, RZ, 0xc0, !PT ;  /* 0x0000038041087812 */ /* 0x000fe400078ec0ff */
[----:B------:R-:W-:Y:S02]  /*c670*/  LOP3.LUT R59, R62, 0x380, RZ, 0xc0, !PT ;  /* 0x000003803e3b7812 */ /* 0x000fe400078ec0ff */
[----:B------:R-:W-:-:S02]  /*c680*/  SHF.R.U64 R8, R8, 0x3, RZ ;  /* 0x0000000308087819 */ /* 0x000fc400000012ff */
[----:B------:R-:W-:Y:S02]  /*c690*/  SHF.R.U64 R59, R59, 0x3, RZ ;  /* 0x000000033b3b7819 */ /* 0x000fe400000012ff */
[----:B------:R-:W-:Y:S02]  /*c6a0*/  LOP3.LUT R14, R8, R65, RZ, 0x3c, !PT ;  /* 0x00000041080e7212 */ /* 0x000fe400078e3cff */
[----:B------:R-:W-:Y:S02]  /*c6b0*/  LOP3.LUT R8, R59, R62, RZ, 0x3c, !PT ;  /* 0x0000003e3b087212 */ /* 0x000fe400078e3cff */
[----:B------:R-:W-:Y:S02]  /*c6c0*/  MOV R63, R14 ;  /* 0x0000000e003f7202 */ /* 0x000fe40000000f00 */
[----:B------:R-:W-:Y:S02]  /*c6d0*/  MOV R59, R8 ;  /* 0x00000008003b7202 */ /* 0x000fe40000000f00 */
[----:B------:R-:W-:-:S02]  /*c6e0*/  MOV R62, R12 ;  /* 0x0000000c003e7202 */ /* 0x000fc40000000f00 */
[----:B------:R-:W-:Y:S02]  /*c6f0*/  MOV R66, R26 ;  /* 0x0000001a00427202 */ /* 0x000fe40000000f00 */
[----:B------:R-:W-:Y:S02]  /*c700*/  MOV R65, R24 ;  /* 0x0000001800417202 */ /* 0x000fe40000000f00 */
[----:B------:R-:W-:Y:S01]  /*c710*/  PLOP3.LUT P2, PT, PT, PT, UP0, 0x80, 0x0 ;  /* 0x000000000000781c */ /* 0x000fe20003f4f008 */
[----:B------:R-:W-:Y:S01]  /*c720*/  ULDC UR8, c[0x0][0xa88] ;  /* 0x0002a20000087ab9 */ /* 0x000fe20000000800 */
[----:B--2---:R-:W-:Y:S01]  /*c730*/  LOP3.LUT R6, R35, 0x2, RZ, 0x3c, !PT ;  /* 0x0000000223067812 */ /* 0x004fe200078e3cff */
        /* <DEDUP_REMOVED lines=8> */
[----:B0-----:R-:W-:-:S02]  /*c7c0*/  SEL R8, R34, R93, P0 ;  /* 0x0000005d22087207 */ /* 0x001fc40000000000 */
[----:B------:R-:W-:Y:S01]  /*c7d0*/  SEL R10, R93, R34, P0 ;  /* 0x000000225d0a7207 */ /* 0x000fe20000000000 */
[----:B------:R-:W-:Y:S04]  /*c7e0*/  SHFL.IDX PT, R42, R42, R35, 0x1c1f ;  /* 0x001c1f232a2a7589 */ /* 0x000fe800000e0000 */
[----:B------:R-:W0:Y:S01]  /*c7f0*/  SHFL.IDX PT, R37, R37, R6, 0x1c1f ;  /* 0x001c1f0625257589 */ /* 0x000e2200000e0000 */
[----:B-1----:R-:W-:Y:S02]  /*c800*/  SEL R9, R48, R57, P0 ;  /* 0x0000003930097207 */ /* 0x002fe40000000000 */
[----:B------:R-:W-:Y:S01]  /*c810*/  SEL R11, R57, R48, P0 ;  /* 0x00000030390b7207 */ /* 0x000fe20000000000 */
[----:B------:R-:W-:Y:S04]  /*c820*/  SHFL.IDX PT, R38, R38, R35, 0x1c1f ;  /* 0x001c1f2326267589 */ /* 0x000fe800000e0000 */
[----:B------:R-:W1:Y:S01]  /*c830*/  SHFL.IDX PT, R31, R31, R6, 0x1c1f ;  /* 0x001c1f061f1f7589 */ /* 0x000e6200000e0000 */
[----:B--2---:R-:W-:-:S02]  /*c840*/  SEL R12, R40, R89, P0 ;  /* 0x00000059280c7207 */ /* 0x004fc40000000000 */
[----:B------:R-:W-:Y:S01]  /*c850*/  SEL R14, R89, R40, P0 ;  /* 0x00000028590e7207 */ /* 0x000fe20000000000 */
[----:B------:R-:W-:Y:S04]  /*c860*/  SHFL.IDX PT, R36, R36, R35, 0x1c1f ;  /* 0x001c1f2324247589 */ /* 0x000fe800000e0000 */
[----:B------:R-:W2:Y:S01]  /*c870*/  SHFL.IDX PT, R33, R33, R6, 0x1c1f ;  /* 0x001c1f0621217589 */ /* 0x000ea200000e0000 */
[----:B---3--:R-:W-:Y:S02]  /*c880*/  SEL R13, R50, R39, P0 ;  /* 0x00000027320d7207 */ /* 0x008fe40000000000 */
[----:B------:R-:W-:Y:S01]  /*c890*/  SEL R15, R39, R50, P0 ;  /* 0x00000032270f7207 */ /* 0x000fe20000000000 */
[----:B------:R2:W-:Y:S04]  /*c8a0*/  SHFL.IDX PT, R21, R30, R35, 0x1c1f ;  /* 0x001c1f231e157589 */ /* 0x0005e800000e0000 */
[----:B------:R-:W3:Y:S01]  /*c8b0*/  SHFL.IDX PT, R52, R49, R6, 0x1c1f ;  /* 0x001c1f0631347589 */ /* 0x000ee200000e0000 */
[----:B0-----:R-:W-:-:S02]  /*c8c0*/  SEL R24, R42, R37, P0 ;  /* 0x000000252a187207 */ /* 0x001fc40000000000 */
[----:B------:R-:W-:Y:S01]  /*c8d0*/  SEL R26, R37, R42, P0 ;  /* 0x0000002a251a7207 */ /* 0x000fe20000000000 */
[----:B------:R-:W-:Y:S04]  /*c8e0*/  SHFL.IDX PT, R32, R32, R35, 0x1c1f ;  /* 0x001c1f2320207589 */ /* 0x000fe800000e0000 */
[----:B------:R-:W-:Y:S01]  /*c8f0*/  SHFL.IDX PT, R54, R54, R35, 0x1c1f ;  /* 0x001c1f2336367589 */ /* 0x000fe200000e0000 */
[----:B-1----:R-:W-:Y:S02]  /*c900*/  SEL R25, R38, R31, P0 ;  /* 0x0000001f26197207 */ /* 0x002fe40000000000 */
[----:B------:R-:W-:Y:S01]  /*c910*/  SEL R27, R31, R38, P0 ;  /* 0x000000261f1b7207 */ /* 0x000fe20000000000 */
[----:B------:R3:W0:Y:S04]  /*c920*/  SHFL.IDX PT, R7, R29, R6, 0x1c1f ;  /* 0x001c1f061d077589 */ /* 0x00062800000e0000 */
[----:B------:R-:W1:Y:S01]  /*c930*/  SHFL.IDX PT, R51, R51, R6, 0x1c1f ;  /* 0x001c1f0633337589 */ /* 0x000e6200000e0000 */
[----:B--2---:R-:W-:-:S03]  /*c940*/  SEL R30, R33, R36, P0 ;  /* 0x00000024211e7207 */ /* 0x004fc60000000000 */
[----:B------:R2:W-:Y:S04]  /*c950*/  SHFL.IDX PT, R20, R28, R35, 0x1c1f ;  /* 0x001c1f231c147589 */ /* 0x0005e800000e0000 */
[----:B------:R-:W-:Y:S01]  /*c960*/  SHFL.IDX PT, R44, R44, R35, 0x1c1f ;  /* 0x001c1f232c2c7589 */ /* 0x000fe200000e0000 */
[----:B---3--:R-:W-:Y:S02]  /*c970*/  SEL R29, R21, R52, P0 ;  /* 0x00000034151d7207 */ /* 0x008fe40000000000 */
[----:B------:R-:W-:Y:S01]  /*c980*/  SEL R31, R52, R21, P0 ;  /* 0x00000015341f7207 */ /* 0x000fe20000000000 */
[----:B------:R-:W-:Y:S01]  /*c990*/  SHFL.IDX PT, R56, R56, R35, 0x1c1f ;  /* 0x001c1f2338387589 */ /* 0x000fe200000e0000 */
[----:B--2---:R-:W-:-:S03]  /*c9a0*/  SEL R28, R36, R33, P0 ;  /* 0x00000021241c7207 */ /* 0x004fc60000000000 */
[----:B------:R-:W2:Y:S04]  /*c9b0*/  SHFL.IDX PT, R41, R41, R6, 0x1c1f ;  /* 0x001c1f0629297589 */ /* 0x000ea800000e0000 */
[----:B------:R-:W3:Y:S01]  /*c9c0*/  SHFL.IDX PT, R43, R43, R6, 0x1c1f ;  /* 0x001c1f062b2b7589 */ /* 0x000ee200000e0000 */
[----:B0-----:R-:W-:Y:S02]  /*c9d0*/  SEL R36, R32, R7, P0 ;  /* 0x0000000720247207 */ /* 0x001fe40000000000 */
[----:B------:R-:W-:Y:S01]  /*c9e0*/  SEL R38, R7, R32, P0 ;  /* 0x0000002007267207 */ /* 0x000fe20000000000 */
[----:B------:R-:W0:Y:S01]  /*c9f0*/  SHFL.IDX PT, R53, R53, R6, 0x1c1f ;  /* 0x001c1f0635357589 */ /* 0x000e2200000e0000 */
[----:B-1----:R-:W-:Y:S01]  /*ca00*/  SEL R37, R54, R51, P0 ;  /* 0x0000003336257207 */ /* 0x002fe20000000000 */
[----:B------:R-:W-:Y:S01]  /*ca10*/  IMAD.U32 R7, RZ, RZ, UR7 ;  /* 0x00000007ff077e24 */ /* 0x000fe2000f8e00ff */
[----:B------:R-:W-:Y:S01]  /*ca20*/  SEL R39, R51, R54, P0 ;  /* 0x0000003633277207 */ /* 0x000fe20000000000 */
[----:B------:R-:W-:Y:S06]  /*ca30*/  BAR.SYNC.DEFER_BLOCKING 0x1, 0x100 ;  /* 0x0044000000007b1d */ /* 0x000fec0000010000 */
[----:B------:R-:W-:Y:S04]  /*ca40*/  SHFL.IDX PT, R58, R58, R35, 0x1c1f ;  /* 0x001c1f233a3a7589 */ /* 0x000fe800000e0000 */
[----:B------:R-:W1:Y:S01]  /*ca50*/  SHFL.IDX PT, R55, R55, R6, 0x1c1f ;  /* 0x001c1f0637377589 */ /* 0x000e6200000e0000 */
[----:B--2---:R-:W-:-:S02]  /*ca60*/  SEL R32, R20, R41, P0 ;  /* 0x0000002914207207 */ /* 0x004fc40000000000 */
[----:B------:R-:W-:Y:S01]  /*ca70*/  SEL R34, R41, R20, P0 ;  /* 0x0000001429227207 */ /* 0x000fe20000000000 */
[----:B------:R-:W-:Y:S01]  /*ca80*/  SHFL.IDX PT, R46, R46, R35, 0x1c1f ;  /* 0x001c1f232e2e7589 */ /* 0x000fe200000e0000 */
[----:B---3--:R-:W-:Y:S02]  /*ca90*/  SEL R40, R44, R43, P0 ;  /* 0x0000002b2c287207 */ /* 0x008fe40000000000 */
[----:B------:R-:W-:Y:S01]  /*caa0*/  SEL R42, R43, R44, P0 ;  /* 0x0000002c2b2a7207 */ /* 0x000fe20000000000 */
[----:B------:R2:W-:Y:S01]  /*cab0*/  SHFL.IDX PT, R60, R60, R35, 0x1c1f ;  /* 0x001c1f233c3c7589 */ /* 0x0005e200000e0000 */
[----:B0-----:R-:W-:-:S03]  /*cac0*/  SEL R33, R56, R53, P0 ;  /* 0x0000003538217207 */ /* 0x001fc60000000000 */
[----:B------:R-:W0:Y:S04]  /*cad0*/  SHFL.IDX PT, R45, R45, R6, 0x1c1f ;  /* 0x001c1f062d2d7589 */ /* 0x000e2800000e0000 */
[----:B------:R3:W4:Y:S01]  /*cae0*/  SHFL.IDX PT, R87, R87, R6, 0x1c1f ;  /* 0x001c1f0657577589 */ /* 0x00072200000e0000 */
[----:B--2---:R-:W-:-:S03]  /*caf0*/  SEL R35, R53, R56, P0 ;  /* 0x0000003835237207 */ /* 0x004fc60000000000 */
[----:B------:R0:W-:Y:S04]  /*cb00*/  STSM.16.M88.4 [R67], R8 ;  /* 0x0000000843007844 */ /* 0x0001e80000000200 */
[----:B------:R-:W-:Y:S01]  /*cb10*/  STSM.16.M88.4 [R66], R12 ;  /* 0x0000000c42007844 */ /* 0x000fe20000000200 */
[----:B-1----:R-:W-:Y:S01]  /*cb20*/  SEL R41, R58, R55, P0 ;  /* 0x000000373a297207 */ /* 0x002fe20000000000 */
[----:B---3--:R-:W-:Y:S01]  /*cb30*/  IMAD.U32 R6, RZ, RZ, UR6 ;  /* 0x00000006ff067e24 */ /* 0x008fe2000f8e00ff */
[----:B------:R-:W-:Y:S01]  /*cb40*/  SEL R43, R55, R58, P0 ;  /* 0x0000003a372b7207 */ /* 0x000fe20000000000 */
[----:B------:R-:W-:Y:S01]  /*cb50*/  STSM.16.M88.4 [R65], R24 ;  /* 0x0000001841007844 */ /* 0x000fe20000000200 */
[----:B------:R-:W-:-:S03]  /*cb60*/  ULDC.64 UR6, c[0x0][0xc08] ;  /* 0x0003020000067ab9 */ /* 0x000fc60000000a00 */
[----:B------:R-:W-:Y:S01]  /*cb70*/  STSM.16.M88.4 [R64], R28 ;  /* 0x0000001c40007844 */ /* 0x000fe20000000200 */
[----:B0-----:R-:W-:-:S03]  /*cb80*/  SEL R8, R46, R45, P0 ;  /* 0x0000002d2e087207 */ /* 0x001fc60000000000 */
[----:B------:R-:W-:Y:S01]  /*cb90*/  STSM.16.M88.4 [R63], R36 ;  /* 0x000000243f007844 */ /* 0x000fe20000000200 */
[----:B------:R-:W-:Y:S02]  /*cba0*/  SEL R10, R45, R46, P0 ;  /* 0x0000002e2d0a7207 */ /* 0x000fe40000000000 */
[----:B----4-:R-:W-:Y:S01]  /*cbb0*/  SEL R9, R60, R87, P0 ;  /* 0x000000573c097207 */ /* 0x010fe20000000000 */
[----:B------:R-:W-:Y:S01]  /*cbc0*/  STSM.16.M88.4 [R62], R32 ;  /* 0x000000203e007844 */ /* 0x000fe20000000200 */
[----:B------:R-:W-:Y:S01]  /*cbd0*/  SEL R11, R87, R60, P0 ;  /* 0x0000003c570b7207 */ /* 0x000fe20000000000 */
[----:B------:R-:W-:Y:S01]  /*cbe0*/  UISETP.NE.U32.AND UP1, UPT, UR6, URZ, UPT ;  /* 0x0000003f0600728c */ /* 0x000fe2000bf25070 */
[----:B------:R-:W0:Y:S01]  /*cbf0*/  LDC R46, c[0x0][0xbe8] ;  /* 0x0002fa00ff2e7b82 */ /* 0x000e220000000800 */
[----:B------:R-:W-:Y:S04]  /*cc00*/  STSM.16.M88.4 [R61], R40 ;  /* 0x000000283d007844 */ /* 0x000fe80000000200 */
[----:B------:R1:W-:Y:S03]  /*cc10*/  STSM.16.M88.4 [R59], R8 ;  /* 0x000000083b007844 */ /* 0x0003e60000000200 */
[----:B------:R-:W-:Y:S01]  /*cc20*/  BAR.SYNC.DEFER_BLOCKING 0x1, 0x100 ;  /* 0x0044000000007b1d */ /* 0x000fe20000010000 */
[----:B------:R-:W-:-:S06]  /*cc30*/  UISETP.NE.AND.EX UP1, UPT, UR7, URZ, UPT, UP1 ;  /* 0x0000003f0700728c */ /* 0x000fcc000bf25310 */
[----:B------:R-:W-:-:S05]  /*cc40*/  PLOP3.LUT P0, PT, PT, PT, UP1, 0x80, 0x0 ;  /* 0x000000000000781c */ /* 0x000fca0003f0f018 */
[----:B------:R-:W-:-:S04]  /*cc50*/  @UP1 ULEA UR6, UP2, UR36, UR6, 0x2 ;  /* 0x0000000624061291 */ /* 0x000fc8000f84103f */
[----:B------:R-:W-:Y:S01]  /*cc60*/  @UP1 ULEA.HI.X UR7, UR36, UR7, UR37, 0x2, UP2 ;  /* 0x0000000724071291 */ /* 0x000fe200090f1425 */
[----:B-1----:R-:W-:Y:S02]  /*cc70*/  IMAD.U32 R9, RZ, RZ, UR8 ;  /* 0x00000008ff097e24 */ /* 0x002fe4000f8e00ff */
[----:B------:R-:W-:-:S03]  /*cc80*/  IMAD.U32 R10, RZ, RZ, UR6 ;  /* 0x00000006ff0a7e24 */ /* 0x000fc6000f8e00ff */
[----:B------:R-:W-:Y:S01]  /*cc90*/  IMAD.U32 R11, RZ, RZ, UR7 ;  /* 0x00000007ff0b7e24 */ /* 0x000fe2000f8e00ff */
[----:B------:R-:W2:Y:S01]  /*cca0*/  @P2 LDG.E R12, desc[UR54][R6.64] ;  /* 0x00000036060c2981 */ /* 0x000ea2000c1e1900 */
[----:B0-----:R-:W-:Y:S01]  /*ccb0*/  ISETP.NE.AND P1, PT, R46, 0x1, PT ;  /* 0x000000012e00780c */ /* 0x001fe20003f25270 */
[----:B------:R-:W-:Y:S02]  /*ccc0*/  UMOV UR4, URZ ;  /* 0x0000003f00047c82 */ /* 0x000fe40008000000 */
[----:B------:R0:W5:Y:S10]  /*ccd0*/  @P0 LDG.E R9, desc[UR54][R10.64] ;  /* 0x000000360a090981 */ /* 0x000174000c1e1900 */
[----:B------:R-:W1:Y:S08]  /*cce0*/  @P1 LDC R13, c[0x0][0xbec] ;  /* 0x0002fb00ff0d1b82 */ /* 0x000e700000000800 */
[----:B------:R-:W3:Y:S01]  /*ccf0*/  @P1 LDC R14, c[0x0][0xbf0] ;  /* 0x0002fc00ff0e1b82 */ /* 0x000ee20000000800 */
[----:B--2---:R-:W-:Y:S01]  /*cd00*/  @P2 R2UR UR4, R12 ;  /* 0x000000000c0422ca */ /* 0x004fe200000e0000 */
[----:B01-3--:R-:W-:-:S14]  /*cd10*/  @P0 BRA `(.L_x_2415) ;  /* 0x0000000000100947 */ /* 0x00bfdc0003800000 */
[----:B------:R-:W-:Y:S05]  /*cd20*/  @!P2 BRA `(.L_x_2415) ;  /* 0x00000000000ca947 */ /* 0x000fea0003800000 */
[----:B------:R-:W2:Y:S04]  /*cd30*/  LDG.E R8, desc[UR54][R6.64] ;  /* 0x0000003606087981 */ /* 0x000ea8000c1e1900 */
[----:B-----5:R-:W2:Y:S02]  /*cd40*/  LDG.E R9, desc[UR54][R6.64+0x4] ;  /* 0x0000043606097981 */ /* 0x020ea4000c1e1900 */
[----:B--2---:R-:W-:-:S07]  /*cd50*/  IMAD.IADD R9, R9, 0x1, -R8 ;  /* 0x0000000109097824 */ /* 0x004fce00078e0a08 */
.L_x_2415:
[----:B------:R-:W-:Y:S01]  /*cd60*/  USHF.R.S32.HI UR14, URZ, 0x1f, UR42 ;  /* 0x0000001f3f0e7899 */ /* 0x000fe2000801142a */
[----:B------:R-:W-:Y:S01]  /*cd70*/  VIADD R8, R18, UR38 ;  /* 0x0000002612087c36 */ /* 0x000fe20008000000 */
[----:B------:R-:W-:Y:S01]  /*cd80*/  ULDC.64 UR12, c[0x0][0xb90] ;  /* 0x0002e400000c7ab9 */ /* 0x000fe20000000a00 */
[----:B------:R-:W-:Y:S01]  /*cd90*/  USHF.R.S32.HI UR9, URZ, 0x1f, UR4 ;  /* 0x0000001f3f097899 */ /* 0x000fe20008011404 */
[----:B------:R-:W-:Y:S01]  /*cda0*/  VIADD R24, R190, UR38 ;  /* 0x00000026be187c36 */ /* 0x000fe20008000000 */
[----:B------:R-:W-:Y:S01]  /*cdb0*/  UIMAD UR10, UR14, UR12, URZ ;  /* 0x0000000c0e0a72a4 */ /* 0x000fe2000f8e023f */
[----:B------:R-:W-:Y:S01]  /*cdc0*/  @P1 IMAD.HI.U32 R7, R8, R13, RZ ;  /* 0x0000000d08071227 */ /* 0x000fe200078e00ff */
[----:B------:R-:W-:Y:S01]  /*cdd0*/  UMOV UR8, UR4 ;  /* 0x0000000400087c82 */ /* 0x000fe20008000000 */
[----:B------:R-:W-:Y:S01]  /*cde0*/  USEL UR37, UR37, URZ, !UP0 ;  /* 0x0000003f25257287 */ /* 0x000fe2000c000000 */
[----:B------:R-:W0:Y:S01]  /*cdf0*/  @P1 LDC R49, c[0x0][0xbf0] ;  /* 0x0002fc00ff311b82 */ /* 0x000e220000000800 */
        /* <DEDUP_REMOVED lines=15> */
[----:B------:R-:W-:Y:S01]  /*cef0*/  IADD3 R13, P3, R4, 0x2000, RZ ;  /* 0x00002000040d7810 */ /* 0x000fe20007f7e0ff */
[----:B-----5:R-:W-:Y:S01]  /*cf00*/  IMAD R53, R9, R46, RZ ;  /* 0x0000002e09357224 */ /* 0x020fe200078e02ff */
[----:B------:R-:W-:Y:S01]  /*cf10*/  IADD3 R6, P2, R6, UR6, RZ ;  /* 0x0000000606067c10 */ /* 0x000fe2000ff5e0ff */
[----:B------:R-:W-:Y:S01]  /*cf20*/  ULDC.64 UR10, c[0x0][0xaa0] ;  /* 0x0002a800000a7ab9 */ /* 0x000fe20000000a00 */
[----:B------:R-:W-:Y:S01]  /*cf30*/  IMAD.U32 R10, RZ, RZ, UR8 ;  /* 0x00000008ff0a7e24 */ /* 0x000fe2000f8e00ff */
[----:B------:R-:W-:Y:S01]  /*cf40*/  SHF.R.S32.HI R8, RZ, 0x1f, R11 ;  /* 0x0000001fff087819 */ /* 0x000fe2000001140b */
[----:B------:R-:W-:Y:S01]  /*cf50*/  IMAD.X R9, RZ, RZ, R5, P3 ;  /* 0x000000ffff097224 */ /* 0x000fe200018e0605 */
[----:B------:R-:W-:-:S02]  /*cf60*/  IADD3 R15, P0, R4, 0x1000, RZ ;  /* 0x00001000040f7810 */ /* 0x000fc40007f1e0ff */
[----:B------:R-:W-:Y:S01]  /*cf70*/  IADD3.X R7, R7, UR7, R10, P2, !PT ;  /* 0x0000000707077c10 */ /* 0x000fe200097fe40a */
[----:B------:R-:W-:Y:S01]  /*cf80*/  ULDC.64 UR6, c[0x0][0xb88] ;  /* 0x0002e20000067ab9 */ /* 0x000fe20000000a00 */
[----:B------:R-:W-:Y:S01]  /*cf90*/  LOP3.LUT R10, R13, 0x380, RZ, 0xc0, !PT ;  /* 0x000003800d0a7812 */ /* 0x000fe200078ec0ff */
[----:B------:R-:W-:Y:S01]  /*cfa0*/  IMAD R14, R8, UR6, RZ ;  /* 0x00000006080e7c24 */ /* 0x000fe2000f8e02ff */
[----:B------:R-:W-:Y:S01]  /*cfb0*/  LOP3.LUT R12, R15, 0x380, RZ, 0xc0, !PT ;  /* 0x000003800f0c7812 */ /* 0x000fe200078ec0ff */
[C---:B------:R-:W-:Y:S01]  /*cfc0*/  IMAD.WIDE.U32 R6, R11.reuse, UR6, R6 ;  /* 0x000000060b067c25 */ /* 0x040fe2000f8e0006 */
[----:B------:R-:W-:Y:S02]  /*cfd0*/  SHF.R.U64 R8, R10, 0x3, RZ ;  /* 0x000000030a087819 */ /* 0x000fe400000012ff */
[----:B------:R-:W-:Y:S01]  /*cfe0*/  SHF.R.U64 R12, R12, 0x3, RZ ;  /* 0x000000030c0c7819 */ /* 0x000fe200000012ff */
[----:B------:R-:W-:Y:S01]  /*cff0*/  IMAD R21, R11, UR7, R14 ;  /* 0x000000070b157c24 */ /* 0x000fe2000f8e020e */
[----:B------:R-:W-:Y:S01]  /*d000*/  LOP3.LUT R8, R8, R13, RZ, 0x3c, !PT ;  /* 0x0000000d08087212 */ /* 0x000fe200078e3cff */
[----:B------:R-:W-:Y:S01]  /*d010*/  ULDC.64 UR6, c[0x0][0xb50] ;  /* 0x0002d40000067ab9 */ /* 0x000fe20000000a00 */
[----:B------:R-:W-:Y:S01]  /*d020*/  LOP3.LUT R12, R12, R15, RZ, 0x3c, !PT ;  /* 0x0000000f0c0c7212 */ /* 0x000fe200078e3cff */
[----:B------:R-:W-:Y:S01]  /*d030*/  IMAD.IADD R13, R7, 0x1, R21 ;  /* 0x00000001070d7824 */ /* 0x000fe200078e0215 */
[----:B------:R-:W-:Y:S01]  /*d040*/  LEA R14, P4, R6, UR6, 0x2 ;  /* 0x00000006060e7c11 */ /* 0x000fe2000f8810ff */
[----:B------:R-:W-:Y:S01]  /*d050*/  VIADD R10, R24, 0x8 ;  /* 0x00000008180a7836 */ /* 0x000fe20000000000 */
[----:B------:R-:W-:-:S02]  /*d060*/  IADD3 R11, P2, R4, 0x3000, RZ ;  /* 0x00003000040b7810 */ /* 0x000fc40007f5e0ff */
[----:B------:R-:W-:Y:S01]  /*d070*/  LEA.HI.X R15, R6, UR7, R13, 0x2, P4 ;  /* 0x00000007060f7c11 */ /* 0x000fe2000a0f140d */
[----:B------:R-:W-:Y:S01]  /*d080*/  SHFL.IDX PT, R20, R14, RZ, 0x1c1f ;  /* 0x001c1fff0e147589 */ /* 0x000fe200000e0000 */
[----:B------:R-:W-:Y:S01]  /*d090*/  LOP3.LUT R7, R11, 0x380, RZ, 0xc0, !PT ;  /* 0x000003800b077812 */ /* 0x000fe200078ec0ff */
[--C-:B------:R-:W-:Y:S01]  /*d0a0*/  IMAD.X R13, RZ, RZ, R5.reuse, P0 ;  /* 0x000000ffff0d7224 */ /* 0x100fe200000e0605 */
[----:B------:R-:W-:Y:S01]  /*d0b0*/  LOP3.LUT P0, RZ, R188, 0x3, RZ, 0xc0, !PT ;  /* 0x00000003bcff7812 */ /* 0x000fe2000780c0ff */
[----:B------:R-:W1:Y:S01]  /*d0c0*/  SHFL.IDX PT, R21, R15, RZ, 0x1c1f ;  /* 0x001c1fff0f157589 */ /* 0x000e6200000e0000 */
[----:B------:R-:W-:Y:S01]  /*d0d0*/  SHF.R.U64 R6, R7, 0x3, RZ ;  /* 0x0000000307067819 */ /* 0x000fe200000012ff */
[----:B------:R-:W-:Y:S01]  /*d0e0*/  IMAD.X R7, RZ, RZ, R5, P2 ;  /* 0x000000ffff077224 */ /* 0x000fe200010e0605 */
[-C--:B------:R-:W-:Y:S01]  /*d0f0*/  ISETP.GE.OR P2, PT, R24, R53.reuse, P0 ;  /* 0x000000351800720c */ /* 0x080fe20000746670 */
[----:B------:R-:W-:Y:S01]  /*d100*/  SHFL.IDX PT, R44, R14, 0x1, 0x1c1f ;  /* 0x003c1f000e2c7f89 */ /* 0x000fe200000e0000 */
[----:B------:R-:W-:Y:S01]  /*d110*/  ISETP.GE.OR P0, PT, R10, R53, P0 ;  /* 0x000000350a00720c */ /* 0x000fe20000706670 */
[----:B------:R-:W-:Y:S01]  /*d120*/  UIMAD UR8, UR9, UR10, URZ ;  /* 0x0000000a090872a4 */ /* 0x000fe2000f8e023f */
[C---:B------:R-:W-:Y:S01]  /*d130*/  IADD3 R41, P6, R4.reuse, 0x4000, RZ ;  /* 0x0000400004297810 */ /* 0x040fe20007fde0ff */
[----:B------:R-:W2:Y:S01]  /*d140*/  SHFL.IDX PT, R45, R15, 0x1, 0x1c1f ;  /* 0x003c1f000f2d7f89 */ /* 0x000ea200000e0000 */
[----:B------:R-:W-:Y:S01]  /*d150*/  UIMAD.WIDE.U32 UR6, UR4, UR10, URZ ;  /* 0x0000000a040672a5 */ /* 0x000fe2000f8e003f */
[----:B------:R-:W-:-:S02]  /*d160*/  IADD3 R37, P5, R4, 0x5000, RZ ;  /* 0x0000500004257810 */ /* 0x000fc40007fbe0ff */
[----:B------:R-:W-:Y:S02]  /*d170*/  IADD3 R33, P4, R4, 0x6000, RZ ;  /* 0x0000600004217810 */ /* 0x000fe40007f9e0ff */
[----:B------:R-:W-:Y:S02]  /*d180*/  LOP3.LUT R6, R6, R11, RZ, 0x3c, !PT ;  /* 0x0000000b06067212 */ /* 0x000fe400078e3cff */
[C---:B------:R-:W-:Y:S01]  /*d190*/  LOP3.LUT R25, R4.reuse, 0x380, RZ, 0xc0, !PT ;  /* 0x0000038004197812 */ /* 0x040fe200078ec0ff */
[----:B-1----:R1:W-:Y:S01]  /*d1a0*/  @!P2 ST.E desc[UR54][R20.64], R2 ;  /* 0x000000021400a985 */ /* 0x0023e2000c101936 */
[----:B------:R-:W-:Y:S01]  /*d1b0*/  UIMAD UR8, UR4, UR11, UR8 ;  /* 0x0000000b040872a4 */ /* 0x000fe2000f8e0208 */
[----:B------:R-:W-:Y:S02]  /*d1c0*/  IADD3 R11, P3, R4, 0x7000, RZ ;  /* 0x00007000040b7810 */ /* 0x000fe40007f7e0ff */
[----:B------:R-:W-:Y:S01]  /*d1d0*/  ULDC.64 UR10, c[0x0][0xae8] ;  /* 0x0002ba00000a7ab9 */ /* 0x000fe20000000a00 */
[----:B------:R-:W-:-:S02]  /*d1e0*/  LOP3.LUT R40, R41, 0x380, RZ, 0xc0, !PT ;  /* 0x0000038029287812 */ /* 0x000fc400078ec0ff */
[----:B------:R-:W-:Y:S01]  /*d1f0*/  LOP3.LUT R36, R37, 0x380, RZ, 0xc0, !PT ;  /* 0x0000038025247812 */ /* 0x000fe200078ec0ff */
[----:B--2---:R2:W-:Y:S01]  /*d200*/  @!P0 ST.E desc[UR54][R44.64], R0 ;  /* 0x000000002c008985 */ /* 0x0045e2000c101936 */
[----:B------:R-:W-:Y:S02]  /*d210*/  LOP3.LUT R32, R33, 0x380, RZ, 0xc0, !PT ;  /* 0x0000038021207812 */ /* 0x000fe400078ec0ff */
[----:B------:R-:W-:Y:S01]  /*d220*/  SHF.R.U64 R25, R25, 0x3, RZ ;  /* 0x0000000319197819 */ /* 0x000fe200000012ff */
[----:B-1----:R-:W1:Y:S01]  /*d230*/  @P1 LDC R21, c[0x0][0xbec] ;  /* 0x0002fb00ff151b82 */ /* 0x002e620000000800 */
[----:B------:R-:W-:Y:S01]  /*d240*/  UIADD3 UR7, UR7, UR8, URZ ;  /* 0x0000000807077290 */ /* 0x000fe2000fffe03f */
[----:B------:R-:W-:Y:S01]  /*d250*/  LOP3.LUT R10, R11, 0x380, RZ, 0xc0, !PT ;  /* 0x000003800b0a7812 */ /* 0x000fe200078ec0ff */
[----:B------:R-:W-:Y:S01]  /*d260*/  UIMAD UR4, UR14, UR10, URZ ;  /* 0x0000000a0e0472a4 */ /* 0x000fe2000f8e023f */
[----:B------:R-:W-:Y:S01]  /*d270*/  SHF.R.U64 R40, R40, 0x3, RZ ;  /* 0x0000000328287819 */ /* 0x000fe200000012ff */
[----:B------:R-:W-:Y:S01]  /*d280*/  IMAD.X R29, RZ, RZ, R5, P3 ;  /* 0x000000ffff1d7224 */ /* 0x000fe200018e0605 */
[----:B------:R-:W-:Y:S01]  /*d290*/  SHF.R.U64 R36, R36, 0x3, RZ ;  /* 0x0000000324247819 */ /* 0x000fe200000012ff */
[----:B--2---:R-:W-:Y:S01]  /*d2a0*/  IMAD R0, R22, 0x20, R23 ;  /* 0x0000002016007824 */ /* 0x004fe200078e0217 */
[----:B------:R-:W-:Y:S01]  /*d2b0*/  UIMAD UR4, UR42, UR11, UR4 ;  /* 0x0000000b2a0472a4 */ /* 0x000fe2000f8e0204 */
[----:B------:R-:W-:Y:S01]  /*d2c0*/  SHF.R.U64 R32, R32, 0x3, RZ ;  /* 0x0000000320207819 */ /* 0x000fe200000012ff */
[----:B------:R-:W-:Y:S01]  /*d2d0*/  UIMAD.WIDE.U32 UR6, UR42, UR10, UR6 ;  /* 0x0000000a2a0672a5 */ /* 0x000fe2000f8e0006 */
[----:B------:R-:W-:Y:S01]  /*d2e0*/  VIADD R2, R0, UR38 ;  /* 0x0000002600027c36 */ /* 0x000fe20008000000 */
[----:B------:R-:W-:Y:S01]  /*d2f0*/  ULDC.64 UR8, c[0x0][0xaf0] ;  /* 0x0002bc0000087ab9 */ /* 0x000fe20000000a00 */
[----:B------:R-:W-:Y:S01]  /*d300*/  LOP3.LUT R24, R25, R4, RZ, 0x3c, !PT ;  /* 0x0000000419187212 */ /* 0x000fe200078e3cff */
[----:B------:R-:W-:Y:S01]  /*d310*/  UIADD3 UR7, UR7, UR4, URZ ;  /* 0x0000000407077290 */ /* 0x000fe2000fffe03f */
[----:B------:R-:W-:Y:S01]  /*d320*/  IMAD.MOV.U32 R45, RZ, RZ, R2 ;  /* 0x000000ffff2d7224 */ /* 0x000fe200078e0002 */
[----:B------:R-:W-:Y:S01]  /*d330*/  UIMAD UR4, UR37, UR8, URZ ;  /* 0x00000008250472a4 */ /* 0x000fe2000f8e023f */
[----:B------:R-:W-:Y:S01]  /*d340*/  SHF.R.U64 R4, R10, 0x3, RZ ;  /* 0x000000030a047819 */ /* 0x000fe200000012ff */
[----:B------:R-:W5:Y:S01]  /*d350*/  LD.E.128 R12, desc[UR54][R12.64] ;  /* 0x000000360c0c7980 */ /* 0x000f62000c101d00 */
[----:B------:R-:W-:-:S02]  /*d360*/  LOP3.LUT R40, R40, R41, RZ, 0x3c, !PT ;  /* 0x0000002928287212 */ /* 0x000fc400078e3cff */
[----:B------:R-:W-:Y:S01]  /*d370*/  LOP3.LUT R36, R36, R37, RZ, 0x3c, !PT ;  /* 0x0000002524247212 */ /* 0x000fe200078e3cff */
[----:B-1----:R-:W-:Y:S01]  /*d380*/  @P1 IMAD.HI.U32 R0, R2, R21, RZ ;  /* 0x0000001502001227 */ /* 0x002fe200078e00ff */
[----:B------:R-:W-:Y:S01]  /*d390*/  UIMAD UR4, UR36, UR9, UR4 ;  /* 0x00000009240472a4 */ /* 0x000fe2000f8e0204 */
[----:B------:R-:W-:Y:S01]  /*d3a0*/  LOP3.LUT R32, R32, R33, RZ, 0x3c, !PT ;  /* 0x0000002120207212 */ /* 0x000fe200078e3cff */
[----:B------:R-:W-:Y:S01]  /*d3b0*/  UIMAD.WIDE.U32 UR6, UR36, UR8, UR6 ;  /* 0x00000008240672a5 */ /* 0x000fe2000f8e0006 */
[--C-:B------:R-:W-:Y:S01]  /*d3c0*/  IMAD.X R41, RZ, RZ, R5.reuse, P6 ;  /* 0x000000ffff297224 */ /* 0x100fe200030e0605 */
[----:B0-----:R-:W-:Y:S01]  /*d3d0*/  @P1 SHF.R.U32.HI R45, RZ, R49, R0 ;  /* 0x00000031ff2d1219 */ /* 0x001fe20000011600 */
[--C-:B------:R-:W-:Y:S01]  /*d3e0*/  IMAD.X R37, RZ, RZ, R5.reuse, P5 ;  /* 0x000000ffff257224 */ /* 0x100fe200028e0605 */
[----:B------:R-:W-:Y:S01]  /*d3f0*/  UIADD3 UR4, UR7, UR4, URZ ;  /* 0x0000000407047290 */ /* 0x000fe2000fffe03f */
[----:B------:R-:W-:Y:S01]  /*d400*/  IMAD.X R33, RZ, RZ, R5, P4 ;  /* 0x000000ffff217224 */ /* 0x000fe200020e0605 */
[--C-:B------:R-:W-:Y:S01]  /*d410*/  SHF.R.S32.HI R0, RZ, 0x1f, R45.reuse ;  /* 0x0000001fff007819 */ /* 0x100fe2000001142d */
[----:B------:R-:W-:Y:S01]  /*d420*/  IMAD.MOV R49, RZ, RZ, -R45 ;  /* 0x000000ffff317224 */ /* 0x000fe200078e0a2d */
[----:B------:R-:W-:Y:S01]  /*d430*/  LOP3.LUT R28, R4, R11, RZ, 0x3c, !PT ;  /* 0x0000000b041c7212 */ /* 0x000fe200078e3cff */
[----:B------:R-:W-:Y:S01]  /*d440*/  IMAD.MOV.U32 R25, RZ, RZ, R5 ;  /* 0x000000ffff197224 */ /* 0x000fe200078e0005 */
[----:B------:R-:W-:Y:S01]  /*d450*/  ULDC.64 UR8, c[0x0][0xae0] ;  /* 0x0002b80000087ab9 */ /* 0x000fe20000000a00 */
[----:B------:R-:W-:Y:S01]  /*d460*/  IMAD R49, R46, R49, R2 ;  /* 0x000000312e317224 */ /* 0x000fe200078e0202 */
[----:B------:R-:W5:Y:S01]  /*d470*/  LD.E.128 R8, desc[UR54][R8.64] ;  /* 0x0000003608087980 */ /* 0x000f62000c101d00 */
[----:B------:R-:W-:-:S02]  /*d480*/  IMAD R0, R0, UR8, RZ ;  /* 0x0000000800007c24 */ /* 0x000fc4000f8e02ff */
[----:B------:R-:W-:Y:S01]  /*d490*/  IMAD.U32 R21, RZ, RZ, UR7 ;  /* 0x00000007ff157e24 */ /* 0x000fe2000f8e00ff */
[----:B------:R-:W5:Y:S01]  /*d4a0*/  LD.E.128 R24, desc[UR54][R24.64] ;  /* 0x0000003618187980 */ /* 0x000f62000c101d00 */
[----:B------:R-:W-:Y:S01]  /*d4b0*/  IMAD.U32 R20, RZ, RZ, UR6 ;  /* 0x00000006ff147e24 */ /* 0x000fe2000f8e00ff */
[----:B------:R-:W-:Y:S01]  /*d4c0*/  ULDC.64 UR6, c[0x0][0xad8] ;  /* 0x0002b60000067ab9 */ /* 0x000fe20000000a00 */
[----:B------:R-:W-:Y:S01]  /*d4d0*/  IMAD.U32 R21, RZ, RZ, UR4 ;  /* 0x00000004ff157e24 */ /* 0x000fe2000f8e00ff */
[----:B------:R-:W5:Y:S01]  /*d4e0*/  LD.E.128 R4, desc[UR54][R6.64] ;  /* 0x0000003606047980 */ /* 0x000f62000c101d00 */
[C---:B------:R-:W-:Y:S01]  /*d4f0*/  IMAD R51, R45.reuse, UR9, R0 ;  /* 0x000000092d337c24 */ /* 0x040fe2000f8e0200 */
[----:B------:R-:W-:Y:S02]  /*d500*/  SHF.R.S32.HI R0, RZ, 0x1f, R49 ;  /* 0x0000001fff007819 */ /* 0x000fe40000011431 */
[----:B------:R-:W5:Y:S01]  /*d510*/  LD.E.128 R40, desc[UR54][R40.64] ;  /* 0x0000003628287980 */ /* 0x000f62000c101d00 */
[----:B------:R-:W-:-:S03]  /*d520*/  IMAD.WIDE.U32 R20, R45, UR8, R20 ;  /* 0x000000082d147c25 */ /* 0x000fc6000f8e0014 */
[----:B------:R-:W5:Y:S04]  /*d530*/  LD.E.128 R36, desc[UR54][R36.64] ;  /* 0x0000003624247980 */ /* 0x000f68000c101d00 */
[----:B------:R-:W5:Y:S04]  /*d540*/  LD.E.128 R32, desc[UR54][R32.64] ;  /* 0x0000003620207980 */ /* 0x000f68000c101d00 */
[----:B------:R-:W5:Y:S01]  /*d550*/  LD.E.128 R28, desc[UR54][R28.64] ;  /* 0x000000361c1c7980 */ /* 0x000f62000c101d00 */
[----:B------:R-:W-:Y:S01]  /*d560*/  @!PT LDS RZ, [RZ] ;  /* 0x00000000fffff984 */ /* 0x000fe20000000800 */
[----:B------:R-:W-:Y:S01]  /*d570*/  @!PT LDS RZ, [RZ] ;  /* 0x00000000fffff984 */ /* 0x000fe20000000800 */
[----:B------:R-:W-:Y:S01]  /*d580*/  @!PT LDS RZ, [RZ] ;  /* 0x00000000fffff984 */ /* 0x000fe20000000800 */
[----:B------:R-:W-:Y:S01]  /*d590*/  @!PT LDS RZ, [RZ] ;  /* 0x00000000fffff984 */ /* 0x000fe20000000800 */
[----:B------:R0:W-:Y:S06]  /*d5a0*/  MEMBAR.ALL.CTA ;  /* 0x0000000000007992 */ /* 0x0001ec0000008000 */
[----:B0-----:R-:W0:Y:S01]  /*d5b0*/  FENCE.VIEW.ASYNC.S ;  /* 0x00000000000073c6 */ /* 0x001e220000000000 */
[----:B------:R-:W-:-:S02]  /*d5c0*/  IMAD.IADD R21, R21, 0x1, R51 ;  /* 0x0000000115157824 */ /* 0x000fc400078e0233 */
[----:B------:R-:W-:Y:S02]  /*d5d0*/  IMAD R2, R0, UR6, RZ ;  /* 0x0000000600027c24 */ /* 0x000fe4000f8e02ff */
[----:B------:R-:W-:Y:S02]  /*d5e0*/  VIADD R46, R23, UR38 ;  /* 0x00000026172e7c36 */ /* 0x000fe40008000000 */
[C---:B------:R-:W-:Y:S02]  /*d5f0*/  IMAD R45, R49.reuse, UR7, R2 ;  /* 0x00000007312d7c24 */ /* 0x040fe4000f8e0202 */
[----:B------:R-:W-:Y:S01]  /*d600*/  IMAD.WIDE.U32 R20, R49, UR6, R20 ;  /* 0x0000000631147c25 */ /* 0x000fe2000f8e0014 */
[C---:B------:R-:W-:Y:S01]  /*d610*/  ISETP.GE.AND P2, PT, R46.reuse, R53, PT ;  /* 0x000000352e00720c */ /* 0x040fe20003f46270 */
[----:B------:R-:W-:Y:S02]  /*d620*/  ULDC.64 UR6, c[0x0][0xa80] ;  /* 0x0002a00000067ab9 */ /* 0x000fe40000000a00 */
[----:B------:R-:W-:Y:S01]  /*d630*/  VIADD R0, R46, 0x20 ;  /* 0x000000202e007836 */ /* 0x000fe20000000000 */
[----:B------:R-:W-:Y:S01]  /*d640*/  LEA R44, P3, R20, UR6, 0x1 ;  /* 0x00000006142c7c11 */ /* 0x000fe2000f8608ff */
[----:B------:R-:W-:-:S02]  /*d650*/  IMAD.IADD R21, R21, 0x1, R45 ;  /* 0x0000000115157824 */ /* 0x000fc400078e022d */
[----:B------:R-:W-:Y:S01]  /*d660*/  VIADD R3, R3, 0x29820 ;  /* 0x0002982003037836 */ /* 0x000fe20000000000 */
[-C--:B------:R-:W-:Y:S01]  /*d670*/  ISETP.GE.AND P0, PT, R0, R53.reuse, PT ;  /* 0x000000350000720c */ /* 0x080fe20003f06270 */
[----:B------:R-:W-:Y:S01]  /*d680*/  VIADD R0, R46, 0x40 ;  /* 0x000000402e007836 */ /* 0x000fe20000000000 */
[----:B------:R-:W-:Y:S02]  /*d690*/  LEA.HI.X R45, R20, UR7, R21, 0x1, P3 ;  /* 0x00000007142d7c11 */ /* 0x000fe400098f0c15 */
[----:B------:R-:W-:Y:S01]  /*d6a0*/  PRMT R3, RZ, 0x654, R3 ;  /* 0x00000654ff037816 */ /* 0x000fe20000000003 */
[----:B0-----:R0:W1:Y:S01]  /*d6b0*/  SHFL.IDX PT, R20, R44, RZ, 0x181f ;  /* 0x00181fff2c147589 */ /* 0x00106200000e0000 */
        /* <DEDUP_REMOVED lines=14> */
.L_x_2417:
[----:B------:R-:W-:Y:S05]  /*d7a0*/  BSYNC B1 ;  /* 0x0000000000017941 */ /* 0x000fea0003800000 */
.L_x_2416:
        /* <DEDUP_REMOVED lines=13> */
.L_x_2419:
[----:B------:R-:W-:Y:S05]  /*d880*/  BSYNC B1 ;  /* 0x0000000000017941 */ /* 0x000fea0003800000 */
.L_x_2418:
[----:B----4-:R4:W0:Y:S01]  /*d890*/  SHFL.IDX PT, R0, R45, 0x2, 0x181f ;  /* 0x00581f002d007f89 */ /* 0x01082200000e0000 */
        /* <DEDUP_REMOVED lines=12> */
.L_x_2421:
[----:B------:R-:W-:Y:S05]  /*d960*/  BSYNC B1 ;  /* 0x0000000000017941 */ /* 0x000fea0003800000 */
.L_x_2420:
[----:B0-----:R-:W-:Y:S01]  /*d970*/  VIADD R0, R46, 0x60 ;  /* 0x000000602e007836 */ /* 0x001fe20000000000 */
[----:B--2-4-:R-:W4:Y:S04]  /*d980*/  SHFL.IDX PT, R45, R45, 0x3, 0x181f ;  /* 0x00781f002d2d7f89 */ /* 0x014f2800000e0000 */
[----:B------:R-:W-:Y:S01]  /*d990*/  ISETP.GE.AND P0, PT, R0, R53, PT ;  /* 0x000000350000720c */ /* 0x000fe20003f06270 */
[----:B------:R-:W0:-:S12]  /*d9a0*/  SHFL.IDX PT, R44, R44, 0x3, 0x181f ;  /* 0x00781f002c2c7f89 */ /* 0x000e1800000e0000 */
[----:B------:R-:W-:Y:S05]  /*d9b0*/  @P0 BRA `(.L_x_2422) ;  /* 0x0000000c00080947 */ /* 0x000fea0003800000 */
[----:B------:R-:W-:Y:S02]  /*d9c0*/  ULDC UR4, c[0x0][0xac8] ;  /* 0x0002b20000047ab9 */ /* 0x000fe40000000800 */
[----:B------:R-:W-:-:S13]  /*d9d0*/  ISETP.GE.AND P1, PT, R16, UR4, PT ;  /* 0x0000000410007c0c */ /* 0x000fda000bf26270 */
[----:B0-----:R-:W-:-:S04]  /*d9e0*/  @!P1 LEA R2, P0, R16, R44, 0x1 ;  /* 0x0000002c10029211 */ /* 0x001fc800078008ff */
[----:B----4-:R-:W-:Y:S02]  /*d9f0*/  @!P1 LEA.HI.X R3, R16, R45, R193, 0x1, P0 ;  /* 0x0000002d10039211 */ /* 0x010fe400000f0cc1 */
[----:B------:R-:W-:-:S03]  /*da00*/  ISETP.GE.AND P0, PT, R19, UR4, PT ;  /* 0x0000000413007c0c */ /* 0x000fc6000bf06270 */
[----:B------:R0:W-:Y:S10]  /*da10*/  @!P1 ST.E.128 desc[UR54][R2.64], R4 ;  /* 0x0000000402009985 */ /* 0x0001f4000c101d36 */
[----:B------:R-:W-:Y:S05]  /*da20*/  @P0 BRA `(.L_x_2422) ;  /* 0x0000000800ec0947 */ /* 0x000fea0003800000 */
[----:B0-----:R-:W-:-:S04]  /*da30*/  LEA R2, P0, R19, R44, 0x1 ;  /* 0x0000002c13027211 */ /* 0x001fc800078008ff */
[----:B------:R-:W-:-:S05]  /*da40*/  LEA.HI.X R3, R19, R45, R192, 0x1, P0 ;  /* 0x0000002d13037211 */ /* 0x000fca00000f0cc0 */
[----:B------:R0:W-:Y:S01]  /*da50*/  ST.E.128 desc[UR54][R2.64], R28 ;  /* 0x0000001c02007985 */ /* 0x0001e2000c101d36 */
[----:B------:R-:W-:Y:S05]  /*da60*/  BRA `(.L_x_2422) ;  /* 0x0000000800dc7947 */ /* 0x000fea0003800000 */
.L_x_2414:
        /* <DEDUP_REMOVED lines=33> */
.L_x_2423:
[----:B------:R-:W-:Y:S01]  /*dc80*/  USEL UR36, UR36, URZ, !UP0 ;  /* 0x0000003f24247287 */ /* 0x000fe2000c000000 */
[----:B------:R-:W-:Y:S01]  /*dc90*/  BSSY B1, `(.L_x_2424) ;  /* 0x000002c000017945 */ /* 0x000fe20003800000 */
[----:B------:R-:W-:-:S03]  /*dca0*/  USEL UR37, UR37, URZ, !UP0 ;  /* 0x0000003f25257287 */ /* 0x000fc6000c000000 */
[----:B------:R-:W-:Y:S09]  /*dcb0*/  @P1 BRA `(.L_x_2425) ;  /* 0x0000000000a41947 */ /* 0x000ff20003800000 */
[----:B------:R-:W0:Y:S01]  /*dcc0*/  S2R R3, SR_TID.X ;  /* 0x0000000000037919 */ /* 0x000e220000002100 */
[----:B------:R-:W1:Y:S01]  /*dcd0*/  LDC R7, c[0x0][0xbe8] ;  /* 0x0002fa00ff077b82 */ /* 0x000e620000000800 */
[----:B------:R-:W-:Y:S02]  /*dce0*/  IMAD.U32 R4, RZ, RZ, UR38 ;  /* 0x00000026ff047e24 */ /* 0x000fe4000f8e00ff */
[----:B-1---5:R-:W-:-:S03]  /*dcf0*/  IMAD R2, R0, R7, RZ ;  /* 0x0000000700027224 */ /* 0x022fc600078e02ff */
[----:B0-----:R-:W-:-:S04]  /*dd00*/  IADD3 R4, R4, -0x80, R3 ;  /* 0xffffff8004047810 */ /* 0x001fc80007ffe003 */
[----:B------:R-:W-:-:S13]  /*dd10*/  ISETP.GE.AND P1, PT, R4, R2, PT ;  /* 0x000000020400720c */ /* 0x000fda0003f26270 */
[----:B------:R-:W-:Y:S05]  /*dd20*/  @P1 BRA `(.L_x_2425) ;  /* 0x0000000000881947 */ /* 0x000fea0003800000 */
[----:B------:R-:W-:Y:S01]  /*dd30*/  ISETP.NE.AND P1, PT, R7, 0x1, PT ;  /* 0x000000010700780c */ /* 0x000fe20003f25270 */
[----:B------:R-:W-:Y:S01]  /*dd40*/  ULDC.64 UR12, c[0x0][0xb90] ;  /* 0x0002e400000c7ab9 */ /* 0x000fe20000000a00 */
[----:B------:R-:W-:Y:S01]  /*dd50*/  UMOV UR6, UR4 ;  /* 0x0000000400067c82 */ /* 0x000fe20008000000 */
[----:B------:R-:W-:Y:S01]  /*dd60*/  UIMAD UR8, UR10, UR12, URZ ;  /* 0x0000000c0a0872a4 */ /* 0x000fe2000f8e023f */
[----:B------:R-:W-:Y:S01]  /*dd70*/  IMAD.MOV.U32 R2, RZ, RZ, R4 ;  /* 0x000000ffff027224 */ /* 0x000fe200078e0004 */
[----:B------:R-:W-:Y:S02]  /*dd80*/  UMOV UR7, UR9 ;  /* 0x0000000900077c82 */ /* 0x000fe40008000000 */
[----:B------:R-:W-:Y:S02]  /*dd90*/  UIMAD.WIDE.U32 UR6, UR42, UR12, UR6 ;  /* 0x0000000c2a0672a5 */ /* 0x000fe4000f8e0006 */
[----:B------:R-:W-:-:S03]  /*dda0*/  UIMAD UR8, UR42, UR13, UR8 ;  /* 0x0000000d2a0872a4 */ /* 0x000fc6000f8e0208 */
[----:B------:R-:W-:Y:S01]  /*ddb0*/  ULDC.64 UR12, c[0x0][0xb98] ;  /* 0x0002e600000c7ab9 */ /* 0x000fe20000000a00 */
[----:B------:R-:W0:Y:S01]  /*ddc0*/  @P1 LDC R3, c[0x0][0xbec] ;  /* 0x0002fb00ff031b82 */ /* 0x000e220000000800 */
[----:B------:R-:W-:Y:S02]  /*ddd0*/  UIADD3 UR7, UR7, UR8, URZ ;  /* 0x0000000807077290 */ /* 0x000fe4000fffe03f */
[----:B------:R-:W-:Y:S02]  /*dde0*/  UIMAD UR8, UR37, UR12, URZ ;  /* 0x0000000c250872a4 */ /* 0x000fe4000f8e023f */
[----:B------:R-:W-:Y:S02]  /*ddf0*/  UIMAD.WIDE.U32 UR6, UR36, UR12, UR6 ;  /* 0x0000000c240672a5 */ /* 0x000fe4000f8e0006 */
[----:B------:R-:W-:Y:S01]  /*de00*/  UIMAD UR8, UR36, UR13, UR8 ;  /* 0x0000000d240872a4 */ /* 0x000fe2000f8e0208 */
[----:B------:R-:W1:Y:S02]  /*de10*/  @P1 LDC R6, c[0x0][0xbf0] ;  /* 0x0002fc00ff061b82 */ /* 0x000e640000000800 */
[----:B------:R-:W-:Y:S01]  /*de20*/  ULDC.64 UR12, c[0x0][0xb88] ;  /* 0x0002e200000c7ab9 */ /* 0x000fe20000000a00 */
[----:B0-----:R-:W-:-:S05]  /*de30*/  @P1 IMAD.HI.U32 R3, R4, R3, RZ ;  /* 0x0000000304031227 */ /* 0x001fca00078e00ff */
[----:B-1----:R-:W-:Y:S01]  /*de40*/  @P1 SHF.R.U32.HI R2, RZ, R6, R3 ;  /* 0x00000006ff021219 */ /* 0x002fe20000011603 */
[----:B------:R-:W-:-:S03]  /*de50*/  IMAD.U32 R6, RZ, RZ, UR8 ;  /* 0x00000008ff067e24 */ /* 0x000fc6000f8e00ff */
[--C-:B------:R-:W-:Y:S01]  /*de60*/  SHF.R.S32.HI R3, RZ, 0x1f, R2.reuse ;  /* 0x0000001fff037819 */ /* 0x100fe20000011402 */
[----:B------:R-:W-:Y:S01]  /*de70*/  IMAD.MOV R5, RZ, RZ, -R2 ;  /* 0x000000ffff057224 */ /* 0x000fe200078e0a02 */
[----:B------:R-:W-:-:S03]  /*de80*/  IADD3 R2, P1, R2, UR6, RZ ;  /* 0x0000000602027c10 */ /* 0x000fc6000ff3e0ff */
[----:B------:R-:W-:Y:S01]  /*de90*/  IMAD R5, R7, R5, R4 ;  /* 0x0000000507057224 */ /* 0x000fe200078e0204 */
[----:B------:R-:W-:Y:S01]  /*dea0*/  IADD3.X R3, R3, UR7, R6, P1, !PT ;  /* 0x0000000703037c10 */ /* 0x000fe20008ffe406 */
[----:B------:R-:W-:-:S03]  /*deb0*/  ULDC.64 UR6, c[0x0][0xb50] ;  /* 0x0002d40000067ab9 */ /* 0x000fc60000000a00 */
[----:B------:R-:W-:Y:S01]  /*dec0*/  SHF.R.S32.HI R4, RZ, 0x1f, R5 ;  /* 0x0000001fff047819 */ /* 0x000fe20000011405 */
[----:B------:R-:W-:-:S04]  /*ded0*/  IMAD.WIDE.U32 R2, R5, UR12, R2 ;  /* 0x0000000c05027c25 */ /* 0x000fc8000f8e0002 */
[----:B------:R-:W-:-:S04]  /*dee0*/  IMAD R4, R4, UR12, RZ ;  /* 0x0000000c04047c24 */ /* 0x000fc8000f8e02ff */
[----:B------:R-:W-:Y:S01]  /*def0*/  IMAD R7, R5, UR13, R4 ;  /* 0x0000000d05077c24 */ /* 0x000fe2000f8e0204 */
[----:B------:R-:W-:-:S03]  /*df00*/  LEA R4, P1, R2, UR6, 0x2 ;  /* 0x0000000602047c11 */ /* 0x000fc6000f8210ff */
[----:B------:R-:W-:-:S05]  /*df10*/  IMAD.IADD R3, R3, 0x1, R7 ;  /* 0x0000000103037824 */ /* 0x000fca00078e0207 */
[----:B------:R-:W-:Y:S01]  /*df20*/  LEA.HI.X R5, R2, UR7, R3, 0x2, P1 ;  /* 0x0000000702057c11 */ /* 0x000fe200088f1403 */
[----:B------:R-:W-:-:S05]  /*df30*/  IMAD.MOV.U32 R3, RZ, RZ, -0x800000 ;  /* 0xff800000ff037424 */ /* 0x000fca00078e00ff */
[----:B------:R0:W-:Y:S02]  /*df40*/  STG.E desc[UR54][R4.64], R3 ;  /* 0x0000000304007986 */ /* 0x0001e4000c101936 */
.L_x_2425:
[----:B------:R-:W-:Y:S05]  /*df50*/  BSYNC B1 ;  /* 0x0000000000017941 */ /* 0x000fea0003800000 */
.L_x_2424:
[----:B0-----:R-:W0:Y:S01]  /*df60*/  @P0 LDC R3, c[0x0][0xbf0] ;  /* 0x0002fc00ff030b82 */ /* 0x001e220000000800 */
[----:B------:R-:W-:Y:S01]  /*df70*/  ULDC.64 UR12, c[0x0][0xaa0] ;  /* 0x0002a800000c7ab9 */ /* 0x000fe20000000a00 */
[----:B------:R-:W-:Y:S01]  /*df80*/  IMAD R2, R22, 0x20, R23 ;  /* 0x0000002016027824 */ /* 0x000fe200078e0217 */
[----:B------:R-:W-:Y:S01]  /*df90*/  UIMAD UR8, UR9, UR12, URZ ;  /* 0x0000000c090872a4 */ /* 0x000fe2000f8e023f */
[----:B------:R-:W-:Y:S01]  /*dfa0*/  BSSY B1, `(.L_x_2426) ;  /* 0x0000039000017945 */ /* 0x000fe20003800000 */
[----:B------:R-:W-:Y:S01]  /*dfb0*/  UIMAD.WIDE.U32 UR6, UR4, UR12, URZ ;  /* 0x0000000c040672a5 */ /* 0x000fe2000f8e003f */
[----:B------:R-:W-:Y:S01]  /*dfc0*/  VIADD R6, R2, UR38 ;  /* 0x0000002602067c36 */ /* 0x000fe20008000000 */
[----:B------:R-:W-:-:S03]  /*dfd0*/  UIMAD UR8, UR4, UR13, UR8 ;  /* 0x0000000d040872a4 */ /* 0x000fc6000f8e0208 */
[----:B------:R-:W-:Y:S01]  /*dfe0*/  ULDC.64 UR12, c[0x0][0xae8] ;  /* 0x0002ba00000c7ab9 */ /* 0x000fe20000000a00 */
[----:B------:R-:W-:Y:S01]  /*dff0*/  UIADD3 UR7, UR7, UR8, URZ ;  /* 0x0000000807077290 */ /* 0x000fe2000fffe03f */
[----:B------:R-:W-:Y:S01]  /*e000*/  @P0 IMAD.HI.U32 R2, R6, R9, RZ ;  /* 0x0000000906020227 */ /* 0x000fe200078e00ff */
[----:B------:R-:W-:Y:S02]  /*e010*/  UIMAD UR4, UR10, UR12, URZ ;  /* 0x0000000c0a0472a4 */ /* 0x000fe4000f8e023f */
[----:B------:R-:W-:Y:S01]  /*e020*/  UIMAD.WIDE.U32 UR6, UR42, UR12, UR6 ;  /* 0x0000000c2a0672a5 */ /* 0x000fe2000f8e0006 */
[----:B------:R-:W-:Y:S01]  /*e030*/  IMAD.MOV.U32 R5, RZ, RZ, R6 ;  /* 0x000000ffff057224 */ /* 0x000fe200078e0006 */
[----:B------:R-:W-:Y:S01]  /*e040*/  UIMAD UR4, UR42, UR13, UR4 ;  /* 0x0000000d2a0472a4 */ /* 0x000fe2000f8e0204 */
[----:B------:R-:W-:-:S03]  /*e050*/  ULDC.64 UR8, c[0x0][0xaf0] ;  /* 0x0002bc0000087ab9 */ /* 0x000fc60000000a00 */
[----:B------:R-:W-:Y:S02]  /*e060*/  UIADD3 UR7, UR7, UR4, URZ ;  /* 0x0000000407077290 */ /* 0x000fe4000fffe03f */
[----:B------:R-:W-:Y:S01]  /*e070*/  UIMAD UR4, UR37, UR8, URZ ;  /* 0x00000008250472a4 */ /* 0x000fe2000f8e023f */
[----:B0-----:R-:W-:Y:S01]  /*e080*/  @P0 SHF.R.U32.HI R5, RZ, R3, R2 ;  /* 0x00000003ff050219 */ /* 0x001fe20000011602 */
        /* <DEDUP_REMOVED lines=11> */
[----:B------:R-:W-:Y:S02]  /*e140*/  IMAD.U32 R3, RZ, RZ, UR4 ;  /* 0x00000004ff037e24 */ /* 0x000fe4000f8e00ff */
[C---:B------:R-:W-:Y:S01]  /*e150*/  IMAD R9, R5.reuse, UR9, R4 ;  /* 0x0000000905097c24 */ /* 0x040fe2000f8e0204 */
[----:B------:R-:W-:Y:S01]  /*e160*/  SHF.R.S32.HI R4, RZ, 0x1f, R7 ;  /* 0x0000001fff047819 */ /* 0x000fe20000011407 */
[----:B------:R-:W-:-:S04]  /*e170*/  IMAD.WIDE.U32 R2, R5, UR8, R2 ;  /* 0x0000000805027c25 */ /* 0x000fc8000f8e0002 */
[----:B------:R-:W-:Y:S02]  /*e180*/  IMAD.IADD R3, R3, 0x1, R9 ;  /* 0x0000000103037824 */ /* 0x000fe400078e0209 */
[----:B------:R-:W-:Y:S02]  /*e190*/  IMAD R4, R4, UR6, RZ ;  /* 0x0000000604047c24 */ /* 0x000fe4000f8e02ff */
[----:B------:R-:W-:Y:S02]  /*e1a0*/  VIADD R6, R23, UR38 ;  /* 0x0000002617067c36 */ /* 0x000fe40008000000 */
[----:B-----5:R-:W-:Y:S02]  /*e1b0*/  IMAD R11, R0, R11, RZ ;  /* 0x0000000b000b7224 */ /* 0x020fe400078e02ff */
        /* <DEDUP_REMOVED lines=23> */
.L_x_2427:
[----:B------:R-:W-:Y:S05]  /*e330*/  BSYNC B1 ;  /* 0x0000000000017941 */ /* 0x000fea0003800000 */
.L_x_2426:
        /* <DEDUP_REMOVED lines=13> */
.L_x_2429:
[----:B------:R-:W-:Y:S05]  /*e410*/  BSYNC B1 ;  /* 0x0000000000017941 */ /* 0x000fea0003800000 */
.L_x_2428:
        /* <DEDUP_REMOVED lines=13> */
.L_x_2431:
[----:B------:R-:W-:Y:S05]  /*e4f0*/  BSYNC B1 ;  /* 0x0000000000017941 */ /* 0x000fea0003800000 */
.L_x_2430:
[----:B0-----:R-:W-:Y:S01]  /*e500*/  VIADD R0, R6, 0x60 ;  /* 0x0000006006007836 */ /* 0x001fe20000000000 */
[----:B--2-4-:R-:W0:Y:S04]  /*e510*/  SHFL.IDX PT, R5, R5, 0x3, 0x181f ;  /* 0x00781f0005057f89 */ /* 0x014e2800000e0000 */
[----:B------:R-:W-:Y:S01]  /*e520*/  ISETP.GE.AND P0, PT, R0, R11, PT ;  /* 0x0000000b0000720c */ /* 0x000fe20003f06270 */
[----:B-1-3--:R1:W2:-:S12]  /*e530*/  SHFL.IDX PT, R2, R4, 0x3, 0x181f ;  /* 0x00781f0004027f89 */ /* 0x00a29800000e0000 */
[----:B-1----:R-:W-:Y:S05]  /*e540*/  @P0 BRA `(.L_x_2422) ;  /* 0x0000000000240947 */ /* 0x002fea0003800000 */
[----:B------:R-:W-:Y:S02]  /*e550*/  ULDC UR4, c[0x0][0xac8] ;  /* 0x0002b20000047ab9 */ /* 0x000fe40000000800 */
[----:B------:R-:W-:Y:S02]  /*e560*/  ISETP.GE.AND P2, PT, R16, UR4, PT ;  /* 0x0000000410007c0c */ /* 0x000fe4000bf46270 */
[----:B------:R-:W-:-:S11]  /*e570*/  ISETP.GE.AND P3, PT, R19, UR4, PT ;  /* 0x0000000413007c0c */ /* 0x000fd6000bf66270 */
[CC--:B--2---:R-:W-:Y:S02]  /*e580*/  @!P2 LEA R6, P0, R16.reuse, R2.reuse, 0x1 ;  /* 0x000000021006a211 */ /* 0x0c4fe400078008ff */
[C---:B------:R-:W-:Y:S02]  /*e590*/  @!P3 LEA R2, P1, R19.reuse, R2, 0x1 ;  /* 0x000000021302b211 */ /* 0x040fe400078208ff */
[-C--:B0-----:R-:W-:Y:S02]  /*e5a0*/  @!P2 LEA.HI.X R7, R16, R5.reuse, R193, 0x1, P0 ;  /* 0x000000051007a211 */ /* 0x081fe400000f0cc1 */
[----:B------:R-:W-:-:S03]  /*e5b0*/  @!P3 LEA.HI.X R3, R19, R5, R192, 0x1, P1 ;  /* 0x000000051303b211 */ /* 0x000fc600008f0cc0 */
[----:B------:R1:W-:Y:S04]  /*e5c0*/  @!P2 ST.E.128 desc[UR54][R6.64], RZ ;  /* 0x000000ff0600a985 */ /* 0x0003e8000c101d36 */
[----:B------:R1:W-:Y:S02]  /*e5d0*/  @!P3 ST.E.128 desc[UR54][R2.64], RZ ;  /* 0x000000ff0200b985 */ /* 0x0003e4000c101d36 */
.L_x_2422:
[----:B------:R-:W-:Y:S05]  /*e5e0*/  BSYNC B0 ;  /* 0x0000000000007941 */ /* 0x000fea0003800000 */
.L_x_2413:
[----:B------:R-:W-:Y:S02]  /*e5f0*/  ULDC UR4, c[0x0][0xc3c] ;  /* 0x00030f0000047ab9 */ /* 0x000fe40000000800 */
[----:B------:R-:W-:-:S13]  /*e600*/  ISETP.GE.AND P0, PT, R47, UR4, PT ;  /* 0x000000042f007c0c */ /* 0x000fda000bf06270 */
[----:B------:R-:W-:Y:S05]  /*e610*/  @!P0 BRA `(.L_x_2432) ;  /* 0xffffff2400c88947 */ /* 0x000fea000383ffff */
[----:B------:R-:W-:Y:S05]  /*e620*/  EXIT ;  /* 0x000000000000794d */ /* 0x000fea0003800000 */
.L_x_2371:
        /* <DEDUP_REMOVED lines=55> */
.L_x_2438:
        /* <DEDUP_REMOVED lines=12> */
.L_x_2437:
[----:B------:R-:W-:Y:S05]  /*ea60*/  BSYNC B0 ;  /* 0x0000000000007941 */ /* 0x000fea0003800000 */
.L_x_2436:
        /* <DEDUP_REMOVED lines=21> */
.L_x_2434:
[----:B------:R-:W-:-:S04]  /*ebc0*/  IMAD.IADD R13, R4, 0x1, -R3 ;  /* 0x00000001040d7824 */ /* 0x000fc800078e0a03 */
[----:B------:R-:W-:-:S05]  /*ebd0*/  IMAD R2, R8, R9, R13 ;  /* 0x0000000908027224 */ /* 0x000fca00078e020d */
[----:B------:R-:W-:-:S13]  /*ebe0*/  ISETP.GT.AND P0, PT, R2, R7, PT ;  /* 0x000000070200720c */ /* 0x000fda0003f04270 */
[----:B------:R-:W-:Y:S02]  /*ebf0*/  VOTEU.ANY UR7, UPT, !P0 ;  /* 0x0000000000077886 */ /* 0x000fe400040e0100 */
[----:B------:R-:W-:-:S04]  /*ec00*/  UPOPC UR6, UR7 ;  /* 0x00000007000672bf */ /* 0x000fc80008000000 */
[----:B------:R-:W-:-:S03]  /*ec10*/  UIADD3 UR39, UR6, UR4, URZ ;  /* 0x0000000406277290 */ /* 0x000fc6000fffe03f */
[----:B------:R-:W-:Y:S02]  /*ec20*/  ULDC.64 UR4, c[0x0][0xc90] ;  /* 0x0003240000047ab9 */ /* 0x000fe40000000a00 */
[----:B------:R-:W-:-:S06]  /*ec30*/  UIMAD.WIDE UR4, UR39, 0x4, UR4 ;  /* 0x00000004270478a5 */ /* 0x000fcc000f8e0204 */
[----:B------:R-:W-:Y:S02]  /*ec40*/  IMAD.U32 R2, RZ, RZ, UR4 ;  /* 0x00000004ff027e24 */ /* 0x000fe4000f8e00ff */
[----:B------:R-:W-:-:S05]  /*ec50*/  IMAD.U32 R3, RZ, RZ, UR5 ;  /* 0x00000005ff037e24 */ /* 0x000fca000f8e00ff */
[----:B------:R-:W2:Y:S01]  /*ec60*/  LDG.E R6, desc[UR54][R2.64] ;  /* 0x0000003602067981 */ /* 0x000ea2000c1e1900 */
[----:B------:R-:W-:Y:S01]  /*ec70*/  IMAD.U32 R15, RZ, RZ, UR6 ;  /* 0x00000006ff0f7e24 */ /* 0x000fe2000f8e00ff */
[----:B------:R-:W-:-:S04]  /*ec80*/  ISETP.NE.AND P0, PT, RZ, UR7, PT ;  /* 0x00000007ff007c0c */ /* 0x000fc8000bf05270 */
        /* <DEDUP_REMOVED lines=8> */
[----:B------:R-:W-:-:S06]  /*ed10*/  UIADD3 UR4, UR6, -0x1, URZ ;  /* 0xffffffff06047890 */ /* 0x000fcc000fffe03f */
[----:B0-----:R-:W-:-:S05]  /*ed20*/  IMAD.U32 R11, RZ, RZ, UR4 ;  /* 0x00000004ff0b7e24 */ /* 0x001fca000f8e00ff */
[----:B------:R2:W3:Y:S02]  /*ed30*/  SHFL.IDX PT, R16, R8, R11, 0x1f ;  /* 0x00001f0b08107589 */ /* 0x0004e400000e0000 */
.L_x_2439:
[----:B-1----:R-:W-:Y:S02]  /*ed40*/  IMAD.MOV R2, RZ, RZ, -R3 ;  /* 0x000000ffff027224 */ /* 0x002fe400078e0a03 */
[----:B---3--:R-:W-:Y:S02]  /*ed50*/  IMAD R16, R16, R9, R13 ;  /* 0x0000000910107224 */ /* 0x008fe400078e020d */
[----:B------:R-:W-:Y:S01]  /*ed60*/  IMAD.MOV.U32 R13, RZ, RZ, R2 ;  /* 0x000000ffff0d7224 */ /* 0x000fe200078e0002 */
[----:B------:R-:W-:Y:S01]  /*ed70*/  IABS R2, R4 ;  /* 0x0000000400027213 */ /* 0x000fe20000000000 */
[----:B0-2---:R-:W-:Y:S02]  /*ed80*/  IMAD.IADD R11, R7, 0x1, -R16 ;  /* 0x00000001070b7824 */ /* 0x005fe400078e0a10 */
        /* <DEDUP_REMOVED lines=22> */
[----:B------:R-:W-:-:S03]  /*eef0*/  IMAD R4, R4, R7, R11 ;  /* 0x0000000704047224 */ /* 0x000fc600078e020b */
[----:B------:R-:W-:Y:S02]  /*ef00*/  VIADDMNMX R15, R3, R9, R6, PT ;  /* 0x00000009030f7246 */ /* 0x000fe40003800106 */
[----:B------:R-:W-:Y:S02]  /*ef10*/  IABS R9, R4 ;  /* 0x0000000400097213 */ /* 0x000fe40000000000 */
[-C--:B------:R-:W-:Y:S01]  /*ef20*/  IABS R8, R15.reuse ;  /* 0x0000000f00087213 */ /* 0x080fe20000000000 */
[----:B------:R-:W-:Y:S01]  /*ef30*/  IMAD.MOV R18, RZ, RZ, -R15 ;  /* 0x000000ffff127224 */ /* 0x000fe200078e0a0f */
[----:B------:R-:W-:Y:S02]  /*ef40*/  IABS R10, R15 ;  /* 0x0000000f000a7213 */ /* 0x000fe40000000000 */
[----:B------:R-:W0:Y:S08]  /*ef50*/  I2F.RP R6, R8 ;  /* 0x0000000800067306 */ /* 0x000e300000209400 */
[----:B0-----:R-:W0:Y:S02]  /*ef60*/  MUFU.RCP R6, R6 ;  /* 0x0000000600067308 */ /* 0x001e240000001000 */
[----:B0-----:R-:W-:-:S06]  /*ef70*/  VIADD R3, R6, 0xffffffe ;  /* 0x0ffffffe06037836 */ /* 0x001fcc0000000000 */
[----:B------:R-:W0:Y:S02]  /*ef80*/  F2I.FTZ.U32.TRUNC.NTZ R3, R3 ;  /* 0x0000000300037305 */ /* 0x000e24000021f000 */
[----:B0-----:R-:W-:-:S04]  /*ef90*/  IMAD.MOV R2, RZ, RZ, -R3 ;  /* 0x000000ffff027224 */ /* 0x001fc800078e0a03 */
[----:B------:R-:W-:Y:S02]  /*efa0*/  IMAD.MOV.U32 R7, RZ, RZ, R2 ;  /* 0x000000ffff077224 */ /* 0x000fe400078e0002 */
[----:B------:R-:W-:Y:S02]  /*efb0*/  IMAD.MOV.U32 R2, RZ, RZ, RZ ;  /* 0x000000ffff027224 */ /* 0x000fe400078e00ff */
        /* <DEDUP_REMOVED lines=20> */
.L_x_2435:
[----:B------:R-:W-:Y:S01]  /*f100*/  IMAD.MOV.U32 R16, RZ, RZ, R7 ;  /* 0x000000ffff107224 */ /* 0x000fe200078e0007 */
[----:B------:R-:W-:Y:S01]  /*f110*/  ULDC UR39, c[0x0][0xc3c] ;  /* 0x00030f0000277ab9 */ /* 0x000fe20000000800 */
[----:B------:R-:W-:Y:S02]  /*f120*/  IMAD.MOV.U32 R17, RZ, RZ, RZ ;  /* 0x000000ffff117224 */ /* 0x000fe400078e00ff */
[----:B------:R-:W-:-:S07]  /*f130*/  IMAD.MOV.U32 R18, RZ, RZ, RZ ;  /* 0x000000ffff127224 */ /* 0x000fce00078e00ff */
.L_x_2440:
[----:B------:R-:W-:Y:S01]  /*f140*/  ISETP.NE.AND P0, PT, R5, RZ, PT ;  /* 0x000000ff0500720c */ /* 0x000fe20003f05270 */
[----:B------:R-:W-:-:S12]  /*f150*/  IMAD.U32 R19, RZ, RZ, UR39 ;  /* 0x00000027ff137e24 */ /* 0x000fd8000f8e00ff */
[----:B------:R-:W0:Y:S01]  /*f160*/  @!P0 S2R R3, SR_CgaCtaId ;  /* 0x0000000000038919 */ /* 0x000e220000008800 */
[----:B------:R-:W-:-:S04]  /*f170*/  @!P0 MOV R0, 0x400 ;  /* 0x0000040000008802 */ /* 0x000fc80000000f00 */
[----:B0-----:R-:W-:-:S05]  /*f180*/  @!P0 LEA R0, R3, R0, 0x18 ;  /* 0x0000000003008211 */ /* 0x001fca00078ec0ff */
[----:B------:R0:W-:Y:S01]  /*f190*/  @!P0 STS.128 [R0+0x298d0], R16 ;  /* 0x0298d01000008388 */ /* 0x0001e20000000c00 */
[----:B------:R-:W-:Y:S06]  /*f1a0*/  BAR.ARV 0x5, 0x180 ;  /* 0x0146000000007b1d */ /* 0x000fec0000002000 */
.L_x_2433:
        /* <DEDUP_REMOVED lines=8> */
[----:B------:R-:W2:Y:S01]  /*f230*/  S2UR UR4, SR_CgaCtaId ;  /* 0x00000000000479c3 */ /* 0x000ea20000008800 */
        /* <DEDUP_REMOVED lines=8> */
[C---:B------:R-:W-:Y:S01]  /*f2c0*/  LOP3.LUT R13, R14.reuse, 0x7f, RZ, 0xc0, !PT ;  /* 0x0000007f0e0d7812 */ /* 0x040fe200078ec0ff */
        /* <DEDUP_REMOVED lines=36> */
[----:B--2---:R-:W-:-:S05]  /*f510*/  IMAD.U32 R3, RZ, RZ, UR4 ;  /* 0x00000004ff037e24 */ /* 0x004fca000f8e00ff */
[----:B------:R-:W-:Y:S01]  /*f520*/  LEA R22, R3, R22, 0x18 ;  /* 0x0000001603167211 */ /* 0x000fe200078ec0ff */
[----:B------:R0:W-:Y:S04]  /*f530*/  STL [R1+0x4], R3 ;  /* 0x0000040301007387 */ /* 0x0001e80000100800 */
[----:B------:R-:W-:Y:S01]  /*f540*/  IMAD.IADD R0, R22, 0x1, R12 ;  /* 0x0000000116007824 */ /* 0x000fe200078e020c */
[----:B------:R1:W-:Y:S04]  /*f550*/  STL [R1+0x1c], RZ ;  /* 0x00001cff01007387 */ /* 0x0003e80000100800 */
[----:B------:R1:W-:Y:S01]  /*f560*/  STL [R1+0x18], R0 ;  /* 0x0000180001007387 */ /* 0x0003e20000100800 */
[----:B0-----:R-:W-:-:S07]  /*f570*/  LOP3.LUT R3, R37, 0x80, RZ, 0xfc, !PT ;  /* 0x0000008025037812 */ /* 0x001fce00078efcff */
.L_x_2518:
        /* <DEDUP_REMOVED lines=49> */
.L_x_2442:
        /* <DEDUP_REMOVED lines=21> */
.L_x_2443:
        /* <DEDUP_REMOVED lines=11> */
.L_x_2444:
[----:B------:R-:W-:Y:S01]  /*fa90*/  R2UR UR6, R17 ;  /* 0x00000000110672ca */ /* 0x000fe200000e0000 */
[----:B------:R-:W-:Y:S01]  /*faa0*/  ULDC UR4, c[0x0][0x448] ;  /* 0x0001120000047ab9 */ /* 0x000fe20000000800 */
[----:B------:R-:W-:Y:S01]  /*fab0*/  UIADD3 UR36, -UR38, UR36, URZ ;  /* 0x0000002426247290 */ /* 0x000fe2000fffe13f */
[----:B------:R-:W-:Y:S01]  /*fac0*/  BSSY B7, `(.L_x_2445) ;  /* 0x0000467000077945 */ /* 0x000fe20003800000 */
[----:B------:R-:W-:Y:S02]  /*fad0*/  UISETP.NE.AND UP0, UPT, UR4, 0x1, UPT ;  /* 0x000000010400788c */ /* 0x000fe4000bf05270 */
[----:B------:R-:W-:Y:S02]  /*fae0*/  UIADD3 UR7, UR36, 0xa0, -UR40 ;  /* 0x000000a024077890 */ /* 0x000fe4000fffe828 */
[----:B------:R-:W-:-:S05]  /*faf0*/  UP2UR UR49, UPR, URZ, 0x1 ;  /* 0x000000013f317883 */ /* 0x000fca0008000000 */
[----:B------:R-:W-:Y:S02]  /*fb00*/  USHF.L.U32 UR6, UR6, 0x7, URZ ;  /* 0x0000000706067899 */ /* 0x000fe4000800063f */
[----:B------:R-:W-:Y:S01]  /*fb10*/  @UP0 ULDC UR4, c[0x0][0x44c] ;  /* 0x0001130000040ab9 */ /* 0x000fe20000000800 */
[----:B------:R-:W-:Y:S01]  /*fb20*/  @UP0 ULDC UR8, c[0x0][0x450] ;  /* 0x0001140000080ab9 */ /* 0x000fe20000000800 */
[----:B------:R-:W-:-:S04]  /*fb30*/  UIADD3 UR6, UR6, 0x7f, URZ ;  /* 0x0000007f06067890 */ /* 0x000fc8000fffe03f */
[----:B------:R-:W-:Y:S02]  /*fb40*/  UIMAD.WIDE.U32 UR4, UR6, UR4, URZ ;  /* 0x00000004060472a5 */ /* 0x000fe4000f8e003f */
[----:B------:R-:W-:Y:S02]  /*fb50*/  UIADD3 UR4, UR36, 0x9f, URZ ;  /* 0x0000009f24047890 */ /* 0x000fe4000fffe03f */
        /* <DEDUP_REMOVED lines=9> */
[----:B------:R-:W-:-:S06]  /*fbf0*/  USEL UR41, UR4, UR6, UP0 ;  /* 0x0000000604297287 */ /* 0x000fcc0008000000 */
[----:B------:R-:W-:-:S13]  /*fc00*/  ISETP.LT.AND P0, PT, RZ, UR41, PT ;  /* 0x00000029ff007c0c */ /* 0x000fda000bf01270 */
        /* <DEDUP_REMOVED lines=18> */
.L_x_2446:
        /* <DEDUP_REMOVED lines=20> */
.L_x_2449:
[----:B------:R-:W-:Y:S05]  /*fe70*/  BSYNC B6 ;  /* 0x0000000000067941 */ /* 0x000fea0003800000 */
.L_x_2448:
        /* <DEDUP_REMOVED lines=22> */
.L_x_2451:
[----:B------:R-:W-:Y:S05]  /*ffe0*/  BSYNC B6 ;  /* 0x0000000000067941 */ /* 0x000fea0003800000 */
.L_x_2450:
        /* <DEDUP_REMOVED lines=20> */
.L_x_2453:
[----:B------:R-:W-:Y:S05]  /*10130*/  BSYNC B6 ;  /* 0x0000000000067941 */ /* 0x000fea0003800000 */
.L_x_2452:
        /* <DEDUP_REMOVED lines=19> */
.L_x_2455:
[----:B------:R-:W-:Y:S05]  /*10270*/  BSYNC B6 ;  /* 0x0000000000067941 */ /* 0x000fea0003800000 */
.L_x_2454:
        /* <DEDUP_REMOVED lines=34> */
.L_x_2538:
        /* <DEDUP_REMOVED lines=70> */
.L_x_2457:
[----:B------:R-:W-:Y:S01]  /*10900*/  IMAD R0, R28, 0x8, R22 ;  /* 0x000000081c007824 */ /* 0x000fe200078e0216 */
[----:B------:R-:W-:Y:S01]  /*10910*/  SHF.L.U32 R31, R33, 0x1f, RZ ;  /* 0x0000001f211f7819 */ /* 0x000fe200000006ff */
[----:B------:R-:W-:Y:S01]  /*10920*/  BSSY B0, `(.L_x_2458) ;  /* 0x0000004000007945 */ /* 0x000fe20003800000 */
[----:B------:R-:W-:Y:S02]  /*10930*/  SHF.R.S32.HI R29, RZ, 0x1f, R5 ;  /* 0x0000001fff1d7819 */ /* 0x000fe40000011405 */
[----:B------:R-:W0:Y:S02]  /*10940*/  SYNCS.PHASECHK.TRANS64.TRYWAIT P0, [R0+URZ+0x29880], R31 ;  /* 0x0298801f000075a7 */ /* 0x000e24000800017f */
[----:B0-----:R-:W-:Y:S05]  /*10950*/  @!P0 BRA `(.L_x_2459) ;  /* 0x0000004800c48947 */ /* 0x001fea0003800000 */
.L_x_2539:
[----:B------:R-:W-:Y:S05]  /*10960*/  BSYNC B0 ;  /* 0x0000000000007941 */ /* 0x000fea0003800000 */
.L_x_2458:
        /* <DEDUP_REMOVED lines=87> */
.L_x_2551:
        /* <DEDUP_REMOVED lines=12> */
.L_x_2461:
        /* <DEDUP_REMOVED lines=11> */
.L_x_2462:
[----:B------:R2:W-:Y:S01]  /*11050*/  SYNCS.ARRIVE.TRANS64.A1T0 RZ, [R0+URZ+0x29870], RZ ;  /* 0x029870ff00ff79a7 */ /* 0x0005e2000810003f */
[----:B------:R-:W-:Y:S05]  /*11060*/  @!P6 BRA `(.L_x_2463) ;  /* 0x000000000004e947 */ /* 0x000fea0003800000 */
[----:B------:R-:W-:Y:S01]  /*11070*/  BPT.TRAP 0x1 ;  /* 0x000000040000795c */ /* 0x000fe20000300000 */
.L_x_2463:
[----:B------:R-:W3:Y:S01]  /*11080*/  SYNCS.PHASECHK.TRANS64.TRYWAIT P0, [R0+URZ+0x29840], R31 ;  /* 0x0298401f000075a7 */ /* 0x000ee2000800017f */
[----:B------:R-:W-:Y:S04]  /*11090*/  BSSY B0, `(.L_x_2464) ;  /* 0x0000002000007945 */ /* 0x000fe80003800000 */
[----:B---3--:R-:W-:Y:S05]  /*110a0*/  @!P0 BRA `(.L_x_2465) ;  /* 0x0000004800cc8947 */ /* 0x008fea0003800000 */
.L_x_2552:
[----:B------:R-:W-:Y:S05]  /*110b0*/  BSYNC B0 ;  /* 0x0000000000007941 */ /* 0x000fea0003800000 */
.L_x_2464:
        /* <DEDUP_REMOVED lines=80> */
.L_x_2564:
        /* <DEDUP_REMOVED lines=15> */
.L_x_2468:
[----:B------:R-:W-:Y:S05]  /*116b0*/  BSYNC B0 ;  /* 0x0000000000007941 */ /* 0x000fea0003800000 */
.L_x_2467:
[----:B------:R-:W-:Y:S01]  /*116c0*/  NOP ;  /* 0x0000000000007918 */ /* 0x000fe20000000000 */
[----:B------:R-:W-:-:S13]  /*116d0*/  PLOP3.LUT P0, PT, PT, PT, PT, 0x80, 0x0 ;  /* 0x000000000000781c */ /* 0x000fda0003f0f070 */
.L_x_2469:
        /* <DEDUP_REMOVED lines=11> */
.L_x_2470:
        /* <DEDUP_REMOVED lines=34> */
.L_x_2472:
[----:B------:R-:W-:Y:S05]  /*119b0*/  BSYNC B6 ;  /* 0x0000000000067941 */ /* 0x000fea0003800000 */
.L_x_2471:
[----:B------:R0:W5:Y:S01]  /*119c0*/  LDL R8, [R1+0x18] ;  /* 0x0000180001087983 */ /* 0x0001620000100800 */
[----:B------:R-:W-:Y:S01]  /*119d0*/  UISETP.NE.AND UP0, UPT, UR49, URZ, UPT ;  /* 0x0000003f3100728c */ /* 0x000fe2000bf05270 */
[----:B------:R-:W2:Y:S01]  /*119e0*/  S2R R2, SR_TID.X ;  /* 0x0000000000027919 */ /* 0x000ea20000002100 */
[----:B------:R-:W-:Y:S01]  /*119f0*/  R2UR UR6, R34 ;  /* 0x00000000220672ca */ /* 0x000fe200000e0000 */
[----:B------:R-:W-:-:S03]  /*11a00*/  ULDC.64 UR8, c[0x0][0x2d8] ;  /* 0x0000b60000087ab9 */ /* 0x000fc60000000a00 */
[----:B------:R-:W-:Y:S01]  /*11a10*/  PLOP3.LUT P0, PT, PT, PT, UP0, 0x80, 0x0 ;  /* 0x000000000000781c */ /* 0x000fe20003f0f008 */
[----:B------:R-:W3:Y:S04]  /*11a20*/  LDC R4, c[0x0][0x448] ;  /* 0x00011200ff047b82 */ /* 0x000ee80000000800 */
[----:B------:R-:W-:Y:S01]  /*11a30*/  @UP0 ULDC UR4, c[0x0][0x44c] ;  /* 0x0001130000040ab9 */ /* 0x000fe20000000800 */
[C---:B------:R-:W-:Y:S02]  /*11a40*/  R2UR UR7, R18.reuse ;  /* 0x00000000120772ca */ /* 0x040fe400000e0000 */
[----:B------:R-:W-:Y:S02]  /*11a50*/  R2UR UR10, R18 ;  /* 0x00000000120a72ca */ /* 0x000fe400000e0000 */
[C---:B--2---:R-:W-:Y:S01]  /*11a60*/  LOP3.LUT R19, R2.reuse, 0x7f, RZ, 0xc0, !PT ;  /* 0x0000007f02137812 */ /* 0x044fe200078ec0ff */
[----:B------:R-:W-:-:S03]  /*11a70*/  IMAD.SHL.U32 R2, R2, 0x20, RZ ;  /* 0x0000002002027824 */ /* 0x000fc600078e00ff */
[----:B------:R-:W-:-:S04]  /*11a80*/  SHF.R.U32.HI R19, RZ, 0x2, R19 ;  /* 0x00000002ff137819 */ /* 0x000fc80000011613 */
[----:B------:R-:W-:-:S05]  /*11a90*/  LOP3.LUT R2, R19, 0x60, R2, 0xf8, !PT ;  /* 0x0000006013027812 */ /* 0x000fca00078ef802 */
[----:B------:R-:W-:-:S04]  /*11aa0*/  IMAD R7, R17, 0x80, R2 ;  /* 0x0000008011077824 */ /* 0x000fc800078e0202 */
[----:B------:R-:W-:Y:S01]  /*11ab0*/  @P0 IMAD.HI.U32 R0, R7, UR4, RZ ;  /* 0x0000000407000c27 */ /* 0x000fe2000f8e00ff */
[----:B------:R-:W-:Y:S01]  /*11ac0*/  PLOP3.LUT P0, PT, PT, PT, UP0, 0x80, 0x0 ;  /* 0x000000000000781c */ /* 0x000fe20003f0f008 */
[----:B------:R-:W-:Y:S01]  /*11ad0*/  @UP0 ULDC UR4, c[0x0][0x450] ;  /* 0x0001140000040ab9 */ /* 0x000fe20000000800 */
[----:B------:R-:W-:Y:S01]  /*11ae0*/  UIMAD UR6, UR6, UR8, URZ ;  /* 0x00000008060672a4 */ /* 0x000fe2000f8e023f */
[----:B------:R-:W-:Y:S01]  /*11af0*/  IMAD.MOV.U32 R2, RZ, RZ, R7 ;  /* 0x000000ffff027224 */ /* 0x000fe200078e0007 */
[----:B------:R-:W-:Y:S02]  /*11b00*/  UMOV UR5, UR45 ;  /* 0x0000002d00057c82 */ /* 0x000fe40008000000 */
[----:B------:R-:W-:-:S07]  /*11b10*/  UIMAD UR6, UR10, UR9, UR6 ;  /* 0x000000090a0672a4 */ /* 0x000fce000f8e0206 */
[----:B------:R-:W-:Y:S01]  /*11b20*/  @P0 SHF.R.U32.HI R2, RZ, UR4, R0 ;  /* 0x00000004ff020c19 */ /* 0x000fe20008011600 */
[----:B------:R-:W-:Y:S02]  /*11b30*/  UMOV UR4, UR36 ;  /* 0x0000002400047c82 */ /* 0x000fe40008000000 */
[----:B------:R-:W-:-:S03]  /*11b40*/  UIMAD.WIDE.U32 UR4, UR7, UR8, UR4 ;  /* 0x00000008070472a5 */ /* 0x000fc6000f8e0004 */
[----:B------:R-:W-:Y:S01]  /*11b50*/  ULDC.64 UR8, c[0x0][0x2e0] ;  /* 0x0000b80000087ab9 */ /* 0x000fe20000000a00 */
[----:B------:R-:W-:Y:S02]  /*11b60*/  UIADD3 UR5, UR5, UR6, URZ ;  /* 0x0000000605057290 */ /* 0x000fe4000fffe03f */
[----:B------:R-:W-:Y:S01]  /*11b70*/  UIMAD UR7, UR44, UR8, URZ ;  /* 0x000000082c0772a4 */ /* 0x000fe2000f8e023f */
[----:B------:R-:W-:Y:S01]  /*11b80*/  SHF.R.S32.HI R0, RZ, 0x1f, R2 ;  /* 0x0000001fff007819 */ /* 0x000fe20000011402 */
[----:B------:R-:W-:Y:S01]  /*11b90*/  UIMAD.WIDE.U32 UR4, UR42, UR8, UR4 ;  /* 0x000000082a0472a5 */ /* 0x000fe2000f8e0004 */
[----:B------:R-:W2:Y:S01]  /*11ba0*/  S2R R19, SR_TID.X ;  /* 0x0000000000137919 */ /* 0x000ea20000002100 */
[----:B------:R-:W-:-:S03]  /*11bb0*/  UIMAD UR7, UR42, UR9, UR7 ;  /* 0x000000092a0772a4 */ /* 0x000fc6000f8e0207 */
[----:B------:R-:W-:Y:S01]  /*11bc0*/  ULDC.64 UR8, c[0x0][0x2d0] ;  /* 0x0000b40000087ab9 */ /* 0x000fe20000000a00 */
[----:B------:R-:W-:Y:S01]  /*11bd0*/  UIADD3 UR5, UR5, UR7, URZ ;  /* 0x0000000705057290 */ /* 0x000fe2000fffe03f */
[----:B------:R-:W-:Y:S02]  /*11be0*/  IMAD R5, R0, UR8, RZ ;  /* 0x0000000800057c24 */ /* 0x000fe4000f8e02ff */
[----:B------:R-:W-:Y:S02]  /*11bf0*/  IMAD.U32 R3, RZ, RZ, UR8 ;  /* 0x00000008ff037e24 */ /* 0x000fe4000f8e00ff */
[----:B------:R-:W-:Y:S02]  /*11c00*/  IMAD.MOV R0, RZ, RZ, -R2 ;  /* 0x000000ffff007224 */ /* 0x000fe400078e0a02 */
[C---:B------:R-:W-:Y:S02]  /*11c10*/  IMAD R5, R2.reuse, UR9, R5 ;  /* 0x0000000902057c24 */ /* 0x040fe4000f8e0205 */
[----:B------:R-:W-:Y:S01]  /*11c20*/  IMAD.WIDE.U32 R2, R2, R3, UR4 ;  /* 0x0000000402027e25 */ /* 0x000fe2000f8e0003 */
[----:B------:R-:W-:-:S03]  /*11c30*/  ULDC.64 UR4, c[0x0][0x2c8] ;  /* 0x0000b20000047ab9 */ /* 0x000fc60000000a00 */
[----:B---3--:R-:W-:Y:S02]  /*11c40*/  IMAD R0, R4, R0, R7 ;  /* 0x0000000004007224 */ /* 0x008fe400078e0207 */
[----:B------:R-:W-:-:S03]  /*11c50*/  IMAD.IADD R3, R3, 0x1, R5 ;  /* 0x0000000103037824 */ /* 0x000fc600078e0205 */
[----:B------:R-:W-:Y:S01]  /*11c60*/  SHF.R.S32.HI R5, RZ, 0x1f, R0 ;  /* 0x0000001fff057819 */ /* 0x000fe20000011400 */
[----:B------:R-:W-:-:S04]  /*11c70*/  IMAD.WIDE.U32 R2, R0, UR4, R2 ;  /* 0x0000000400027c25 */ /* 0x000fc8000f8e0002 */
[----:B------:R-:W-:-:S04]  /*11c80*/  IMAD R5, R5, UR4, RZ ;  /* 0x0000000405057c24 */ /* 0x000fc8000f8e02ff */
        /* <DEDUP_REMOVED lines=16> */
[----:B------:R-:W-:Y:S01]  /*11d90*/  IMAD R17, R17, 0x80, R9 ;  /* 0x0000008011117824 */ /* 0x000fe200078e0209 */
        /* <DEDUP_REMOVED lines=10> */
[----:B------:R-:W-:-:S03]  /*11e40*/  ISETP.GE.AND P0, PT, R7, R4, PT ;  /* 0x000000040700720c */ /* 0x000fc60003f06270 */
[----:B0-----:R-:W0:Y:S10]  /*11e50*/  SHFL.IDX PT, R2, R5, 0x1, 0x1c1f ;  /* 0x003c1f0005027f89 */ /* 0x001e3400000e0000 */
[----:B---3--:R-:W-:-:S05]  /*11e60*/  @!P0 IADD3 R14, P4, R37, R14, RZ ;  /* 0x0000000e250e8210 */ /* 0x008fca0007f9e0ff */
[----:B0-----:R-:W-:Y:S02]  /*11e70*/  @!P0 IMAD.X R7, RZ, RZ, R2, P4 ;  /* 0x000000ffff078224 */ /* 0x001fe400020e0602 */
[----:B------:R-:W-:Y:S02]  /*11e80*/  @!P0 IMAD.MOV.U32 R2, RZ, RZ, R14 ;  /* 0x000000ffff028224 */ /* 0x000fe400078e000e */
[----:B------:R-:W-:Y:S01]  /*11e90*/  @!P0 IMAD.MOV.U32 R3, RZ, RZ, R7 ;  /* 0x000000ffff038224 */ /* 0x000fe200078e0007 */
[----:B------:R-:W0:Y:S01]  /*11ea0*/  SHFL.IDX PT, R14, R0, 0x2, 0x1c1f ;  /* 0x005c1f00000e7f89 */ /* 0x000e2200000e0000 */
[----:B------:R-:W-:-:S03]  /*11eb0*/  VIADD R7, R17, 0x40 ;  /* 0x0000004011077836 */ /* 0x000fc60000000000 */
        /* <DEDUP_REMOVED lines=14> */
.L_x_2573:
        /* <DEDUP_REMOVED lines=12> */
.L_x_2475:
[----:B------:R-:W-:Y:S05]  /*12060*/  BSYNC B0 ;  /* 0x0000000000007941 */ /* 0x000fea0003800000 */
.L_x_2474:
[----:B------:R-:W-:Y:S01]  /*12070*/  NOP ;  /* 0x0000000000007918 */ /* 0x000fe20000000000 */
[----:B------:R-:W-:-:S13]  /*12080*/  PLOP3.LUT P0, PT, PT, PT, PT, 0x80, 0x0 ;  /* 0x000000000000781c */ /* 0x000fda0003f0f070 */
.L_x_2476:
        /* <DEDUP_REMOVED lines=18> */
.L_x_2574:
[----:B------:R-:W-:Y:S05]  /*121b0*/  BSYNC B0 ;  /* 0x0000000000007941 */ /* 0x000fea0003800000 */
.L_x_2477:
[----:B------:R-:W-:-:S06]  /*121c0*/  UISETP.GE.AND UP0, UPT, UR41, 0x2, UPT ;  /* 0x000000022900788c */ /* 0x000fcc000bf06270 */
[----:B------:R-:W-:-:S13]  /*121d0*/  PLOP3.LUT P0, PT, PT, PT, UP0, 0x40, 0x0 ;  /* 0x000000000000781c */ /* 0x000fda0003f0e808 */
[----:B------:R-:W-:Y:S05]  /*121e0*/  @P0 BRA `(.L_x_2479) ;  /* 0x0000001400cc0947 */ /* 0x000fea0003800000 */
[----:B------:R-:W-:Y:S01]  /*121f0*/  UIADD3 UR4, UR41, -0x2, URZ ;  /* 0xfffffffe29047890 */ /* 0x000fe2000fffe03f */
[----:B------:R-:W-:Y:S02]  /*12200*/  IMAD.MOV.U32 R20, RZ, RZ, R33 ;  /* 0x000000ffff147224 */ /* 0x000fe400078e0021 */
[----:B------:R-:W-:-:S03]  /*12210*/  IMAD.MOV.U32 R19, RZ, RZ, R28 ;  /* 0x000000ffff137224 */ /* 0x000fc600078e001c */
[----:B------:R-:W-:-:S07]  /*12220*/  IMAD.U32 R31, RZ, RZ, UR4 ;  /* 0x00000004ff1f7e24 */ /* 0x000fce000f8e00ff */
.L_x_2499:
        /* <DEDUP_REMOVED lines=68> */
.L_x_2480:
[----:B------:R-:W-:Y:S01]  /*12670*/  IMAD R0, R28, 0x8, R22 ;  /* 0x000000081c007824 */ /* 0x000fe200078e0216 */
[----:B------:R-:W-:Y:S01]  /*12680*/  SHF.L.U32 R30, R33, 0x1f, RZ ;  /* 0x0000001f211e7819 */ /* 0x000fe200000006ff */
[----:B------:R-:W-:Y:S01]  /*12690*/  BSSY B0, `(.L_x_2481) ;  /* 0x0000004000007945 */ /* 0x000fe20003800000 */
[----:B------:R-:W-:Y:S02]  /*126a0*/  SHF.R.S32.HI R27, RZ, 0x1f, R4 ;  /* 0x0000001fff1b7819 */ /* 0x000fe40000011404 */
[----:B------:R-:W0:Y:S02]  /*126b0*/  SYNCS.PHASECHK.TRANS64.TRYWAIT P0, [R0+URZ+0x29880], R30 ;  /* 0x0298801e000075a7 */ /* 0x000e24000800017f */
[----:B0-----:R-:W-:Y:S05]  /*126c0*/  @!P0 BRA `(.L_x_2482) ;  /* 0x0000004000888947 */ /* 0x001fea0003800000 */
.L_x_2575:
[----:B------:R-:W-:Y:S05]  /*126d0*/  BSYNC B0 ;  /* 0x0000000000007941 */ /* 0x000fea0003800000 */
.L_x_2481:
        /* <DEDUP_REMOVED lines=67> */
.L_x_2587:
        /* <DEDUP_REMOVED lines=9> */
.L_x_2484:
        /* <DEDUP_REMOVED lines=11> */
.L_x_2485:
[----:B------:R2:W-:Y:S01]  /*12c50*/  SYNCS.ARRIVE.TRANS64.A1T0 RZ, [R0+URZ+0x29870], RZ ;  /* 0x029870ff00ff79a7 */ /* 0x0005e2000810003f */
[----:B------:R-:W-:Y:S05]  /*12c60*/  @!P3 BRA `(.L_x_2486) ;  /* 0x000000000004b947 */ /* 0x000fea0003800000 */
[----:B------:R-:W-:Y:S01]  /*12c70*/  BPT.TRAP 0x1 ;  /* 0x000000040000795c */ /* 0x000fe20000300000 */
.L_x_2486:
[----:B------:R-:W3:Y:S01]  /*12c80*/  SYNCS.PHASECHK.TRANS64.TRYWAIT P0, [R0+URZ+0x29840], R30 ;  /* 0x0298401e000075a7 */ /* 0x000ee2000800017f */
[----:B------:R-:W-:Y:S04]  /*12c90*/  BSSY B0, `(.L_x_2487) ;  /* 0x0000002000007945 */ /* 0x000fe80003800000 */
[----:B---3--:R-:W-:Y:S05]  /*12ca0*/  @!P0 BRA `(.L_x_2488) ;  /* 0x0000004000988947 */ /* 0x008fea0003800000 */
.L_x_2588:
[----:B------:R-:W-:Y:S05]  /*12cb0*/  BSYNC B0 ;  /* 0x0000000000007941 */ /* 0x000fea0003800000 */
.L_x_2487:
        /* <DEDUP_REMOVED lines=67> */
.L_x_2600:
        /* <DEDUP_REMOVED lines=10> */
.L_x_2490:
        /* <DEDUP_REMOVED lines=11> */
.L_x_2491:
[----:B------:R0:W-:Y:S02]  /*13240*/  SYNCS.ARRIVE.TRANS64.A1T0 RZ, [R0+URZ+0x29830], RZ ;  /* 0x029830ff00ff79a7 */ /* 0x0001e4000810003f */
[----:B0-23--:R-:W-:-:S05]  /*13250*/  IMAD.U32 R0, RZ, RZ, UR47 ;  /* 0x0000002fff007e24 */ /* 0x00dfca000f8e00ff */
[----:B------:R-:W-:-:S13]  /*13260*/  ISETP.NE.AND P0, PT, R0, 0x3, PT ;  /* 0x000000030000780c */ /* 0x000fda0003f05270 */
[----:B------:R-:W-:Y:S05]  /*13270*/  @!P0 BRA `(.L_x_2492) ;  /* 0x0000000000048947 */ /* 0x000fea0003800000 */
[----:B------:R-:W-:Y:S01]  /*13280*/  BPT.TRAP 0x1 ;  /* 0x000000040000795c */ /* 0x000fe20000300000 */
.L_x_2492:
[----:B------:R-:W-:Y:S01]  /*13290*/  LOP3.LUT R0, R20, 0x1, RZ, 0x3c, !PT ;  /* 0x0000000114007812 */ /* 0x000fe200078e3cff */
[----:B------:R-:W-:Y:S01]  /*132a0*/  IMAD R3, R19, 0x8, R22 ;  /* 0x0000000813037824 */ /* 0x000fe200078e0216 */
[----:B------:R-:W-:Y:S02]  /*132b0*/  BSSY B0, `(.L_x_2493) ;  /* 0x0000004000007945 */ /* 0x000fe40003800000 */
[----:B------:R-:W-:-:S04]  /*132c0*/  SHF.L.U32 R0, R0, 0x1f, RZ ;  /* 0x0000001f00007819 */ /* 0x000fc800000006ff */
[----:B------:R-:W0:Y:S02]  /*132d0*/  SYNCS.PHASECHK.TRANS64.TRYWAIT P1, [R3+URZ+0x29870], R0 ;  /* 0x02987000030075a7 */ /* 0x000e24000802017f */
[----:B0-----:R-:W-:Y:S05]  /*132e0*/  @!P1 BRA `(.L_x_2494) ;  /* 0x0000004000989947 */ /* 0x001fea0003800000 */
.L_x_2601:
[----:B------:R-:W-:Y:S05]  /*132f0*/  BSYNC B0 ;  /* 0x0000000000007941 */ /* 0x000fea0003800000 */
.L_x_2493:
[----:B------:R-:W-:-:S05]  /*13300*/  IMAD.U32 R2, RZ, RZ, UR46 ;  /* 0x0000002eff027e24 */ /* 0x000fca000f8e00ff */
[----:B------:R-:W-:-:S13]  /*13310*/  ISETP.NE.AND P1, PT, R2, 0x3, PT ;  /* 0x000000030200780c */ /* 0x000fda0003f25270 */
[----:B------:R-:W-:Y:S05]  /*13320*/  @!P1 BRA `(.L_x_2495) ;  /* 0x0000000000049947 */ /* 0x000fea0003800000 */
[----:B------:R-:W-:Y:S01]  /*13330*/  BPT.TRAP 0x1 ;  /* 0x000000040000795c */ /* 0x000fe20000300000 */
.L_x_2495:
[----:B0-----:R-:W-:Y:S01]  /*13340*/  SHF.L.U32 R0, R20, 0x1f, RZ ;  /* 0x0000001f14007819 */ /* 0x001fe200000006ff */
[----:B------:R-:W-:-:S03]  /*13350*/  IMAD R12, R19, 0x5000, RZ ;  /* 0x00005000130c7824 */ /* 0x000fc600078e02ff */
[----:B------:R-:W0:Y:S02]  /*13360*/  SYNCS.PHASECHK.TRANS64.TRYWAIT P1, [R3+URZ+0x29860], R0 ;  /* 0x02986000030075a7 */ /* 0x000e24000802017f */
[----:B0-----:R-:W-:Y:S05]  /*13370*/  @!P1 BRA `(.L_x_2496) ;  /* 0x0000004000889947 */ /* 0x001fea0003800000 */
.L_x_2602:
        /* <DEDUP_REMOVED lines=79> */
.L_x_2497:
[----:B-1----:R1:W-:Y:S01]  /*13870*/  SYNCS.ARRIVE.TRANS64.A1T0 RZ, [R3+URZ+0x29850], RZ ;  /* 0x029850ff03ff79a7 */ /* 0x0023e2000810003f */
[----:B------:R-:W-:Y:S06]  /*13880*/  BAR.SYNC.DEFER_BLOCKING 0x2, 0x80 ;  /* 0x0082000000007b1d */ /* 0x000fec0000010000 */
[----:B------:R-:W-:Y:S05]  /*13890*/  @!P0 BRA `(.L_x_2498) ;  /* 0x0000000000048947 */ /* 0x000fea0003800000 */
[----:B------:R-:W-:Y:S01]  /*138a0*/  BPT.TRAP 0x1 ;  /* 0x000000040000795c */ /* 0x000fe20000300000 */
.L_x_2498:
[----:B------:R-:W2:Y:S01]  /*138b0*/  LDL R0, [R1+0x4] ;  /* 0x0000040001007983 */ /* 0x000ea20000100800 */
[----:B-1----:R-:W-:Y:S02]  /*138c0*/  VIADD R3, R3, 0x29880 ;  /* 0x0002988003037836 */ /* 0x002fe40000000000 */
[----:B------:R-:W-:Y:S02]  /*138d0*/  IMAD.MOV.U32 R20, RZ, RZ, R33 ;  /* 0x000000ffff147224 */ /* 0x000fe400078e0021 */
[----:B------:R-:W-:Y:S01]  /*138e0*/  IMAD.MOV.U32 R19, RZ, RZ, R28 ;  /* 0x000000ffff137224 */ /* 0x000fe200078e001c */
[----:B--2---:R-:W-:-:S04]  /*138f0*/  PRMT R3, R0, 0x654, R3 ;  /* 0x0000065400037816 */ /* 0x004fc80000000003 */
[----:B------:R2:W-:Y:S01]  /*13900*/  SYNCS.ARRIVE.TRANS64.RED.A1T0 RZ, [R3+URZ], RZ ;  /* 0x000000ff03ff79a7 */ /* 0x0005e2000810043f */
[----:B------:R-:W-:Y:S05]  /*13910*/  @P2 BRA `(.L_x_2499) ;  /* 0xffffffe800442947 */ /* 0x000fea000383ffff */
.L_x_2479:
        /* <DEDUP_REMOVED lines=19> */
.L_x_2501:
[----:B------:R-:W-:Y:S05]  /*13a50*/  BSYNC B0 ;  /* 0x0000000000007941 */ /* 0x000fea0003800000 */
.L_x_2500:
[----:B------:R-:W-:Y:S05]  /*13a60*/  @!P0 BRA `(.L_x_2502) ;  /* 0x0000000000048947 */ /* 0x000fea0003800000 */
[----:B------:R-:W-:Y:S01]  /*13a70*/  BPT.TRAP 0x1 ;  /* 0x000000040000795c */ /* 0x000fe20000300000 */
.L_x_2502:
[----:B------:R-:W-:Y:S01]  /*13a80*/  LOP3.LUT R0, R33, 0x1, RZ, 0x3c, !PT ;  /* 0x0000000121007812 */ /* 0x000fe200078e3cff */
[----:B0-----:R-:W-:Y:S01]  /*13a90*/  IMAD R17, R28, 0x8, R22 ;  /* 0x000000081c117824 */ /* 0x001fe200078e0216 */
[----:B------:R-:W-:Y:S02]  /*13aa0*/  BSSY B0, `(.L_x_2503) ;  /* 0x0000004000007945 */ /* 0x000fe40003800000 */
[----:B------:R-:W-:-:S04]  /*13ab0*/  SHF.L.U32 R0, R0, 0x1f, RZ ;  /* 0x0000001f00007819 */ /* 0x000fc800000006ff */
[----:B------:R-:W0:Y:S02]  /*13ac0*/  SYNCS.PHASECHK.TRANS64.TRYWAIT P1, [R17+URZ+0x29870], R0 ;  /* 0x02987000110075a7 */ /* 0x000e24000802017f */
[----:B0-----:R-:W-:Y:S05]  /*13ad0*/  @!P1 BRA `(.L_x_2504) ;  /* 0x0000003800c49947 */ /* 0x001fea0003800000 */
.L_x_2603:
[----:B------:R-:W-:Y:S05]  /*13ae0*/  BSYNC B0 ;  /* 0x0000000000007941 */ /* 0x000fea0003800000 */
.L_x_2503:
[----:B------:R-:W-:-:S05]  /*13af0*/  IMAD.U32 R2, RZ, RZ, UR46 ;  /* 0x0000002eff027e24 */ /* 0x000fca000f8e00ff */
[----:B------:R-:W-:-:S13]  /*13b00*/  ISETP.NE.AND P1, PT, R2, 0x3, PT ;  /* 0x000000030200780c */ /* 0x000fda0003f25270 */
[----:B------:R-:W-:Y:S05]  /*13b10*/  @!P1 BRA `(.L_x_2505) ;  /* 0x0000000000049947 */ /* 0x000fea0003800000 */
[----:B------:R-:W-:Y:S01]  /*13b20*/  BPT.TRAP 0x1 ;  /* 0x000000040000795c */ /* 0x000fe20000300000 */
.L_x_2505:
[----:B0-----:R-:W-:-:S04]  /*13b30*/  SHF.L.U32 R0, R33, 0x1f, RZ ;  /* 0x0000001f21007819 */ /* 0x001fc800000006ff */
[----:B------:R-:W0:Y:S02]  /*13b40*/  SYNCS.PHASECHK.TRANS64.TRYWAIT P1, [R17+URZ+0x29860], R0 ;  /* 0x02986000110075a7 */ /* 0x000e24000802017f */
[----:B0-----:R-:W-:Y:S05]  /*13b50*/  @!P1 BRA `(.L_x_2506) ;  /* 0x0000003800b89947 */ /* 0x001fea0003800000 */
.L_x_2604:
        /* <DEDUP_REMOVED lines=80> */
.L_x_2507:
[----:B-1----:R1:W-:Y:S01]  /*14060*/  SYNCS.ARRIVE.TRANS64.A1T0 RZ, [R17+URZ+0x29850], RZ ;  /* 0x029850ff11ff79a7 */ /* 0x0023e2000810003f */
[----:B------:R-:W-:Y:S06]  /*14070*/  BAR.SYNC.DEFER_BLOCKING 0x2, 0x80 ;  /* 0x0082000000007b1d */ /* 0x000fec0000010000 */
[----:B------:R-:W-:Y:S05]  /*14080*/  @!P0 BRA `(.L_x_2508) ;  /* 0x0000000000048947 */ /* 0x000fea0003800000 */
[----:B------:R-:W-:Y:S01]  /*14090*/  BPT.TRAP 0x1 ;  /* 0x000000040000795c */ /* 0x000fe20000300000 */
.L_x_2508:
        /* <DEDUP_REMOVED lines=9> */
.L_x_2447:
[----:B------:R-:W-:Y:S05]  /*14130*/  BSYNC B7 ;  /* 0x0000000000077941 */ /* 0x000fea0003800000 */
.L_x_2445:
        /* <DEDUP_REMOVED lines=12> */
.L_x_2509:
[----:B------:R-:W1:Y:S01]  /*14200*/  S2R R0, SR_TID.X ;  /* 0x0000000000007919 */ /* 0x000e620000002100 */
[----:B------:R-:W-:Y:S01]  /*14210*/  ULDC UR4, c[0x0][0xc3c] ;  /* 0x00030f0000047ab9 */ /* 0x000fe20000000800 */
[----:B0-----:R-:W-:Y:S01]  /*14220*/  IMAD.MOV.U32 R17, RZ, RZ, RZ ;  /* 0x000000ffff117224 */ /* 0x001fe200078e00ff */
[----:B-1----:R-:W-:-:S04]  /*14230*/  LOP3.LUT R6, R0, 0x1f, RZ, 0xc0, !PT ;  /* 0x0000001f00067812 */ /* 0x002fc800078ec0ff */
[C---:B------:R-:W-:Y:S01]  /*14240*/  ISETP.NE.AND P0, PT, R6.reuse, 0x1f, PT ;  /* 0x0000001f0600780c */ /* 0x040fe20003f05270 */
[----:B------:R-:W-:-:S05]  /*14250*/  VIADD R5, R6, UR39 ;  /* 0x0000002706057c36 */ /* 0x000fca0008000000 */
[----:B------:R-:W-:Y:S01]  /*14260*/  ISETP.GE.OR P1, PT, R5, UR4, !P0 ;  /* 0x0000000405007c0c */ /* 0x000fe2000c726670 */
[----:B------:R-:W-:-:S12]  /*14270*/  ULDC UR4, c[0x0][0xc3c] ;  /* 0x00030f0000047ab9 */ /* 0x000fd80000000800 */
[----:B------:R-:W0:Y:S02]  /*14280*/  @!P1 LDC.64 R2, c[0x0][0xc80] ;  /* 0x00032000ff029b82 */ /* 0x000e240000000a00 */
[----:B0-----:R-:W-:-:S05]  /*14290*/  @!P1 IMAD.WIDE R2, R5, 0x4, R2 ;  /* 0x0000000405029825 */ /* 0x001fca00078e0202 */
[----:B------:R-:W2:Y:S01]  /*142a0*/  @!P1 LDG.E R17, desc[UR54][R2.64] ;  /* 0x0000003602119981 */ /* 0x000ea2000c1e1900 */
[C---:B------:R-:W-:Y:S02]  /*142b0*/  ISETP.NE.AND P1, PT, R6.reuse, RZ, PT ;  /* 0x000000ff0600720c */ /* 0x040fe40003f25270 */
        /* <DEDUP_REMOVED lines=13> */
[----:B------:R-:W-:Y:S04]  /*14390*/  SHFL.IDX PT, R5, R16, RZ, 0x1f ;  /* 0x00001fff10057589 */ /* 0x000fe800000e0000 */
[----:B------:R-:W0:Y:S02]  /*143a0*/  SHFL.UP PT, R2, R4, 0x8, RZ ;  /* 0x0500000004027989 */ /* 0x000e2400000e00ff */
[----:B0-----:R-:W-:Y:S02]  /*143b0*/  SEL R3, R2, RZ, P4 ;  /* 0x000000ff02037207 */ /* 0x001fe40002000000 */
[----:B------:R-:W-:Y:S03]  /*143c0*/  SHFL.IDX PT, R2, R16, 0x1, 0x1f ;  /* 0x00201f0010027f89 */ /* 0x000fe600000e0000 */
        /* <DEDUP_REMOVED lines=9> */
[----:B------:R-:W-:Y:S05]  /*14460*/  @P6 BRA `(.L_x_2511) ;  /* 0x0000000000946947 */ /* 0x000fea0003800000 */
.L_x_2515:
[----:B------:R-:W-:-:S04]  /*14470*/  UIADD3 UR39, UR39, 0x1f, URZ ;  /* 0x0000001f27277890 */ /* 0x000fc8000fffe03f */
[----:B------:R-:W-:-:S06]  /*14480*/  UISETP.GE.AND UP0, UPT, UR39, UR4, UPT ;  /* 0x000000042700728c */ /* 0x000fcc000bf06270 */
[----:B------:R-:W-:-:S13]  /*14490*/  PLOP3.LUT P6, PT, PT, PT, UP0, 0x40, 0x0 ;  /* 0x000000000000781c */ /* 0x000fda0003fce808 */
[----:B------:R-:W-:Y:S05]  /*144a0*/  @!P6 BRA `(.L_x_2512) ;  /* 0x0000000400c8e947 */ /* 0x000fea0003800000 */
[----:B------:R-:W0:Y:S01]  /*144b0*/  S2R R0, SR_TID.X ;  /* 0x0000000000007919 */ /* 0x000e220000002100 */
[----:B------:R-:W-:Y:S01]  /*144c0*/  BSSY B0, `(.L_x_2513) ;  /* 0x0000009000007945 */ /* 0x000fe20003800000 */
[----:B------:R-:W-:Y:S01]  /*144d0*/  IMAD.MOV.U32 R17, RZ, RZ, RZ ;  /* 0x000000ffff117224 */ /* 0x000fe200078e00ff */
[----:B0-----:R-:W-:-:S05]  /*144e0*/  LOP3.LUT R0, R0, 0x1f, RZ, 0xc0, !PT ;  /* 0x0000001f00007812 */ /* 0x001fca00078ec0ff */
[----:B------:R-:W-:-:S05]  /*144f0*/  VIADD R7, R0, UR39 ;  /* 0x0000002700077c36 */ /* 0x000fca0008000000 */
[----:B------:R-:W-:-:S13]  /*14500*/  ISETP.GE.OR P6, PT, R7, UR4, !P0 ;  /* 0x0000000407007c0c */ /* 0x000fda000c7c6670 */
[----:B------:R-:W-:Y:S05]  /*14510*/  @P6 BRA `(.L_x_2514) ;  /* 0x00000000000c6947 */ /* 0x000fea0003800000 */
[----:B------:R-:W0:Y:S02]  /*14520*/  LDC.64 R2, c[0x0][0xc80] ;  /* 0x00032000ff027b82 */ /* 0x000e240000000a00 */
[----:B0-----:R-:W-:-:S05]  /*14530*/  IMAD.WIDE R2, R7, 0x4, R2 ;  /* 0x0000000407027825 */ /* 0x001fca00078e0202 */
[----:B------:R0:W5:Y:S02]  /*14540*/  LDG.E R17, desc[UR54][R2.64] ;  /* 0x0000003602117981 */ /* 0x000164000c1e1900 */
.L_x_2514:
[----:B------:R-:W-:Y:S05]  /*14550*/  BSYNC B0 ;  /* 0x0000000000007941 */ /* 0x000fea0003800000 */
.L_x_2513:
[----:B-----5:R-:W1:Y:S02]  /*14560*/  SHFL.UP PT, R0, R17, 0x1, RZ ;  /* 0x0420000011007989 */ /* 0x020e6400000e00ff */
[----:B-1----:R-:W-:-:S05]  /*14570*/  SEL R0, R0, RZ, P1 ;  /* 0x000000ff00007207 */ /* 0x002fca0000800000 */
[----:B------:R-:W-:-:S05]  /*14580*/  IMAD.IADD R0, R17, 0x1, R0 ;  /* 0x0000000111007824 */ /* 0x000fca00078e0200 */
[----:B0-----:R-:W0:Y:S02]  /*14590*/  SHFL.UP PT, R2, R0, 0x2, RZ ;  /* 0x0440000000027989 */ /* 0x001e2400000e00ff */
[----:B0-----:R-:W-:-:S05]  /*145a0*/  SEL R3, R2, RZ, P2 ;  /* 0x000000ff02037207 */ /* 0x001fca0001000000 */
[----:B------:R-:W-:Y:S02]  /*145b0*/  IMAD.IADD R3, R0, 0x1, R3 ;  /* 0x0000000100037824 */ /* 0x000fe400078e0203 */
[----:B------:R-:W0:Y:S03]  /*145c0*/  LDC R0, c[0x0][0xc38] ;  /* 0x00030e00ff007b82 */ /* 0x000e260000000800 */
        /* <DEDUP_REMOVED lines=9> */
[----:B------:R-:W0:Y:S02]  /*14660*/  SHFL.IDX PT, R9, R6, 0x1f, 0x1f ;  /* 0x03e01f0006097f89 */ /* 0x000e2400000e0000 */
[----:B0-----:R-:W-:-:S04]  /*14670*/  IMAD R9, R9, R0, RZ ;  /* 0x0000000009097224 */ /* 0x001fc800078e02ff */
[----:B------:R-:W-:-:S05]  /*14680*/  IMAD.IADD R4, R9, 0x1, R4 ;  /* 0x0000000109047824 */ /* 0x000fca00078e0204 */
[----:B------:R-:W-:-:S13]  /*14690*/  ISETP.GT.AND P6, PT, R4, R5, PT ;  /* 0x000000050400720c */ /* 0x000fda0003fc4270 */
[----:B------:R-:W-:Y:S05]  /*146a0*/  @!P6 BRA `(.L_x_2515) ;  /* 0xfffffffc0070e947 */ /* 0x000fea000383ffff */
[----:B------:R-:W-:-:S07]  /*146b0*/  IMAD.MOV.U32 R7, RZ, RZ, R6 ;  /* 0x000000ffff077224 */ /* 0x000fce00078e0006 */
.L_x_2511:
[----:B------:R-:W-:Y:S01]  /*146c0*/  IMAD.IADD R9, R4, 0x1, -R9 ;  /* 0x0000000104097824 */ /* 0x000fe200078e0a09 */
[----:B------:R-:W-:-:S03]  /*146d0*/  ULDC.64 UR4, c[0x0][0xc90] ;  /* 0x0003240000047ab9 */ /* 0x000fc60000000a00 */
[----:B------:R-:W-:-:S05]  /*146e0*/  IMAD R2, R7, R0, R9 ;  /* 0x0000000007027224 */ /* 0x000fca00078e0209 */
[----:B------:R-:W-:-:S13]  /*146f0*/  ISETP.GT.AND P0, PT, R2, R5, PT ;  /* 0x000000050200720c */ /* 0x000fda0003f04270 */
[----:B------:R-:W-:Y:S02]  /*14700*/  VOTEU.ANY UR7, UPT, !P0 ;  /* 0x0000000000077886 */ /* 0x000fe400040e0100 */
[----:B------:R-:W-:-:S04]  /*14710*/  UPOPC UR6, UR7 ;  /* 0x00000007000672bf */ /* 0x000fc80008000000 */
[----:B------:R-:W-:-:S04]  /*14720*/  UIADD3 UR39, UR6, UR39, URZ ;  /* 0x0000002706277290 */ /* 0x000fc8000fffe03f */
[----:B------:R-:W-:-:S06]  /*14730*/  UIMAD.WIDE UR4, UR39, 0x4, UR4 ;  /* 0x00000004270478a5 */ /* 0x000fcc000f8e0204 */
[----:B------:R-:W-:Y:S02]  /*14740*/  IMAD.U32 R2, RZ, RZ, UR4 ;  /* 0x00000004ff027e24 */ /* 0x000fe4000f8e00ff */
[----:B------:R-:W-:-:S05]  /*14750*/  IMAD.U32 R3, RZ, RZ, UR5 ;  /* 0x00000005ff037e24 */ /* 0x000fca000f8e00ff */
[----:B------:R-:W2:Y:S01]  /*14760*/  LDG.E R6, desc[UR54][R2.64] ;  /* 0x0000003602067981 */ /* 0x000ea2000c1e1900 */
[----:B------:R-:W-:Y:S01]  /*14770*/  IMAD.U32 R12, RZ, RZ, UR6 ;  /* 0x00000006ff0c7e24 */ /* 0x000fe2000f8e00ff */
[----:B------:R-:W-:Y:S01]  /*14780*/  ISETP.NE.AND P0, PT, RZ, UR7, PT ;  /* 0x00000007ff007c0c */ /* 0x000fe2000bf05270 */
[----:B------:R-:W-:-:S03]  /*14790*/  IMAD.MOV.U32 R16, RZ, RZ, RZ ;  /* 0x000000ffff107224 */ /* 0x000fc600078e00ff */
[----:B------:R-:W2:Y:S02]  /*147a0*/  SHFL.IDX PT, R17, R17, R12, 0x1f ;  /* 0x00001f0c11117589 */ /* 0x000ea400000e0000 */
[----:B--2---:R-:W-:-:S05]  /*147b0*/  IMAD R4, R17, R6, RZ ;  /* 0x0000000611047224 */ /* 0x004fca00078e02ff */
[----:B------:R-:W-:-:S04]  /*147c0*/  IABS R8, R4 ;  /* 0x0000000400087213 */ /* 0x000fc80000000000 */
[----:B------:R-:W0:Y:S08]  /*147d0*/  I2F.RP R10, R8 ;  /* 0x00000008000a7306 */ /* 0x000e300000209400 */
[----:B0-----:R-:W0:Y:S02]  /*147e0*/  MUFU.RCP R10, R10 ;  /* 0x0000000a000a7308 */ /* 0x001e240000001000 */
[----:B0-----:R-:W-:-:S06]  /*147f0*/  VIADD R11, R10, 0xffffffe ;  /* 0x0ffffffe0a0b7836 */ /* 0x001fcc0000000000 */
[----:B------:R-:W0:Y:S02]  /*14800*/  F2I.FTZ.U32.TRUNC.NTZ R3, R11 ;  /* 0x0000000b00037305 */ /* 0x000e24000021f000 */
[----:B0-----:R-:W-:Y:S01]  /*14810*/  IMAD.MOV R13, RZ, RZ, -R3 ;  /* 0x000000ffff0d7224 */ /* 0x001fe200078e0a03 */
[----:B------:R-:W-:Y:S06]  /*14820*/  @!P0 BRA `(.L_x_2516) ;  /* 0x00000000000c8947 */ /* 0x000fec0003800000 */
[----:B------:R-:W-:-:S06]  /*14830*/  UIADD3 UR4, UR6, -0x1, URZ ;  /* 0xffffffff06047890 */ /* 0x000fcc000fffe03f */
[----:B------:R-:W-:-:S06]  /*14840*/  IMAD.U32 R16, RZ, RZ, UR4 ;  /* 0x00000004ff107e24 */ /* 0x000fcc000f8e00ff */
[----:B------:R0:W1:Y:S02]  /*14850*/  SHFL.IDX PT, R16, R7, R16, 0x1f ;  /* 0x00001f1007107589 */ /* 0x00006400000e0000 */
.L_x_2516:
[----:B-1----:R-:W-:Y:S02]  /*14860*/  IMAD R16, R16, R0, R9 ;  /* 0x0000000010107224 */ /* 0x002fe400078e0209 */
[----:B0-----:R-:W-:Y:S02]  /*14870*/  IMAD R7, R13, R8, RZ ;  /* 0x000000080d077224 */ /* 0x001fe400078e02ff */
[----:B------:R-:W-:Y:S02]  /*14880*/  IMAD.MOV.U32 R2, RZ, RZ, RZ ;  /* 0x000000ffff027224 */ /* 0x000fe400078e00ff */
[----:B------:R-:W-:Y:S02]  /*14890*/  IMAD.IADD R5, R5, 0x1, -R16 ;  /* 0x0000000105057824 */ /* 0x000fe400078e0a10 */
        /* <DEDUP_REMOVED lines=21> */
[----:B------:R-:W-:-:S04]  /*149f0*/  IABS R6, R0 ;  /* 0x0000000000067213 */ /* 0x000fc80000000000 */
[----:B------:R-:W0:Y:S08]  /*14a00*/  I2F.RP R8, R6 ;  /* 0x0000000600087306 */ /* 0x000e300000209400 */
[----:B0-----:R-:W0:Y:S02]  /*14a10*/  MUFU.RCP R8, R8 ;  /* 0x0000000800087308 */ /* 0x001e240000001000 */
[----:B0-----:R-:W-:Y:S01]  /*14a20*/  VIADD R2, R8, 0xffffffe ;  /* 0x0ffffffe08027836 */ /* 0x001fe20000000000 */
[----:B------:R-:W-:-:S05]  /*14a30*/  IABS R8, R4 ;  /* 0x0000000400087213 */ /* 0x000fca0000000000 */
[----:B------:R0:W1:Y:S02]  /*14a40*/  F2I.FTZ.U32.TRUNC.NTZ R3, R2 ;  /* 0x0000000200037305 */ /* 0x000064000021f000 */
[----:B0-----:R-:W-:Y:S02]  /*14a50*/  IMAD.MOV.U32 R2, RZ, RZ, RZ ;  /* 0x000000ffff027224 */ /* 0x001fe400078e00ff */
[----:B-1----:R-:W-:-:S04]  /*14a60*/  IMAD.MOV R5, RZ, RZ, -R3 ;  /* 0x000000ffff057224 */ /* 0x002fc800078e0a03 */
[----:B------:R-:W-:-:S04]  /*14a70*/  IMAD R5, R5, R6, RZ ;  /* 0x0000000605057224 */ /* 0x000fc800078e02ff */
[----:B------:R-:W-:Y:S01]  /*14a80*/  IMAD.HI.U32 R3, R3, R5, R2 ;  /* 0x0000000503037227 */ /* 0x000fe200078e0002 */
[-C--:B------:R-:W-:Y:S02]  /*14a90*/  IABS R5, R0.reuse ;  /* 0x0000000000057213 */ /* 0x080fe40000000000 */
[C---:B------:R-:W-:Y:S01]  /*14aa0*/  LOP3.LUT R2, R4.reuse, R0, RZ, 0x3c, !PT ;  /* 0x0000000004027212 */ /* 0x040fe200078e3cff */
[----:B------:R-:W-:Y:S02]  /*14ab0*/  IMAD.IADD R4, R4, 0x1, R7 ;  /* 0x0000000104047824 */ /* 0x000fe400078e0207 */
[----:B------:R-:W-:Y:S01]  /*14ac0*/  IMAD.MOV R5, RZ, RZ, -R5 ;  /* 0x000000ffff057224 */ /* 0x000fe200078e0a05 */
[----:B------:R-:W-:Y:S01]  /*14ad0*/  ISETP.GE.AND P2, PT, R2, RZ, PT ;  /* 0x000000ff0200720c */ /* 0x000fe20003f46270 */
[----:B------:R-:W-:-:S04]  /*14ae0*/  IMAD.HI.U32 R3, R3, R8, RZ ;  /* 0x0000000803037227 */ /* 0x000fc800078e00ff */
[----:B------:R-:W-:-:S05]  /*14af0*/  IMAD R5, R3, R5, R8 ;  /* 0x0000000503057224 */ /* 0x000fca00078e0208 */
[----:B------:R-:W-:-:S13]  /*14b00*/  ISETP.GT.U32.AND P1, PT, R6, R5, PT ;  /* 0x000000050600720c */ /* 0x000fda0003f24070 */
        /* <DEDUP_REMOVED lines=12> */
.L_x_2512:
[----:B------:R-:W-:Y:S01]  /*14bd0*/  IMAD.MOV.U32 R16, RZ, RZ, R5 ;  /* 0x000000ffff107224 */ /* 0x000fe200078e0005 */
[----:B------:R-:W-:Y:S01]  /*14be0*/  ULDC UR39, c[0x0][0xc3c] ;  /* 0x00030f0000277ab9 */ /* 0x000fe20000000800 */
[----:B------:R-:W-:Y:S02]  /*14bf0*/  IMAD.MOV.U32 R17, RZ, RZ, RZ ;  /* 0x000000ffff117224 */ /* 0x000fe400078e00ff */
[----:B------:R-:W-:-:S07]  /*14c00*/  IMAD.MOV.U32 R18, RZ, RZ, RZ ;  /* 0x000000ffff127224 */ /* 0x000fce00078e00ff */
.L_x_2517:
        /* <DEDUP_REMOVED lines=12> */
.L_x_2510:
[----:B------:R-:W-:Y:S02]  /*14cd0*/  ULDC UR4, c[0x0][0xc3c] ;  /* 0x00030f0000047ab9 */ /* 0x000fe40000000800 */
[----:B------:R-:W-:-:S06]  /*14ce0*/  UISETP.GE.AND UP0, UPT, UR39, UR4, UPT ;  /* 0x000000042700728c */ /* 0x000fcc000bf06270 */
[----:B------:R-:W-:-:S13]  /*14cf0*/  PLOP3.LUT P0, PT, PT, PT, UP0, 0x80, 0x0 ;  /* 0x000000000000781c */ /* 0x000fda0003f0f008 */
[----:B------:R-:W-:Y:S05]  /*14d00*/  @!P0 BRA `(.L_x_2518) ;  /* 0xffffffa8001c8947 */ /* 0x000fea000383ffff */
.L_x_2441:
[----:B0-----:R-:W2:Y:S01]  /*14d10*/  LDL.LU R0, [R1+0x1c] ;  /* 0x00001c0001007983 */ /* 0x001ea20000300800 */
[----:B------:R-:W-:Y:S01]  /*14d20*/  BSSY B0, `(.L_x_2519) ;  /* 0x000000b000007945 */ /* 0x000fe20003800000 */
[----:B------:R-:W0:Y:S01]  /*14d30*/  S2R R5, SR_CgaCtaId ;  /* 0x0000000000057919 */ /* 0x000e220000008800 */
[----:B--2---:R-:W-:-:S05]  /*14d40*/  VIADD R0, R0, 0x1 ;  /* 0x0000000100007836 */ /* 0x004fca0000000000 */
        /* <DEDUP_REMOVED lines=8> */
.L_x_2605:
[----:B------:R-:W-:Y:S05]  /*14dd0*/  BSYNC B0 ;  /* 0x0000000000007941 */ /* 0x000fea0003800000 */
.L_x_2519:
[----:B------:R-:W-:-:S03]  /*14de0*/  UMOV UR4, 0xffffffff ;  /* 0xffffffff00047882 */ /* 0x000fc60000000000 */
[----:B------:R-:W-:Y:S05]  /*14df0*/  BRA.DIV UR4, `(.L_x_2521) ;  /* 0x0000002a04387947 */ /* 0x000fea000b800000 */
[----:B0-----:R-:W0:Y:S02]  /*14e00*/  S2R R0, SR_TID.X ;  /* 0x0000000000007919 */ /* 0x001e240000002100 */
[----:B0-----:R-:W-:-:S04]  /*14e10*/  SHF.R.U32.HI R0, RZ, 0x5, R0 ;  /* 0x00000005ff007819 */ /* 0x001fc80000011600 */
[----:B------:R-:W-:-:S05]  /*14e20*/  LOP3.LUT R0, R0, 0x3, RZ, 0xc0, !PT ;  /* 0x0000000300007812 */ /* 0x000fca00078ec0ff */
[----:B------:R0:W1:Y:S02]  /*14e30*/  SHFL.IDX PT, R14, R0, RZ, 0x1f ;  /* 0x00001fff000e7589 */ /* 0x00006400000e0000 */
.L_x_2608:
[----:B-1----:R-:W-:Y:S01]  /*14e40*/  ISETP.NE.AND P0, PT, R14, RZ, PT ;  /* 0x000000ff0e00720c */ /* 0x002fe20003f05270 */
[----:B------:R-:W-:-:S12]  /*14e50*/  BSSY B0, `(.L_x_2522) ;  /* 0x000002c000007945 */ /* 0x000fd80003800000 */
[----:B------:R-:W-:Y:S05]  /*14e60*/  @P0 BRA `(.L_x_2523) ;  /* 0x0000000000a80947 */ /* 0x000fea0003800000 */
[----:B------:R-:W-:-:S03]  /*14e70*/  UMOV UR4, 0xffffffff ;  /* 0xffffffff00047882 */ /* 0x000fc60000000000 */
[----:B------:R-:W-:Y:S05]  /*14e80*/  BRA.DIV UR4, `(.L_x_2524) ;  /* 0x0000002a04487947 */ /* 0x000fea000b800000 */
[----:B------:R-:W-:-:S13]  /*14e90*/  ELECT P6, URZ, PT ;  /* 0x00000000003f782f */ /* 0x000fda00038c0000 */
.L_x_2611:
[----:B------:R-:W-:Y:S05]  /*14ea0*/  @!P6 BRA `(.L_x_2523) ;  /* 0x000000000098e947 */ /* 0x000fea0003800000 */
[----:B------:R-:W-:-:S06]  /*14eb0*/  ULOP3.LUT UR4, UR43, 0x2, URZ, 0xfc, !UPT ;  /* 0x000000022b047892 */ /* 0x000fcc000f8efc3f */
[----:B0-----:R-:W-:-:S05]  /*14ec0*/  IMAD.U32 R0, RZ, RZ, UR4 ;  /* 0x00000004ff007e24 */ /* 0x001fca000f8e00ff */
[----:B------:R-:W-:-:S13]  /*14ed0*/  ISETP.NE.AND P0, PT, R0, 0x3, PT ;  /* 0x000000030000780c */ /* 0x000fda0003f05270 */
[----:B------:R-:W-:Y:S05]  /*14ee0*/  @!P0 BRA `(.L_x_2525) ;  /* 0x0000000000048947 */ /* 0x000fea0003800000 */
[----:B------:R-:W-:Y:S01]  /*14ef0*/  BPT.TRAP 0x1 ;  /* 0x000000040000795c */ /* 0x000fe20000300000 */
.L_x_2525:
[C---:B------:R-:W-:Y:S01]  /*14f00*/  IMAD R3, R28.reuse, 0x8, R5 ;  /* 0x000000081c037824 */ /* 0x040fe200078e0205 */
[----:B------:R-:W-:Y:S01]  /*14f10*/  SHF.L.U32 R2, R33, 0x1f, RZ ;  /* 0x0000001f21027819 */ /* 0x000fe200000006ff */
[----:B------:R-:W-:-:S03]  /*14f20*/  VIADD R28, R28, 0x1 ;  /* 0x000000011c1c7836 */ /* 0x000fc60000000000 */
[----:B------:R-:W0:Y:S02]  /*14f30*/  SYNCS.PHASECHK.TRANS64.TRYWAIT P1, [R3+URZ+0x29840], R2 ;  /* 0x02984002030075a7 */ /* 0x000e24000802017f */
[----:B------:R-:W-:-:S04]  /*14f40*/  ISETP.NE.AND P2, PT, R28, 0x2, PT ;  /* 0x000000021c00780c */ /* 0x000fc80003f45270 */
[----:B------:R-:W-:Y:S01]  /*14f50*/  SEL R0, RZ, 0x1, P2 ;  /* 0x00000001ff007807 */ /* 0x000fe20001000000 */
[----:B0-----:R-:W-:Y:S08]  /*14f60*/  @!P1 BRA `(.L_x_2526) ;  /* 0x0000002800309947 */ /* 0x001ff00003800000 */
.L_x_2612:
[----:B------:R-:W-:Y:S02]  /*14f70*/  SEL R28, R28, RZ, P2 ;  /* 0x000000ff1c1c7207 */ /* 0x000fe40001000000 */
[----:B------:R-:W-:Y:S01]  /*14f80*/  LOP3.LUT R0, R33, R0, RZ, 0x3c, !PT ;  /* 0x0000000021007212 */ /* 0x000fe200078e3cff */
[----:B------:R-:W-:Y:S06]  /*14f90*/  @!P0 BRA `(.L_x_2527) ;  /* 0x0000000000048947 */ /* 0x000fec0003800000 */
[----:B------:R-:W-:Y:S01]  /*14fa0*/  BPT.TRAP 0x1 ;  /* 0x000000040000795c */ /* 0x000fe20000300000 */
.L_x_2527:
[----:B------:R-:W-:Y:S01]  /*14fb0*/  IMAD R5, R28, 0x8, R5 ;  /* 0x000000081c057824 */ /* 0x000fe200078e0205 */
[----:B------:R-:W-:-:S04]  /*14fc0*/  SHF.L.U32 R0, R0, 0x1f, RZ ;  /* 0x0000001f00007819 */ /* 0x000fc800000006ff */
[----:B------:R-:W1:Y:S02]  /*14fd0*/  SYNCS.PHASECHK.TRANS64.TRYWAIT P1, [R5+URZ+0x29840], R0 ;  /* 0x02984000050075a7 */ /* 0x000e64000802017f */
[----:B-1----:R-:W-:Y:S05]  /*14fe0*/  @!P1 BRA `(.L_x_2528) ;  /* 0x0000002800249947 */ /* 0x002fea0003800000 */
.L_x_2613:
[----:B------:R-:W-:Y:S05]  /*14ff0*/  @!P0 BRA `(.L_x_2529) ;  /* 0x0000000000048947 */ /* 0x000fea0003800000 */
[----:B------:R-:W-:Y:S01]  /*15000*/  BPT.TRAP 0x1 ;  /* 0x000000040000795c */ /* 0x000fe20000300000 */
.L_x_2529:
[----:B------:R-:W2:Y:S02]  /*15010*/  SYNCS.PHASECHK.TRANS64.TRYWAIT P1, [R3+URZ+0x29860], R2 ;  /* 0x02986002030075a7 */ /* 0x000ea4000802017f */
[----:B--2---:R-:W-:Y:S05]  /*15020*/  @!P1 BRA `(.L_x_2530) ;  /* 0x0000002800289947 */ /* 0x004fea0003800000 */
.L_x_2614:
[----:B------:R-:W-:Y:S05]  /*15030*/  @!P0 BRA `(.L_x_2531) ;  /* 0x0000000000048947 */ /* 0x000fea0003800000 */
[----:B------:R-:W-:Y:S01]  /*15040*/  BPT.TRAP 0x1 ;  /* 0x000000040000795c */ /* 0x000fe20000300000 */
.L_x_2531:
[----:B------:R-:W3:Y:S02]  /*15050*/  SYNCS.PHASECHK.TRANS64.TRYWAIT P1, [R5+URZ+0x29860], R0 ;  /* 0x02986000050075a7 */ /* 0x000ee4000802017f */
[----:B---3--:R-:W-:Y:S05]  /*15060*/  @!P1 BRA `(.L_x_2532) ;  /* 0x00000028002c9947 */ /* 0x008fea0003800000 */
.L_x_2615:
[----:B------:R-:W-:Y:S05]  /*15070*/  @!P0 BRA `(.L_x_2533) ;  /* 0x0000000000048947 */ /* 0x000fea0003800000 */
[----:B------:R-:W-:Y:S01]  /*15080*/  BPT.TRAP 0x1 ;  /* 0x000000040000795c */ /* 0x000fe20000300000 */
.L_x_2533:
[----:B------:R-:W4:Y:S02]  /*15090*/  SYNCS.PHASECHK.TRANS64.TRYWAIT P1, [R3+URZ+0x29880], R2 ;  /* 0x02988002030075a7 */ /* 0x000f24000802017f */
[----:B----4-:R-:W-:Y:S05]  /*150a0*/  @!P1 BRA `(.L_x_2534) ;  /* 0x0000002800309947 */ /* 0x010fea0003800000 */
.L_x_2616:
[----:B------:R-:W-:Y:S05]  /*150b0*/  @!P0 BRA `(.L_x_2535) ;  /* 0x0000000000048947 */ /* 0x000fea0003800000 */
[----:B------:R-:W-:Y:S01]  /*150c0*/  BPT.TRAP 0x1 ;  /* 0x000000040000795c */ /* 0x000fe20000300000 */
.L_x_2535:
[----:B------:R0:W0:Y:S02]  /*150d0*/  SYNCS.PHASECHK.TRANS64.TRYWAIT P0, [R5+URZ+0x29880], R0 ;  /* 0x02988000050075a7 */ /* 0x000024000800017f */
[----:B0-----:R-:W-:Y:S05]  /*150e0*/  @!P0 NANOSLEEP.SYNCS 0x989680 ;  /* 0x009896800000895d */ /* 0x001fea0003900000 */
[----:B------:R-:W0:Y:S02]  /*150f0*/  @!P0 SYNCS.PHASECHK.TRANS64 P0, [R5+URZ+0x29880], R0 ;  /* 0x02988000050085a7 */ /* 0x000e24000800007f */
[----:B0-----:R-:W-:Y:S05]  /*15100*/  @!P0 BRA `(.L_x_2535) ;  /* 0xfffffffc00f08947 */ /* 0x001fea000383ffff */
.L_x_2523:
[----:B------:R-:W-:Y:S05]  /*15110*/  BSYNC B0 ;  /* 0x0000000000007941 */ /* 0x000fea0003800000 */
.L_x_2522:
[----:B------:R-:W-:Y:S05]  /*15120*/  EXIT ;  /* 0x000000000000794d */ /* 0x000fea0003800000 */
.L_x_2378:
[----:B0-----:R-:W-:-:S04]  /*15130*/  IMAD.U32 R3, RZ, RZ, UR41 ;  /* 0x00000029ff037e24 */ /* 0x001fc8000f8e00ff */
[----:B------:R0:W1:Y:S03]  /*15140*/  SYNCS.PHASECHK.TRANS64.TRYWAIT P1, [R3+URZ+0x29800], R0 ;  /* 0x02980000030075a7 */ /* 0x000066000802017f */
[----:B-1----:R-:W-:Y:S05]  /*15150*/  @!P1 NANOSLEEP.SYNCS 0x989680 ;  /* 0x009896800000995d */ /* 0x002fea0003900000 */
[----:B------:R-:W1:Y:S02]  /*15160*/  @!P1 SYNCS.PHASECHK.TRANS64 P1, [R3+URZ+0x29800], R0 ;  /* 0x02980000030095a7 */ /* 0x000e64000802007f */
[----:B-1----:R-:W-:Y:S05]  /*15170*/  @!P1 BRA `(.L_x_2378) ;  /* 0xfffffffc00ec9947 */ /* 0x002fea000383ffff */
[----:B------:R-:W-:Y:S05]  /*15180*/  BRA `(.L_x_2536) ;  /* 0xfffffec800587947 */ /* 0x000fea000383ffff */
.L_x_2382:
[----:B-1----:R1:W2:Y:S02]  /*15190*/  SYNCS.PHASECHK.TRANS64.TRYWAIT P1, [R0+URZ+0x29830], R3 ;  /* 0x02983003000075a7 */ /* 0x0022a4000802017f */
[----:B--2---:R-:W-:Y:S05]  /*151a0*/  @!P1 NANOSLEEP.SYNCS 0x989680 ;  /* 0x009896800000995d */ /* 0x004fea0003900000 */
[----:B------:R-:W2:Y:S02]  /*151b0*/  @!P1 SYNCS.PHASECHK.TRANS64 P1, [R0+URZ+0x29830], R3 ;  /* 0x02983003000095a7 */ /* 0x000ea4000802007f */
[----:B--2---:R-:W-:Y:S05]  /*151c0*/  @!P1 BRA `(.L_x_2382) ;  /* 0xfffffffc00f09947 */ /* 0x004fea000383ffff */
[----:B------:R-:W-:Y:S05]  /*151d0*/  BRA `(.L_x_2381) ;  /* 0xfffffec800747947 */ /* 0x000fea000383ffff */
.L_x_2388:
[----:B-1----:R-:W-:-:S04]  /*151e0*/  IMAD.U32 R4, RZ, RZ, UR6 ;  /* 0x00000006ff047e24 */ /* 0x002fc8000f8e00ff */
[----:B------:R1:W2:Y:S03]  /*151f0*/  SYNCS.PHASECHK.TRANS64.TRYWAIT P1, [R4+URZ+0x29830], R3 ;  /* 0x02983003040075a7 */ /* 0x0002a6000802017f */
[----:B--2---:R-:W-:Y:S05]  /*15200*/  @!P1 NANOSLEEP.SYNCS 0x989680 ;  /* 0x009896800000995d */ /* 0x004fea0003900000 */
[----:B------:R-:W2:Y:S02]  /*15210*/  @!P1 SYNCS.PHASECHK.TRANS64 P1, [R4+URZ+0x29830], R3 ;  /* 0x02983003040095a7 */ /* 0x000ea4000802007f */
[----:B--2---:R-:W-:Y:S05]  /*15220*/  @!P1 BRA `(.L_x_2388) ;  /* 0xfffffffc00ec9947 */ /* 0x004fea000383ffff */
[----:B------:R-:W-:Y:S05]  /*15230*/  BRA `(.L_x_2385) ;  /* 0xfffffefc00607947 */ /* 0x000fea000383ffff */
.L_x_2392:
[----:B-1----:R-:W-:-:S04]  /*15240*/  IMAD.U32 R4, RZ, RZ, UR6 ;  /* 0x00000006ff047e24 */ /* 0x002fc8000f8e00ff */
[----:B------:R1:W2:Y:S03]  /*15250*/  SYNCS.PHASECHK.TRANS64.TRYWAIT P1, [R4+URZ+0x29850], R3 ;  /* 0x02985003040075a7 */ /* 0x0002a6000802017f */
[----:B--2---:R-:W-:Y:S05]  /*15260*/  @!P1 NANOSLEEP.SYNCS 0x989680 ;  /* 0x009896800000995d */ /* 0x004fea0003900000 */
[----:B------:R-:W2:Y:S02]  /*15270*/  @!P1 SYNCS.PHASECHK.TRANS64 P1, [R4+URZ+0x29850], R3 ;  /* 0x02985003040095a7 */ /* 0x000ea4000802007f */
[----:B--2---:R-:W-:Y:S05]  /*15280*/  @!P1 BRA `(.L_x_2392) ;  /* 0xfffffffc00ec9947 */ /* 0x004fea000383ffff */
[----:B------:R-:W-:Y:S05]  /*15290*/  BRA `(.L_x_2389) ;  /* 0xffffff0800687947 */ /* 0x000fea000383ffff */
.L_x_2400:
[----:B-1----:R-:W-:-:S04]  /*152a0*/  IMAD.U32 R4, RZ, RZ, UR6 ;  /* 0x00000006ff047e24 */ /* 0x002fc8000f8e00ff */
[----:B------:R1:W2:Y:S03]  /*152b0*/  SYNCS.PHASECHK.TRANS64.TRYWAIT P1, [R4+URZ+0x29830], R3 ;  /* 0x02983003040075a7 */ /* 0x0002a6000802017f */
[----:B--2---:R-:W-:Y:S05]  /*152c0*/  @!P1 NANOSLEEP.SYNCS 0x989680 ;  /* 0x009896800000995d */ /* 0x004fea0003900000 */
[----:B------:R-:W2:Y:S02]  /*152d0*/  @!P1 SYNCS.PHASECHK.TRANS64 P1, [R4+URZ+0x29830], R3 ;  /* 0x02983003040095a7 */ /* 0x000ea4000802007f */
[----:B--2---:R-:W-:Y:S05]  /*152e0*/  @!P1 BRA `(.L_x_2400) ;  /* 0xfffffffc00ec9947 */ /* 0x004fea000383ffff */
[----:B------:R-:W-:Y:S05]  /*152f0*/  BRA `(.L_x_2397) ;  /* 0xffffff3400507947 */ /* 0x000fea000383ffff */
.L_x_2404:
[----:B-1----:R-:W-:-:S04]  /*15300*/  IMAD.U32 R4, RZ, RZ, UR6 ;  /* 0x00000006ff047e24 */ /* 0x002fc8000f8e00ff */
[----:B------:R1:W2:Y:S03]  /*15310*/  SYNCS.PHASECHK.TRANS64.TRYWAIT P1, [R4+URZ+0x29850], R3 ;  /* 0x02985003040075a7 */ /* 0x0002a6000802017f */
[----:B--2---:R-:W-:Y:S05]  /*15320*/  @!P1 NANOSLEEP.SYNCS 0x989680 ;  /* 0x009896800000995d */ /* 0x004fea0003900000 */
[----:B------:R-:W2:Y:S02]  /*15330*/  @!P1 SYNCS.PHASECHK.TRANS64 P1, [R4+URZ+0x29850], R3 ;  /* 0x02985003040095a7 */ /* 0x000ea4000802007f */
[----:B--2---:R-:W-:Y:S05]  /*15340*/  @!P1 BRA `(.L_x_2404) ;  /* 0xfffffffc00ec9947 */ /* 0x004fea000383ffff */
[----:B------:R-:W-:Y:S05]  /*15350*/  BRA `(.L_x_2401) ;  /* 0xffffff40004c7947 */ /* 0x000fea000383ffff */
.L_x_2411:
[----:B-1----:R-:W-:-:S04]  /*15360*/  IMAD.U32 R6, RZ, RZ, UR9 ;  /* 0x00000009ff067e24 */ /* 0x002fc8000f8e00ff */
[----:B------:R1:W2:Y:S03]  /*15370*/  SYNCS.PHASECHK.TRANS64.TRYWAIT P1, [R6+URZ+0x29850], R5 ;  /* 0x02985005060075a7 */ /* 0x0002a6000802017f */
[----:B--2---:R-:W-:Y:S05]  /*15380*/  @!P1 NANOSLEEP.SYNCS 0x989680 ;  /* 0x009896800000995d */ /* 0x004fea0003900000 */
[----:B------:R-:W2:Y:S02]  /*15390*/  @!P1 SYNCS.PHASECHK.TRANS64 P1, [R6+URZ+0x29850], R5 ;  /* 0x02985005060095a7 */ /* 0x000ea4000802007f */
[----:B--2---:R-:W-:Y:S05]  /*153a0*/  @!P1 BRA `(.L_x_2411) ;  /* 0xfffffffc00ec9947 */ /* 0x004fea000383ffff */
[----:B------:R-:W-:Y:S05]  /*153b0*/  BRA `(.L_x_2410) ;  /* 0xffffff6000247947 */ /* 0x000fea000383ffff */
.L_x_2456:
        /* <DEDUP_REMOVED lines=10> */
.L_x_2537:
[----:B------:R-:W-:Y:S05]  /*15460*/  BRA `(.L_x_2538) ;  /* 0xffffffb0000c7947 */ /* 0x000fea000383ffff */
.L_x_2459:
[----:B0-----:R0:W1:Y:S02]  /*15470*/  SYNCS.PHASECHK.TRANS64.TRYWAIT P0, [R0+URZ+0x29880], R31 ;  /* 0x0298801f000075a7 */ /* 0x001064000800017f */
[----:B-1----:R-:W-:Y:S05]  /*15480*/  @!P0 NANOSLEEP.SYNCS 0x989680 ;  /* 0x009896800000895d */ /* 0x002fea0003900000 */
[----:B------:R-:W1:Y:S02]  /*15490*/  @!P0 SYNCS.PHASECHK.TRANS64 P0, [R0+URZ+0x29880], R31 ;  /* 0x0298801f000085a7 */ /* 0x000e64000800007f */
[----:B-1----:R-:W-:Y:S05]  /*154a0*/  @!P0 BRA `(.L_x_2459) ;  /* 0xfffffffc00f08947 */ /* 0x002fea000383ffff */
[----:B------:R-:W-:Y:S05]  /*154b0*/  BRA `(.L_x_2539) ;  /* 0xffffffb400287947 */ /* 0x000fea000383ffff */
.L_x_2460:
        /* <DEDUP_REMOVED lines=8> */
.L_x_2541:
[----:B------:R-:W-:Y:S05]  /*15540*/  BSYNC B0 ;  /* 0x0000000000007941 */ /* 0x000fea0003800000 */
.L_x_2540:
        /* <DEDUP_REMOVED lines=14> */
.L_x_2542:
[----:B------:R-:W-:Y:S02]  /*15630*/  IMAD.MOV.U32 R13, RZ, RZ, R8 ;  /* 0x000000ffff0d7224 */ /* 0x000fe400078e0008 */
[----:B------:R-:W-:Y:S02]  /*15640*/  IMAD.MOV.U32 R12, RZ, RZ, 0x1 ;  /* 0x00000001ff0c7424 */ /* 0x000fe400078e00ff */
[----:B------:R-:W-:-:S07]  /*15650*/  IMAD.MOV.U32 R2, RZ, RZ, R14 ;  /* 0x000000ffff027224 */ /* 0x000fce00078e000e */
[----:B------:R-:W-:Y:S05]  /*15660*/  WARPSYNC.COLLECTIVE R15, `(.L_x_2543) ;  /* 0x000000000f087348 */ /* 0x000fea0003c00000 */
[----:B------:R0:W1:Y:S02]  /*15670*/  SHFL.IDX P6, R14, R13, R12, R11 ;  /* 0x0000000c0d0e7389 */ /* 0x00006400000c000b */
[----:B01----:R-:W-:Y:S01]  /*15680*/  ENDCOLLECTIVE ;  /* 0x000000000000791b */ /* 0x003fe20003800000 */
.L_x_2543:
        /* <DEDUP_REMOVED lines=14> */
.L_x_2544:
[----:B------:R-:W-:Y:S02]  /*15770*/  IMAD.MOV.U32 R13, RZ, RZ, R8 ;  /* 0x000000ffff0d7224 */ /* 0x000fe400078e0008 */
[----:B------:R-:W-:Y:S02]  /*15780*/  IMAD.MOV.U32 R12, RZ, RZ, 0x2 ;  /* 0x00000002ff0c7424 */ /* 0x000fe400078e00ff */
[----:B------:R-:W-:-:S07]  /*15790*/  IMAD.MOV.U32 R2, RZ, RZ, R14 ;  /* 0x000000ffff027224 */ /* 0x000fce00078e000e */
[----:B------:R-:W-:Y:S05]  /*157a0*/  WARPSYNC.COLLECTIVE R15, `(.L_x_2545) ;  /* 0x000000000f087348 */ /* 0x000fea0003c00000 */
[----:B------:R0:W1:Y:S02]  /*157b0*/  SHFL.IDX P6, R14, R13, R12, R11 ;  /* 0x0000000c0d0e7389 */ /* 0x00006400000c000b */
[----:B01----:R-:W-:Y:S01]  /*157c0*/  ENDCOLLECTIVE ;  /* 0x000000000000791b */ /* 0x003fe20003800000 */
.L_x_2545:
        /* <DEDUP_REMOVED lines=14> */
.L_x_2546:
[----:B------:R-:W-:Y:S02]  /*158b0*/  IMAD.MOV.U32 R13, RZ, RZ, R8 ;  /* 0x000000ffff0d7224 */ /* 0x000fe400078e0008 */
[----:B------:R-:W-:Y:S02]  /*158c0*/  IMAD.MOV.U32 R12, RZ, RZ, 0x3 ;  /* 0x00000003ff0c7424 */ /* 0x000fe400078e00ff */
[----:B------:R-:W-:-:S07]  /*158d0*/  IMAD.MOV.U32 R2, RZ, RZ, R14 ;  /* 0x000000ffff027224 */ /* 0x000fce00078e000e */
[----:B------:R-:W-:Y:S05]  /*158e0*/  WARPSYNC.COLLECTIVE R15, `(.L_x_2547) ;  /* 0x000000000f087348 */ /* 0x000fea0003c00000 */
[----:B------:R0:W1:Y:S02]  /*158f0*/  SHFL.IDX P6, R14, R13, R12, R11 ;  /* 0x0000000c0d0e7389 */ /* 0x00006400000c000b */
[----:B01----:R-:W-:Y:S01]  /*15900*/  ENDCOLLECTIVE ;  /* 0x000000000000791b */ /* 0x003fe20003800000 */
.L_x_2547:
        /* <DEDUP_REMOVED lines=13> */
.L_x_2548:
        /* <DEDUP_REMOVED lines=10> */
.L_x_2549:
        /* <DEDUP_REMOVED lines=14> */
.L_x_2550:
        /* <DEDUP_REMOVED lines=8> */
.L_x_2465:
[----:B---3--:R3:W4:Y:S02]  /*15be0*/  SYNCS.PHASECHK.TRANS64.TRYWAIT P0, [R0+URZ+0x29840], R31 ;  /* 0x0298401f000075a7 */ /* 0x008724000800017f */
[----:B----4-:R-:W-:Y:S05]  /*15bf0*/  @!P0 NANOSLEEP.SYNCS 0x989680 ;  /* 0x009896800000895d */ /* 0x010fea0003900000 */
[----:B------:R-:W4:Y:S02]  /*15c00*/  @!P0 SYNCS.PHASECHK.TRANS64 P0, [R0+URZ+0x29840], R31 ;  /* 0x0298401f000085a7 */ /* 0x000f24000800007f */
[----:B----4-:R-:W-:Y:S05]  /*15c10*/  @!P0 BRA `(.L_x_2465) ;  /* 0xfffffffc00f08947 */ /* 0x010fea000383ffff */
[----:B------:R-:W-:Y:S05]  /*15c20*/  BRA `(.L_x_2552) ;  /* 0xffffffb400207947 */ /* 0x000fea000383ffff */
.L_x_2466:
        /* <DEDUP_REMOVED lines=8> */
.L_x_2554:
[----:B------:R-:W-:Y:S05]  /*15cb0*/  BSYNC B0 ;  /* 0x0000000000007941 */ /* 0x000fea0003800000 */
.L_x_2553:
        /* <DEDUP_REMOVED lines=10> */
.L_x_2555:
        /* <DEDUP_REMOVED lines=19> */
.L_x_2556:
        /* <DEDUP_REMOVED lines=11> */
.L_x_2557:
        /* <DEDUP_REMOVED lines=16> */
.L_x_2558:
        /* <DEDUP_REMOVED lines=12> */
.L_x_2559:
[----:B------:R-:W-:Y:S02]  /*16100*/  IMAD.MOV.U32 R13, RZ, RZ, R6 ;  /* 0x000000ffff0d7224 */ /* 0x000fe400078e0006 */
[----:B------:R-:W-:Y:S02]  /*16110*/  IMAD.MOV.U32 R12, RZ, RZ, 0x3 ;  /* 0x00000003ff0c7424 */ /* 0x000fe400078e00ff */
[----:B------:R-:W-:-:S07]  /*16120*/  IMAD.MOV.U32 R3, RZ, RZ, R14 ;  /* 0x000000ffff037224 */ /* 0x000fce00078e000e */
[----:B------:R-:W-:Y:S05]  /*16130*/  WARPSYNC.COLLECTIVE R15, `(.L_x_2560) ;  /* 0x000000000f087348 */ /* 0x000fea0003c00000 */
[----:B------:R0:W1:Y:S02]  /*16140*/  SHFL.IDX P6, R14, R13, R12, R11 ;  /* 0x0000000c0d0e7389 */ /* 0x00006400000c000b */
[----:B01----:R-:W-:Y:S01]  /*16150*/  ENDCOLLECTIVE ;  /* 0x000000000000791b */ /* 0x003fe20003800000 */
.L_x_2560:
        /* <DEDUP_REMOVED lines=10> */
.L_x_2561:
        /* <DEDUP_REMOVED lines=12> */
.L_x_2562:
        /* <DEDUP_REMOVED lines=13> */
.L_x_2563:
[----:B------:R-:W-:Y:S05]  /*16390*/  BRA `(.L_x_2564) ;  /* 0xffffffb000887947 */ /* 0x000fea000383ffff */
.L_x_2473:
[----:B------:R-:W-:Y:S02]  /*163a0*/  IMAD.MOV.U32 R13, RZ, RZ, R5 ;  /* 0x000000ffff0d7224 */ /* 0x000fe400078e0005 */
[----:B------:R-:W-:Y:S02]  /*163b0*/  IMAD.MOV.U32 R12, RZ, RZ, RZ ;  /* 0x000000ffff0c7224 */ /* 0x000fe400078e00ff */
[----:B------:R-:W-:Y:S02]  /*163c0*/  IMAD.MOV.U32 R11, RZ, RZ, 0x1c1f ;  /* 0x00001c1fff0b7424 */ /* 0x000fe400078e00ff */
[----:B------:R-:W-:Y:S02]  /*163d0*/  IMAD.MOV.U32 R15, RZ, RZ, -0x1 ;  /* 0xffffffffff0f7424 */ /* 0x000fe400078e00ff */
[----:B------:R-:W-:Y:S02]  /*163e0*/  IMAD R4, R4, UR40, RZ ;  /* 0x0000002804047c24 */ /* 0x000fe4000f8e02ff */
[----:B------:R-:W-:-:S07]  /*163f0*/  IMAD R17, R17, 0x80, R9 ;  /* 0x0000008011117824 */ /* 0x000fce00078e0209 */
[----:B-1---5:R-:W-:Y:S05]  /*16400*/  WARPSYNC.COLLECTIVE R15, `(.L_x_2565) ;  /* 0x000000000f087348 */ /* 0x022fea0003c00000 */
[----:B------:R0:W2:Y:S02]  /*16410*/  SHFL.IDX P6, R14, R13, R12, R11 ;  /* 0x0000000c0d0e7389 */ /* 0x0000a400000c000b */
[----:B012--5:R-:W-:Y:S01]  /*16420*/  ENDCOLLECTIVE ;  /* 0x000000000000791b */ /* 0x027fe20003800000 */
.L_x_2565:
[C---:B------:R-:W-:Y:S01]  /*16430*/  VIADD R7, R17.reuse, 0x20 ;  /* 0x0000002011077836 */ /* 0x040fe20000000000 */
[----:B------:R-:W-:Y:S01]  /*16440*/  ISETP.GE.AND P0, PT, R17, R4, PT ;  /* 0x000000041100720c */ /* 0x000fe20003f06270 */
[----:B------:R-:W-:Y:S02]  /*16450*/  IMAD.MOV.U32 R13, RZ, RZ, R0 ;  /* 0x000000ffff0d7224 */ /* 0x000fe400078e0000 */
[----:B------:R-:W-:-:S10]  /*16460*/  IMAD.MOV.U32 R2, RZ, RZ, R14 ;  /* 0x000000ffff027224 */ /* 0x000fd400078e000e */
[----:B------:R-:W-:Y:S05]  /*16470*/  WARPSYNC.COLLECTIVE R15, `(.L_x_2566) ;  /* 0x000000000f087348 */ /* 0x000fea0003c00000 */
[----:B------:R0:W1:Y:S02]  /*16480*/  SHFL.IDX P6, R14, R13, R12, R11 ;  /* 0x0000000c0d0e7389 */ /* 0x00006400000c000b */
[----:B01----:R-:W-:Y:S01]  /*16490*/  ENDCOLLECTIVE ;  /* 0x000000000000791b */ /* 0x003fe20003800000 */
.L_x_2566:
[----:B------:R-:W-:Y:S02]  /*164a0*/  IMAD.MOV.U32 R13, RZ, RZ, R5 ;  /* 0x000000ffff0d7224 */ /* 0x000fe400078e0005 */
[----:B------:R-:W-:Y:S02]  /*164b0*/  IMAD.MOV.U32 R12, RZ, RZ, 0x1 ;  /* 0x00000001ff0c7424 */ /* 0x000fe400078e00ff */
[----:B------:R-:W-:-:S07]  /*164c0*/  IMAD.MOV.U32 R3, RZ, RZ, R14 ;  /* 0x000000ffff037224 */ /* 0x000fce00078e000e */
[----:B------:R-:W-:Y:S05]  /*164d0*/  WARPSYNC.COLLECTIVE R15, `(.L_x_2567) ;  /* 0x000000000f087348 */ /* 0x000fea0003c00000 */
[----:B------:R0:W1:Y:S02]  /*164e0*/  SHFL.IDX P6, R14, R13, R12, R11 ;  /* 0x0000000c0d0e7389 */ /* 0x00006400000c000b */
[----:B01----:R-:W-:Y:S01]  /*164f0*/  ENDCOLLECTIVE ;  /* 0x000000000000791b */ /* 0x003fe20003800000 */
.L_x_2567:
        /* <DEDUP_REMOVED lines=15> */
.L_x_2568:
        /* <DEDUP_REMOVED lines=8> */
.L_x_2569:
[----:B------:R-:W-:Y:S02]  /*16670*/  @!P0 IMAD.MOV.U32 R3, RZ, RZ, R7 ;  /* 0x000000ffff038224 */ /* 0x000fe400078e0007 */
[----:B------:R-:W-:-:S03]  /*16680*/  VIADD R7, R17, 0x40 ;  /* 0x0000004011077836 */ /* 0x000fc60000000000 */
        /* <DEDUP_REMOVED lines=12> */
.L_x_2570:
        /* <DEDUP_REMOVED lines=8> */
.L_x_2571:
        /* <DEDUP_REMOVED lines=12> */
.L_x_2572:
[----:B------:R-:W-:Y:S05]  /*16890*/  BRA `(.L_x_2573) ;  /* 0xffffffb400c07947 */ /* 0x000fea000383ffff */
.L_x_2478:
[----:B0-----:R0:W2:Y:S02]  /*168a0*/  SYNCS.PHASECHK.TRANS64.TRYWAIT P0, [R22+URZ+0x29820], R3 ;  /* 0x02982003160075a7 */ /* 0x0010a4000800017f */
[----:B--2---:R-:W-:Y:S05]  /*168b0*/  @!P0 NANOSLEEP.SYNCS 0x989680 ;  /* 0x009896800000895d */ /* 0x004fea0003900000 */
[----:B------:R-:W2:Y:S02]  /*168c0*/  @!P0 SYNCS.PHASECHK.TRANS64 P0, [R22+URZ+0x29820], R3 ;  /* 0x02982003160085a7 */ /* 0x000ea4000800007f */
[----:B--2---:R-:W-:Y:S05]  /*168d0*/  @!P0 BRA `(.L_x_2478) ;  /* 0xfffffffc00f08947 */ /* 0x004fea000383ffff */
[----:B------:R-:W-:Y:S05]  /*168e0*/  BRA `(.L_x_2574) ;  /* 0xffffffb800307947 */ /* 0x000fea000383ffff */
.L_x_2482:
[----:B0-----:R0:W1:Y:S02]  /*168f0*/  SYNCS.PHASECHK.TRANS64.TRYWAIT P0, [R0+URZ+0x29880], R30 ;  /* 0x0298801e000075a7 */ /* 0x001064000800017f */
[----:B-1----:R-:W-:Y:S05]  /*16900*/  @!P0 NANOSLEEP.SYNCS 0x989680 ;  /* 0x009896800000895d */ /* 0x002fea0003900000 */
[----:B------:R-:W1:Y:S02]  /*16910*/  @!P0 SYNCS.PHASECHK.TRANS64 P0, [R0+URZ+0x29880], R30 ;  /* 0x0298801e000085a7 */ /* 0x000e64000800007f */
[----:B-1----:R-:W-:Y:S05]  /*16920*/  @!P0 BRA `(.L_x_2482) ;  /* 0xfffffffc00f08947 */ /* 0x002fea000383ffff */
[----:B------:R-:W-:Y:S05]  /*16930*/  BRA `(.L_x_2575) ;  /* 0xffffffbc00647947 */ /* 0x000fea000383ffff */
.L_x_2483:
        /* <DEDUP_REMOVED lines=8> */
.L_x_2577:
[----:B------:R-:W-:Y:S05]  /*169c0*/  BSYNC B0 ;  /* 0x0000000000007941 */ /* 0x000fea0003800000 */
.L_x_2576:
        /* <DEDUP_REMOVED lines=10> */
.L_x_2578:
[----:B------:R-:W-:Y:S02]  /*16a70*/  IMAD.MOV.U32 R13, RZ, RZ, R9 ;  /* 0x000000ffff0d7224 */ /* 0x000fe400078e0009 */
[----:B------:R-:W-:Y:S02]  /*16a80*/  IMAD.MOV.U32 R12, RZ, RZ, 0x1 ;  /* 0x00000001ff0c7424 */ /* 0x000fe400078e00ff */
[----:B------:R-:W-:-:S07]  /*16a90*/  IMAD.MOV.U32 R2, RZ, RZ, R14 ;  /* 0x000000ffff027224 */ /* 0x000fce00078e000e */
[----:B------:R-:W-:Y:S05]  /*16aa0*/  WARPSYNC.COLLECTIVE R15, `(.L_x_2579) ;  /* 0x000000000f087348 */ /* 0x000fea0003c00000 */
[----:B------:R0:W1:Y:S02]  /*16ab0*/  SHFL.IDX P6, R14, R13, R12, R11 ;  /* 0x0000000c0d0e7389 */ /* 0x00006400000c000b */
[----:B01----:R-:W-:Y:S01]  /*16ac0*/  ENDCOLLECTIVE ;  /* 0x000000000000791b */ /* 0x003fe20003800000 */
.L_x_2579:
        /* <DEDUP_REMOVED lines=12> */
.L_x_2580:
[----:B------:R-:W-:Y:S02]  /*16b90*/  IMAD.MOV.U32 R13, RZ, RZ, R9 ;  /* 0x000000ffff0d7224 */ /* 0x000fe400078e0009 */
[----:B------:R-:W-:Y:S02]  /*16ba0*/  IMAD.MOV.U32 R12, RZ, RZ, 0x2 ;  /* 0x00000002ff0c7424 */ /* 0x000fe400078e00ff */
[----:B------:R-:W-:-:S07]  /*16bb0*/  IMAD.MOV.U32 R2, RZ, RZ, R14 ;  /* 0x000000ffff027224 */ /* 0x000fce00078e000e */
[----:B------:R-:W-:Y:S05]  /*16bc0*/  WARPSYNC.COLLECTIVE R15, `(.L_x_2581) ;  /* 0x000000000f087348 */ /* 0x000fea0003c00000 */
[----:B------:R0:W1:Y:S02]  /*16bd0*/  SHFL.IDX P6, R14, R13, R12, R11 ;  /* 0x0000000c0d0e7389 */ /* 0x00006400000c000b */
[----:B01----:R-:W-:Y:S01]  /*16be0*/  ENDCOLLECTIVE ;  /* 0x000000000000791b */ /* 0x003fe20003800000 */
.L_x_2581:
        /* <DEDUP_REMOVED lines=12> */
.L_x_2582:
[----:B------:R-:W-:Y:S02]  /*16cb0*/  IMAD.MOV.U32 R13, RZ, RZ, R9 ;  /* 0x000000ffff0d7224 */ /* 0x000fe400078e0009 */
[----:B------:R-:W-:Y:S02]  /*16cc0*/  IMAD.MOV.U32 R12, RZ, RZ, 0x3 ;  /* 0x00000003ff0c7424 */ /* 0x000fe400078e00ff */
[----:B------:R-:W-:-:S07]  /*16cd0*/  IMAD.MOV.U32 R2, RZ, RZ, R14 ;  /* 0x000000ffff027224 */ /* 0x000fce00078e000e */
[----:B------:R-:W-:Y:S05]  /*16ce0*/  WARPSYNC.COLLECTIVE R15, `(.L_x_2583) ;  /* 0x000000000f087348 */ /* 0x000fea0003c00000 */
[----:B------:R0:W1:Y:S02]  /*16cf0*/  SHFL.IDX P6, R14, R13, R12, R11 ;  /* 0x0000000c0d0e7389 */ /* 0x00006400000c000b */
[----:B01----:R-:W-:Y:S01]  /*16d00*/  ENDCOLLECTIVE ;  /* 0x000000000000791b */ /* 0x003fe20003800000 */
.L_x_2583:
        /* <DEDUP_REMOVED lines=12> */
.L_x_2584:
[----:B------:R-:W-:Y:S02]  /*16dd0*/  IMAD.MOV.U32 R13, RZ, RZ, R21 ;  /* 0x000000ffff0d7224 */ /* 0x000fe400078e0015 */
[----:B------:R-:W-:Y:S02]  /*16de0*/  IMAD.MOV.U32 R12, RZ, RZ, RZ ;  /* 0x000000ffff0c7224 */ /* 0x000fe400078e00ff */
[----:B------:R-:W-:-:S07]  /*16df0*/  IMAD.MOV.U32 R2, RZ, RZ, R14 ;  /* 0x000000ffff027224 */ /* 0x000fce00078e000e */
[----:B------:R-:W-:Y:S05]  /*16e00*/  WARPSYNC.COLLECTIVE R15, `(.L_x_2585) ;  /* 0x000000000f087348 */ /* 0x000fea0003c00000 */
[----:B------:R0:W1:Y:S02]  /*16e10*/  SHFL.IDX P6, R14, R13, R12, R11 ;  /* 0x0000000c0d0e7389 */ /* 0x00006400000c000b */
[----:B01----:R-:W-:Y:S01]  /*16e20*/  ENDCOLLECTIVE ;  /* 0x000000000000791b */ /* 0x003fe20003800000 */
.L_x_2585:
        /* <DEDUP_REMOVED lines=12> */
.L_x_2586:
[----:B------:R-:W-:Y:S01]  /*16ef0*/  IMAD.MOV.U32 R2, RZ, RZ, R14 ;  /* 0x000000ffff027224 */ /* 0x000fe200078e000e */
[----:B------:R-:W-:Y:S06]  /*16f00*/  BRA `(.L_x_2587) ;  /* 0xffffffbc00007947 */ /* 0x000fec000383ffff */
.L_x_2488:
[----:B---3--:R3:W4:Y:S02]  /*16f10*/  SYNCS.PHASECHK.TRANS64.TRYWAIT P0, [R0+URZ+0x29840], R30 ;  /* 0x0298401e000075a7 */ /* 0x008724000800017f */
[----:B----4-:R-:W-:Y:S05]  /*16f20*/  @!P0 NANOSLEEP.SYNCS 0x989680 ;  /* 0x009896800000895d */ /* 0x010fea0003900000 */
[----:B------:R-:W4:Y:S02]  /*16f30*/  @!P0 SYNCS.PHASECHK.TRANS64 P0, [R0+URZ+0x29840], R30 ;  /* 0x0298401e000085a7 */ /* 0x000f24000800007f */
[----:B----4-:R-:W-:Y:S05]  /*16f40*/  @!P0 BRA `(.L_x_2488) ;  /* 0xfffffffc00f08947 */ /* 0x010fea000383ffff */
[----:B------:R-:W-:Y:S05]  /*16f50*/  BRA `(.L_x_2588) ;  /* 0xffffffbc00547947 */ /* 0x000fea000383ffff */
.L_x_2489:
        /* <DEDUP_REMOVED lines=8> */
.L_x_2590:
[----:B------:R-:W-:Y:S05]  /*16fe0*/  BSYNC B0 ;  /* 0x0000000000007941 */ /* 0x000fea0003800000 */
.L_x_2589:
        /* <DEDUP_REMOVED lines=9> */
.L_x_2591:
[----:B------:R-:W-:Y:S02]  /*17080*/  IMAD.MOV.U32 R13, RZ, RZ, R5 ;  /* 0x000000ffff0d7224 */ /* 0x000fe400078e0005 */
[----:B------:R-:W-:Y:S02]  /*17090*/  IMAD.MOV.U32 R12, RZ, RZ, 0x1 ;  /* 0x00000001ff0c7424 */ /* 0x000fe400078e00ff */
[----:B------:R-:W-:-:S07]  /*170a0*/  IMAD.MOV.U32 R2, RZ, RZ, R14 ;  /* 0x000000ffff027224 */ /* 0x000fce00078e000e */
[----:B------:R-:W-:Y:S05]  /*170b0*/  WARPSYNC.COLLECTIVE R15, `(.L_x_2592) ;  /* 0x000000000f087348 */ /* 0x000fea0003c00000 */
[----:B------:R0:W1:Y:S02]  /*170c0*/  SHFL.IDX P6, R14, R13, R12, R11 ;  /* 0x0000000c0d0e7389 */ /* 0x00006400000c000b */
[----:B01----:R-:W-:Y:S01]  /*170d0*/  ENDCOLLECTIVE ;  /* 0x000000000000791b */ /* 0x003fe20003800000 */
.L_x_2592:
        /* <DEDUP_REMOVED lines=13> */
.L_x_2593:
[----:B------:R-:W-:Y:S02]  /*171b0*/  IMAD.MOV.U32 R13, RZ, RZ, R5 ;  /* 0x000000ffff0d7224 */ /* 0x000fe400078e0005 */
[----:B------:R-:W-:Y:S02]  /*171c0*/  IMAD.MOV.U32 R12, RZ, RZ, 0x2 ;  /* 0x00000002ff0c7424 */ /* 0x000fe400078e00ff */
[----:B------:R-:W-:-:S07]  /*171d0*/  IMAD.MOV.U32 R2, RZ, RZ, R14 ;  /* 0x000000ffff027224 */ /* 0x000fce00078e000e */
[----:B------:R-:W-:Y:S05]  /*171e0*/  WARPSYNC.COLLECTIVE R15, `(.L_x_2594) ;  /* 0x000000000f087348 */ /* 0x000fea0003c00000 */
[----:B------:R0:W1:Y:S02]  /*171f0*/  SHFL.IDX P6, R14, R13, R12, R11 ;  /* 0x0000000c0d0e7389 */ /* 0x00006400000c000b */
[----:B01----:R-:W-:Y:S01]  /*17200*/  ENDCOLLECTIVE ;  /* 0x000000000000791b */ /* 0x003fe20003800000 */
.L_x_2594:
        /* <DEDUP_REMOVED lines=13> */
.L_x_2595:
[----:B------:R-:W-:Y:S02]  /*172e0*/  IMAD.MOV.U32 R13, RZ, RZ, R5 ;  /* 0x000000ffff0d7224 */ /* 0x000fe400078e0005 */
[----:B------:R-:W-:Y:S02]  /*172f0*/  IMAD.MOV.U32 R12, RZ, RZ, 0x3 ;  /* 0x00000003ff0c7424 */ /* 0x000fe400078e00ff */
[----:B------:R-:W-:-:S07]  /*17300*/  IMAD.MOV.U32 R2, RZ, RZ, R14 ;  /* 0x000000ffff027224 */ /* 0x000fce00078e000e */
[----:B------:R-:W-:Y:S05]  /*17310*/  WARPSYNC.COLLECTIVE R15, `(.L_x_2596) ;  /* 0x000000000f087348 */ /* 0x000fea0003c00000 */
[----:B------:R0:W1:Y:S02]  /*17320*/  SHFL.IDX P6, R14, R13, R12, R11 ;  /* 0x0000000c0d0e7389 */ /* 0x00006400000c000b */
[----:B01----:R-:W-:Y:S01]  /*17330*/  ENDCOLLECTIVE ;  /* 0x000000000000791b */ /* 0x003fe20003800000 */
.L_x_2596:
        /* <DEDUP_REMOVED lines=13> */
.L_x_2597:
[----:B------:R-:W-:Y:S02]  /*17410*/  IMAD.MOV.U32 R13, RZ, RZ, R8 ;  /* 0x000000ffff0d7224 */ /* 0x000fe400078e0008 */
[----:B------:R-:W-:Y:S02]  /*17420*/  IMAD.MOV.U32 R12, RZ, RZ, RZ ;  /* 0x000000ffff0c7224 */ /* 0x000fe400078e00ff */
[----:B------:R-:W-:-:S07]  /*17430*/  IMAD.MOV.U32 R2, RZ, RZ, R14 ;  /* 0x000000ffff027224 */ /* 0x000fce00078e000e */
[----:B------:R-:W-:Y:S05]  /*17440*/  WARPSYNC.COLLECTIVE R15, `(.L_x_2598) ;  /* 0x000000000f087348 */ /* 0x000fea0003c00000 */
[----:B------:R0:W1:Y:S02]  /*17450*/  SHFL.IDX P6, R14, R13, R12, R11 ;  /* 0x0000000c0d0e7389 */ /* 0x00006400000c000b */
[----:B01----:R-:W-:Y:S01]  /*17460*/  ENDCOLLECTIVE ;  /* 0x000000000000791b */ /* 0x003fe20003800000 */
.L_x_2598:
        /* <DEDUP_REMOVED lines=13> */
.L_x_2599:
[----:B------:R-:W-:Y:S05]  /*17540*/  BRA `(.L_x_2600) ;  /* 0xffffffb800e87947 */ /* 0x000fea000383ffff */
.L_x_2494:
[----:B0-----:R0:W2:Y:S02]  /*17550*/  SYNCS.PHASECHK.TRANS64.TRYWAIT P1, [R3+URZ+0x29870], R0 ;  /* 0x02987000030075a7 */ /* 0x0010a4000802017f */
[----:B--2---:R-:W-:Y:S05]  /*17560*/  @!P1 NANOSLEEP.SYNCS 0x989680 ;  /* 0x009896800000995d */ /* 0x004fea0003900000 */
[----:B------:R-:W2:Y:S02]  /*17570*/  @!P1 SYNCS.PHASECHK.TRANS64 P1, [R3+URZ+0x29870], R0 ;  /* 0x02987000030095a7 */ /* 0x000ea4000802007f */
[----:B--2---:R-:W-:Y:S05]  /*17580*/  @!P1 BRA `(.L_x_2494) ;  /* 0xfffffffc00f09947 */ /* 0x004fea000383ffff */
[----:B------:R-:W-:Y:S05]  /*17590*/  BRA `(.L_x_2601) ;  /* 0xffffffbc00547947 */ /* 0x000fea000383ffff */
.L_x_2496:
[----:B0-----:R0:W2:Y:S02]  /*175a0*/  SYNCS.PHASECHK.TRANS64.TRYWAIT P1, [R3+URZ+0x29860], R0 ;  /* 0x02986000030075a7 */ /* 0x0010a4000802017f */
[----:B--2---:R-:W-:Y:S05]  /*175b0*/  @!P1 NANOSLEEP.SYNCS 0x989680 ;  /* 0x009896800000995d */ /* 0x004fea0003900000 */
[----:B------:R-:W2:Y:S02]  /*175c0*/  @!P1 SYNCS.PHASECHK.TRANS64 P1, [R3+URZ+0x29860], R0 ;  /* 0x02986000030095a7 */ /* 0x000ea4000802007f */
[----:B--2---:R-:W-:Y:S05]  /*175d0*/  @!P1 BRA `(.L_x_2496) ;  /* 0xfffffffc00f09947 */ /* 0x004fea000383ffff */
[----:B------:R-:W-:Y:S05]  /*175e0*/  BRA `(.L_x_2602) ;  /* 0xffffffbc00647947 */ /* 0x000fea000383ffff */
.L_x_2504:
[----:B0-----:R0:W4:Y:S02]  /*175f0*/  SYNCS.PHASECHK.TRANS64.TRYWAIT P1, [R17+URZ+0x29870], R0 ;  /* 0x02987000110075a7 */ /* 0x001124000802017f */
[----:B----4-:R-:W-:Y:S05]  /*17600*/  @!P1 NANOSLEEP.SYNCS 0x989680 ;  /* 0x009896800000995d */ /* 0x010fea0003900000 */
[----:B------:R-:W4:Y:S02]  /*17610*/  @!P1 SYNCS.PHASECHK.TRANS64 P1, [R17+URZ+0x29870], R0 ;  /* 0x02987000110095a7 */ /* 0x000f24000802007f */
[----:B----4-:R-:W-:Y:S05]  /*17620*/  @!P1 BRA `(.L_x_2504) ;  /* 0xfffffffc00f09947 */ /* 0x010fea000383ffff */
[----:B------:R-:W-:Y:S05]  /*17630*/  BRA `(.L_x_2603) ;  /* 0xffffffc400287947 */ /* 0x000fea000383ffff */
.L_x_2506:
[----:B0-----:R0:W4:Y:S02]  /*17640*/  SYNCS.PHASECHK.TRANS64.TRYWAIT P1, [R17+URZ+0x29860], R0 ;  /* 0x02986000110075a7 */ /* 0x001124000802017f */
[----:B----4-:R-:W-:Y:S05]  /*17650*/  @!P1 NANOSLEEP.SYNCS 0x989680 ;  /* 0x009896800000995d */ /* 0x010fea0003900000 */
[----:B------:R-:W4:Y:S02]  /*17660*/  @!P1 SYNCS.PHASECHK.TRANS64 P1, [R17+URZ+0x29860], R0 ;  /* 0x02986000110095a7 */ /* 0x000f24000802007f */
[----:B----4-:R-:W-:Y:S05]  /*17670*/  @!P1 BRA `(.L_x_2506) ;  /* 0xfffffffc00f09947 */ /* 0x010fea000383ffff */
[----:B------:R-:W-:Y:S05]  /*17680*/  BRA `(.L_x_2604) ;  /* 0xffffffc400347947 */ /* 0x000fea000383ffff */
.L_x_2520:
[----:B0-----:R0:W1:Y:S02]  /*17690*/  SYNCS.PHASECHK.TRANS64.TRYWAIT P0, [R5+URZ+0x29820], R0 ;  /* 0x02982000050075a7 */ /* 0x001064000800017f */
[----:B-1----:R-:W-:Y:S05]  /*176a0*/  @!P0 NANOSLEEP.SYNCS 0x989680 ;  /* 0x009896800000895d */ /* 0x002fea0003900000 */
[----:B------:R-:W1:Y:S02]  /*176b0*/  @!P0 SYNCS.PHASECHK.TRANS64 P0, [R5+URZ+0x29820], R0 ;  /* 0x02982000050085a7 */ /* 0x000e64000800007f */
[----:B-1----:R-:W-:Y:S05]  /*176c0*/  @!P0 BRA `(.L_x_2520) ;  /* 0xfffffffc00f08947 */ /* 0x002fea000383ffff */
[----:B------:R-:W-:Y:S05]  /*176d0*/  BRA `(.L_x_2605) ;  /* 0xffffffd400bc7947 */ /* 0x000fea000383ffff */
.L_x_2521:
        /* <DEDUP_REMOVED lines=11> */
.L_x_2607:
[----:B------:R-:W-:Y:S05]  /*17790*/  BSYNC B0 ;  /* 0x0000000000007941 */ /* 0x000fea0003800000 */
.L_x_2606:
[----:B------:R-:W-:Y:S05]  /*177a0*/  BRA `(.L_x_2608) ;  /* 0xffffffd400a47947 */ /* 0x000fea000383ffff */
.L_x_2524:
[----:B------:R-:W-:Y:S01]  /*177b0*/  BSSY B1, `(.L_x_2609) ;  /* 0x0000006000017945 */ /* 0x000fe20003800000 */
[----:B------:R-:W-:-:S07]  /*177c0*/  IMAD.MOV.U32 R15, RZ, RZ, -0x1 ;  /* 0xffffffffff0f7424 */ /* 0x000fce00078e00ff */
[----:B0-----:R-:W-:Y:S05]  /*177d0*/  WARPSYNC.COLLECTIVE R15, `(.L_x_2610) ;  /* 0x000000000f0c7348 */ /* 0x001fea0003c00000 */
[----:B------:R-:W-:Y:S02]  /*177e0*/  ELECT P6, UR62, PT ;  /* 0x00000000003e782f */ /* 0x000fe400038c0000 */
[----:B------:R-:W-:Y:S01]  /*177f0*/  MOV R14, UR62 ;  /* 0x0000003e000e7c02 */ /* 0x000fe20008000f00 */
[----:B0-----:R-:W-:Y:S10]  /*17800*/  ENDCOLLECTIVE ;  /* 0x000000000000791b */ /* 0x001ff40003800000 */
.L_x_2610:
[----:B------:R-:W-:Y:S05]  /*17810*/  BSYNC B1 ;  /* 0x0000000000017941 */ /* 0x000fea0003800000 */
.L_x_2609:
[----:B------:R-:W-:Y:S05]  /*17820*/  BRA `(.L_x_2611) ;  /* 0xffffffd4009c7947 */ /* 0x000fea000383ffff */
.L_x_2526:
[----:B0-----:R0:W1:Y:S02]  /*17830*/  SYNCS.PHASECHK.TRANS64.TRYWAIT P1, [R3+URZ+0x29840], R2 ;  /* 0x02984002030075a7 */ /* 0x001064000802017f */
[----:B-1----:R-:W-:Y:S05]  /*17840*/  @!P1 NANOSLEEP.SYNCS 0x989680 ;  /* 0x009896800000995d */ /* 0x002fea0003900000 */
[----:B------:R-:W1:Y:S02]  /*17850*/  @!P1 SYNCS.PHASECHK.TRANS64 P1, [R3+URZ+0x29840], R2 ;  /* 0x02984002030095a7 */ /* 0x000e64000802007f */
[----:B-1----:R-:W-:Y:S05]  /*17860*/  @!P1 BRA `(.L_x_2526) ;  /* 0xfffffffc00f09947 */ /* 0x002fea000383ffff */
[----:B------:R-:W-:Y:S05]  /*17870*/  BRA `(.L_x_2612) ;  /* 0xffffffd400bc7947 */ /* 0x000fea000383ffff */
.L_x_2528:
[----:B-1----:R1:W2:Y:S02]  /*17880*/  SYNCS.PHASECHK.TRANS64.TRYWAIT P1, [R5+URZ+0x29840], R0 ;  /* 0x02984000050075a7 */ /* 0x0022a4000802017f */
[----:B--2---:R-:W-:Y:S05]  /*17890*/  @!P1 NANOSLEEP.SYNCS 0x989680 ;  /* 0x009896800000995d */ /* 0x004fea0003900000 */
[----:B------:R-:W2:Y:S02]  /*178a0*/  @!P1 SYNCS.PHASECHK.TRANS64 P1, [R5+URZ+0x29840], R0 ;  /* 0x02984000050095a7 */ /* 0x000ea4000802007f */
[----:B--2---:R-:W-:Y:S05]  /*178b0*/  @!P1 BRA `(.L_x_2528) ;  /* 0xfffffffc00f09947 */ /* 0x004fea000383ffff */
[----:B------:R-:W-:Y:S05]  /*178c0*/  BRA `(.L_x_2613) ;  /* 0xffffffd400c87947 */ /* 0x000fea000383ffff */
.L_x_2530:
[----:B--2---:R2:W3:Y:S02]  /*178d0*/  SYNCS.PHASECHK.TRANS64.TRYWAIT P1, [R3+URZ+0x29860], R2 ;  /* 0x02986002030075a7 */ /* 0x0044e4000802017f */
[----:B---3--:R-:W-:Y:S05]  /*178e0*/  @!P1 NANOSLEEP.SYNCS 0x989680 ;  /* 0x009896800000995d */ /* 0x008fea0003900000 */
[----:B------:R-:W3:Y:S02]  /*178f0*/  @!P1 SYNCS.PHASECHK.TRANS64 P1, [R3+URZ+0x29860], R2 ;  /* 0x02986002030095a7 */ /* 0x000ee4000802007f */
[----:B---3--:R-:W-:Y:S05]  /*17900*/  @!P1 BRA `(.L_x_2530) ;  /* 0xfffffffc00f09947 */ /* 0x008fea000383ffff */
[----:B------:R-:W-:Y:S05]  /*17910*/  BRA `(.L_x_2614) ;  /* 0xffffffd400c47947 */ /* 0x000fea000383ffff */
.L_x_2532:
[----:B---3--:R3:W4:Y:S02]  /*17920*/  SYNCS.PHASECHK.TRANS64.TRYWAIT P1, [R5+URZ+0x29860], R0 ;  /* 0x02986000050075a7 */ /* 0x008724000802017f */
[----:B----4-:R-:W-:Y:S05]  /*17930*/  @!P1 NANOSLEEP.SYNCS 0x989680 ;  /* 0x009896800000995d */ /* 0x010fea0003900000 */
[----:B------:R-:W4:Y:S02]  /*17940*/  @!P1 SYNCS.PHASECHK.TRANS64 P1, [R5+URZ+0x29860], R0 ;  /* 0x02986000050095a7 */ /* 0x000f24000802007f */
[----:B----4-:R-:W-:Y:S05]  /*17950*/  @!P1 BRA `(.L_x_2532) ;  /* 0xfffffffc00f09947 */ /* 0x010fea000383ffff */
[----:B------:R-:W-:Y:S05]  /*17960*/  BRA `(.L_x_2615) ;  /* 0xffffffd400c07947 */ /* 0x000fea000383ffff */
.L_x_2534:
[----:B----4-:R4:W0:Y:S02]  /*17970*/  SYNCS.PHASECHK.TRANS64.TRYWAIT P1, [R3+URZ+0x29880], R2 ;  /* 0x02988002030075a7 */ /* 0x010824000802017f */
[----:B0-----:R-:W-:Y:S05]  /*17980*/  @!P1 NANOSLEEP.SYNCS 0x989680 ;  /* 0x009896800000995d */ /* 0x001fea0003900000 */
[----:B------:R-:W0:Y:S02]  /*17990*/  @!P1 SYNCS.PHASECHK.TRANS64 P1, [R3+URZ+0x29880], R2 ;  /* 0x02988002030095a7 */ /* 0x000e24000802007f */
[----:B0-----:R-:W-:Y:S05]  /*179a0*/  @!P1 BRA `(.L_x_2534) ;  /* 0xfffffffc00f09947 */ /* 0x001fea000383ffff */
[----:B------:R-:W-:Y:S05]  /*179b0*/  BRA `(.L_x_2616) ;  /* 0xffffffd400bc7947 */ /* 0x000fea000383ffff */
.L_x_2617:
        /* <DEDUP_REMOVED lines=12> */
.L_x_3197:


//--------------------- .text._ZN7cutlass13device_kernelIN5flash11enable_sm90INS1_16FlashAttnFwdSm90INS1_25CollectiveMainloopFwdSm90ILi2EN4cute5tupleIJNS5_1CILi1EEES8_S8_EEENS6_IJNS7_ILi128EEENS7_ILi160EEENS7_ILi192EEEEEELi128ENS_12float_e4m3_tEfNS_4arch4Sm90ELb1ELb0ELb0ELb1ELb1ELb1ELb0ELb1ELb1ELb1ELb0ELb0EEENS1_21CollectiveEpilogueFwdINS6_IJSA_SA_SB_EEES9_NS_10bfloat16_tESG_Li256ELb1ELb1ELb0ELb1EEENS1_36VarlenDynamicPersistentTileSchedulerILi128ELi160ELi256ELi128ELb0ELb1ELb1ELb1ELb1ELb1EEEEEEEEEvNT_6ParamsE --------------------------
	.section	.text._ZN7cutlass13device_kernelIN5flash11enable_sm90INS1_16FlashAttnFwdSm90INS1_25CollectiveMainloopFwdSm90ILi2EN4cute5tupleIJNS5_1CILi1EEES8_S8_EEENS6_IJNS7_ILi128EEENS7_ILi160EEENS7_ILi192EEEEEELi128ENS_12float_e4m3_tEfNS_4arch4Sm90ELb1ELb0ELb0ELb1ELb1ELb1ELb0ELb1ELb1ELb1ELb0ELb0EEENS1_21CollectiveEpilogueFwdINS6_IJSA_SA_SB_EEES9_NS_10bfloat16_tESG_Li256ELb1ELb1ELb0ELb1EEENS1_36VarlenDynamicPersistentTileSchedulerILi128ELi160ELi256ELi128ELb0ELb1ELb1ELb1ELb1ELb1EEEEEEEEEvNT_6ParamsE,"ax",@progbits
	.align	128
.text._ZN7cutlass13device_kernelIN5flash11enable_sm90INS1_16FlashAttnFwdSm90INS1_25CollectiveMainloopFwdSm90ILi2EN4cute5tupleIJNS5_1CILi1EEES8_S8_EEENS6_IJNS7_ILi128EEENS7_ILi160EEENS7_ILi192EEEEEELi128ENS_12float_e4m3_tEfNS_4arch4Sm90ELb1ELb0ELb0ELb1ELb1ELb1ELb0ELb1ELb1ELb1ELb0ELb0EEENS1_21CollectiveEpilogueFwdINS6_IJSA_SA_SB_EEES9_NS_10bfloat16_tESG_Li256ELb1ELb1ELb0ELb1EEENS1_36VarlenDynamicPersistentTileSchedulerILi128ELi160ELi256ELi128ELb0ELb1ELb1ELb1ELb1ELb1EEEEEEEEEvNT_6ParamsE:
        .type           _ZN7cutlass13device_kernelIN5flash11enable_sm90INS1_16FlashAttnFwdSm90INS1_25CollectiveMainloopFwdSm90ILi2EN4cute5tupleIJNS5_1CILi1EEES8_S8_EEENS6_IJNS7_ILi128EEENS7_ILi160EEENS7_ILi192EEEEEELi128ENS_12float_e4m3_tEfNS_4arch4Sm90ELb1ELb0ELb0ELb1ELb1ELb1ELb0ELb1ELb1ELb1ELb0ELb0EEENS1_21CollectiveEpilogueFwdINS6_IJSA_SA_SB_EEES9_NS_10bfloat16_tESG_Li256ELb1ELb1ELb0ELb1EEENS1_36VarlenDynamicPersistentTileSchedulerILi128ELi160ELi256ELi128ELb0ELb1ELb1ELb1ELb1ELb1EEEEEEEEEvNT_6ParamsE,@function
        .size           _ZN7cutlass13device_kernelIN5flash11enable_sm90INS1_16FlashAttnFwdSm90INS1_25CollectiveMainloopFwdSm90ILi2EN4cute5tupleIJNS5_1CILi1EEES8_S8_EEENS6_IJNS7_ILi128EEENS7_ILi160EEENS7_ILi192EEEEEELi128ENS_12float_e4m3_tEfNS_4arch4Sm90ELb1ELb0ELb0ELb1ELb1ELb1ELb0ELb1ELb1ELb1ELb0ELb0EEENS1_21CollectiveEpilogueFwdINS6_IJSA_SA_SB_EEES9_NS_10bfloat16_tESG_Li256ELb1ELb1ELb0ELb1EEENS1_36VarlenDynamicPersistentTileSchedulerILi128ELi160ELi256ELi128ELb0ELb1ELb1ELb1ELb1ELb1EEEEEEEEEvNT_6ParamsE,(.L_x_3198 - _ZN7cutlass13device_kernelIN5flash11enable_sm90INS1_16FlashAttnFwdSm90INS1_25CollectiveMainloopFwdSm90ILi2EN4cute5tupleIJNS5_1CILi1EEES8_S8_EEENS6_IJNS7_ILi128EEENS7_ILi160EEENS7_ILi192EEEEEELi128ENS_12float_e4m3_tEfNS_4arch4Sm90ELb1ELb0ELb0ELb1ELb1ELb1ELb0ELb1ELb1ELb1ELb0ELb0EEENS1_21CollectiveEpilogueFwdINS6_IJSA_SA_SB_EEES9_NS_10bfloat16_tESG_Li256ELb1ELb1ELb0ELb1EEENS1_36VarlenDynamicPersistentTileSchedulerILi128ELi160ELi256ELi128ELb0ELb1ELb1ELb1ELb1ELb1EEEEEEEEEvNT_6ParamsE)
        .other          _ZN7cutlass13device_kernelIN5flash11enable_sm90INS1_16FlashAttnFwdSm90INS1_25CollectiveMainloopFwdSm90ILi2EN4cute5tupleIJNS5_1CILi1EEES8_S8_EEENS6_IJNS7_ILi128EEENS7_ILi160EEENS7_ILi192EEEEEELi128ENS_12float_e4m3_tEfNS_4arch4Sm90ELb1ELb0ELb0ELb1ELb1ELb1ELb0ELb1ELb1ELb1ELb0ELb0EEENS1_21CollectiveEpilogueFwdINS6_IJSA_SA_SB_EEES9_NS_10bfloat16_tESG_Li256ELb1ELb1ELb0ELb1EEENS1_36VarlenDynamicPersistentTileSchedulerILi128ELi160ELi256ELi128ELb0ELb1ELb1ELb1ELb1ELb1EEEEEEEEEvNT_6ParamsE,@"STO_CUDA_ENTRY STV_DEFAULT"
_ZN7cutlass13device_kernelIN5flash11enable_sm90INS1_16FlashAttnFwdSm90INS1_25CollectiveMainloopFwdSm90ILi2EN4cute5tupleIJNS5_1CILi1EEES8_S8_EEENS6_IJNS7_ILi128EEENS7_ILi160EEENS7_ILi192EEEEEELi128ENS_12float_e4m3_tEfNS_4arch4Sm90ELb1ELb0ELb0ELb1ELb1ELb1ELb0ELb1ELb1ELb1ELb0ELb0EEENS1_21CollectiveEpilogueFwdINS6_IJSA_SA_SB_EEES9_NS_10bfloat16_tESG_Li256ELb1ELb1ELb0ELb1EEENS1_36VarlenDynamicPersistentTileSchedulerILi128ELi160ELi256ELi128ELb0ELb1ELb1ELb1ELb1ELb1EEEEEEEEEvNT_6ParamsE:
        /* <DEDUP_REMOVED lines=18> */
.L_x_2619:
[----:B------:R-:W-:Y:S05]  /*0120*/  BSYNC B0 ;  /* 0x0000000000007941 */ /* 0x000fea0003800000 */
.L_x_2618:
        /* <DEDUP_REMOVED lines=41> */
.L_x_2620:
        /* <DEDUP_REMOVED lines=22> */
.L_x_2621:
        /* <DEDUP_REMOVED lines=18> */
.L_x_2622:
        /* <DEDUP_REMOVED lines=22> */
.L_x_2623:
        /* <DEDUP_REMOVED lines=23> */
.L_x_2624:
        /* <DEDUP_REMOVED lines=8> */
.L_x_2627:
        /* <DEDUP_REMOVED lines=24> */
[----:B------:R-:W-:Y:S01]  /*0b10*/  R2UR UR39, R18 ;  /* 0x00000000122772ca */ /* 0x000fe200000e0000 */
[----:B------:R-:W-:Y:S01]  /*0b20*/  IMAD.MOV.U32 R199, RZ, RZ, RZ ;  /* 0x000000ffffc77224 */ /* 0x000fe200078e00ff */
[----:B------:R-:W-:Y:S01]  /*0b30*/  ULOP3.LUT UR48, UR36, 0x1, URZ, 0xfc, !UPT ;  /* 0x0000000124307892 */ /* 0x000fe2000f8efc3f */
[----:B------:R-:W-:Y:S01]  /*0b40*/  IMAD.MOV.U32 R194, RZ, RZ, RZ ;  /* 0x000000ffffc27224 */ /* 0x000fe200078e00ff */
[----:B------:R-:W-:Y:S01]  /*0b50*/  UMOV UR37, URZ ;  /* 0x0000003f00257c82 */ /* 0x000fe20008000000 */
[----:B------:R-:W-:-:S08]  /*0b60*/  IMAD.MOV.U32 R188, RZ, RZ, RZ ;  /* 0x000000ffffbc7224 */ /* 0x000fd000078e00ff */
[----:B------:R-:W-:Y:S01]  /*0b70*/  UIADD3 UR39, UR39, 0x14400, URZ ;  /* 0x0001440027277890 */ /* 0x000fe2000fffe03f */
[----:B0-----:R-:W-:-:S05]  /*0b80*/  VIADD R24, R0, 0xffffff80 ;  /* 0xffffff8000187836 */ /* 0x001fca0000000000 */
[----:B------:R-:W-:-:S04]  /*0b90*/  SHF.R.S32.HI R0, RZ, 0x1f, R24 ;  /* 0x0000001fff007819 */ /* 0x000fc80000011418 */
[CC--:B------:R-:W-:Y:S02]  /*0ba0*/  LEA.HI R2, R0.reuse, R24.reuse, RZ, 0x5 ;  /* 0x0000001800027211 */ /* 0x0c0fe400078f28ff */
[CC--:B------:R-:W-:Y:S02]  /*0bb0*/  LEA.HI R7, R0.reuse, R24.reuse, RZ, 0x4 ;  /* 0x0000001800077211 */ /* 0x0c0fe400078f20ff */
[-C--:B------:R-:W-:Y:S01]  /*0bc0*/  LEA.HI R4, R0, R24.reuse, RZ, 0x2 ;  /* 0x0000001800047211 */ /* 0x080fe200078f10ff */
[----:B------:R-:W-:Y:S01]  /*0bd0*/  IMAD.SHL.U32 R3, R2, 0x20, RZ ;  /* 0x0000002002037824 */ /* 0x000fe200078e00ff */
[----:B------:R-:W-:Y:S02]  /*0be0*/  LOP3.LUT R2, R7, 0x3fffff0, RZ, 0xc0, !PT ;  /* 0x03fffff007027812 */ /* 0x000fe400078ec0ff */
[----:B------:R-:W-:Y:S02]  /*0bf0*/  SHF.R.S32.HI R220, RZ, 0x4, R7 ;  /* 0x00000004ffdc7819 */ /* 0x000fe40000011407 */
[----:B------:R-:W-:Y:S01]  /*0c00*/  LOP3.LUT R5, R3, 0xfffffc00, RZ, 0xc0, !PT ;  /* 0xfffffc0003057812 */ /* 0x000fe200078ec0ff */
[C---:B------:R-:W-:Y:S01]  /*0c10*/  IMAD.IADD R2, R24.reuse, 0x1, -R2 ;  /* 0x0000000118027824 */ /* 0x040fe200078e0a02 */
[----:B------:R-:W-:-:S02]  /*0c20*/  LEA.HI R3, R24, R24, RZ, 0x1 ;  /* 0x0000001818037211 */ /* 0x000fc400078f08ff */
[--C-:B------:R-:W-:Y:S02]  /*0c30*/  SHF.R.S32.HI R6, RZ, 0x1f, R4.reuse ;  /* 0x0000001fff067819 */ /* 0x100fe40000011404 */
[----:B------:R-:W-:Y:S02]  /*0c40*/  LEA R8, R2, R5, 0x6 ;  /* 0x0000000502087211 */ /* 0x000fe400078e30ff */
[----:B------:R-:W-:Y:S02]  /*0c50*/  LOP3.LUT R2, R3, 0xfffffffe, RZ, 0xc0, !PT ;  /* 0xfffffffe03027812 */ /* 0x000fe400078ec0ff */
[----:B------:R-:W-:Y:S02]  /*0c60*/  SHF.R.S32.HI R5, RZ, 0x2, R4 ;  /* 0x00000002ff057819 */ /* 0x000fe40000011404 */
[----:B------:R-:W-:Y:S01]  /*0c70*/  LOP3.LUT R4, R4, 0xfffffffc, RZ, 0xc0, !PT ;  /* 0xfffffffc04047812 */ /* 0x000fe200078ec0ff */
[----:B------:R-:W-:Y:S01]  /*0c80*/  IMAD.IADD R10, R24, 0x1, -R2 ;  /* 0x00000001180a7824 */ /* 0x000fe200078e0a02 */
[----:B------:R-:W-:-:S02]  /*0c90*/  LEA.HI R7, R7, R220, RZ, 0x1 ;  /* 0x000000dc07077211 */ /* 0x000fc400078f08ff */
[----:B------:R-:W-:Y:S01]  /*0ca0*/  LEA.HI R6, R6, R5, RZ, 0x2 ;  /* 0x0000000506067211 */ /* 0x000fe200078f10ff */
[----:B------:R-:W-:Y:S01]  /*0cb0*/  IMAD.IADD R4, R24, 0x1, -R4 ;  /* 0x0000000118047824 */ /* 0x000fe200078e0a04 */
[----:B------:R-:W-:Y:S01]  /*0cc0*/  LOP3.LUT R7, R7, 0x1ffffffe, RZ, 0xc0, !PT ;  /* 0x1ffffffe07077812 */ /* 0x000fe200078ec0ff */
[----:B------:R-:W-:Y:S01]  /*0cd0*/  IMAD.SHL.U32 R190, R10, 0x8, RZ ;  /* 0x000000080abe7824 */ /* 0x000fe200078e00ff */
[----:B------:R-:W-:Y:S01]  /*0ce0*/  LOP3.LUT R6, R6, 0xfffffffc, RZ, 0xc0, !PT ;  /* 0xfffffffc06067812 */ /* 0x000fe200078ec0ff */
[----:B------:R-:W-:Y:S01]  /*0cf0*/  IMAD.SHL.U32 R16, R10, 0x10, RZ ;  /* 0x000000100a107824 */ /* 0x000fe200078e00ff */
[----:B------:R-:W-:Y:S01]  /*0d00*/  LEA.HI R2, R4, R4, RZ, 0x1 ;  /* 0x0000000404027211 */ /* 0x000fe200078f08ff */
[----:B------:R-:W-:Y:S01]  /*0d10*/  IMAD.IADD R7, R220, 0x1, -R7 ;  /* 0x00000001dc077824 */ /* 0x000fe200078e0a07 */
[----:B------:R-:W-:Y:S01]  /*0d20*/  IADD3 R200, R190, 0x20, RZ ;  /* 0x00000020bec87810 */ /* 0x000fe20007ffe0ff */
[----:B------:R-:W-:Y:S01]  /*0d30*/  IMAD.IADD R6, R5, 0x1, -R6 ;  /* 0x0000000105067824 */ /* 0x000fe200078e0a06 */
[----:B------:R-:W-:Y:S01]  /*0d40*/  LOP3.LUT R5, R2, 0x1ffffffe, RZ, 0xc0, !PT ;  /* 0x1ffffffe02057812 */ /* 0x000fe200078ec0ff */
[----:B------:R-:W-:Y:S01]  /*0d50*/  IMAD R2, R7, 0x8, R8 ;  /* 0x0000000807027824 */ /* 0x000fe200078e0208 */
[----:B------:R-:W-:Y:S01]  /*0d60*/  SHF.R.S32.HI R198, RZ, 0x1, R3 ;  /* 0x00000001ffc67819 */ /* 0x000fe20000011403 */
[C---:B------:R-:W-:Y:S01]  /*0d70*/  IMAD.IADD R7, R190.reuse, 0x1, R200 ;  /* 0x00000001be077824 */ /* 0x040fe200078e02c8 */
[----:B------:R-:W-:Y:S01]  /*0d80*/  IADD3 R203, R190, 0x30, RZ ;  /* 0x00000030becb7810 */ /* 0x000fe20007ffe0ff */
[----:B------:R-:W-:Y:S01]  /*0d90*/  IMAD.IADD R218, R4, 0x1, -R5 ;  /* 0x0000000104da7824 */ /* 0x000fe200078e0a05 */
[----:B------:R0:W-:Y:S01]  /*0da0*/  STL [R1+0x38], R2 ;  /* 0x0000380201007387 */ /* 0x0001e20000100800 */
[----:B------:R-:W-:Y:S01]  /*0db0*/  VIADD R202, R190, 0x40 ;  /* 0x00000040beca7836 */ /* 0x000fe20000000000 */
[----:B------:R-:W-:Y:S01]  /*0dc0*/  SHF.R.S32.HI R4, RZ, 0x1f, R7 ;  /* 0x0000001fff047819 */ /* 0x000fe20000011407 */
[----:B------:R-:W-:Y:S01]  /*0dd0*/  IMAD.SHL.U32 R207, R6, 0x80, RZ ;  /* 0x0000008006cf7824 */ /* 0x000fe200078e00ff */
[----:B------:R-:W-:Y:S01]  /*0de0*/  SHF.R.S32.HI R5, RZ, 0x1f, R3 ;  /* 0x0000001fff057819 */ /* 0x000fe20000011403 */
[----:B------:R-:W-:Y:S01]  /*0df0*/  IMAD.IADD R8, R190, 0x1, R202 ;  /* 0x00000001be087824 */ /* 0x000fe200078e02ca */
[-C--:B------:R-:W-:Y:S01]  /*0e00*/  LEA.HI R192, R4, R7.reuse, RZ, 0x4 ;  /* 0x0000000704c07211 */ /* 0x080fe200078f20ff */
[----:B------:R-:W-:Y:S01]  /*0e10*/  VIADD R201, R190, 0x10 ;  /* 0x00000010bec97836 */ /* 0x000fe20000000000 */
[----:B------:R-:W-:Y:S01]  /*0e20*/  LEA.HI R15, R4, R7, RZ, 0x6 ;  /* 0x00000007040f7211 */ /* 0x000fe200078f30ff */
[----:B------:R-:W-:Y:S01]  /*0e30*/  VIADD R204, R190, 0x50 ;  /* 0x00000050becc7836 */ /* 0x000fe20000000000 */
[----:B0-----:R-:W-:Y:S01]  /*0e40*/  LEA.HI R2, R0, R24, RZ, 0x7 ;  /* 0x0000001800027211 */ /* 0x001fe200078f38ff */
[----:B------:R-:W-:Y:S01]  /*0e50*/  VIADD R189, R16, 0x60 ;  /* 0x0000006010bd7836 */ /* 0x000fe20000000000 */
[----:B------:R-:W-:Y:S01]  /*0e60*/  LEA.HI R5, R5, R198, RZ, 0x3 ;  /* 0x000000c605057211 */ /* 0x000fe200078f18ff */
[----:B------:R-:W-:Y:S01]  /*0e70*/  IMAD.SHL.U32 R15, R15, 0x80, RZ ;  /* 0x000000800f0f7824 */ /* 0x000fe200078e00ff */
[----:B------:R-:W-:Y:S01]  /*0e80*/  LOP3.LUT R4, R2, 0xffffff80, RZ, 0xc0, !PT ;  /* 0xffffff8002047812 */ /* 0x000fe200078ec0ff */
[C---:B------:R-:W-:Y:S01]  /*0e90*/  VIADD R195, R16.reuse, 0x80 ;  /* 0x0000008010c37836 */ /* 0x040fe20000000000 */
[----:B------:R-:W-:Y:S01]  /*0ea0*/  SHF.R.S32.HI R9, RZ, 0x1f, R8 ;  /* 0x0000001fff097819 */ /* 0x000fe20000011408 */
[----:B------:R-:W-:Y:S01]  /*0eb0*/  VIADD R196, R16, 0xa0 ;  /* 0x000000a010c47836 */ /* 0x000fe20000000000 */
[----:B------:R-:W-:Y:S01]  /*0ec0*/  LOP3.LUT R5, R5, 0xfffffff8, RZ, 0xc0, !PT ;  /* 0xfffffff805057812 */ /* 0x000fe200078ec0ff */
[----:B------:R-:W-:Y:S01]  /*0ed0*/  IMAD.IADD R20, R24, 0x1, -R4 ;  /* 0x0000000118147824 */ /* 0x000fe200078e0a04 */
[----:B------:R-:W-:-:S02]  /*0ee0*/  IADD3 R19, R198, 0x80, RZ ;  /* 0x00000080c6137810 */ /* 0x000fc40007ffe0ff */
[CC--:B------:R-:W-:Y:S02]  /*0ef0*/  LEA.HI R12, R9.reuse, R8.reuse, RZ, 0x4 ;  /* 0x00000008090c7211 */ /* 0x0c0fe400078f20ff */
[----:B------:R-:W-:Y:S02]  /*0f00*/  SHF.R.S32.HI R7, RZ, 0x1f, R20 ;  /* 0x0000001fff077819 */ /* 0x000fe40000011414 */
[----:B------:R-:W-:Y:S01]  /*0f10*/  LEA.HI R17, R9, R8, RZ, 0x6 ;  /* 0x0000000809117211 */ /* 0x000fe200078f30ff */
[----:B------:R-:W-:Y:S01]  /*0f20*/  IMAD.IADD R9, R198, 0x1, -R5 ;  /* 0x00000001c6097824 */ /* 0x000fe200078e0a05 */
[----:B------:R-:W-:Y:S02]  /*0f30*/  SHF.R.S32.HI R4, RZ, 0x1f, R19 ;  /* 0x0000001fff047819 */ /* 0x000fe40000011413 */
[-C--:B------:R-:W-:Y:S01]  /*0f40*/  LEA.HI R11, R19, R19.reuse, RZ, 0x1 ;  /* 0x00000013130b7211 */ /* 0x080fe200078f08ff */
[----:B------:R-:W-:Y:S01]  /*0f50*/  IMAD.SHL.U32 R17, R17, 0x80, RZ ;  /* 0x0000008011117824 */ /* 0x000fe200078e00ff */
[----:B------:R-:W-:Y:S01]  /*0f60*/  LEA.HI R8, R7, R20, RZ, 0x2 ;  /* 0x0000001407087211 */ /* 0x000fe200078f10ff */
[----:B------:R0:W-:Y:S01]  /*0f70*/  STL [R1+0x34], R9 ;  /* 0x0000340901007387 */ /* 0x0001e20000100800 */
[----:B------:R-:W-:Y:S01]  /*0f80*/  LEA.HI R5, R4, R19, RZ, 0x3 ;  /* 0x0000001304057211 */ /* 0x000fe200078f18ff */
[----:B------:R-:W-:Y:S01]  /*0f90*/  IMAD.SHL.U32 R4, R9, 0x80, RZ ;  /* 0x0000008009047824 */ /* 0x000fe200078e00ff */
[----:B------:R-:W-:-:S02]  /*0fa0*/  LEA.HI R3, R3, R198, RZ, 0x1 ;  /* 0x000000c603037211 */ /* 0x000fc400078f08ff */
[----:B------:R-:W-:Y:S01]  /*0fb0*/  LOP3.LUT R13, R11, 0x3fffffe, RZ, 0xc0, !PT ;  /* 0x03fffffe0b0d7812 */ /* 0x000fe200078ec0ff */
[----:B------:R-:W-:Y:S01]  /*0fc0*/  IMAD.SHL.U32 R14, R5, 0x40, RZ ;  /* 0x00000040050e7824 */ /* 0x000fe200078e00ff */
[--C-:B------:R-:W-:Y:S02]  /*0fd0*/  SHF.R.S32.HI R10, RZ, 0x1f, R8.reuse ;  /* 0x0000001fff0a7819 */ /* 0x100fe40000011408 */
[----:B------:R-:W-:Y:S02]  /*0fe0*/  LOP3.LUT R3, R3, 0x3fffffe, RZ, 0xc0, !PT ;  /* 0x03fffffe03037812 */ /* 0x000fe400078ec0ff */
[----:B0-----:R-:W-:Y:S02]  /*0ff0*/  SHF.R.S32.HI R9, RZ, 0x2, R8 ;  /* 0x00000002ff097819 */ /* 0x001fe40000011408 */
[----:B------:R-:W-:Y:S01]  /*1000*/  IADD3 R13, R19, -R13, RZ ;  /* 0x8000000d130d7210 */ /* 0x000fe20007ffe0ff */
[----:B------:R-:W-:Y:S01]  /*1010*/  IMAD.IADD R3, R198, 0x1, -R3 ;  /* 0x00000001c6037824 */ /* 0x000fe200078e0a03 */
[----:B------:R-:W-:-:S02]  /*1020*/  LEA.HI R10, R10, R9, RZ, 0x3 ;  /* 0x000000090a0a7211 */ /* 0x000fc400078f18ff */
[----:B------:R-:W-:Y:S01]  /*1030*/  SHF.R.S32.HI R19, RZ, 0x7, R2 ;  /* 0x00000007ff137819 */ /* 0x000fe20000011402 */
[----:B------:R-:W-:Y:S01]  /*1040*/  IMAD R3, R220, 0x8, R3 ;  /* 0x00000008dc037824 */ /* 0x000fe200078e0203 */
[----:B------:R-:W-:Y:S02]  /*1050*/  LEA.HI R0, R0, R24, RZ, 0x3 ;  /* 0x0000001800007211 */ /* 0x000fe400078f18ff */
[----:B------:R-:W-:Y:S01]  /*1060*/  LOP3.LUT R10, R10, 0xfffffff8, RZ, 0xc0, !PT ;  /* 0xfffffff80a0a7812 */ /* 0x000fe200078ec0ff */
[----:B------:R-:W-:Y:S01]  /*1070*/  IMAD.SHL.U32 R209, R3, 0x40, RZ ;  /* 0x0000004003d17824 */ /* 0x000fe200078e00ff */
[----:B------:R-:W-:Y:S02]  /*1080*/  LEA.HI R2, R2, R19, RZ, 0x1 ;  /* 0x0000001302027211 */ /* 0x000fe400078f08ff */
[----:B------:R-:W-:Y:S01]  /*1090*/  LOP3.LUT R223, R0, 0xfffffff8, RZ, 0xc0, !PT ;  /* 0xfffffff800df7812 */ /* 0x000fe200078ec0ff */
[----:B------:R-:W-:Y:S01]  /*10a0*/  IMAD.IADD R10, R9, 0x1, -R10 ;  /* 0x00000001090a7824 */ /* 0x000fe200078e0a0a */
[----:B------:R-:W-:-:S02]  /*10b0*/  LOP3.LUT R5, R4, 0x380, RZ, 0xc0, !PT ;  /* 0x0000038004057812 */ /* 0x000fc400078ec0ff */
[----:B------:R-:W-:Y:S02]  /*10c0*/  LEA.HI R7, R7, R20, RZ, 0x5 ;  /* 0x0000001407077211 */ /* 0x000fe400078f28ff */
[----:B------:R-:W-:Y:S02]  /*10d0*/  LOP3.LUT R207, R207, 0x180, RZ, 0xc0, !PT ;  /* 0x00000180cfcf7812 */ /* 0x000fe400078ec0ff */
[----:B------:R-:W-:Y:S02]  /*10e0*/  LOP3.LUT R2, R2, 0x3fffffe, RZ, 0xc0, !PT ;  /* 0x03fffffe02027812 */ /* 0x000fe400078ec0ff */
[----:B------:R-:W-:Y:S02]  /*10f0*/  IADD3 R223, R24, -R223, RZ ;  /* 0x800000df18df7210 */ /* 0x000fe40007ffe0ff */
[----:B------:R-:W-:Y:S01]  /*1100*/  SHF.R.U32.HI R4, RZ, 0x3, R5 ;  /* 0x00000003ff047819 */ /* 0x000fe20000011605 */
[----:B------:R-:W-:Y:S01]  /*1110*/  IMAD.IADD R2, R19, 0x1, -R2 ;  /* 0x0000000113027824 */ /* 0x000fe200078e0a02 */
[----:B------:R-:W-:Y:S01]  /*1120*/  SHF.R.S32.HI R7, RZ, 0x5, R7 ;  /* 0x00000005ff077819 */ /* 0x000fe20000011407 */
[----:B------:R-:W-:Y:S01]  /*1130*/  IMAD.SHL.U32 R215, R223, 0x8, RZ ;  /* 0x00000008dfd77824 */ /* 0x000fe200078e00ff */
[----:B------:R-:W-:Y:S01]  /*1140*/  LOP3.LUT R5, R5, 0x10, R16, 0xf8, !PT ;  /* 0x0000001005057812 */ /* 0x000fe200078ef810 */
[----:B------:R-:W-:Y:S01]  /*1150*/  IMAD.MOV.U32 R19, RZ, RZ, RZ ;  /* 0x000000ffff137224 */ /* 0x000fe200078e00ff */
[----:B------:R-:W-:Y:S01]  /*1160*/  LOP3.LUT R14, R14, 0xfffffe00, RZ, 0xc0, !PT ;  /* 0xfffffe000e0e7812 */ /* 0x000fe200078ec0ff */
[----:B------:R-:W-:Y:S01]  /*1170*/  VIADD R222, R215, 0x40 ;  /* 0x00000040d7de7836 */ /* 0x000fe20000000000 */
[----:B------:R-:W-:-:S02]  /*1180*/  LOP3.LUT R3, R207, 0x30, R192, 0xf8, !PT ;  /* 0x00000030cf037812 */ /* 0x000fc400078ef8c0 */
[----:B------:R-:W-:Y:S01]  /*1190*/  SHF.R.U32.HI R208, RZ, 0x3, R207 ;  /* 0x00000003ffd07819 */ /* 0x000fe200000116cf */
[----:B------:R-:W-:Y:S01]  /*11a0*/  IMAD R211, R13, 0x40, R14 ;  /* 0x000000400dd37824 */ /* 0x000fe200078e020e */
[----:B------:R-:W-:Y:S02]  /*11b0*/  LEA R7, R7, R10, 0x4 ;  /* 0x0000000a07077211 */ /* 0x000fe400078e20ff */
[----:B------:R-:W-:Y:S02]  /*11c0*/  LOP3.LUT R5, R5, R4, RZ, 0x3c, !PT ;  /* 0x0000000405057212 */ /* 0x000fe400078e3cff */
[----:B------:R-:W-:Y:S02]  /*11d0*/  LOP3.LUT R9, R207, 0x30, R12, 0xf8, !PT ;  /* 0x00000030cf097812 */ /* 0x000fe400078ef80c */
[----:B------:R-:W-:Y:S01]  /*11e0*/  LOP3.LUT R4, R15, 0xffffe000, RZ, 0xc0, !PT ;  /* 0xffffe0000f047812 */ /* 0x000fe200078ec0ff */
[----:B------:R-:W-:Y:S01]  /*11f0*/  IMAD R220, R220, 0x400, R5 ;  /* 0x00000400dcdc7824 */ /* 0x000fe200078e0205 */
[----:B------:R-:W-:Y:S01]  /*1200*/  LOP3.LUT R3, R3, R208, RZ, 0x3c, !PT ;  /* 0x000000d003037212 */ /* 0x000fe200078e3cff */
[----:B------:R-:W-:Y:S01]  /*1210*/  IMAD.MOV.U32 R5, RZ, RZ, 0x20 ;  /* 0x00000020ff057424 */ /* 0x000fe200078e00ff */
[----:B------:R-:W-:-:S02]  /*1220*/  LEA R14, R2, R7, 0x6 ;  /* 0x00000007020e7211 */ /* 0x000fc400078e30ff */
[----:B------:R-:W-:Y:S02]  /*1230*/  SHF.R.S32.HI R229, RZ, 0x3, R0 ;  /* 0x00000003ffe57819 */ /* 0x000fe40000011400 */
[----:B------:R-:W-:Y:S01]  /*1240*/  LOP3.LUT R10, R9, R208, RZ, 0x3c, !PT ;  /* 0x000000d0090a7212 */ /* 0x000fe200078e3cff */
[----:B------:R-:W-:Y:S01]  /*1250*/  STL [R1+0x30], R14 ;  /* 0x0000300e01007387 */ /* 0x000fe20000100800 */
[----:B------:R-:W-:Y:S01]  /*1260*/  SHF.R.S32.HI R0, RZ, 0x1f, R215 ;  /* 0x0000001fff007819 */ /* 0x000fe200000114d7 */
[----:B------:R-:W-:Y:S01]  /*1270*/  IMAD R218, R218, 0x8, R14 ;  /* 0x00000008dada7824 */ /* 0x000fe200078e020e */
[----:B------:R-:W-:Y:S02]  /*1280*/  SHF.R.S32.HI R2, RZ, 0x1f, R201 ;  /* 0x0000001fff027819 */ /* 0x000fe400000114c9 */
[----:B------:R-:W-:Y:S02]  /*1290*/  IADD3 R9, R3, R209, R4 ;  /* 0x000000d103097210 */ /* 0x000fe40007ffe004 */
[----:B------:R-:W-:Y:S01]  /*12a0*/  SHF.R.S32.HI R0, RZ, 0x1f, R200 ;  /* 0x0000001fff007819 */ /* 0x000fe200000114c8 */
[----:B------:R0:W-:Y:S01]  /*12b0*/  STL [R1+0x1c], R2 ;  /* 0x00001c0201007387 */ /* 0x0001e20000100800 */
[----:B------:R-:W-:-:S02]  /*12c0*/  SHF.R.S32.HI R3, RZ, 0x1f, R203 ;  /* 0x0000001fff037819 */ /* 0x000fc400000114cb */
[----:B------:R-:W-:Y:S01]  /*12d0*/  LOP3.LUT P0, RZ, R6, 0x2, RZ, 0xc0, !PT ;  /* 0x0000000206ff7812 */ /* 0x000fe2000780c0ff */
[----:B------:R1:W-:Y:S01]  /*12e0*/  STL [R1+0x18], R0 ;  /* 0x0000180001007387 */ /* 0x0003e20000100800 */
[----:B------:R-:W-:Y:S02]  /*12f0*/  LOP3.LUT R7, R207, 0x30, R16, 0xf8, !PT ;  /* 0x00000030cf077812 */ /* 0x000fe400078ef810 */
[----:B------:R-:W-:Y:S01]  /*1300*/  LOP3.LUT R6, R17, 0xffffe000, RZ, 0xc0, !PT ;  /* 0xffffe00011067812 */ /* 0x000fe200078ec0ff */
[----:B------:R2:W-:Y:S01]  /*1310*/  STL [R1+0x14], R3 ;  /* 0x0000140301007387 */ /* 0x0005e20000100800 */
[----:B------:R-:W-:Y:S02]  /*1320*/  LOP3.LUT R7, R7, R208, RZ, 0x3c, !PT ;  /* 0x000000d007077212 */ /* 0x000fe400078e3cff */
[----:B0-----:R-:W-:Y:S02]  /*1330*/  SHF.R.S32.HI R2, RZ, 0x1f, R202 ;  /* 0x0000001fff027819 */ /* 0x001fe400000114ca */
[----:B------:R-:W-:-:S02]  /*1340*/  IADD3 R13, R10, R209, R6 ;  /* 0x000000d10a0d7210 */ /* 0x000fc40007ffe006 */
[----:B-1----:R-:W-:Y:S01]  /*1350*/  SHF.R.S32.HI R0, RZ, 0x1f, R204 ;  /* 0x0000001fff007819 */ /* 0x002fe200000114cc */
[----:B------:R0:W-:Y:S01]  /*1360*/  STL [R1+0x10], R2 ;  /* 0x0000100201007387 */ /* 0x0001e20000100800 */
[----:B------:R-:W-:Y:S02]  /*1370*/  SHF.R.S32.HI R11, RZ, 0x1, R11 ;  /* 0x00000001ff0b7819 */ /* 0x000fe4000001140b */
[----:B--2---:R-:W-:Y:S01]  /*1380*/  LOP3.LUT R3, R207, 0x10, R16, 0xf8, !PT ;  /* 0x00000010cf037812 */ /* 0x004fe200078ef810 */
[----:B------:R1:W-:Y:S01]  /*1390*/  STL [R1+0xc], R0 ;  /* 0x00000c0001007387 */ /* 0x0003e20000100800 */
[----:B------:R-:W-:Y:S01]  /*13a0*/  LOP3.LUT R217, R8, 0x7ffffffc, RZ, 0xc0, !PT ;  /* 0x7ffffffc08d97812 */ /* 0x000fe200078ec0ff */
[----:B------:R-:W-:Y:S01]  /*13b0*/  IMAD.SHL.U32 R11, R11, 0x80, RZ ;  /* 0x000000800b0b7824 */ /* 0x000fe200078e00ff */
[----:B------:R-:W-:Y:S02]  /*13c0*/  LOP3.LUT R216, R3, R208, RZ, 0x3c, !PT ;  /* 0x000000d003d87212 */ /* 0x000fe400078e3cff */
[----:B------:R-:W-:Y:S01]  /*13d0*/  IADD3 R3, R18, R209, R7 ;  /* 0x000000d112037210 */ /* 0x000fe20007ffe007 */
[----:B------:R-:W-:Y:S01]  /*13e0*/  IMAD.IADD R217, R20, 0x1, -R217 ;  /* 0x0000000114d97824 */ /* 0x000fe200078e0ad9 */
[C---:B0-----:R-:W-:Y:S01]  /*13f0*/  IADD3 R2, R18.reuse, R9, RZ ;  /* 0x0000000912027210 */ /* 0x041fe20007ffe0ff */
[----:B------:R-:W-:Y:S01]  /*1400*/  IMAD.IADD R216, R209, 0x1, R216 ;  /* 0x00000001d1d87824 */ /* 0x000fe200078e02d8 */
[----:B------:R-:W-:Y:S01]  /*1410*/  SEL R5, R5, 0xffffffe0, !P0 ;  /* 0xffffffe005057807 */ /* 0x000fe20004000000 */
[----:B------:R0:W-:Y:S01]  /*1420*/  STL [R1+0x28], R3 ;  /* 0x0000280301007387 */ /* 0x0001e20000100800 */
[----:B-1----:R-:W-:Y:S01]  /*1430*/  SHF.R.S32.HI R0, RZ, 0x1f, R222 ;  /* 0x0000001fff007819 */ /* 0x002fe200000114de */
[----:B------:R-:W-:Y:S01]  /*1440*/  IMAD.IADD R0, R18, 0x1, R13 ;  /* 0x0000000112007824 */ /* 0x000fe200078e020d */
[----:B------:R-:W-:Y:S01]  /*1450*/  SHF.R.S32.HI R17, RZ, 0x1f, R16 ;  /* 0x0000001fff117819 */ /* 0x000fe20000011410 */
[----:B------:R0:W-:Y:S01]  /*1460*/  STL [R1+0x24], R2 ;  /* 0x0000240201007387 */ /* 0x0001e20000100800 */
[----:B------:R-:W-:Y:S01]  /*1470*/  SHF.R.S32.HI R197, RZ, 0x1f, R189 ;  /* 0x0000001fffc57819 */ /* 0x000fe200000114bd */
[----:B------:R-:W-:Y:S01]  /*1480*/  IMAD.IADD R219, R5, 0x1, R216 ;  /* 0x0000000105db7824 */ /* 0x000fe200078e02d8 */
[----:B------:R-:W-:Y:S01]  /*1490*/  SHF.R.S32.HI R206, RZ, 0x1f, R195 ;  /* 0x0000001fffce7819 */ /* 0x000fe200000114c3 */
[----:B------:R0:W-:Y:S01]  /*14a0*/  STL [R1+0x20], R0 ;  /* 0x0000200001007387 */ /* 0x0001e20000100800 */
[----:B------:R-:W-:-:S02]  /*14b0*/  SHF.R.S32.HI R205, RZ, 0x1f, R196 ;  /* 0x0000001fffcd7819 */ /* 0x000fc400000114c4 */
[----:B------:R-:W-:Y:S02]  /*14c0*/  LOP3.LUT R210, R11, 0x180, RZ, 0xc0, !PT ;  /* 0x000001800bd27812 */ /* 0x000fe400078ec0ff */
[----:B------:R-:W-:Y:S02]  /*14d0*/  SHF.R.S32.HI R192, RZ, 0x4, R192 ;  /* 0x00000004ffc07819 */ /* 0x000fe400000114c0 */
[----:B------:R-:W-:Y:S02]  /*14e0*/  SHF.R.S32.HI R193, RZ, 0x4, R12 ;  /* 0x00000004ffc17819 */ /* 0x000fe4000001140c */
[----:B------:R-:W-:-:S07]  /*14f0*/  IADD3 R228, R5, UR39, R216 ;  /* 0x0000002705e47c10 */ /* 0x000fce000fffe0d8 */
.L_x_2840:
[----:B0---4-:R-:W0:Y:S02]  /*1500*/  LDC.64 R2, c[0x0][0xc88] ;  /* 0x00032200ff027b82 */ /* 0x011e240000000a00 */
[----:B0-----:R-:W-:-:S05]  /*1510*/  IMAD.WIDE R2, R23, 0x4, R2 ;  /* 0x0000000417027825 */ /* 0x001fca00078e0202 */
[----:B--2---:R-:W2:Y:S01]  /*1520*/  LDG.E R221, desc[UR50][R2.64] ;  /* 0x0000003202dd7981 */ /* 0x004ea2000c1e1900 */
[----:B------:R-:W-:Y:S05]  /*1530*/  YIELD ;  /* 0x0000000000007946 */ /* 0x000fea0003800000 */
[----:B------:R-:W-:Y:S01]  /*1540*/  ULDC.64 UR4, c[0x0][0xa28] ;  /* 0x00028a0000047ab9 */ /* 0x000fe20000000a00 */
[----:B------:R-:W-:Y:S01]  /*1550*/  ULDC.64 UR8, c[0x0][0xa18] ;  /* 0x0002860000087ab9 */ /* 0x000fe20000000a00 */
[----:B------:R-:W-:Y:S01]  /*1560*/  ISETP.NE.U32.AND P1, PT, RZ, UR4, PT ;  /* 0x00000004ff007c0c */ /* 0x000fe2000bf25070 */
[----:B------:R-:W-:Y:S01]  /*1570*/  ULDC.64 UR6, c[0x0][0xa08] ;  /* 0x0002820000067ab9 */ /* 0x000fe20000000a00 */
[----:B------:R-:W-:Y:S01]  /*1580*/  IMAD.MOV.U32 R0, RZ, RZ, RZ ;  /* 0x000000ffff007224 */ /* 0x000fe200078e00ff */
[----:B------:R-:W-:-:S02]  /*1590*/  ISETP.NE.U32.AND P0, PT, RZ, UR6, PT ;  /* 0x00000006ff007c0c */ /* 0x000fc4000bf05070 */
[----:B------:R-:W-:Y:S02]  /*15a0*/  ISETP.NE.AND.EX P1, PT, RZ, UR5, PT, P1 ;  /* 0x00000005ff007c0c */ /* 0x000fe4000bf25310 */
[----:B------:R-:W-:Y:S02]  /*15b0*/  ISETP.NE.AND.EX P0, PT, RZ, UR7, PT, P0 ;  /* 0x00000007ff007c0c */ /* 0x000fe4000bf05300 */
[----:B------:R-:W-:Y:S02]  /*15c0*/  MOV R26, RZ ;  /* 0x000000ff001a7202 */ /* 0x000fe40000000f00 */
[----:B--2---:R-:W-:Y:S01]  /*15d0*/  SHF.R.S32.HI R227, RZ, 0x1f, R221 ;  /* 0x0000001fffe37819 */ /* 0x004fe200000114dd */
[----:B------:R-:W-:-:S06]  /*15e0*/  IMAD.SHL.U32 R225, R221, 0x4, RZ ;  /* 0x00000004dde17824 */ /* 0x000fcc00078e00ff */
        /* <DEDUP_REMOVED lines=22> */
[----:B------:R-:W-:Y:S02]  /*1750*/  IMAD.U32 R2, RZ, RZ, UR5 ;  /* 0x00000005ff027e24 */ /* 0x000fe4000f8e00ff */
[----:B------:R-:W-:Y:S02]  /*1760*/  IMAD.U32 R25, RZ, RZ, UR4 ;  /* 0x00000004ff197e24 */ /* 0x000fe4000f8e00ff */
[----:B------:R-:W-:Y:S01]  /*1770*/  IMAD.MOV.U32 R23, RZ, RZ, R221 ;  /* 0x000000ffff177224 */ /* 0x000fe200078e00dd */
[----:B0-----:R-:W-:Y:S06]  /*1780*/  @P2 BRA `(.L_x_2629) ;  /* 0x0000000000242947 */ /* 0x001fec0003800000 */
        /* <DEDUP_REMOVED lines=9> */
.L_x_2629:
[----:B------:R-:W-:Y:S01]  /*1820*/  ULDC.64 UR4, c[0x0][0xa20] ;  /* 0x0002880000047ab9 */ /* 0x000fe20000000a00 */
[----:B------:R-:W-:Y:S02]  /*1830*/  MOV R224, R22 ;  /* 0x0000001600e07202 */ /* 0x000fe40000000f00 */
[----:B------:R-:W-:-:S04]  /*1840*/  ISETP.NE.U32.AND P1, PT, RZ, UR4, PT ;  /* 0x00000004ff007c0c */ /* 0x000fc8000bf25070 */
[----:B------:R-:W-:-:S13]  /*1850*/  ISETP.NE.AND.EX P1, PT, RZ, UR5, PT, P1 ;  /* 0x00000005ff007c0c */ /* 0x000fda000bf25310 */
[----:B------:R-:W-:Y:S05]  /*1860*/  @!P1 BRA `(.L_x_2630) ;  /* 0x0000000000109947 */ /* 0x000fea0003800000 */
[----:B------:R-:W-:-:S04]  /*1870*/  IADD3 R4, P0, R225, UR4, RZ ;  /* 0x00000004e1047c10 */ /* 0x000fc8000ff1e0ff */
[----:B------:R-:W-:-:S05]  /*1880*/  IADD3.X R5, R226, UR5, RZ, P0, !PT ;  /* 0x00000005e2057c10 */ /* 0x000fca00087fe4ff */
[----:B------:R0:W5:Y:S01]  /*1890*/  LDG.E R25, desc[UR50][R4.64] ;  /* 0x0000003204197981 */ /* 0x000162000c1e1900 */
[----:B------:R-:W-:Y:S05]  /*18a0*/  BRA `(.L_x_2631) ;  /* 0x0000000000107947 */ /* 0x000fea0003800000 */
.L_x_2630:
[----:B------:R-:W-:Y:S05]  /*18b0*/  @!P0 BRA `(.L_x_2631) ;  /* 0x00000000000c8947 */ /* 0x000fea0003800000 */
[----:B------:R-:W2:Y:S04]  /*18c0*/  LDG.E R4, desc[UR50][R8.64] ;  /* 0x0000003208047981 */ /* 0x000ea8000c1e1900 */
[----:B------:R-:W2:Y:S02]  /*18d0*/  LDG.E R25, desc[UR50][R8.64+0x4] ;  /* 0x0000043208197981 */ /* 0x000ea4000c1e1900 */
[----:B--2---:R-:W-:-:S07]  /*18e0*/  IMAD.IADD R25, R25, 0x1, -R4 ;  /* 0x0000000119197824 */ /* 0x004fce00078e0a04 */
.L_x_2631:
[----:B------:R-:W-:Y:S01]  /*18f0*/  ULDC.64 UR4, c[0x0][0xa10] ;  /* 0x0002840000047ab9 */ /* 0x000fe20000000a00 */
[----:B------:R-:W1:Y:S01]  /*1900*/  LDC R9, c[0x0][0x448] ;  /* 0x00011200ff097b82 */ /* 0x000e620000000800 */
[----:B------:R-:W-:-:S04]  /*1910*/  ISETP.NE.U32.AND P0, PT, RZ, UR4, PT ;  /* 0x00000004ff007c0c */ /* 0x000fc8000bf05070 */
[----:B------:R-:W-:Y:S01]  /*1920*/  ISETP.NE.AND.EX P0, PT, RZ, UR5, PT, P0 ;  /* 0x00000005ff007c0c */ /* 0x000fe2000bf05300 */
[----:B------:R-:W-:-:S12]  /*1930*/  ULDC.64 UR4, c[0x0][0xa30] ;  /* 0x00028c0000047ab9 */ /* 0x000fd80000000a00 */
[----:B0-----:R-:W0:Y:S02]  /*1940*/  @P0 LDC.64 R4, c[0x0][0xa10] ;  /* 0x00028400ff040b82 */ /* 0x001e240000000a00 */
[----:B0-----:R-:W-:-:S05]  /*1950*/  @P0 IMAD.WIDE R4, R23, 0x4, R4 ;  /* 0x0000000417040825 */ /* 0x001fca00078e0204 */
[----:B------:R-:W2:Y:S04]  /*1960*/  @P0 LDG.E R3, desc[UR50][R4.64] ;  /* 0x0000003204030981 */ /* 0x000ea8000c1e1900 */
[----:B------:R0:W2:Y:S01]  /*1970*/  @P0 LDG.E R8, desc[UR50][R4.64+0x4] ;  /* 0x0000043204080981 */ /* 0x0000a2000c1e1900 */
[----:B------:R-:W-:Y:S01]  /*1980*/  ISETP.NE.U32.AND P1, PT, RZ, UR4, PT ;  /* 0x00000004ff007c0c */ /* 0x000fe2000bf25070 */
[----:B-----5:R-:W-:-:S03]  /*1990*/  IMAD.MOV.U32 R135, RZ, RZ, R25 ;  /* 0x000000ffff877224 */ /* 0x020fc600078e0019 */
[----:B------:R-:W-:-:S13]  /*19a0*/  ISETP.NE.AND.EX P1, PT, RZ, UR5, PT, P1 ;  /* 0x00000005ff007c0c */ /* 0x000fda000bf25310 */
[----:B------:R-:W-:-:S04]  /*19b0*/  @P1 IADD3 R6, P2, R225, UR4, RZ ;  /* 0x00000004e1061c10 */ /* 0x000fc8000ff5e0ff */
[----:B------:R-:W-:-:S05]  /*19c0*/  @P1 IADD3.X R7, R226, UR5, RZ, P2, !PT ;  /* 0x00000005e2071c10 */ /* 0x000fca00097fe4ff */
[----:B------:R3:W5:Y:S01]  /*19d0*/  @P1 LDG.E R135, desc[UR50][R6.64] ;  /* 0x0000003206871981 */ /* 0x000762000c1e1900 */
[----:B-1----:R-:W-:Y:S01]  /*19e0*/  ISETP.NE.AND P1, PT, R9, 0x1, PT ;  /* 0x000000010900780c */ /* 0x002fe20003f25270 */
[----:B------:R-:W-:-:S04]  /*19f0*/  IMAD.SHL.U32 R212, R21, 0x80, RZ ;  /* 0x0000008015d47824 */ /* 0x000fc800078e00ff */
[----:B0-----:R-:W-:-:S08]  /*1a00*/  VIADD R4, R212, 0x7f ;  /* 0x0000007fd4047836 */ /* 0x001fd00000000000 */
[----:B------:R-:W0:Y:S08]  /*1a10*/  @P1 LDC R9, c[0x0][0x44c] ;  /* 0x00011300ff091b82 */ /* 0x000e300000000800 */
[----:B------:R-:W1:Y:S01]  /*1a20*/  @P1 LDC R5, c[0x0][0x450] ;  /* 0x00011400ff051b82 */ /* 0x000e620000000800 */
[----:B--2---:R-:W-:Y:S01]  /*1a30*/  @P0 IMAD.IADD R2, R8, 0x1, -R3 ;  /* 0x0000000108020824 */ /* 0x004fe200078e0a03 */
[----:B------:R-:W-:Y:S01]  /*1a40*/  IADD3 R8, -R0, R25, RZ ;  /* 0x0000001900087210 */ /* 0x000fe20007ffe1ff */
[----:B0-----:R-:W-:-:S04]  /*1a50*/  @P1 IMAD.HI.U32 R0, R4, R9, RZ ;  /* 0x0000000904001227 */ /* 0x001fc800078e00ff */
[----:B------:R-:W-:Y:S01]  /*1a60*/  IMAD.IADD R214, R8, 0x1, R2 ;  /* 0x0000000108d67824 */ /* 0x000fe200078e0202 */
[----:B-1----:R-:W-:-:S03]  /*1a70*/  @P1 SHF.R.U32.HI R4, RZ, R5, R0 ;  /* 0x00000005ff041219 */ /* 0x002fc60000011600 */
[C---:B------:R-:W-:Y:S01]  /*1a80*/  VIADD R0, R214.reuse, 0x9f ;  /* 0x0000009fd6007836 */ /* 0x040fe20000000000 */
[----:B------:R-:W-:-:S03]  /*1a90*/  IADD3 R151, R214, 0xa0, -R213 ;  /* 0x000000a0d6977810 */ /* 0x000fc60007ffe8d5 */
[----:B------:R-:W-:-:S04]  /*1aa0*/  IMAD.HI R0, R0, 0x66666667, RZ ;  /* 0x6666666700007827 */ /* 0x000fc800078e02ff */
[----:B------:R-:W-:Y:S01]  /*1ab0*/  IMAD.IADD R4, R151, 0x1, R4 ;  /* 0x0000000197047824 */ /* 0x000fe200078e0204 */
[----:B------:R-:W-:-:S03]  /*1ac0*/  SHF.R.U32.HI R3, RZ, 0x1f, R0 ;  /* 0x0000001fff037819 */ /* 0x000fc60000011600 */
[----:B------:R-:W-:Y:S01]  /*1ad0*/  IMAD.HI R4, R4, 0x66666667, RZ ;  /* 0x6666666704047827 */ /* 0x000fe200078e02ff */
[----:B------:R-:W-:-:S04]  /*1ae0*/  LEA.HI.SX32 R152, R0, R3, 0x1a ;  /* 0x0000000300987211 */ /* 0x000fc800078fd2ff */
[----:B------:R-:W-:-:S04]  /*1af0*/  SHF.R.U32.HI R5, RZ, 0x1f, R4 ;  /* 0x0000001fff057819 */ /* 0x000fc80000011604 */
[----:B------:R-:W-:Y:S01]  /*1b00*/  LEA.HI.SX32 R5, R4, R5, 0x1a ;  /* 0x0000000504057211 */ /* 0x000fe200078fd2ff */
[----:B------:R-:W-:-:S03]  /*1b10*/  IMAD.MOV R4, RZ, RZ, -R8 ;  /* 0x000000ffff047224 */ /* 0x000fc600078e0a08 */
[----:B------:R-:W-:Y:S02]  /*1b20*/  VIMNMX R5, R152, R5, PT ;  /* 0x0000000598057248 */ /* 0x000fe40003fe0100 */
[----:B------:R-:W-:-:S03]  /*1b30*/  VIMNMX R4, RZ, R4, !PT ;  /* 0x00000004ff047248 */ /* 0x000fc60007fe0100 */
[----:B------:R-:W-:-:S05]  /*1b40*/  IMAD R5, R5, 0xa0, -R8 ;  /* 0x000000a005057824 */ /* 0x000fca00078e0a08 */
[----:B------:R-:W-:-:S04]  /*1b50*/  VIMNMX R3, R5, R2, PT ;  /* 0x0000000205037248 */ /* 0x000fc80003fe0100 */
[----:B------:R-:W-:Y:S01]  /*1b60*/  ISETP.GT.AND P0, PT, R3, R4, PT ;  /* 0x000000040300720c */ /* 0x000fe20003f04270 */
[----:B------:R-:W-:-:S05]  /*1b70*/  IMAD.WIDE.U32 R4, R4, -0x33333333, RZ ;  /* 0xcccccccd04047825 */ /* 0x000fca00078e00ff */
[----:B------:R-:W-:-:S04]  /*1b80*/  SHF.R.U32.HI R121, RZ, 0x7, R5 ;  /* 0x00000007ff797819 */ /* 0x000fc80000011605 */
[----:B------:R-:W-:-:S03]  /*1b90*/  MOV R24, R121 ;  /* 0x0000007900187202 */ /* 0x000fc60000000f00 */
[----:B------:R-:W-:-:S04]  /*1ba0*/  @P0 VIADD R0, R3, 0x9f ;  /* 0x0000009f03000836 */ /* 0x000fc80000000000 */
[----:B------:R-:W-:-:S05]  /*1bb0*/  @P0 IMAD.HI R0, R0, 0x66666667, RZ ;  /* 0x6666666700000827 */ /* 0x000fca00078e02ff */
[----:B------:R-:W-:-:S04]  /*1bc0*/  @P0 SHF.R.U32.HI R3, RZ, 0x1f, R0 ;  /* 0x0000001fff030819 */ /* 0x000fc80000011600 */
[----:B------:R-:W-:Y:S02]  /*1bd0*/  @P0 LEA.HI.SX32 R24, R0, R3, 0x1a ;  /* 0x0000000300180211 */ /* 0x000fe400078fd2ff */
[----:B------:R-:W-:Y:S02]  /*1be0*/  PLOP3.LUT P0, PT, PT, PT, PT, 0x80, 0x0 ;  /* 0x000000000000781c */ /* 0x000fe40003f0f070 */
[----:B------:R-:W-:-:S13]  /*1bf0*/  ISETP.GT.AND P1, PT, R24, R121, PT ;  /* 0x000000791800720c */ /* 0x000fda0003f24270 */
[----:B---3--:R-:W-:Y:S05]  /*1c00*/  @!P1 BRA `(.L_x_2632) ;  /* 0x000000e400649947 */ /* 0x008fea0003800000 */
        /* <DEDUP_REMOVED lines=11> */
[----:B------:R-:W-:Y:S01]  /*1cc0*/  MOV R10, UR6 ;  /* 0x00000006000a7c02 */ /* 0x000fe20008000f00 */
        /* <DEDUP_REMOVED lines=8> */
.L_x_2634:
[----:B------:R-:W-:Y:S05]  /*1d50*/  BSYNC B6 ;  /* 0x0000000000067941 */ /* 0x000fea0003800000 */
.L_x_2633:
[----:B------:R-:W-:Y:S01]  /*1d60*/  VIADD R0, R18, 0xa400 ;  /* 0x0000a40012007836 */ /* 0x000fe20000000000 */
[----:B------:R-:W-:Y:S04]  /*1d70*/  BSSY B6, `(.L_x_2635) ;  /* 0x0000013000067945 */ /* 0x000fe80003800000 */
[----:B------:R-:W-:-:S13]  /*1d80*/  LOP3.LUT P0, RZ, R0, 0x3ff, RZ, 0xc0, !PT ;  /* 0x000003ff00ff7812 */ /* 0x000fda000780c0ff */
[----:B------:R-:W-:Y:S05]  /*1d90*/  @!P0 BRA `(.L_x_2636) ;  /* 0x0000000000408947 */ /* 0x000fea0003800000 */
[----:B------:R-:W-:Y:S01]  /*1da0*/  MOV R0, 0x0 ;  /* 0x0000000000007802 */ /* 0x000fe20000000f00 */
[----:B------:R-:W-:Y:S01]  /*1db0*/  ULDC.64 UR4, c[0x4][0xc8] ;  /* 0x0100320000047ab9 */ /* 0x000fe20000000a00 */
[----:B------:R-:W-:Y:S01]  /*1dc0*/  ULDC.64 UR6, c[0x4][0xd0] ;  /* 0x0100340000067ab9 */ /* 0x000fe20000000a00 */
[----:B------:R-:W-:Y:S01]  /*1dd0*/  MOV R4, UR4 ;  /* 0x0000000400047c02 */ /* 0x000fe20008000f00 */
[----:B------:R0:W1:Y:S01]  /*1de0*/  LDC.64 R14, c[0x4][R0] ;  /* 0x01000000000e7b82 */ /* 0x0000620000000a00 */
[----:B------:R-:W-:Y:S01]  /*1df0*/  IMAD.U32 R5, RZ, RZ, UR5 ;  /* 0x00000005ff057e24 */ /* 0x000fe2000f8e00ff */
        /* <DEDUP_REMOVED lines=10> */
.L_x_2636:
[----:B------:R-:W-:Y:S05]  /*1ea0*/  BSYNC B6 ;  /* 0x0000000000067941 */ /* 0x000fea0003800000 */
.L_x_2635:
        /* <DEDUP_REMOVED lines=12> */
[----:B------:R-:W-:Y:S01]  /*1f70*/  SHF.R.S32.HI R9, RZ, 0x1f, R198 ;  /* 0x0000001fff097819 */ /* 0x000fe200000114c6 */
[----:B------:R-:W4:Y:S01]  /*1f80*/  LDC.64 R96, c[0x0][0x408] ;  /* 0x00010200ff607b82 */ /* 0x000f220000000a00 */
        /* <DEDUP_REMOVED lines=13> */
[----:B------:R-:W-:-:S03]  /*2060*/  SEL R4, RZ, 0x1, P4 ;  /* 0x00000001ff047807 */ /* 0x000fc60002000000 */
[----:B------:R-:W-:Y:S01]  /*2070*/  IMAD.SHL.U32 R5, R5, 0x2, RZ ;  /* 0x0000000205057824 */ /* 0x000fe200078e00ff */
[----:B------:R-:W-:-:S04]  /*2080*/  ISETP.GE.AND P4, PT, R189, UR4, PT ;  /* 0x00000004bd007c0c */ /* 0x000fc8000bf86270 */
[----:B------:R-:W-:Y:S02]  /*2090*/  LOP3.LUT R6, R5, 0x2, R4, 0xe2, !PT ;  /* 0x0000000205067812 */ /* 0x000fe400078ee204 */
[----:B------:R-:W-:Y:S02]  /*20a0*/  SEL R5, RZ, 0xffffffff, P3 ;  /* 0xffffffffff057807 */ /* 0x000fe40001800000 */
[----:B------:R-:W-:Y:S02]  /*20b0*/  ISETP.GE.AND P3, PT, R3, UR4, PT ;  /* 0x0000000403007c0c */ /* 0x000fe4000bf66270 */
[----:B------:R-:W-:Y:S01]  /*20c0*/  SEL R7, RZ, 0x8, P4 ;  /* 0x00000008ff077807 */ /* 0x000fe20002000000 */
[----:B------:R-:W-:Y:S01]  /*20d0*/  IMAD.SHL.U32 R11, R5, 0x2, RZ ;  /* 0x00000002050b7824 */ /* 0x000fe200078e00ff */
[----:B------:R-:W-:Y:S01]  /*20e0*/  SEL R5, RZ, 0x4, P3 ;  /* 0x00000004ff057807 */ /* 0x000fe20001800000 */
[----:B------:R-:W-:Y:S01]  /*20f0*/  IMAD R8, R9, R102, RZ ;  /* 0x0000006609087224 */ /* 0x000fe200078e02ff */
[----:B------:R-:W-:-:S02]  /*2100*/  SEL R4, RZ, 0x1, P2 ;  /* 0x00000001ff047807 */ /* 0x000fc40001000000 */
[----:B------:R-:W-:Y:S02]  /*2110*/  LOP3.LUT R7, R7, R6, R5, 0xfe, !PT ;  /* 0x0000000607077212 */ /* 0x000fe400078efe05 */
[----:B------:R-:W-:Y:S02]  /*2120*/  ISETP.GE.AND P2, PT, R195, UR4, PT ;  /* 0x00000004c3007c0c */ /* 0x000fe4000bf46270 */
[----:B------:R-:W-:Y:S02]  /*2130*/  SEL R5, RZ, 0x4, P0 ;  /* 0x00000004ff057807 */ /* 0x000fe40000000000 */
[-C--:B----4-:R-:W-:Y:S02]  /*2140*/  ISETP.GE.AND P0, PT, R16, R13.reuse, PT ;  /* 0x0000000d1000720c */ /* 0x090fe40003f06270 */
[-C--:B------:R-:W-:Y:S02]  /*2150*/  ISETP.GE.AND P3, PT, R0, R13.reuse, PT ;  /* 0x0000000d0000720c */ /* 0x080fe40003f66270 */
[----:B------:R-:W-:-:S02]  /*2160*/  ISETP.GE.AND P5, PT, R3, R13, PT ;  /* 0x0000000d0300720c */ /* 0x000fc40003fa6270 */
[----:B------:R-:W-:Y:S01]  /*2170*/  LOP3.LUT R4, R11, 0x2, R4, 0xe2, !PT ;  /* 0x000000020b047812 */ /* 0x000fe200078ee204 */
[----:B------:R-:W-:Y:S01]  /*2180*/  IMAD R11, R198, R103, R8 ;  /* 0x00000067c60b7224 */ /* 0x000fe200078e0208 */
[----:B------:R-:W-:Y:S02]  /*2190*/  SEL R6, RZ, 0x8, P1 ;  /* 0x00000008ff067807 */ /* 0x000fe40000800000 */
[----:B------:R-:W-:Y:S02]  /*21a0*/  SEL R8, RZ, 0x10, P2 ;  /* 0x00000010ff087807 */ /* 0x000fe40001000000 */
[----:B------:R-:W-:Y:S02]  /*21b0*/  LOP3.LUT R20, R6, R4, R5, 0xfe, !PT ;  /* 0x0000000406147212 */ /* 0x000fe400078efe05 */
[----:B------:R-:W-:Y:S02]  /*21c0*/  LOP3.LUT R12, R7, R8, RZ, 0xfc, !PT ;  /* 0x00000008070c7212 */ /* 0x000fe400078efcff */
[----:B------:R-:W-:-:S02]  /*21d0*/  SEL R5, R13, RZ, P0 ;  /* 0x000000ff0d057207 */ /* 0x000fc40000000000 */
[C---:B------:R-:W-:Y:S02]  /*21e0*/  SEL R7, R13.reuse, RZ, P3 ;  /* 0x000000ff0d077207 */ /* 0x040fe40001800000 */
[----:B------:R-:W-:Y:S02]  /*21f0*/  IADD3 R5, R16, R5, RZ ;  /* 0x0000000510057210 */ /* 0x000fe40007ffe0ff */
[----:B------:R-:W-:Y:S01]  /*2200*/  SEL R6, R13, RZ, P5 ;  /* 0x000000ff0d067207 */ /* 0x000fe20002800000 */
[----:B------:R-:W-:Y:S01]  /*2210*/  IMAD.IADD R7, R0, 0x1, R7 ;  /* 0x0000000100077824 */ /* 0x000fe200078e0207 */
[----:B------:R-:W-:Y:S01]  /*2220*/  SHF.R.S32.HI R191, RZ, 0x1f, R190 ;  /* 0x0000001fffbf7819 */ /* 0x000fe200000114be */
[-C--:B------:R-:W-:Y:S01]  /*2230*/  IMAD R9, R9, R96.reuse, RZ ;  /* 0x0000006009097224 */ /* 0x080fe200078e02ff */
[----:B------:R-:W-:Y:S01]  /*2240*/  SHF.R.S32.HI R4, RZ, 0x1f, R5 ;  /* 0x0000001fff047819 */ /* 0x000fe20000011405 */
[----:B------:R-:W-:-:S03]  /*2250*/  IMAD.WIDE.U32 R98, R198, R96, R16 ;  /* 0x00000060c6627225 */ /* 0x000fc600078e0010 */
[-C--:B------:R-:W-:Y:S01]  /*2260*/  LEA.HI R28, R4, R5.reuse, RZ, 0x4 ;  /* 0x00000005041c7211 */ /* 0x080fe200078f20ff */
[----:B------:R-:W-:Y:S01]  /*2270*/  IMAD.WIDE.U32 R100, R198, R96, R190 ;  /* 0x00000060c6647225 */ /* 0x000fe200078e00be */
[----:B------:R-:W-:-:S03]  /*2280*/  LEA.HI R5, R4, R5, RZ, 0x6 ;  /* 0x0000000504057211 */ /* 0x000fc600078f30ff */
[C---:B------:R-:W-:Y:S02]  /*2290*/  IMAD R9, R198.reuse, R97, R9 ;  /* 0x00000061c6097224 */ /* 0x040fe400078e0209 */
[----:B------:R-:W-:-:S04]  /*22a0*/  IMAD.WIDE.U32 R106, R198, R102, R190 ;  /* 0x00000066c66a7225 */ /* 0x000fc800078e00be */
[----:B------:R-:W-:Y:S01]  /*22b0*/  IMAD.WIDE.U32 R104, R198, R102, R16 ;  /* 0x00000066c6687225 */ /* 0x000fe200078e0010 */
[----:B------:R-:W-:-:S03]  /*22c0*/  SHF.R.U32.HI R4, RZ, 0x3, R210 ;  /* 0x00000003ff047819 */ /* 0x000fc600000116d2 */
[----:B------:R-:W-:Y:S02]  /*22d0*/  IMAD.IADD R101, R101, 0x1, R9 ;  /* 0x0000000165657824 */ /* 0x000fe400078e0209 */
[----:B------:R-:W-:Y:S01]  /*22e0*/  IMAD.IADD R99, R9, 0x1, R99 ;  /* 0x0000000109637824 */ /* 0x000fe200078e0263 */
[----:B------:R-:W-:Y:S01]  /*22f0*/  LOP3.LUT R9, R210, 0x30, R28, 0xf8, !PT ;  /* 0x00000030d2097812 */ /* 0x000fe200078ef81c */
[----:B------:R-:W-:Y:S02]  /*2300*/  IMAD.IADD R107, R107, 0x1, R11 ;  /* 0x000000016b6b7824 */ /* 0x000fe400078e020b */
[----:B------:R-:W-:Y:S01]  /*2310*/  IMAD.IADD R105, R11, 0x1, R105 ;  /* 0x000000010b697824 */ /* 0x000fe200078e0269 */
[----:B------:R-:W-:Y:S01]  /*2320*/  LOP3.LUT R9, R9, R4, RZ, 0x3c, !PT ;  /* 0x0000000409097212 */ /* 0x000fe200078e3cff */
[----:B------:R-:W-:Y:S01]  /*2330*/  IMAD.MOV.U32 R122, RZ, RZ, 0x20 ;  /* 0x00000020ff7a7424 */ /* 0x000fe200078e00ff */
[----:B------:R-:W-:Y:S01]  /*2340*/  IADD3 R125, R26, R25, RZ ;  /* 0x000000191a7d7210 */ /* 0x000fe20007ffe0ff */
[----:B------:R-:W-:-:S02]  /*2350*/  IMAD.MOV.U32 R123, RZ, RZ, 0x40 ;  /* 0x00000040ff7b7424 */ /* 0x000fc400078e00ff */
[----:B-----5:R-:W-:Y:S01]  /*2360*/  IMAD.WIDE.U32 R106, R135, R102, R106 ;  /* 0x00000066876a7225 */ /* 0x020fe200078e006a */
[----:B------:R-:W-:-:S03]  /*2370*/  SHF.L.U64.HI R108, R96, 0x7, R97 ;  /* 0x00000007606c7819 */ /* 0x000fc60000010261 */
[----:B------:R-:W-:Y:S01]  /*2380*/  IMAD.WIDE.U32 R104, R135, R102, R104 ;  /* 0x0000006687687225 */ /* 0x000fe200078e0068 */
[----:B------:R-:W-:Y:S02]  /*2390*/  SHF.L.U32 R109, R96, 0x7, RZ ;  /* 0x00000007606d7819 */ /* 0x000fe400000006ff */
[----:B------:R-:W-:Y:S01]  /*23a0*/  SHF.R.S32.HI R116, RZ, 0x4, R28 ;  /* 0x00000004ff747819 */ /* 0x000fe2000001141c */
[----:B------:R-:W-:Y:S02]  /*23b0*/  IMAD R127, R97, 0xa0, RZ ;  /* 0x000000a0617f7824 */ /* 0x000fe400078e02ff */
[----:B------:R-:W-:-:S04]  /*23c0*/  IMAD.WIDE.U32 R100, R135, R96, R100 ;  /* 0x0000006087647225 */ /* 0x000fc800078e0064 */
[----:B------:R-:W-:-:S04]  /*23d0*/  IMAD.WIDE.U32 R98, R135, R96, R98 ;  /* 0x0000006087627225 */ /* 0x000fc800078e0062 */
[----:B------:R-:W-:Y:S02]  /*23e0*/  VIADD R150, R21, 0x8 ;  /* 0x0000000815967836 */ /* 0x000fe40000000000 */
[----:B------:R-:W-:Y:S01]  /*23f0*/  IMAD.SHL.U32 R118, R13, 0x2, RZ ;  /* 0x000000020d767824 */ /* 0x000fe200078e00ff */
[----:B--2---:R-:W-:Y:S01]  /*2400*/  LOP3.LUT R10, R10, 0xfffffffe, RZ, 0xc0, !PT ;  /* 0xfffffffe0a0a7812 */ /* 0x004fe200078ec0ff */
[----:B------:R-:W-:Y:S01]  /*2410*/  @!P6 BAR.SYNC.DEFER_BLOCKING 0x9, 0x100 ;  /* 0x024400000000eb1d */ /* 0x000fe20000010000 */
[----:B---3--:R-:W-:-:S05]  /*2420*/  R2P PR, R14, 0x6 ;  /* 0x000000060e007804 */ /* 0x008fca0000000000 */
[----:B------:R-:W0:Y:S01]  /*2430*/  S2R R14, SR_TID.X ;  /* 0x00000000000e7919 */ /* 0x000e220000002100 */
[----:B------:R-:W-:-:S05]  /*2440*/  @P5 LOP3.LUT R10, R10, 0x1, RZ, 0xfc, !PT ;  /* 0x000000010a0a5812 */ /* 0x000fca00078efcff */
[----:B------:R1:W-:Y:S02]  /*2450*/  STL [R1], R10 ;  /* 0x0000000a01007387 */ /* 0x0003e40000100800 */
[----:B-1----:R-:W-:Y:S01]  /*2460*/  IMAD.IADD R10, R3, 0x1, R6 ;  /* 0x00000001030a7824 */ /* 0x002fe200078e0206 */
[----:B------:R-:W-:-:S04]  /*2470*/  SHF.R.S32.HI R6, RZ, 0x1f, R7 ;  /* 0x0000001fff067819 */ /* 0x000fc80000011407 */
[CC--:B------:R-:W-:Y:S02]  /*2480*/  LEA.HI R29, R6.reuse, R7.reuse, RZ, 0x4 ;  /* 0x00000007061d7211 */ /* 0x0c0fe400078f20ff */
[----:B------:R-:W-:Y:S02]  /*2490*/  LEA.HI R7, R6, R7, RZ, 0x6 ;  /* 0x0000000706077211 */ /* 0x000fe400078f30ff */
[----:B------:R-:W-:Y:S02]  /*24a0*/  SHF.R.S32.HI R6, RZ, 0x6, R5 ;  /* 0x00000006ff067819 */ /* 0x000fe40000011405 */
[----:B------:R-:W-:Y:S02]  /*24b0*/  SHF.R.S32.HI R11, RZ, 0x1f, R10 ;  /* 0x0000001fff0b7819 */ /* 0x000fe4000001140a */
[----:B------:R-:W-:Y:S01]  /*24c0*/  LOP3.LUT R5, R207, 0x30, R28, 0xf8, !PT ;  /* 0x00000030cf057812 */ /* 0x000fe200078ef81c */
[----:B------:R-:W-:Y:S01]  /*24d0*/  IMAD R132, R6, 0x2800, R211 ;  /* 0x0000280006847824 */ /* 0x000fe200078e02d3 */
[----:B------:R-:W-:-:S02]  /*24e0*/  LEA.HI R30, R11, R10, RZ, 0x4 ;  /* 0x0000000a0b1e7211 */ /* 0x000fc400078f20ff */
[----:B------:R-:W-:Y:S01]  /*24f0*/  SHF.R.S32.HI R8, RZ, 0x6, R7 ;  /* 0x00000006ff087819 */ /* 0x000fe20000011407 */
[----:B------:R-:W-:Y:S01]  /*2500*/  IMAD R134, R6, 0x2800, R209 ;  /* 0x0000280006867824 */ /* 0x000fe200078e02d1 */
[----:B------:R-:W-:Y:S02]  /*2510*/  LOP3.LUT R7, R207, 0x30, R29, 0xf8, !PT ;  /* 0x00000030cf077812 */ /* 0x000fe400078ef81d */
[----:B------:R-:W-:Y:S02]  /*2520*/  LOP3.LUT R5, R5, R208, RZ, 0x3c, !PT ;  /* 0x000000d005057212 */ /* 0x000fe400078e3cff */
[----:B------:R-:W-:Y:S01]  /*2530*/  LEA.HI R10, R11, R10, RZ, 0x6 ;  /* 0x0000000a0b0a7211 */ /* 0x000fe200078f30ff */
[----:B------:R-:W-:Y:S01]  /*2540*/  IMAD.IADD R132, R132, 0x1, R9 ;  /* 0x0000000184847824 */ /* 0x000fe200078e0209 */
[----:B------:R-:W-:Y:S01]  /*2550*/  LOP3.LUT R6, R7, R208, RZ, 0x3c, !PT ;  /* 0x000000d007067212 */ /* 0x000fe200078e3cff */
[----:B------:R-:W-:Y:S01]  /*2560*/  IMAD R133, R8, 0x2800, R209 ;  /* 0x0000280008857824 */ /* 0x000fe200078e02d1 */
[----:B------:R-:W-:Y:S01]  /*2570*/  SHF.R.S32.HI R10, RZ, 0x6, R10 ;  /* 0x00000006ff0a7819 */ /* 0x000fe2000001140a */
[----:B------:R-:W-:Y:S01]  /*2580*/  IMAD.IADD R134, R134, 0x1, R5 ;  /* 0x0000000186867824 */ /* 0x000fe200078e0205 */
[--C-:B------:R-:W-:Y:S01]  /*2590*/  LOP3.LUT R9, R210, 0x30, R30.reuse, 0xf8, !PT ;  /* 0x00000030d2097812 */ /* 0x100fe200078ef81e */
[----:B0-----:R-:W-:Y:S01]  /*25a0*/  VIADD R31, R14, 0xffffff80 ;  /* 0xffffff800e1f7836 */ /* 0x001fe20000000000 */
[----:B------:R-:W-:Y:S01]  /*25b0*/  LOP3.LUT R5, R207, 0x30, R30, 0xf8, !PT ;  /* 0x00000030cf057812 */ /* 0x000fe200078ef81e */
[----:B------:R-:W-:Y:S01]  /*25c0*/  IMAD R130, R8, 0x2800, R211 ;  /* 0x0000280008827824 */ /* 0x000fe200078e02d3 */
[----:B------:R-:W-:Y:S01]  /*25d0*/  SHF.R.S32.HI R11, RZ, 0x1f, R135 ;  /* 0x0000001fff0b7819 */ /* 0x000fe20000011487 */
[----:B------:R-:W-:Y:S01]  /*25e0*/  IMAD.IADD R133, R133, 0x1, R6 ;  /* 0x0000000185857824 */ /* 0x000fe200078e0206 */
[----:B------:R-:W-:Y:S01]  /*25f0*/  LOP3.LUT R8, R9, R4, RZ, 0x3c, !PT ;  /* 0x0000000409087212 */ /* 0x000fe200078e3cff */
[C---:B------:R-:W-:Y:S01]  /*2600*/  IMAD R129, R10.reuse, 0x2800, R211 ;  /* 0x000028000a817824 */ /* 0x040fe200078e02d3 */
[----:B------:R-:W-:Y:S01]  /*2610*/  LOP3.LUT R6, R5, R208, RZ, 0x3c, !PT ;  /* 0x000000d005067212 */ /* 0x000fe200078e3cff */
[----:B------:R-:W-:Y:S01]  /*2620*/  IMAD R131, R10, 0x2800, R209 ;  /* 0x000028000a837824 */ /* 0x000fe200078e02d1 */
[----:B------:R-:W-:-:S02]  /*2630*/  LEA.HI R14, R31, R31, RZ, 0x1 ;  /* 0x0000001f1f0e7211 */ /* 0x000fc400078f08ff */
[----:B------:R-:W-:Y:S01]  /*2640*/  SEL R122, R122, 0xffffffe0, !P1 ;  /* 0xffffffe07a7a7807 */ /* 0x000fe20004800000 */
[----:B------:R-:W-:Y:S01]  /*2650*/  IMAD R10, R11, R102, RZ ;  /* 0x000000660b0a7224 */ /* 0x000fe200078e02ff */
[----:B------:R-:W-:Y:S01]  /*2660*/  ISETP.GE.AND P1, PT, R196, UR4, PT ;  /* 0x00000004c4007c0c */ /* 0x000fe2000bf26270 */
[----:B------:R-:W-:Y:S01]  /*2670*/  IMAD.IADD R129, R129, 0x1, R8 ;  /* 0x0000000181817824 */ /* 0x000fe200078e0208 */
[----:B------:R-:W-:Y:S01]  /*2680*/  LOP3.LUT R7, R210, 0x30, R29, 0xf8, !PT ;  /* 0x00000030d2077812 */ /* 0x000fe200078ef81d */
[----:B------:R-:W-:Y:S01]  /*2690*/  IMAD R8, R11, R96, RZ ;  /* 0x000000600b087224 */ /* 0x000fe200078e02ff */
[----:B------:R-:W-:Y:S01]  /*26a0*/  LOP3.LUT R14, R14, 0xfffffffe, RZ, 0xc0, !PT ;  /* 0xfffffffe0e0e7812 */ /* 0x000fe200078ec0ff */
[----:B------:R-:W-:Y:S01]  /*26b0*/  IMAD.IADD R131, R131, 0x1, R6 ;  /* 0x0000000183837824 */ /* 0x000fe200078e0206 */
[----:B------:R-:W-:Y:S01]  /*26c0*/  SEL R11, RZ, 0x20, P1 ;  /* 0x00000020ff0b7807 */ /* 0x000fe20000800000 */
[----:B------:R-:W-:Y:S01]  /*26d0*/  IMAD R9, R103, 0xa0, RZ ;  /* 0x000000a067097824 */ /* 0x000fe200078e02ff */
[----:B------:R-:W-:Y:S01]  /*26e0*/  SHF.L.U64.HI R5, R102, 0x7, R103 ;  /* 0x0000000766057819 */ /* 0x000fe20000010267 */
[----:B------:R-:W-:-:S02]  /*26f0*/  IMAD R25, R135, R103, R10 ;  /* 0x0000006787197224 */ /* 0x000fc400078e020a */
[C---:B------:R-:W-:Y:S01]  /*2700*/  IMAD.SHL.U32 R6, R102.reuse, 0x80, RZ ;  /* 0x0000008066067824 */ /* 0x040fe200078e00ff */
[----:B------:R-:W-:Y:S01]  /*2710*/  LOP3.LUT R7, R7, R4, RZ, 0x3c, !PT ;  /* 0x0000000407077212 */ /* 0x000fe200078e3cff */
[----:B------:R-:W-:Y:S01]  /*2720*/  IMAD.WIDE.U32 R102, R102, 0xa0, RZ ;  /* 0x000000a066667825 */ /* 0x000fe200078e00ff */
[----:B------:R-:W-:Y:S02]  /*2730*/  SHF.R.S32.HI R115, RZ, 0x4, R29 ;  /* 0x00000004ff737819 */ /* 0x000fe4000001141d */
[----:B------:R-:W-:Y:S01]  /*2740*/  SHF.R.S32.HI R114, RZ, 0x4, R30 ;  /* 0x00000004ff727819 */ /* 0x000fe2000001141e */
[----:B------:R-:W-:Y:S01]  /*2750*/  IMAD R27, R135, R97, R8 ;  /* 0x00000061871b7224 */ /* 0x000fe200078e0208 */
[----:B------:R-:W-:Y:S01]  /*2760*/  SEL R123, R123, 0xffffffc0, !P2 ;  /* 0xffffffc07b7b7807 */ /* 0x000fe20005000000 */
[----:B------:R-:W-:Y:S01]  /*2770*/  IMAD.WIDE.U32 R96, R96, 0xa0, RZ ;  /* 0x000000a060607825 */ /* 0x000fe200078e00ff */
[----:B------:R-:W-:Y:S02]  /*2780*/  LOP3.LUT R28, R28, 0xfffffff0, RZ, 0xc0, !PT ;  /* 0xfffffff01c1c7812 */ /* 0x000fe400078ec0ff */
[----:B------:R-:W-:Y:S01]  /*2790*/  LOP3.LUT R29, R29, 0xfffffff0, RZ, 0xc0, !PT ;  /* 0xfffffff01d1d7812 */ /* 0x000fe200078ec0ff */
[----:B------:R-:W-:Y:S01]  /*27a0*/  IMAD.IADD R14, R31, 0x1, -R14 ;  /* 0x000000011f0e7824 */ /* 0x000fe200078e0a0e */
[----:B------:R-:W-:-:S02]  /*27b0*/  LOP3.LUT R30, R30, 0xfffffff0, RZ, 0xc0, !PT ;  /* 0xfffffff01e1e7812 */ /* 0x000fc400078ec0ff */
[----:B------:R-:W-:Y:S01]  /*27c0*/  LOP3.LUT R11, R12, R11, RZ, 0xfc, !PT ;  /* 0x0000000b0c0b7212 */ /* 0x000fe200078efcff */
[----:B------:R-:W-:Y:S01]  /*27d0*/  IMAD.IADD R126, R103, 0x1, R9 ;  /* 0x00000001677e7824 */ /* 0x000fe200078e0209 */
[----:B------:R-:W-:Y:S01]  /*27e0*/  IADD3 R130, R130, R7, RZ ;  /* 0x0000000782827210 */ /* 0x000fe20007ffe0ff */
[----:B------:R-:W-:Y:S01]  /*27f0*/  IMAD.IADD R21, R107, 0x1, R25 ;  /* 0x000000016b157824 */ /* 0x000fe200078e0219 */
[C---:B------:R-:W-:Y:S01]  /*2800*/  LOP3.LUT R8, R20.reuse, 0x1, RZ, 0xc0, !PT ;  /* 0x0000000114087812 */ /* 0x040fe200078ec0ff */
[----:B------:R-:W-:Y:S01]  /*2810*/  IMAD.IADD R26, R101, 0x1, R27 ;  /* 0x00000001651a7824 */ /* 0x000fe200078e021b */
[----:B------:R-:W-:Y:S01]  /*2820*/  LOP3.LUT R9, R20, 0x2, RZ, 0xc0, !PT ;  /* 0x0000000214097812 */ /* 0x000fe200078ec0ff */
[----:B------:R-:W-:Y:S01]  /*2830*/  IMAD R113, R14, 0x80, R198 ;  /* 0x000000800e717824 */ /* 0x000fe200078e02c6 */
[----:B------:R-:W-:Y:S01]  /*2840*/  LOP3.LUT R10, R20, 0x4, RZ, 0xc0, !PT ;  /* 0x00000004140a7812 */ /* 0x000fe200078ec0ff */
[----:B------:R-:W-:Y:S01]  /*2850*/  IMAD.IADD R127, R97, 0x1, R127 ;  /* 0x00000001617f7824 */ /* 0x000fe200078e027f */
[----:B------:R-:W-:Y:S01]  /*2860*/  SHF.R.S32.HI R7, RZ, 0x1f, R22 ;  /* 0x0000001fff077819 */ /* 0x000fe20000011416 */
[----:B------:R-:W-:Y:S01]  /*2870*/  IMAD.IADD R25, R25, 0x1, R105 ;  /* 0x0000000119197824 */ /* 0x000fe200078e0269 */
[----:B------:R-:W-:-:S02]  /*2880*/  IADD3 R128, R123, R122, RZ ;  /* 0x0000007a7b807210 */ /* 0x000fc40007ffe0ff */
[----:B------:R-:W-:Y:S02]  /*2890*/  LOP3.LUT R20, R20, 0x8, RZ, 0xc0, !PT ;  /* 0x0000000814147812 */ /* 0x000fe400078ec0ff */
[----:B------:R-:W-:Y:S02]  /*28a0*/  IADD3 R27, R27, R99, RZ ;  /* 0x000000631b1b7210 */ /* 0x000fe40007ffe0ff */
[----:B------:R-:W-:Y:S02]  /*28b0*/  SHF.R.S32.HI R124, RZ, 0x1f, R23 ;  /* 0x0000001fff7c7819 */ /* 0x000fe40000011417 */
[----:B------:R-:W-:Y:S02]  /*28c0*/  SHF.R.S32.HI R112, RZ, 0x1f, R28 ;  /* 0x0000001fff707819 */ /* 0x000fe4000001141c */
[----:B------:R-:W-:Y:S02]  /*28d0*/  SHF.R.S32.HI R111, RZ, 0x1f, R29 ;  /* 0x0000001fff6f7819 */ /* 0x000fe4000001141d */
[----:B------:R-:W-:-:S02]  /*28e0*/  SHF.R.S32.HI R110, RZ, 0x1f, R30 ;  /* 0x0000001fff6e7819 */ /* 0x000fc4000001141e */
[----:B------:R-:W-:Y:S02]  /*28f0*/  LOP3.LUT R31, R12, 0x1, RZ, 0xc0, !PT ;  /* 0x000000010c1f7812 */ /* 0x000fe400078ec0ff */
[C---:B------:R-:W-:Y:S02]  /*2900*/  LOP3.LUT R32, R11.reuse, 0x2, RZ, 0xc0, !PT ;  /* 0x000000020b207812 */ /* 0x040fe400078ec0ff */
[C---:B------:R-:W-:Y:S02]  /*2910*/  LOP3.LUT R33, R11.reuse, 0x4, RZ, 0xc0, !PT ;  /* 0x000000040b217812 */ /* 0x040fe400078ec0ff */
[C---:B------:R-:W-:Y:S02]  /*2920*/  LOP3.LUT R34, R11.reuse, 0x8, RZ, 0xc0, !PT ;  /* 0x000000080b227812 */ /* 0x040fe400078ec0ff */
[C---:B------:R-:W-:Y:S02]  /*2930*/  LOP3.LUT R35, R11.reuse, 0x10, RZ, 0xc0, !PT ;  /* 0x000000100b237812 */ /* 0x040fe400078ec0ff */
[----:B------:R-:W-:-:S07]  /*2940*/  LOP3.LUT R84, R11, 0x20, RZ, 0xc0, !PT ;  /* 0x000000200b547812 */ /* 0x000fce00078ec0ff */
.L_x_2742:
[----:B------:R-:W2:Y:S01]  /*2950*/  LDL.LU R39, [R1] ;  /* 0x0000000001277983 */ /* 0x000ea20000300800 */
[----:B------:R-:W0:Y:S01]  /*2960*/  LDC R86, c[0x0][0x430] ;  /* 0x00010c00ff567b82 */ /* 0x000e220000000800 */
        /* <DEDUP_REMOVED lines=10> */
[----:B------:R-:W3:Y:S08]  /*2a10*/  @!P1 LDC.64 R12, c[0x0][0x418] ;  /* 0x00010600ff0c9b82 */ /* 0x000ef00000000a00 */
[----:B----4-:R-:W4:Y:S08]  /*2a20*/  @P2 LDC R11, c[0x0][0x434] ;  /* 0x00010d00ff0b2b82 */ /* 0x010f300000000800 */
[----:B------:R-:W1:Y:S01]  /*2a30*/  @P2 LDC R38, c[0x0][0x438] ;  /* 0x00010e00ff262b82 */ /* 0x000e620000000800 */
[----:B----4-:R-:W-:-:S05]  /*2a40*/  @P2 IMAD.HI.U32 R11, R40, R11, RZ ;  /* 0x0000000b280b2227 */ /* 0x010fca00078e00ff */
[----:B-1----:R-:W-:Y:S01]  /*2a50*/  @P2 SHF.R.U32.HI R36, RZ, R38, R11 ;  /* 0x00000026ff242219 */ /* 0x002fe2000001160b */
[----:B0-----:R-:W-:-:S03]  /*2a60*/  @!P1 IMAD R38, R124, R14, RZ ;  /* 0x0000000e7c269224 */ /* 0x001fc600078e02ff */
[----:B------:R-:W-:Y:S01]  /*2a70*/  @!P1 SHF.R.S32.HI R37, RZ, 0x1f, R36 ;  /* 0x0000001fff259819 */ /* 0x000fe20000011424 */
[C---:B------:R-:W-:Y:S02]  /*2a80*/  @!P1 IMAD R11, R23.reuse, R15, R38 ;  /* 0x0000000f170b9224 */ /* 0x040fe400078e0226 */
[----:B------:R-:W-:-:S04]  /*2a90*/  @!P1 IMAD.WIDE.U32 R14, R23, R14, R36 ;  /* 0x0000000e170e9225 */ /* 0x000fc800078e0024 */
[----:B------:R-:W-:Y:S01]  /*2aa0*/  @!P1 IMAD.IADD R11, R15, 0x1, R11 ;  /* 0x000000010f0b9824 */ /* 0x000fe200078e020b */
[----:B---3--:R-:W-:-:S04]  /*2ab0*/  @!P1 LEA R12, P2, R14, R12, 0x2 ;  /* 0x0000000c0e0c9211 */ /* 0x008fc800078410ff */
[----:B------:R-:W-:Y:S02]  /*2ac0*/  @!P1 LEA.HI.X R13, R14, R13, R11, 0x2, P2 ;  /* 0x0000000d0e0d9211 */ /* 0x000fe400010f140b */
[----:B------:R-:W-:-:S03]  /*2ad0*/  ISETP.GT.AND P2, PT, R24, R121, PT ;  /* 0x000000791800720c */ /* 0x000fc60003f44270 */
[----:B------:R0:W5:Y:S01]  /*2ae0*/  @!P1 LDG.E R85, desc[UR50][R12.64] ;  /* 0x000000320c559981 */ /* 0x000162000c1e1900 */
[----:B------:R-:W-:Y:S01]  /*2af0*/  ISETP.GE.AND P1, PT, R117, 0x1, PT ;  /* 0x000000017500780c */ /* 0x000fe20003f26270 */
[C---:B------:R-:W-:Y:S01]  /*2b00*/  IMAD R37, R19.reuse, 0x7800, R216 ;  /* 0x0000780013257824 */ /* 0x040fe200078e02d8 */
[----:B------:R-:W-:Y:S01]  /*2b10*/  IADD3 R11, -R36, RZ, RZ ;  /* 0x000000ff240b7210 */ /* 0x000fe20007ffe1ff */
[----:B------:R-:W-:Y:S05]  /*2b20*/  YIELD ;  /* 0x0000000000007946 */ /* 0x000fea0003800000 */
[----:B------:R-:W-:Y:S01]  /*2b30*/  IMAD R86, R86, R11, R40 ;  /* 0x0000000b56567224 */ /* 0x000fe200078e0228 */
[----:B------:R-:W-:Y:S01]  /*2b40*/  BSSY B0, `(.L_x_2637) ;  /* 0x0000cea000007945 */ /* 0x000fe20003800000 */
[----:B------:R-:W-:-:S02]  /*2b50*/  IMAD R11, R19, 0x7800, R219 ;  /* 0x00007800130b7824 */ /* 0x000fc400078e02db */
        /* <DEDUP_REMOVED lines=13> */
[----:B------:R-:W-:Y:S02]  /*2c30*/  IMAD R38, R127, R24, RZ ;  /* 0x000000187f267224 */ /* 0x000fe400078e02ff */
[----:B------:R-:W-:Y:S01]  /*2c40*/  IMAD R11, R86, UR5, R11 ;  /* 0x00000005560b7c24 */ /* 0x000fe2000f8e020b */
[----:B------:R-:W-:Y:S01]  /*2c50*/  ULDC.64 UR4, c[0x0][0x310] ;  /* 0x0000c40000047ab9 */ /* 0x000fe20000000a00 */
[----:B------:R-:W-:-:S02]  /*2c60*/  IMAD R93, R24, -0xa0, R2 ;  /* 0xffffff60185d7824 */ /* 0x000fc400078e0202 */
[----:B------:R-:W-:Y:S02]  /*2c70*/  IMAD R14, R92, UR4, RZ ;  /* 0x000000045c0e7c24 */ /* 0x000fe4000f8e02ff */
[----:B------:R-:W-:Y:S01]  /*2c80*/  IMAD.IADD R13, R13, 0x1, R11 ;  /* 0x000000010d0d7824 */ /* 0x000fe200078e020b */
[----:B------:R-:W-:Y:S01]  /*2c90*/  SHF.R.S32.HI R11, RZ, 0x1f, R24 ;  /* 0x0000001fff0b7819 */ /* 0x000fe20000011418 */
[----:B------:R-:W-:Y:S01]  /*2ca0*/  IMAD R15, R85, UR5, R14 ;  /* 0x00000005550f7c24 */ /* 0x000fe2000f8e020e */
[----:B------:R-:W-:Y:S01]  /*2cb0*/  VIMNMX R93, R93, 0xa0, PT ;  /* 0x000000a05d5d7848 */ /* 0x000fe20003fe0100 */
[----:B------:R-:W-:Y:S01]  /*2cc0*/  IMAD.WIDE.U32 R12, R85, UR4, R12 ;  /* 0x00000004550c7c25 */ /* 0x000fe2000f8e000c */
[----:B------:R-:W-:-:S03]  /*2cd0*/  ULDC.64 UR4, c[0x0][0x308] ;  /* 0x0000c20000047ab9 */ /* 0x000fc60000000a00 */
[----:B------:R-:W-:Y:S02]  /*2ce0*/  IMAD.IADD R13, R13, 0x1, R15 ;  /* 0x000000010d0d7824 */ /* 0x000fe400078e020f */
[----:B------:R-:W-:Y:S02]  /*2cf0*/  IMAD R15, R7, UR4, RZ ;  /* 0x00000004070f7c24 */ /* 0x000fe4000f8e02ff */
[----:B------:R-:W-:Y:S02]  /*2d00*/  IMAD R43, R11, R96, R38 ;  /* 0x000000600b2b7224 */ /* 0x000fe400078e0226 */
[----:B------:R-:W-:-:S04]  /*2d10*/  IMAD.WIDE.U32 R38, R22, UR4, R12 ;  /* 0x0000000416267c25 */ /* 0x000fc8000f8e000c */
[----:B------:R-:W-:Y:S01]  /*2d20*/  IMAD R119, R22, UR5, R15 ;  /* 0x0000000516777c24 */ /* 0x000fe2000f8e020f */
[----:B------:R-:W-:Y:S01]  /*2d30*/  ULDC.64 UR4, c[0x0][0x2e8] ;  /* 0x0000ba0000047ab9 */ /* 0x000fe20000000a00 */
[-C--:B------:R-:W-:Y:S01]  /*2d40*/  IMAD R14, R126, R24.reuse, RZ ;  /* 0x000000187e0e7224 */ /* 0x080fe200078e02ff */
[----:B------:R-:W-:Y:S01]  /*2d50*/  IADD3 R120, P2, R38, UR4, RZ ;  /* 0x0000000426787c10 */ /* 0x000fe2000ff5e0ff */
[----:B------:R-:W-:-:S03]  /*2d60*/  IMAD.WIDE.U32 R12, R96, R24, RZ ;  /* 0x00000018600c7225 */ /* 0x000fc600078e00ff */
[----:B------:R-:W-:Y:S01]  /*2d70*/  IADD3.X R119, R39, UR5, R119, P2, !PT ;  /* 0x0000000527777c10 */ /* 0x000fe200097fe477 */
[----:B------:R-:W-:Y:S01]  /*2d80*/  IMAD R41, R11, R102, R14 ;  /* 0x000000660b297224 */ /* 0x000fe200078e020e */
[----:B------:R-:W-:Y:S01]  /*2d90*/  IADD3 R90, R13, R43, RZ ;  /* 0x0000002b0d5a7210 */ /* 0x000fe20007ffe0ff */
[----:B------:R-:W-:-:S04]  /*2da0*/  IMAD.WIDE.U32 R14, R102, R24, RZ ;  /* 0x00000018660e7225 */ /* 0x000fc800078e00ff */
        /* <DEDUP_REMOVED lines=54> */
.L_x_2641:
[----:B------:R-:W-:Y:S05]  /*3110*/  BSYNC B1 ;  /* 0x0000000000017941 */ /* 0x000fea0003800000 */
.L_x_2640:
        /* <DEDUP_REMOVED lines=57> */
.L_x_2643:
[----:B------:R-:W-:Y:S05]  /*34b0*/  BSYNC B1 ;  /* 0x0000000000017941 */ /* 0x000fea0003800000 */
.L_x_2642:
        /* <DEDUP_REMOVED lines=26> */
.L_x_2644:
[----:B------:R-:W-:Y:S01]  /*3660*/  IMAD R94, R19, 0x8, R18 ;  /* 0x00000008135e7824 */ /* 0x000fe200078e0212 */
[----:B------:R-:W-:Y:S01]  /*3670*/  SHF.L.U32 R95, R199, 0x1f, RZ ;  /* 0x0000001fc75f7819 */ /* 0x000fe200000006ff */
[----:B------:R-:W-:Y:S03]  /*3680*/  BSSY B1, `(.L_x_2645) ;  /* 0x0000003000017945 */ /* 0x000fe60003800000 */
[----:B------:R-:W1:Y:S02]  /*3690*/  SYNCS.PHASECHK.TRANS64.TRYWAIT P5, [R94+URZ+0x29890], R95 ;  /* 0x0298905f5e0075a7 */ /* 0x000e6400080a017f */
[----:B-1----:R-:W-:Y:S05]  /*36a0*/  @!P5 BRA `(.L_x_2646) ;  /* 0x0000029c0044d947 */ /* 0x002fea0003800000 */
.L_x_2981:
[----:B------:R-:W-:Y:S05]  /*36b0*/  BSYNC B1 ;  /* 0x0000000000017941 */ /* 0x000fea0003800000 */
.L_x_2645:
[----:B------:R-:W-:-:S03]  /*36c0*/  UMOV UR4, 0xffffffff ;  /* 0xffffffff00047882 */ /* 0x000fc60000000000 */
[----:B------:R-:W-:Y:S05]  /*36d0*/  BRA.DIV UR4, `(.L_x_2647) ;  /* 0x0000029e044c7947 */ /* 0x000fea000b800000 */
[----:B------:R2:W3:Y:S04]  /*36e0*/  SHFL.IDX PT, R149, R119, RZ, 0x1e1f ;  /* 0x001e1fff77957589 */ /* 0x0004e800000e0000 */
[----:B------:R2:W4:Y:S02]  /*36f0*/  SHFL.IDX PT, R11, R120, RZ, 0x1e1f ;  /* 0x001e1fff780b7589 */ /* 0x00052400000e0000 */
.L_x_2985:
        /* <DEDUP_REMOVED lines=17> */
[----:B------:R-:W-:Y:S01]  /*3810*/  LOP3.LUT R89, R89, 0xff0000ff, RZ, 0xc0, !PT ;  /* 0xff0000ff59597812 */ /* 0x000fe200078ec0ff */
[----:B------:R-:W-:Y:S01]  /*3820*/  IMAD.SHL.U32 R164, R164, 0x100, RZ ;  /* 0x00000100a4a47824 */ /* 0x000fe200078e00ff */
[----:B------:R-:W-:-:S02]  /*3830*/  F2FP.F16.E4M3.UNPACK_B R88, R161.H1 ;  /* 0x000000a1ff58723e */ /* 0x000fc400030006ff */
[----:B------:R-:W-:Y:S02]  /*3840*/  LOP3.LUT R83, R162, 0xff0000, R83, 0xf8, !PT ;  /* 0x00ff0000a2537812 */ /* 0x000fe400078ef853 */
[----:B0-----:R-:W-:Y:S01]  /*3850*/  F2FP.F16.E4M3.UNPACK_B R162, R13 ;  /* 0x0000000dffa2723e */ /* 0x001fe200020006ff */
[----:B------:R-:W-:Y:S01]  /*3860*/  HADD2.F32 R166, -RZ, R88.H0_H0 ;  /* 0x20000058ffa67230 */ /* 0x000fe20000004100 */
[----:B------:R-:W-:Y:S02]  /*3870*/  LOP3.LUT R164, R89, 0xff00, R164, 0xf8, !PT ;  /* 0x0000ff0059a47812 */ /* 0x000fe400078ef8a4 */
        /* <DEDUP_REMOVED lines=19> */
[----:B------:R-:W-:Y:S01]  /*39b0*/  SHF.L.U32 R13, R82, 0x10, RZ ;  /* 0x00000010520d7819 */ /* 0x000fe200000006ff */
[----:B------:R-:W-:Y:S01]  /*39c0*/  IMAD.MOV.U32 R82, RZ, RZ, R15 ;  /* 0x000000ffff527224 */ /* 0x000fe200078e000f */
[----:B------:R-:W-:Y:S02]  /*39d0*/  F2FP.F16.E4M3.UNPACK_B R15, R83.H1 ;  /* 0x00000053ff0f723e */ /* 0x000fe400030006ff */
[----:B------:R-:W-:-:S02]  /*39e0*/  LOP3.LUT R13, R164, 0xff0000, R13, 0xf8, !PT ;  /* 0x00ff0000a40d7812 */ /* 0x000fc400078ef80d */
        /* <DEDUP_REMOVED lines=53> */
[----:B------:R-:W-:Y:S02]  /*3d40*/  IMAD.MOV.U32 R13, RZ, RZ, R89 ;  /* 0x000000ffff0d7224 */ /* 0x000fe400078e0059 */
[-C--:B------:R-:W-:Y:S01]  /*3d50*/  FFMA.FTZ R162, R88, R83.reuse, -R162 ;  /* 0x0000005358a27223 */ /* 0x080fe200000108a2 */
        /* <DEDUP_REMOVED lines=11> */
.L_x_2653:
[----:B------:R-:W-:Y:S05]  /*3e10*/  BSYNC B3 ;  /* 0x0000000000037941 */ /* 0x000fea0003800000 */
.L_x_2652:
[----:B----4-:R-:W-:-:S05]  /*3e20*/  IADD3 R82, P2, R16, R11, RZ ;  /* 0x0000000b10527210 */ /* 0x010fca0007f5e0ff */
[----:B---3--:R-:W-:-:S05]  /*3e30*/  IMAD.X R83, R149, 0x1, R17, P2 ;  /* 0x0000000195537824 */ /* 0x008fca00010e0611 */
[----:B0-----:R0:W-:Y:S03]  /*3e40*/  ST.E.128 desc[UR50][R82.64], R12 ;  /* 0x0000000c52007985 */ /* 0x0011e6000c101d32 */
.L_x_2651:
[----:B------:R-:W-:Y:S05]  /*3e50*/  BSYNC B2 ;  /* 0x0000000000027941 */ /* 0x000fea0003800000 */
.L_x_2650:
        /* <DEDUP_REMOVED lines=45> */
[----:B------:R-:W-:Y:S01]  /*4130*/  HADD2.F32 R159, -RZ, R82.H0_H0 ;  /* 0x20000052ff9f7230 */ /* 0x000fe20000004100 */
[----:B------:R-:W-:Y:S01]  /*4140*/  F2FP.SATFINITE.E4M3.F32.PACK_AB_MERGE_C R78, R78, R83, R88 ;  /* 0x000000534e4e723e */ /* 0x000fe20004807058 */
[-C--:B------:R-:W-:Y:S01]  /*4150*/  FMUL.FTZ R161, R158, R89.reuse ;  /* 0x000000599ea17220 */ /* 0x080fe20000410000 */
[----:B------:R-:W-:Y:S01]  /*4160*/  SHF.R.U32.HI R88, RZ, 0x8, R81 ;  /* 0x00000008ff587819 */ /* 0x000fe20000011651 */
[C---:B------:R-:W-:Y:S01]  /*4170*/  FMUL.FTZ R163, R80.reuse, R89 ;  /* 0x0000005950a37220 */ /* 0x040fe20000410000 */
[----:B------:R-:W-:Y:S01]  /*4180*/  LOP3.LUT R83, R81, 0xff0000ff, RZ, 0xc0, !PT ;  /* 0xff0000ff51537812 */ /* 0x000fe200078ec0ff */
[-C--:B------:R-:W-:Y:S01]  /*4190*/  FFMA.FTZ R89, R80, R159.reuse, -R161 ;  /* 0x0000009f50597223 */ /* 0x080fe200000108a1 */
[----:B------:R-:W-:Y:S01]  /*41a0*/  SHF.R.U32.HI R81, RZ, 0x10, R81 ;  /* 0x00000010ff517819 */ /* 0x000fe20000011651 */
[----:B------:R-:W-:Y:S01]  /*41b0*/  FFMA.FTZ R80, R158, R159, R163 ;  /* 0x0000009f9e507223 */ /* 0x000fe200000100a3 */
        /* <DEDUP_REMOVED lines=9> */
[----:B------:R-:W-:Y:S01]  /*4250*/  LOP3.LUT R88, R88, 0xff0000, R81, 0xf8, !PT ;  /* 0x00ff000058587812 */ /* 0x000fe200078ef851 */
[----:B------:R-:W-:Y:S01]  /*4260*/  IMAD.MOV.U32 R81, RZ, RZ, R15 ;  /* 0x000000ffff517224 */ /* 0x000fe200078e000f */
[----:B------:R-:W-:-:S02]  /*4270*/  F2FP.SATFINITE.E4M3.F32.PACK_AB_MERGE_C R12, R13, R12, RZ ;  /* 0x0000000c0d0c723e */ /* 0x000fc400048070ff */
[----:B------:R-:W-:Y:S02]  /*4280*/  LOP3.LUT R83, R79, 0xff0000, R82, 0xf8, !PT ;  /* 0x00ff00004f537812 */ /* 0x000fe400078ef852 */
[----:B------:R-:W-:Y:S02]  /*4290*/  F2FP.F16.E4M3.UNPACK_B R15, R81 ;  /* 0x00000051ff0f723e */ /* 0x000fe400020006ff */
[----:B------:R-:W-:Y:S02]  /*42a0*/  F2FP.F16.E4M3.UNPACK_B R158, R88.H1 ;  /* 0x00000058ff9e723e */ /* 0x000fe400030006ff */
[-C--:B------:R-:W-:Y:S01]  /*42b0*/  F2FP.F16.E4M3.UNPACK_B R79, R83.reuse.H1 ;  /* 0x00000053ff4f723e */ /* 0x080fe200030006ff */
[--C-:B------:R-:W-:Y:S01]  /*42c0*/  HADD2.F32 R159, -RZ, R15.reuse.H1_H1 ;  /* 0x3000000fff9f7230 */ /* 0x100fe20000004100 */
[----:B------:R-:W-:Y:S01]  /*42d0*/  F2FP.F16.E4M3.UNPACK_B R83, R83 ;  /* 0x00000053ff53723e */ /* 0x000fe200020006ff */
[----:B------:R-:W-:Y:S01]  /*42e0*/  HADD2.F32 R82, -RZ, R158.H0_H0 ;  /* 0x2000009eff527230 */ /* 0x000fe20000004100 */
[----:B------:R-:W-:Y:S01]  /*42f0*/  F2FP.SATFINITE.E4M3.F32.PACK_AB_MERGE_C R12, R80, R89, R12 ;  /* 0x00000059500c723e */ /* 0x000fe2000480700c */
[----:B------:R-:W-:Y:S01]  /*4300*/  HADD2.F32 R15, -RZ, R15.H0_H0 ;  /* 0x2000000fff0f7230 */ /* 0x000fe20000004100 */
[----:B------:R-:W-:Y:S01]  /*4310*/  MOV R13, R78 ;  /* 0x0000004e000d7202 */ /* 0x000fe20000000f00 */
[----:B------:R-:W-:-:S02]  /*4320*/  HADD2.F32 R160, -RZ, R79.H0_H0 ;  /* 0x2000004fffa07230 */ /* 0x000fc40000004100 */
[-C--:B------:R-:W-:Y:S01]  /*4330*/  FMUL.FTZ R162, R159, R82.reuse ;  /* 0x000000529fa27220 */ /* 0x080fe20000410000 */
[----:B------:R-:W-:Y:S02]  /*4340*/  HADD2.F32 R79, -RZ, R79.H1_H1 ;  /* 0x3000004fff4f7230 */ /* 0x000fe40000004100 */
[C---:B------:R-:W-:Y:S01]  /*4350*/  FMUL.FTZ R164, R15.reuse, R82 ;  /* 0x000000520fa47220 */ /* 0x040fe20000410000 */
[----:B------:R-:W-:-:S03]  /*4360*/  FFMA.FTZ R82, R15, R160, -R162 ;  /* 0x000000a00f527223 */ /* 0x000fc600000108a2 */
        /* <DEDUP_REMOVED lines=33> */
.L_x_2657:
[----:B------:R-:W-:Y:S05]  /*4580*/  BSYNC B3 ;  /* 0x0000000000037941 */ /* 0x000fea0003800000 */
.L_x_2656:
[----:B------:R-:W-:-:S05]  /*4590*/  IMAD.SHL.U32 R80, R192, 0x10, RZ ;  /* 0x00000010c0507824 */ /* 0x000fca00078e00ff */
[----:B----4-:R-:W-:-:S04]  /*45a0*/  IADD3 R78, P2, R11, R80, RZ ;  /* 0x000000500b4e7210 */ /* 0x010fc80007f5e0ff */
[----:B---3--:R-:W-:-:S05]  /*45b0*/  LEA.HI.X.SX32 R79, R80, R149, 0x1, P2 ;  /* 0x00000095504f7211 */ /* 0x008fca00010f0eff */
[----:B0-----:R0:W-:Y:S04]  /*45c0*/  ST.E.128 desc[UR50][R78.64], R12 ;  /* 0x0000000c4e007985 */ /* 0x0011e8000c101d32 */
.L_x_2655:
[----:B------:R-:W-:Y:S05]  /*45d0*/  BSYNC B2 ;  /* 0x0000000000027941 */ /* 0x000fea0003800000 */
.L_x_2654:
[----:B------:R-:W-:Y:S01]  /*45e0*/  ISETP.NE.AND P2, PT, R33, RZ, PT ;  /* 0x000000ff2100720c */ /* 0x000fe20003f45270 */
[----:B------:R-:W-:-:S12]  /*45f0*/  BSSY B2, `(.L_x_2658) ;  /* 0x0000076000027945 */ /* 0x000fd80003800000 */
[----:B------:R-:W-:Y:S05]  /*4600*/  @!P2 BRA `(.L_x_2659) ;  /* 0x0000000400d0a947 */ /* 0x000fea0003800000 */
[----:B0-----:R-:W-:Y:S01]  /*4610*/  IMAD.SHL.U32 R12, R193, 0x10, RZ ;  /* 0x00000010c10c7824 */ /* 0x001fe200078e00ff */
[----:B------:R-:W-:Y:S04]  /*4620*/  BSSY B3, `(.L_x_2660) ;  /* 0x0000071000037945 */ /* 0x000fe80003800000 */
        /* <DEDUP_REMOVED lines=112> */
.L_x_2661:
[----:B------:R-:W-:Y:S05]  /*4d30*/  BSYNC B3 ;  /* 0x0000000000037941 */ /* 0x000fea0003800000 */
.L_x_2660:
[----:B---3--:R0:W-:Y:S02]  /*4d40*/  ST.E.128 desc[UR50][R78.64], R12 ;  /* 0x0000000c4e007985 */ /* 0x0081e4000c101d32 */
.L_x_2659:
[----:B------:R-:W-:Y:S05]  /*4d50*/  BSYNC B2 ;  /* 0x0000000000027941 */ /* 0x000fea0003800000 */
.L_x_2658:
[----:B------:R-:W-:Y:S01]  /*4d60*/  ISETP.NE.AND P2, PT, R34, RZ, PT ;  /* 0x000000ff2200720c */ /* 0x000fe20003f45270 */
[----:B------:R-:W-:-:S12]  /*4d70*/  BSSY B2, `(.L_x_2662) ;  /* 0x0000074000027945 */ /* 0x000fd80003800000 */
[----:B------:R-:W-:Y:S05]  /*4d80*/  @!P2 BRA `(.L_x_2663) ;  /* 0x0000000400c8a947 */ /* 0x000fea0003800000 */
[----:B0-----:R0:W0:Y:S01]  /*4d90*/  LDS.128 R12, [R36+0x1cc00] ;  /* 0x01cc0000240c7984 */ /* 0x0010220000000c00 */
[----:B----4-:R-:W-:Y:S01]  /*4da0*/  IADD3 R74, P2, R189, R11, RZ ;  /* 0x0000000bbd4a7210 */ /* 0x010fe20007f5e0ff */
[----:B------:R-:W-:Y:S03]  /*4db0*/  BSSY B3, `(.L_x_2664) ;  /* 0x000006e000037945 */ /* 0x000fe60003800000 */
[----:B---3--:R-:W-:Y:S02]  /*4dc0*/  IADD3.X R75, R149, R197, RZ, P2, !PT ;  /* 0x000000c5954b7210 */ /* 0x008fe400017fe4ff */
        /* <DEDUP_REMOVED lines=17> */
[----:B------:R-:W-:-:S02]  /*4ee0*/  IMAD.MOV.U32 R76, RZ, RZ, R12 ;  /* 0x000000ffff4c7224 */ /* 0x000fc400078e000c */
        /* <DEDUP_REMOVED lines=90> */
.L_x_2665:
[----:B------:R-:W-:Y:S05]  /*5490*/  BSYNC B3 ;  /* 0x0000000000037941 */ /* 0x000fea0003800000 */
.L_x_2664:
[----:B0-----:R0:W-:Y:S02]  /*54a0*/  ST.E.128 desc[UR50][R74.64], R12 ;  /* 0x0000000c4a007985 */ /* 0x0011e4000c101d32 */
.L_x_2663:
[----:B------:R-:W-:Y:S05]  /*54b0*/  BSYNC B2 ;  /* 0x0000000000027941 */ /* 0x000fea0003800000 */
.L_x_2662:
        /* <DEDUP_REMOVED lines=11> */
[----:B------:R-:W-:Y:S01]  /*5570*/  SHF.R.U32.HI R75, RZ, 0x10, R67 ;  /* 0x00000010ff4b7819 */ /* 0x000fe20000011643 */
[----:B------:R-:W-:Y:S01]  /*5580*/  IMAD.SHL.U32 R66, R66, 0x100, RZ ;  /* 0x0000010042427824 */ /* 0x000fe200078e00ff */
[----:B------:R-:W-:Y:S02]  /*5590*/  SHF.R.U32.HI R73, RZ, 0x10, R69 ;  /* 0x00000010ff497819 */ /* 0x000fe40000011645 */
[----:B------:R-:W-:Y:S01]  /*55a0*/  LOP3.LUT R72, R69, 0xff0000ff, RZ, 0xc0, !PT ;  /* 0xff0000ff45487812 */ /* 0x000fe200078ec0ff */
[----:B------:R-:W-:Y:S01]  /*55b0*/  IMAD.SHL.U32 R69, R68, 0x100, RZ ;  /* 0x0000010044457824 */ /* 0x000fe200078e00ff */
[----:B------:R-:W-:-:S02]  /*55c0*/  LOP3.LUT R67, R67, 0xff0000ff, RZ, 0xc0, !PT ;  /* 0xff0000ff43437812 */ /* 0x000fc400078ec0ff */
[----:B0-----:R-:W-:Y:S02]  /*55d0*/  MOV R68, R12 ;  /* 0x0000000c00447202 */ /* 0x001fe40000000f00 */
[----:B------:R-:W-:Y:S01]  /*55e0*/  LOP3.LUT R67, R67, 0xff00, R66, 0xf8, !PT ;  /* 0x0000ff0043437812 */ /* 0x000fe200078ef842 */
[----:B------:R-:W-:Y:S01]  /*55f0*/  IMAD.U32 R66, R75, 0x10000, RZ ;  /* 0x000100004b427824 */ /* 0x000fe200078e00ff */
[----:B------:R-:W-:Y:S01]  /*5600*/  LOP3.LUT R74, R72, 0xff00, R69, 0xf8, !PT ;  /* 0x0000ff00484a7812 */ /* 0x000fe200078ef845 */
[----:B------:R-:W-:Y:S01]  /*5610*/  IMAD.U32 R69, R73, 0x10000, RZ ;  /* 0x0001000049457824 */ /* 0x000fe200078e00ff */
[----:B------:R-:W-:Y:S02]  /*5620*/  F2FP.F16.E4M3.UNPACK_B R72, R153.H1 ;  /* 0x00000099ff48723e */ /* 0x000fe400030006ff */
[----:B------:R-:W-:Y:S02]  /*5630*/  F2FP.F16.E4M3.UNPACK_B R12, R13 ;  /* 0x0000000dff0c723e */ /* 0x000fe400020006ff */
[----:B------:R-:W-:Y:S01]  /*5640*/  LOP3.LUT R66, R67, 0xff0000, R66, 0xf8, !PT ;  /* 0x00ff000043427812 */ /* 0x000fe200078ef842 */
[----:B------:R-:W-:Y:S01]  /*5650*/  HADD2.F32 R76, -RZ, R72.H0_H0 ;  /* 0x20000048ff4c7230 */ /* 0x000fe20000004100 */
[----:B------:R-:W-:Y:S01]  /*5660*/  LOP3.LUT R67, R74, 0xff0000, R69, 0xf8, !PT ;  /* 0x00ff00004a437812 */ /* 0x000fe200078ef845 */
[--C-:B------:R-:W-:Y:S01]  /*5670*/  HADD2.F32 R69, -RZ, R12.reuse.H1_H1 ;  /* 0x3000000cff457230 */ /* 0x100fe20000004100 */
[----:B------:R-:W-:Y:S01]  /*5680*/  F2FP.F16.E4M3.UNPACK_B R74, R147.H1 ;  /* 0x00000093ff4a723e */ /* 0x000fe200030006ff */
[----:B------:R-:W-:Y:S01]  /*5690*/  HADD2.F32 R12, -RZ, R12.H0_H0 ;  /* 0x2000000cff0c7230 */ /* 0x000fe20000004100 */
[----:B------:R-:W-:Y:S01]  /*56a0*/  F2FP.F16.E4M3.UNPACK_B R13, R13.H1 ;  /* 0x0000000dff0d723e */ /* 0x000fe200030006ff */
        /* <DEDUP_REMOVED lines=26> */
[----:B------:R-:W-:Y:S01]  /*5850*/  HADD2.F32 R68, -RZ, R147.H1_H1 ;  /* 0x30000093ff447230 */ /* 0x000fe20000004100 */
        /* <DEDUP_REMOVED lines=9> */
[----:B------:R-:W-:Y:S01]  /*58f0*/  FFMA.FTZ R68, R69, R147, -R76 ;  /* 0x0000009345447223 */ /* 0x000fe2000001084c */
        /* <DEDUP_REMOVED lines=44> */
.L_x_2669:
[----:B------:R-:W-:Y:S05]  /*5bc0*/  BSYNC B3 ;  /* 0x0000000000037941 */ /* 0x000fea0003800000 */
.L_x_2668:
[----:B0-----:R0:W-:Y:S02]  /*5bd0*/  ST.E.128 desc[UR50][R70.64], R12 ;  /* 0x0000000c46007985 */ /* 0x0011e4000c101d32 */
.L_x_2667:
[----:B------:R-:W-:Y:S05]  /*5be0*/  BSYNC B2 ;  /* 0x0000000000027941 */ /* 0x000fea0003800000 */
.L_x_2666:
        /* <DEDUP_REMOVED lines=41> */
[-C--:B------:R-:W-:Y:S01]  /*5e80*/  FMUL.FTZ R72, R68, R70.reuse ;  /* 0x0000004644487220 */ /* 0x080fe20000410000 */
[----:B------:R-:W-:Y:S01]  /*5e90*/  FMUL.FTZ R75, R65, R70 ;  /* 0x00000046414b7220 */ /* 0x000fe20000410000 */
[----:B------:R-:W-:Y:S01]  /*5ea0*/  F2FP.F16.E4M3.UNPACK_B R64, R63.H1 ;  /* 0x0000003fff40723e */ /* 0x000fe200030006ff */
[----:B------:R-:W-:-:S02]  /*5eb0*/  HADD2.F32 R70, -RZ, R148.H1_H1 ;  /* 0x30000094ff467230 */ /* 0x000fc40000004100 */
[-C--:B------:R-:W-:Y:S01]  /*5ec0*/  FFMA.FTZ R72, R65, R69.reuse, -R72 ;  /* 0x0000004541487223 */ /* 0x080fe20000010848 */
[----:B------:R-:W-:Y:S01]  /*5ed0*/  FFMA.FTZ R75, R68, R69, R75 ;  /* 0x00000045444b7223 */ /* 0x000fe2000001004b */
[----:B------:R-:W-:Y:S01]  /*5ee0*/  F2FP.F16.E4M3.UNPACK_B R63, R63 ;  /* 0x0000003fff3f723e */ /* 0x000fe200020006ff */
[--C-:B------:R-:W-:Y:S01]  /*5ef0*/  HADD2.F32 R69, -RZ, R64.reuse.H1_H1 ;  /* 0x30000040ff457230 */ /* 0x100fe20000004100 */
[----:B------:R-:W-:Y:S01]  /*5f00*/  F2FP.F16.E4M3.UNPACK_B R144, R144 ;  /* 0x00000090ff90723e */ /* 0x000fe200020006ff */
[----:B------:R-:W-:Y:S01]  /*5f10*/  HADD2.F32 R68, -RZ, R64.H0_H0 ;  /* 0x20000040ff447230 */ /* 0x000fe20000004100 */
[----:B------:R-:W-:Y:S01]  /*5f20*/  F2FP.F16.E4M3.UNPACK_B R76, R13.H1 ;  /* 0x0000000dff4c723e */ /* 0x000fe200030006ff */
[--C-:B------:R-:W-:Y:S02]  /*5f30*/  HADD2.F32 R64, -RZ, R63.reuse.H0_H0 ;  /* 0x2000003fff407230 */ /* 0x100fe40000004100 */
[----:B------:R-:W-:Y:S01]  /*5f40*/  FMUL.FTZ R73, R69, R70 ;  /* 0x0000004645497220 */ /* 0x000fe20000410000 */
[----:B------:R-:W-:-:S02]  /*5f50*/  HADD2.F32 R65, -RZ, R63.H1_H1 ;  /* 0x3000003fff417230 */ /* 0x000fc40000004100 */
[----:B------:R-:W-:Y:S01]  /*5f60*/  FMUL.FTZ R70, R68, R70 ;  /* 0x0000004644467220 */ /* 0x000fe20000410000 */
[----:B------:R-:W-:Y:S02]  /*5f70*/  HADD2.F32 R148, -RZ, R148.H0_H0 ;  /* 0x20000094ff947230 */ /* 0x000fe40000004100 */
[--C-:B------:R-:W-:Y:S02]  /*5f80*/  HADD2.F32 R63, -RZ, R144.reuse.H1_H1 ;  /* 0x30000090ff3f7230 */ /* 0x100fe40000004100 */
[----:B------:R-:W-:Y:S02]  /*5f90*/  HADD2.F32 R144, -RZ, R144.H0_H0 ;  /* 0x20000090ff907230 */ /* 0x000fe40000004100 */
[-C--:B------:R-:W-:Y:S01]  /*5fa0*/  FMUL.FTZ R71, R65, R148.reuse ;  /* 0x0000009441477220 */ /* 0x080fe20000410000 */
[----:B------:R-:W-:Y:S01]  /*5fb0*/  FMUL.FTZ R148, R64, R148 ;  /* 0x0000009440947220 */ /* 0x000fe20000410000 */
[-C--:B------:R-:W-:Y:S01]  /*5fc0*/  FFMA.FTZ R69, R69, R63.reuse, R70 ;  /* 0x0000003f45457223 */ /* 0x080fe20000010046 */
[----:B------:R-:W-:Y:S01]  /*5fd0*/  FFMA.FTZ R68, R68, R63, -R73 ;  /* 0x0000003f44447223 */ /* 0x000fe20000010849 */
[----:B------:R-:W-:Y:S01]  /*5fe0*/  F2FP.F16.E4M3.UNPACK_B R70, R15.H1 ;  /* 0x0000000fff46723e */ /* 0x000fe200030006ff */
[-C--:B------:R-:W-:Y:S01]  /*5ff0*/  FFMA.FTZ R63, R64, R144.reuse, -R71 ;  /* 0x00000090403f7223 */ /* 0x080fe20000010847 */
[----:B------:R-:W-:Y:S01]  /*6000*/  FFMA.FTZ R64, R65, R144, R148 ;  /* 0x0000009041407223 */ /* 0x000fe20000010094 */
[----:B------:R-:W-:Y:S01]  /*6010*/  F2FP.SATFINITE.E4M3.F32.PACK_AB_MERGE_C R65, R75, R72, RZ ;  /* 0x000000484b41723e */ /* 0x000fe200048070ff */
[----:B------:R-:W-:Y:S01]  /*6020*/  HADD2.F32 R77, -RZ, R76.H1_H1 ;  /* 0x3000004cff4d7230 */ /* 0x000fe20000004100 */
[----:B------:R-:W-:Y:S01]  /*6030*/  F2FP.SATFINITE.E4M3.F32.PACK_AB_MERGE_C R68, R69, R68, RZ ;  /* 0x000000444544723e */ /* 0x000fe200048070ff */
[--C-:B------:R-:W-:Y:S01]  /*6040*/  HADD2.F32 R71, -RZ, R70.reuse.H0_H0 ;  /* 0x20000046ff477230 */ /* 0x100fe20000004100 */
        /* <DEDUP_REMOVED lines=8> */
[CC--:B------:R-:W-:Y:S01]  /*60d0*/  FMUL.FTZ R12, R70.reuse, R77.reuse ;  /* 0x0000004d460c7220 */ /* 0x0c0fe20000410000 */
        /* <DEDUP_REMOVED lines=9> */
[----:B------:R-:W-:Y:S01]  /*6170*/  FFMA.FTZ R74, R70, R74, R77 ;  /* 0x0000004a464a7223 */ /* 0x000fe2000001004d */
[-C--:B------:R-:W-:Y:S01]  /*6180*/  FFMA.FTZ R80, R69, R12.reuse, -R80 ;  /* 0x0000000c45507223 */ /* 0x080fe20000010850 */
[----:B------:R-:W-:Y:S01]  /*6190*/  FFMA.FTZ R77, R13, R12, R78 ;  /* 0x0000000c0d4d7223 */ /* 0x000fe2000001004e */
[----:B------:R-:W-:-:S02]  /*61a0*/  HADD2.F32 R13, -RZ, R15.H0_H0 ;  /* 0x2000000fff0d7230 */ /* 0x000fc40000004100 */
[--C-:B------:R-:W-:Y:S01]  /*61b0*/  HADD2.F32 R12, -RZ, R14.reuse.H0_H0 ;  /* 0x2000000eff0c7230 */ /* 0x100fe20000004100 */
[----:B------:R-:W-:Y:S01]  /*61c0*/  F2FP.SATFINITE.E4M3.F32.PACK_AB_MERGE_C R74, R74, R79, RZ ;  /* 0x0000004f4a4a723e */ /* 0x000fe200048070ff */
[----:B------:R-:W-:Y:S01]  /*61d0*/  HADD2.F32 R15, -RZ, R15.H1_H1 ;  /* 0x3000000fff0f7230 */ /* 0x000fe20000004100 */
[----:B------:R-:W-:Y:S01]  /*61e0*/  F2FP.SATFINITE.E4M3.F32.PACK_AB_MERGE_C R77, R77, R80, RZ ;  /* 0x000000504d4d723e */ /* 0x000fe200048070ff */
[----:B------:R-:W-:Y:S02]  /*61f0*/  HADD2.F32 R14, -RZ, R14.H1_H1 ;  /* 0x3000000eff0e7230 */ /* 0x000fe40000004100 */
[----:B------:R-:W-:Y:S02]  /*6200*/  HADD2.F32 R75, -RZ, R75.H0_H0 ;  /* 0x2000004bff4b7230 */ /* 0x000fe40000004100 */
[----:B------:R-:W-:Y:S02]  /*6210*/  HADD2.F32 R69, -RZ, R72.H0_H0 ;  /* 0x20000048ff457230 */ /* 0x000fe40000004100 */
[----:B------:R-:W-:Y:S01]  /*6220*/  FMUL.FTZ R72, R15, R76 ;  /* 0x0000004c0f487220 */ /* 0x000fe20000410000 */
[----:B------:R-:W-:-:S02]  /*6230*/  HADD2.F32 R70, -RZ, R73.H0_H0 ;  /* 0x20000049ff467230 */ /* 0x000fc40000004100 */
[-C--:B------:R-:W-:Y:S01]  /*6240*/  FMUL.FTZ R71, R14, R75.reuse ;  /* 0x0000004b0e477220 */ /* 0x080fe20000410000 */
[C---:B------:R-:W-:Y:S01]  /*6250*/  FMUL.FTZ R76, R13.reuse, R76 ;  /* 0x0000004c0d4c7220 */ /* 0x040fe20000410000 */
[C---:B------:R-:W-:Y:S01]  /*6260*/  FMUL.FTZ R75, R12.reuse, R75 ;  /* 0x0000004b0c4b7220 */ /* 0x040fe20000410000 */
[-C--:B------:R-:W-:Y:S02]  /*6270*/  FFMA.FTZ R72, R13, R70.reuse, -R72 ;  /* 0x000000460d487223 */ /* 0x080fe40000010848 */
[----:B------:R-:W-:Y:S01]  /*6280*/  FFMA.FTZ R15, R15, R70, R76 ;  /* 0x000000460f0f7223 */ /* 0x000fe2000001004c */
[-C--:B------:R-:W-:Y:S01]  /*6290*/  FFMA.FTZ R71, R12, R69.reuse, -R71 ;  /* 0x000000450c477223 */ /* 0x080fe20000010847 */
[----:B------:R-:W-:Y:S01]  /*62a0*/  FFMA.FTZ R14, R14, R69, R75 ;  /* 0x000000450e0e7223 */ /* 0x000fe2000001004b */
[----:B------:R-:W-:Y:S02]  /*62b0*/  F2FP.SATFINITE.E4M3.F32.PACK_AB_MERGE_C R13, R62, R11, R65 ;  /* 0x0000000b3e0d723e */ /* 0x000fe40004807041 */
[----:B------:R-:W-:-:S02]  /*62c0*/  F2FP.SATFINITE.E4M3.F32.PACK_AB_MERGE_C R12, R64, R63, R68 ;  /* 0x0000003f400c723e */ /* 0x000fc40004807044 */
[----:B------:R-:W-:Y:S02]  /*62d0*/  F2FP.SATFINITE.E4M3.F32.PACK_AB_MERGE_C R14, R14, R71, R77 ;  /* 0x000000470e0e723e */ /* 0x000fe4000480704d */
[----:B------:R-:W-:-:S07]  /*62e0*/  F2FP.SATFINITE.E4M3.F32.PACK_AB_MERGE_C R15, R15, R72, R74 ;  /* 0x000000480f0f723e */ /* 0x000fce000480704a */
.L_x_2671:
[----:B------:R-:W-:Y:S05]  /*62f0*/  BSYNC B2 ;  /* 0x0000000000027941 */ /* 0x000fea0003800000 */
.L_x_2670:
[----:B0-----:R0:W-:Y:S02]  /*6300*/  ST.E.128 desc[UR50][R66.64], R12 ;  /* 0x0000000c42007985 */ /* 0x0011e4000c101d32 */
.L_x_2649:
[----:B------:R-:W-:Y:S05]  /*6310*/  BSYNC B1 ;  /* 0x0000000000017941 */ /* 0x000fea0003800000 */
.L_x_2648:
[----:B------:R-:W-:-:S03]  /*6320*/  UMOV UR4, 0xffffffff ;  /* 0xffffffff00047882 */ /* 0x000fc60000000000 */
[----:B------:R-:W-:Y:S05]  /*6330*/  BRA.DIV UR4, `(.L_x_2672) ;  /* 0x0000027204807947 */ /* 0x000fea000b800000 */
[----:B--2---:R-:W2:Y:S04]  /*6340*/  SHFL.IDX PT, R119, R119, 0x1, 0x1e1f ;  /* 0x003e1f0077777f89 */ /* 0x004ea800000e0000 */
[----:B------:R-:W0:Y:S02]  /*6350*/  SHFL.IDX PT, R120, R120, 0x1, 0x1e1f ;  /* 0x003e1f0078787f89 */ /* 0x000e2400000e0000 */
.L_x_2989:
[----:B------:R-:W-:Y:S05]  /*6360*/  @P4 BRA `(.L_x_2673) ;  /* 0x00000094009c4947 */ /* 0x000fea0003800000 */
        /* <DEDUP_REMOVED lines=15> */
[----:B0-----:R-:W-:Y:S01]  /*6460*/  IMAD.MOV.U32 R11, RZ, RZ, R13 ;  /* 0x000000ffff0b7224 */ /* 0x001fe200078e000d */
[----:B------:R-:W-:Y:S01]  /*6470*/  SHF.R.U32.HI R66, RZ, 0x10, R59 ;  /* 0x00000010ff427819 */ /* 0x000fe2000001163b */
[----:B------:R-:W-:Y:S01]  /*6480*/  IMAD.MOV.U32 R59, RZ, RZ, R12 ;  /* 0x000000ffff3b7224 */ /* 0x000fe200078e000c */
[----:B------:R-:W-:-:S02]  /*6490*/  SHF.L.U32 R65, R65, 0x8, RZ ;  /* 0x0000000841417819 */ /* 0x000fc400000006ff */
        /* <DEDUP_REMOVED lines=34> */
[----:B------:R-:W-:Y:S02]  /*66c0*/  HADD2.F32 R146, -RZ, R146.H0_H0 ;  /* 0x20000092ff927230 */ /* 0x000fe40000004100 */
[----:B------:R-:W-:Y:S01]  /*66d0*/  FMUL.FTZ R69, R65, R66 ;  /* 0x0000004241457220 */ /* 0x000fe20000410000 */
[----:B------:R-:W-:-:S02]  /*66e0*/  HADD2.F32 R60, -RZ, R59.H0_H0 ;  /* 0x2000003bff3c7230 */ /* 0x000fc40000004100 */
[----:B------:R-:W-:Y:S01]  /*66f0*/  FMUL.FTZ R66, R64, R66 ;  /* 0x0000004240427220 */ /* 0x000fe20000410000 */
[----:B------:R-:W-:Y:S02]  /*6700*/  HADD2.F32 R61, -RZ, R59.H1_H1 ;  /* 0x3000003bff3d7230 */ /* 0x000fe40000004100 */
[--C-:B------:R-:W-:Y:S02]  /*6710*/  HADD2.F32 R59, -RZ, R145.reuse.H1_H1 ;  /* 0x30000091ff3b7230 */ /* 0x100fe40000004100 */
[----:B------:R-:W-:Y:S02]  /*6720*/  HADD2.F32 R145, -RZ, R145.H0_H0 ;  /* 0x20000091ff917230 */ /* 0x000fe40000004100 */
[-C--:B------:R-:W-:Y:S01]  /*6730*/  FMUL.FTZ R67, R61, R146.reuse ;  /* 0x000000923d437220 */ /* 0x080fe20000410000 */
[----:B------:R-:W-:Y:S01]  /*6740*/  FMUL.FTZ R146, R60, R146 ;  /* 0x000000923c927220 */ /* 0x000fe20000410000 */
[-C--:B------:R-:W-:Y:S01]  /*6750*/  FFMA.FTZ R64, R64, R59.reuse, -R69 ;  /* 0x0000003b40407223 */ /* 0x080fe20000010845 */
[----:B------:R-:W-:Y:S01]  /*6760*/  FFMA.FTZ R65, R65, R59, R66 ;  /* 0x0000003b41417223 */ /* 0x000fe20000010042 */
[-C--:B------:R-:W-:Y:S01]  /*6770*/  FFMA.FTZ R59, R60, R145.reuse, -R67 ;  /* 0x000000913c3b7223 */ /* 0x080fe20000010843 */
[----:B------:R-:W-:Y:S01]  /*6780*/  FFMA.FTZ R60, R61, R145, R146 ;  /* 0x000000913d3c7223 */ /* 0x000fe20000010092 */
[----:B------:R-:W-:Y:S01]  /*6790*/  F2FP.F16.E4M3.UNPACK_B R66, R15.H1 ;  /* 0x0000000fff42723e */ /* 0x000fe200030006ff */
[--C-:B------:R-:W-:Y:S01]  /*67a0*/  HADD2.F32 R74, -RZ, R72.reuse.H1_H1 ;  /* 0x30000048ff4a7230 */ /* 0x100fe20000004100 */
[----:B------:R-:W-:Y:S01]  /*67b0*/  F2FP.SATFINITE.E4M3.F32.PACK_AB_MERGE_C R61, R71, R68, RZ ;  /* 0x00000044473d723e */ /* 0x000fe200048070ff */
[----:B------:R-:W-:Y:S01]  /*67c0*/  HADD2.F32 R72, -RZ, R72.H0_H0 ;  /* 0x20000048ff487230 */ /* 0x000fe20000004100 */
[----:B------:R-:W-:Y:S01]  /*67d0*/  F2FP.SATFINITE.E4M3.F32.PACK_AB_MERGE_C R64, R65, R64, RZ ;  /* 0x000000404140723e */ /* 0x000fe200048070ff */
[--C-:B------:R-:W-:Y:S01]  /*67e0*/  HADD2.F32 R67, -RZ, R66.reuse.H0_H0 ;  /* 0x20000042ff437230 */ /* 0x100fe20000004100 */
[----:B------:R-:W-:Y:S01]  /*67f0*/  F2FP.F16.E4M3.UNPACK_B R65, R14.H1 ;  /* 0x0000000eff41723e */ /* 0x000fe200030006ff */
[----:B------:R-:W-:Y:S01]  /*6800*/  HADD2.F32 R66, -RZ, R66.H1_H1 ;  /* 0x30000042ff427230 */ /* 0x000fe20000004100 */
[----:B------:R-:W-:-:S02]  /*6810*/  F2FP.F16.E4M3.UNPACK_B R71, R58 ;  /* 0x0000003aff47723e */ /* 0x000fc400020006ff */
[-C--:B------:R-:W-:Y:S01]  /*6820*/  F2FP.F16.E4M3.UNPACK_B R68, R13.reuse ;  /* 0x0000000dff44723e */ /* 0x080fe200020006ff */
[----:B------:R-:W-:Y:S01]  /*6830*/  HADD2.F32 R58, -RZ, R65.H1_H1 ;  /* 0x30000041ff3a7230 */ /* 0x000fe20000004100 */
[----:B------:R-:W-:Y:S01]  /*6840*/  F2FP.F16.E4M3.UNPACK_B R69, R13.H1 ;  /* 0x0000000dff45723e */ /* 0x000fe200030006ff */
[----:B------:R-:W-:Y:S02]  /*6850*/  HADD2.F32 R73, -RZ, R71.H1_H1 ;  /* 0x30000047ff497230 */ /* 0x000fe40000004100 */
[-C--:B------:R-:W-:Y:S01]  /*6860*/  FMUL.FTZ R76, R66, R74.reuse ;  /* 0x0000004a424c7220 */ /* 0x080fe20000410000 */
[----:B------:R-:W-:Y:S02]  /*6870*/  HADD2.F32 R65, -RZ, R65.H0_H0 ;  /* 0x20000041ff417230 */ /* 0x000fe40000004100 */
[----:B------:R-:W-:Y:S01]  /*6880*/  FMUL.FTZ R75, R67, R74 ;  /* 0x0000004a434b7220 */ /* 0x000fe20000410000 */
[----:B------:R-:W-:Y:S02]  /*6890*/  HADD2.F32 R13, -RZ, R68.H1_H1 ;  /* 0x30000044ff0d7230 */ /* 0x000fe40000004100 */
[----:B------:R-:W-:Y:S01]  /*68a0*/  FMUL.FTZ R74, R58, R73 ;  /* 0x000000493a4a7220 */ /* 0x000fe20000410000 */
[----:B------:R-:W-:Y:S01]  /*68b0*/  F2FP.F16.E4M3.UNPACK_B R15, R15 ;  /* 0x0000000fff0f723e */ /* 0x000fe200020006ff */
[C---:B------:R-:W-:Y:S01]  /*68c0*/  FMUL.FTZ R73, R65.reuse, R73 ;  /* 0x0000004941497220 */ /* 0x040fe20000410000 */
[----:B------:R-:W-:Y:S01]  /*68d0*/  F2FP.F16.E4M3.UNPACK_B R14, R14 ;  /* 0x0000000eff0e723e */ /* 0x000fe200020006ff */
[----:B------:R-:W-:Y:S01]  /*68e0*/  FFMA.FTZ R74, R65, R13, -R74 ;  /* 0x0000000d414a7223 */ /* 0x000fe2000001084a */
[----:B------:R-:W-:-:S02]  /*68f0*/  HADD2.F32 R70, -RZ, R69.H1_H1 ;  /* 0x30000045ff467230 */ /* 0x000fc40000004100 */
[----:B------:R-:W-:Y:S01]  /*6900*/  FFMA.FTZ R73, R58, R13, R73 ;  /* 0x0000000d3a497223 */ /* 0x000fe20000010049 */
[--C-:B------:R-:W-:Y:S02]  /*6910*/  HADD2.F32 R58, -RZ, R15.reuse.H0_H0 ;  /* 0x2000000fff3a7230 */ /* 0x100fe40000004100 */
[--C-:B------:R-:W-:Y:S02]  /*6920*/  HADD2.F32 R13, -RZ, R14.reuse.H0_H0 ;  /* 0x2000000eff0d7230 */ /* 0x100fe40000004100 */
[-C--:B------:R-:W-:Y:S01]  /*6930*/  FFMA.FTZ R75, R66, R70.reuse, R75 ;  /* 0x00000046424b7223 */ /* 0x080fe2000001004b */
[----:B------:R-:W-:Y:S02]  /*6940*/  HADD2.F32 R15, -RZ, R15.H1_H1 ;  /* 0x3000000fff0f7230 */ /* 0x000fe40000004100 */
[----:B------:R-:W-:Y:S01]  /*6950*/  FFMA.FTZ R76, R67, R70, -R76 ;  /* 0x00000046434c7223 */ /* 0x000fe2000001084c */
        /* <DEDUP_REMOVED lines=18> */
.L_x_2677:
[----:B------:R-:W-:Y:S05]  /*6a80*/  BSYNC B2 ;  /* 0x0000000000027941 */ /* 0x000fea0003800000 */
.L_x_2676:
[----:B0-----:R0:W-:Y:S02]  /*6a90*/  ST.E.128 desc[UR50][R62.64], R12 ;  /* 0x0000000c3e007985 */ /* 0x0011e4000c101d32 */
.L_x_2675:
[----:B------:R-:W-:Y:S05]  /*6aa0*/  BSYNC B1 ;  /* 0x0000000000017941 */ /* 0x000fea0003800000 */
.L_x_2674:
[----:B------:R-:W-:Y:S01]  /*6ab0*/  ISETP.NE.AND P2, PT, R32, RZ, PT ;  /* 0x000000ff2000720c */ /* 0x000fe20003f45270 */
[----:B------:R-:W-:-:S12]  /*6ac0*/  BSSY B1, `(.L_x_2678) ;  /* 0x0000073000017945 */ /* 0x000fd80003800000 */
[----:B------:R-:W-:Y:S05]  /*6ad0*/  @!P2 BRA `(.L_x_2679) ;  /* 0x0000000400c4a947 */ /* 0x000fea0003800000 */
[----:B0-----:R0:W0:Y:S01]  /*6ae0*/  LDS.128 R12, [R36+0x1c400] ;  /* 0x01c40000240c7984 */ /* 0x0010220000000c00 */
[----:B----4-:R-:W-:Y:S01]  /*6af0*/  IMAD.SHL.U32 R11, R192, 0x10, RZ ;  /* 0x00000010c00b7824 */ /* 0x010fe200078e00ff */
[----:B------:R-:W-:Y:S04]  /*6b00*/  BSSY B2, `(.L_x_2680) ;  /* 0x000006d000027945 */ /* 0x000fe80003800000 */
[----:B------:R-:W-:-:S04]  /*6b10*/  IADD3 R58, P2, R11, R120, RZ ;  /* 0x000000780b3a7210 */ /* 0x000fc80007f5e0ff */
[----:B--2---:R-:W-:Y:S02]  /*6b20*/  LEA.HI.X.SX32 R59, R11, R119, 0x1, P2 ;  /* 0x000000770b3b7211 */ /* 0x004fe400010f0eff */
[----:B------:R-:W-:-:S13]  /*6b30*/  ISETP.GE.AND P2, PT, R201, R117, PT ;  /* 0x00000075c900720c */ /* 0x000fda0003f46270 */
[----:B------:R-:W-:Y:S05]  /*6b40*/  @P2 BRA `(.L_x_2681) ;  /* 0x0000000400a02947 */ /* 0x000fea0003800000 */
[----:B------:R-:W-:Y:S02]  /*6b50*/  SHF.R.U32.HI R56, RZ, 0x8, R57 ;  /* 0x00000008ff387819 */ /* 0x000fe40000011639 */
[--C-:B------:R-:W-:Y:S02]  /*6b60*/  SHF.R.U32.HI R11, RZ, 0x8, R55.reuse ;  /* 0x00000008ff0b7819 */ /* 0x100fe40000011637 */
[----:B------:R-:W-:Y:S01]  /*6b70*/  SHF.R.U32.HI R62, RZ, 0x10, R55 ;  /* 0x00000010ff3e7819 */ /* 0x000fe20000011637 */
[----:B------:R-:W-:Y:S01]  /*6b80*/  IMAD.SHL.U32 R56, R56, 0x100, RZ ;  /* 0x0000010038387824 */ /* 0x000fe200078e00ff */
[----:B------:R-:W-:Y:S01]  /*6b90*/  LOP3.LUT R54, R55, 0xff0000ff, RZ, 0xc0, !PT ;  /* 0xff0000ff37367812 */ /* 0x000fe200078ec0ff */
[----:B0-----:R-:W-:Y:S01]  /*6ba0*/  IMAD.MOV.U32 R55, RZ, RZ, R12 ;  /* 0x000000ffff377224 */ /* 0x001fe200078e000c */
[----:B------:R-:W-:Y:S01]  /*6bb0*/  SHF.R.U32.HI R60, RZ, 0x10, R57 ;  /* 0x00000010ff3c7819 */ /* 0x000fe20000011639 */
[----:B------:R-:W-:Y:S01]  /*6bc0*/  IMAD.U32 R12, R62, 0x10000, RZ ;  /* 0x000100003e0c7824 */ /* 0x000fe200078e00ff */
[----:B------:R-:W-:-:S02]  /*6bd0*/  SHF.L.U32 R11, R11, 0x8, RZ ;  /* 0x000000080b0b7819 */ /* 0x000fc400000006ff */
[----:B------:R-:W-:Y:S02]  /*6be0*/  LOP3.LUT R61, R57, 0xff0000ff, RZ, 0xc0, !PT ;  /* 0xff0000ff393d7812 */ /* 0x000fe400078ec0ff */
[----:B------:R-:W-:Y:S01]  /*6bf0*/  LOP3.LUT R57, R54, 0xff00, R11, 0xf8, !PT ;  /* 0x0000ff0036397812 */ /* 0x000fe200078ef80b */
[----:B------:R-:W-:Y:S01]  /*6c00*/  IMAD.U32 R54, R60, 0x10000, RZ ;  /* 0x000100003c367824 */ /* 0x000fe200078e00ff */
[----:B------:R-:W-:Y:S02]  /*6c10*/  LOP3.LUT R61, R61, 0xff00, R56, 0xf8, !PT ;  /* 0x0000ff003d3d7812 */ /* 0x000fe400078ef838 */
[----:B------:R-:W-:Y:S02]  /*6c20*/  F2FP.F16.E4M3.UNPACK_B R56, R143.H1 ;  /* 0x0000008fff38723e */ /* 0x000fe400030006ff */
[-C--:B------:R-:W-:Y:S02]  /*6c30*/  F2FP.F16.E4M3.UNPACK_B R11, R13.reuse ;  /* 0x0000000dff0b723e */ /* 0x080fe400020006ff */
        /* <DEDUP_REMOVED lines=14> */
[----:B------:R-:W-:Y:S01]  /*6d20*/  FFMA.FTZ R11, R11, R60, -R64 ;  /* 0x0000003c0b0b7223 */ /* 0x000fe20000010840 */
[----:B------:R-:W-:Y:S02]  /*6d30*/  HADD2.F32 R57, -RZ, R57.H1_H1 ;  /* 0x30000039ff397230 */ /* 0x000fe40000004100 */
[----:B------:R-:W-:Y:S01]  /*6d40*/  FMUL.FTZ R64, R56, R62 ;  /* 0x0000003e38407220 */ /* 0x000fe20000410000 */
[----:B------:R-:W-:Y:S01]  /*6d50*/  FFMA.FTZ R54, R54, R60, R61 ;  /* 0x0000003c36367223 */ /* 0x000fe2000001003d */
[C---:B------:R-:W-:Y:S01]  /*6d60*/  FMUL.FTZ R65, R13.reuse, R62 ;  /* 0x0000003e0d417220 */ /* 0x040fe20000410000 */
[----:B------:R-:W-:Y:S01]  /*6d70*/  F2FP.F16.E4M3.UNPACK_B R142, R142 ;  /* 0x0000008eff8e723e */ /* 0x000fe200020006ff */
[----:B------:R-:W-:Y:S01]  /*6d80*/  FFMA.FTZ R67, R13, R57, -R64 ;  /* 0x000000390d437223 */ /* 0x000fe20000010840 */
[----:B------:R-:W-:Y:S01]  /*6d90*/  F2FP.F16.E4M3.UNPACK_B R13, R55.H1 ;  /* 0x00000037ff0d723e */ /* 0x000fe200030006ff */
[----:B------:R-:W-:Y:S01]  /*6da0*/  FFMA.FTZ R68, R56, R57, R65 ;  /* 0x0000003938447223 */ /* 0x000fe20000010041 */
[----:B------:R-:W-:Y:S01]  /*6db0*/  HADD2.F32 R61, -RZ, R143.H1_H1 ;  /* 0x3000008fff3d7230 */ /* 0x000fe20000004100 */
        /* <DEDUP_REMOVED lines=10> */
[-C--:B------:R-:W-:Y:S01]  /*6e60*/  FFMA.FTZ R66, R57, R60.reuse, R66 ;  /* 0x0000003c39427223 */ /* 0x080fe20000010042 */
[----:B------:R-:W-:Y:S02]  /*6e70*/  HADD2.F32 R142, -RZ, R142.H0_H0 ;  /* 0x2000008eff8e7230 */ /* 0x000fe40000004100 */
[----:B------:R-:W-:Y:S01]  /*6e80*/  FFMA.FTZ R65, R56, R60, -R65 ;  /* 0x0000003c38417223 */ /* 0x000fe20000010841 */
[----:B------:R-:W-:Y:S01]  /*6e90*/  F2FP.F16.E4M3.UNPACK_B R56, R15.H1 ;  /* 0x0000000fff38723e */ /* 0x000fe200030006ff */
[-C--:B------:R-:W-:Y:S01]  /*6ea0*/  FMUL.FTZ R64, R55, R62.reuse ;  /* 0x0000003e37407220 */ /* 0x080fe20000410000 */
[C---:B------:R-:W-:Y:S01]  /*6eb0*/  FMUL.FTZ R62, R13.reuse, R62 ;  /* 0x0000003e0d3e7220 */ /* 0x040fe20000410000 */
[----:B------:R-:W-:Y:S02]  /*6ec0*/  F2FP.F16.E4M3.UNPACK_B R61, R12 ;  /* 0x0000000cff3d723e */ /* 0x000fe400020006ff */
[----:B------:R-:W-:Y:S01]  /*6ed0*/  F2FP.SATFINITE.E4M3.F32.PACK_AB_MERGE_C R70, R66, R65, RZ ;  /* 0x000000414246723e */ /* 0x000fe200048070ff */
[-C--:B------:R-:W-:Y:S01]  /*6ee0*/  FFMA.FTZ R13, R13, R142.reuse, -R64 ;  /* 0x0000008e0d0d7223 */ /* 0x080fe20000010840 */
[-C--:B------:R-:W-:Y:S01]  /*6ef0*/  F2FP.F16.E4M3.UNPACK_B R65, R63.reuse.H1 ;  /* 0x0000003fff41723e */ /* 0x080fe200030006ff */
[----:B------:R-:W-:Y:S01]  /*6f00*/  FFMA.FTZ R142, R55, R142, R62 ;  /* 0x0000008e378e7223 */ /* 0x000fe2000001003e */
[----:B------:R-:W-:Y:S01]  /*6f10*/  F2FP.F16.E4M3.UNPACK_B R62, R12.H1 ;  /* 0x0000000cff3e723e */ /* 0x000fe200030006ff */
[--C-:B------:R-:W-:Y:S01]  /*6f20*/  HADD2.F32 R60, -RZ, R56.reuse.H1_H1 ;  /* 0x30000038ff3c7230 */ /* 0x100fe20000004100 */
[----:B------:R-:W-:Y:S01]  /*6f30*/  F2FP.F16.E4M3.UNPACK_B R55, R14.H1 ;  /* 0x0000000eff37723e */ /* 0x000fe200030006ff */
[----:B------:R-:W-:Y:S01]  /*6f40*/  HADD2.F32 R67, -RZ, R65.H1_H1 ;  /* 0x30000041ff437230 */ /* 0x000fe20000004100 */
[----:B------:R-:W-:Y:S01]  /*6f50*/  F2FP.F16.E4M3.UNPACK_B R64, R63 ;  /* 0x0000003fff40723e */ /* 0x000fe200020006ff */
[----:B------:R-:W-:Y:S01]  /*6f60*/  HADD2.F32 R57, -RZ, R56.H0_H0 ;  /* 0x20000038ff397230 */ /* 0x000fe20000004100 */
[----:B------:R-:W-:Y:S01]  /*6f70*/  F2FP.F16.E4M3.UNPACK_B R15, R15 ;  /* 0x0000000fff0f723e */ /* 0x000fe200020006ff */
[----:B------:R-:W-:-:S02]  /*6f80*/  HADD2.F32 R63, -RZ, R62.H1_H1 ;  /* 0x3000003eff3f7230 */ /* 0x000fc40000004100 */
[-C--:B------:R-:W-:Y:S01]  /*6f90*/  FMUL.FTZ R12, R60, R67.reuse ;  /* 0x000000433c0c7220 */ /* 0x080fe20000410000 */
[--C-:B------:R-:W-:Y:S02]  /*6fa0*/  HADD2.F32 R56, -RZ, R55.reuse.H1_H1 ;  /* 0x30000037ff387230 */ /* 0x100fe40000004100 */
[C---:B------:R-:W-:Y:S01]  /*6fb0*/  FMUL.FTZ R67, R57.reuse, R67 ;  /* 0x0000004339437220 */ /* 0x040fe20000410000 */
[----:B------:R-:W-:Y:S02]  /*6fc0*/  HADD2.F32 R66, -RZ, R64.H1_H1 ;  /* 0x30000040ff427230 */ /* 0x000fe40000004100 */
[----:B------:R-:W-:Y:S01]  /*6fd0*/  FFMA.FTZ R69, R57, R63, -R12 ;  /* 0x0000003f39457223 */ /* 0x000fe2000001080c */
[----:B------:R-:W-:Y:S01]  /*6fe0*/  HADD2.F32 R55, -RZ, R55.H0_H0 ;  /* 0x20000037ff377230 */ /* 0x000fe20000004100 */
[----:B------:R-:W-:Y:S01]  /*6ff0*/  F2FP.F16.E4M3.UNPACK_B R14, R14 ;  /* 0x0000000eff0e723e */ /* 0x000fe200020006ff */
[----:B------:R-:W-:Y:S02]  /*7000*/  HADD2.F32 R12, -RZ, R61.H1_H1 ;  /* 0x3000003dff0c7230 */ /* 0x000fe40000004100 */
[----:B------:R-:W-:Y:S01]  /*7010*/  FMUL.FTZ R68, R56, R66 ;  /* 0x0000004238447220 */ /* 0x000fe20000410000 */
[----:B------:R-:W-:-:S02]  /*7020*/  HADD2.F32 R62, -RZ, R62.H0_H0 ;  /* 0x2000003eff3e7230 */ /* 0x000fc40000004100 */
[C---:B------:R-:W-:Y:S01]  /*7030*/  FMUL.FTZ R57, R55.reuse, R66 ;  /* 0x0000004237397220 */ /* 0x040fe20000410000 */
[----:B------:R-:W-:Y:S01]  /*7040*/  FFMA.FTZ R66, R60, R63, R67 ;  /* 0x0000003f3c427223 */ /* 0x000fe20000010043 */
[-C--:B------:R-:W-:Y:S01]  /*7050*/  FFMA.FTZ R68, R55, R12.reuse, -R68 ;  /* 0x0000000c37447223 */ /* 0x080fe20000010844 */
[--C-:B------:R-:W-:Y:S02]  /*7060*/  HADD2.F32 R55, -RZ, R15.reuse.H0_H0 ;  /* 0x2000000fff377230 */ /* 0x100fe40000004100 */
[----:B------:R-:W-:Y:S01]  /*7070*/  FFMA.FTZ R67, R56, R12, R57 ;  /* 0x0000000c38437223 */ /* 0x000fe20000010039 */
[--C-:B------:R-:W-:Y:S01]  /*7080*/  HADD2.F32 R12, -RZ, R14.reuse.H0_H0 ;  /* 0x2000000eff0c7230 */ /* 0x100fe20000004100 */
[----:B------:R-:W-:Y:S01]  /*7090*/  F2FP.SATFINITE.E4M3.F32.PACK_AB_MERGE_C R11, R54, R11, R71 ;  /* 0x0000000b360b723e */ /* 0x000fe20004807047 */
[----:B------:R-:W-:Y:S01]  /*70a0*/  HADD2.F32 R15, -RZ, R15.H1_H1 ;  /* 0x3000000fff0f7230 */ /* 0x000fe20000004100 */
[----:B------:R-:W-:Y:S01]  /*70b0*/  F2FP.SATFINITE.E4M3.F32.PACK_AB_MERGE_C R66, R66, R69, RZ ;  /* 0x000000454242723e */ /* 0x000fe200048070ff */
[----:B------:R-:W-:Y:S01]  /*70c0*/  HADD2.F32 R56, -RZ, R65.H0_H0 ;  /* 0x20000041ff387230 */ /* 0x000fe20000004100 */
[----:B------:R-:W-:Y:S01]  /*70d0*/  F2FP.SATFINITE.E4M3.F32.PACK_AB_MERGE_C R67, R67, R68, RZ ;  /* 0x000000444343723e */ /* 0x000fe200048070ff */
[----:B------:R-:W-:-:S02]  /*70e0*/  HADD2.F32 R14, -RZ, R14.H1_H1 ;  /* 0x3000000eff0e7230 */ /* 0x000fc40000004100 */
[----:B------:R-:W-:Y:S02]  /*70f0*/  HADD2.F32 R57, -RZ, R64.H0_H0 ;  /* 0x20000040ff397230 */ /* 0x000fe40000004100 */
[-C--:B------:R-:W-:Y:S01]  /*7100*/  FMUL.FTZ R60, R15, R56.reuse ;  /* 0x000000380f3c7220 */ /* 0x080fe20000410000 */
[----:B------:R-:W-:Y:S02]  /*7110*/  HADD2.F32 R61, -RZ, R61.H0_H0 ;  /* 0x2000003dff3d7230 */ /* 0x000fe40000004100 */
[C---:B------:R-:W-:Y:S01]  /*7120*/  FMUL.FTZ R56, R55.reuse, R56 ;  /* 0x0000003837387220 */ /* 0x040fe20000410000 */
        /* <DEDUP_REMOVED lines=10> */
.L_x_2681:
[----:B------:R-:W-:Y:S05]  /*71d0*/  BSYNC B2 ;  /* 0x0000000000027941 */ /* 0x000fea0003800000 */
.L_x_2680:
[----:B0-----:R0:W-:Y:S02]  /*71e0*/  ST.E.128 desc[UR50][R58.64], R12 ;  /* 0x0000000c3a007985 */ /* 0x0011e4000c101d32 */
.L_x_2679:
[----:B------:R-:W-:Y:S05]  /*71f0*/  BSYNC B1 ;  /* 0x0000000000017941 */ /* 0x000fea0003800000 */
.L_x_2678:
[----:B------:R-:W-:Y:S01]  /*7200*/  ISETP.NE.AND P2, PT, R33, RZ, PT ;  /* 0x000000ff2100720c */ /* 0x000fe20003f45270 */
[----:B------:R-:W-:-:S12]  /*7210*/  BSSY B1, `(.L_x_2682) ;  /* 0x0000072000017945 */ /* 0x000fd80003800000 */
[----:B------:R-:W-:Y:S05]  /*7220*/  @!P2 BRA `(.L_x_2683) ;  /* 0x0000000400c0a947 */ /* 0x000fea0003800000 */
[----:B0-----:R0:W0:Y:S01]  /*7230*/  LDS.128 R12, [R37+0x1ec00] ;  /* 0x01ec0000250c7984 */ /* 0x0010220000000c00 */
[----:B----4-:R-:W-:Y:S01]  /*7240*/  SHF.L.U32 R11, R193, 0x4, RZ ;  /* 0x00000004c10b7819 */ /* 0x010fe200000006ff */
[----:B------:R-:W-:Y:S03]  /*7250*/  BSSY B2, `(.L_x_2684) ;  /* 0x000006c000027945 */ /* 0x000fe60003800000 */
[----:B------:R-:W-:-:S04]  /*7260*/  IADD3 R54, P2, R11, R120, RZ ;  /* 0x000000780b367210 */ /* 0x000fc80007f5e0ff */
[----:B--2---:R-:W-:Y:S02]  /*7270*/  LEA.HI.X.SX32 R55, R11, R119, 0x1, P2 ;  /* 0x000000770b377211 */ /* 0x004fe400010f0eff */
[----:B------:R-:W-:-:S13]  /*7280*/  ISETP.GE.AND P2, PT, R200, R117, PT ;  /* 0x00000075c800720c */ /* 0x000fda0003f46270 */
[----:B------:R-:W-:Y:S05]  /*7290*/  @P2 BRA `(.L_x_2685) ;  /* 0x00000004009c2947 */ /* 0x000fea0003800000 */
[----:B------:R-:W-:Y:S01]  /*72a0*/  SHF.R.U32.HI R56, RZ, 0x8, R53 ;  /* 0x00000008ff387819 */ /* 0x000fe20000011635 */
[----:B0-----:R-:W-:Y:S01]  /*72b0*/  IMAD.MOV.U32 R50, RZ, RZ, R12 ;  /* 0x000000ffff327224 */ /* 0x001fe200078e000c */
[--C-:B------:R-:W-:Y:S02]  /*72c0*/  SHF.R.U32.HI R52, RZ, 0x8, R51.reuse ;  /* 0x00000008ff347819 */ /* 0x100fe40000011633 */
[----:B------:R-:W-:Y:S01]  /*72d0*/  LOP3.LUT R11, R51, 0xff0000ff, RZ, 0xc0, !PT ;  /* 0xff0000ff330b7812 */ /* 0x000fe200078ec0ff */
[----:B------:R-:W-:Y:S01]  /*72e0*/  IMAD.SHL.U32 R56, R56, 0x100, RZ ;  /* 0x0000010038387824 */ /* 0x000fe200078e00ff */
[----:B------:R-:W-:Y:S01]  /*72f0*/  SHF.R.U32.HI R58, RZ, 0x10, R51 ;  /* 0x00000010ff3a7819 */ /* 0x000fe20000011633 */
[----:B------:R-:W-:Y:S01]  /*7300*/  IMAD.SHL.U32 R52, R52, 0x100, RZ ;  /* 0x0000010034347824 */ /* 0x000fe200078e00ff */
[----:B------:R-:W-:Y:S02]  /*7310*/  LOP3.LUT R51, R53, 0xff0000ff, RZ, 0xc0, !PT ;  /* 0xff0000ff35337812 */ /* 0x000fe400078ec0ff */
[----:B------:R-:W-:-:S02]  /*7320*/  SHF.R.U32.HI R57, RZ, 0x10, R53 ;  /* 0x00000010ff397819 */ /* 0x000fc40000011635 */
[----:B------:R-:W-:Y:S01]  /*7330*/  LOP3.LUT R12, R51, 0xff00, R56, 0xf8, !PT ;  /* 0x0000ff00330c7812 */ /* 0x000fe200078ef838 */
[----:B------:R-:W-:Y:S01]  /*7340*/  IMAD.U32 R51, R58, 0x10000, RZ ;  /* 0x000100003a337824 */ /* 0x000fe200078e00ff */
[----:B------:R-:W-:Y:S01]  /*7350*/  LOP3.LUT R52, R11, 0xff00, R52, 0xf8, !PT ;  /* 0x0000ff000b347812 */ /* 0x000fe200078ef834 */
[----:B------:R-:W-:Y:S01]  /*7360*/  IMAD.U32 R57, R57, 0x10000, RZ ;  /* 0x0001000039397824 */ /* 0x000fe200078e00ff */
        /* <DEDUP_REMOVED lines=20> */
[----:B------:R-:W-:Y:S01]  /*74b0*/  FMUL.FTZ R58, R13, R58 ;  /* 0x0000003a0d3a7220 */ /* 0x000fe20000410000 */
[----:B------:R-:W-:-:S02]  /*74c0*/  HADD2.F32 R57, -RZ, R141.H1_H1 ;  /* 0x3000008dff397230 */ /* 0x000fc40000004100 */
[----:B------:R-:W-:Y:S01]  /*74d0*/  FFMA.FTZ R61, R13, R52, -R60 ;  /* 0x000000340d3d7223 */ /* 0x000fe2000001083c */
[----:B------:R-:W-:Y:S01]  /*74e0*/  F2FP.F16.E4M3.UNPACK_B R13, R50.H1 ;  /* 0x00000032ff0d723e */ /* 0x000fe200030006ff */
[----:B------:R-:W-:Y:S01]  /*74f0*/  FFMA.FTZ R64, R51, R52, R58 ;  /* 0x0000003433407223 */ /* 0x000fe2000001003a */
[----:B------:R-:W-:Y:S01]  /*7500*/  F2FP.F16.E4M3.UNPACK_B R50, R50 ;  /* 0x00000032ff32723e */ /* 0x000fe200020006ff */
[----:B------:R-:W-:Y:S01]  /*7510*/  HADD2.F32 R141, -RZ, R141.H0_H0 ;  /* 0x2000008dff8d7230 */ /* 0x000fe20000004100 */
[----:B------:R-:W-:Y:S01]  /*7520*/  F2FP.F16.E4M3.UNPACK_B R140, R140 ;  /* 0x0000008cff8c723e */ /* 0x000fe200020006ff */
[--C-:B------:R-:W-:Y:S01]  /*7530*/  HADD2.F32 R51, -RZ, R13.reuse.H0_H0 ;  /* 0x2000000dff337230 */ /* 0x100fe20000004100 */
[----:B------:R-:W-:Y:S01]  /*7540*/  F2FP.SATFINITE.E4M3.F32.PACK_AB_MERGE_C R67, R64, R61, RZ ;  /* 0x0000003d4043723e */ /* 0x000fe200048070ff */
[----:B------:R-:W-:Y:S02]  /*7550*/  HADD2.F32 R52, -RZ, R13.H1_H1 ;  /* 0x3000000dff347230 */ /* 0x000fe40000004100 */
[----:B------:R-:W-:-:S02]  /*7560*/  HADD2.F32 R13, -RZ, R50.H0_H0 ;  /* 0x20000032ff0d7230 */ /* 0x000fc40000004100 */
[----:B------:R-:W-:Y:S02]  /*7570*/  HADD2.F32 R50, -RZ, R50.H1_H1 ;  /* 0x30000032ff327230 */ /* 0x000fe40000004100 */
[-C--:B------:R-:W-:Y:S01]  /*7580*/  FMUL.FTZ R60, R52, R57.reuse ;  /* 0x00000039343c7220 */ /* 0x080fe20000410000 */
[--C-:B------:R-:W-:Y:S02]  /*7590*/  HADD2.F32 R53, -RZ, R140.reuse.H1_H1 ;  /* 0x3000008cff357230 */ /* 0x100fe40000004100 */
        /* <DEDUP_REMOVED lines=8> */
[----:B------:R-:W-:-:S02]  /*7620*/  F2FP.F16.E4M3.UNPACK_B R50, R15.H1 ;  /* 0x0000000fff32723e */ /* 0x000fc400030006ff */
[-C--:B------:R-:W-:Y:S02]  /*7630*/  F2FP.F16.E4M3.UNPACK_B R58, R59.reuse.H1 ;  /* 0x0000003bff3a723e */ /* 0x080fe400030006ff */
[----:B------:R-:W-:Y:S01]  /*7640*/  F2FP.F16.E4M3.UNPACK_B R53, R56.H1 ;  /* 0x00000038ff35723e */ /* 0x000fe200030006ff */
        /* <DEDUP_REMOVED lines=44> */
.L_x_2685:
[----:B------:R-:W-:Y:S05]  /*7910*/  BSYNC B2 ;  /* 0x0000000000027941 */ /* 0x000fea0003800000 */
.L_x_2684:
[----:B0-----:R0:W-:Y:S02]  /*7920*/  ST.E.128 desc[UR50][R54.64], R12 ;  /* 0x0000000c36007985 */ /* 0x0011e4000c101d32 */
.L_x_2683:
[----:B------:R-:W-:Y:S05]  /*7930*/  BSYNC B1 ;  /* 0x0000000000017941 */ /* 0x000fea0003800000 */
.L_x_2682:
        /* <DEDUP_REMOVED lines=20> */
[----:B------:R-:W-:Y:S01]  /*7a80*/  LOP3.LUT R53, R52, 0xff00, R49, 0xf8, !PT ;  /* 0x0000ff0034357812 */ /* 0x000fe200078ef831 */
[----:B------:R-:W-:Y:S01]  /*7a90*/  IMAD.U32 R12, R55, 0x10000, RZ ;  /* 0x00010000370c7824 */ /* 0x000fe200078e00ff */
[----:B------:R-:W-:-:S02]  /*7aa0*/  F2FP.F16.E4M3.UNPACK_B R49, R139.H1 ;  /* 0x0000008bff31723e */ /* 0x000fc400030006ff */
        /* <DEDUP_REMOVED lines=8> */
[----:B------:R-:W-:Y:S02]  /*7b30*/  HADD2.F32 R11, -RZ, R11.H0_H0 ;  /* 0x2000000bff0b7230 */ /* 0x000fe40000004100 */
[----:B------:R-:W-:Y:S01]  /*7b40*/  FMUL.FTZ R56, R12, R53 ;  /* 0x000000350c387220 */ /* 0x000fe20000410000 */
[----:B------:R-:W-:Y:S01]  /*7b50*/  HADD2.F32 R49, -RZ, R48.H0_H0 ;  /* 0x20000030ff317230 */ /* 0x000fe20000004100 */
[----:B------:R-:W-:Y:S01]  /*7b60*/  F2FP.F16.E4M3.UNPACK_B R139, R139 ;  /* 0x0000008bff8b723e */ /* 0x000fe200020006ff */
[----:B------:R-:W-:-:S02]  /*7b70*/  HADD2.F32 R47, -RZ, R13.H1_H1 ;  /* 0x3000000dff2f7230 */ /* 0x000fc40000004100 */
[C---:B------:R-:W-:Y:S01]  /*7b80*/  FMUL.FTZ R53, R11.reuse, R53 ;  /* 0x000000350b357220 */ /* 0x040fe20000410000 */
[----:B------:R-:W-:Y:S02]  /*7b90*/  HADD2.F32 R13, -RZ, R13.H0_H0 ;  /* 0x2000000dff0d7230 */ /* 0x000fe40000004100 */
[-C--:B------:R-:W-:Y:S01]  /*7ba0*/  FFMA.FTZ R11, R11, R49.reuse, -R56 ;  /* 0x000000310b0b7223 */ /* 0x080fe20000010838 */
[----:B------:R-:W-:Y:S02]  /*7bb0*/  HADD2.F32 R48, -RZ, R48.H1_H1 ;  /* 0x30000030ff307230 */ /* 0x000fe40000004100 */
[-C--:B------:R-:W-:Y:S01]  /*7bc0*/  FMUL.FTZ R56, R47, R54.reuse ;  /* 0x000000362f387220 */ /* 0x080fe20000410000 */
[----:B------:R-:W-:Y:S01]  /*7bd0*/  FFMA.FTZ R12, R12, R49, R53 ;  /* 0x000000310c0c7223 */ /* 0x000fe20000010035 */
[C---:B------:R-:W-:Y:S01]  /*7be0*/  FMUL.FTZ R54, R13.reuse, R54 ;  /* 0x000000360d367220 */ /* 0x040fe20000410000 */
[--C-:B------:R-:W-:Y:S02]  /*7bf0*/  HADD2.F32 R53, -RZ, R139.reuse.H1_H1 ;  /* 0x3000008bff357230 */ /* 0x100fe40000004100 */
        /* <DEDUP_REMOVED lines=8> */
[----:B------:R-:W-:-:S02]  /*7c80*/  HADD2.F32 R48, -RZ, R13.H1_H1 ;  /* 0x3000000dff307230 */ /* 0x000fc40000004100 */
[--C-:B------:R-:W-:Y:S02]  /*7c90*/  HADD2.F32 R13, -RZ, R46.reuse.H0_H0 ;  /* 0x2000002eff0d7230 */ /* 0x100fe40000004100 */
        /* <DEDUP_REMOVED lines=58> */
.L_x_2689:
[----:B------:R-:W-:Y:S05]  /*8040*/  BSYNC B2 ;  /* 0x0000000000027941 */ /* 0x000fea0003800000 */
.L_x_2688:
[----:B0-----:R0:W-:Y:S02]  /*8050*/  ST.E.128 desc[UR50][R50.64], R12 ;  /* 0x0000000c32007985 */ /* 0x0011e4000c101d32 */
.L_x_2687:
[----:B------:R-:W-:Y:S05]  /*8060*/  BSYNC B1 ;  /* 0x0000000000017941 */ /* 0x000fea0003800000 */
.L_x_2686:
        /* <DEDUP_REMOVED lines=9> */
[----:B------:R-:W-:Y:S01]  /*8100*/  SHF.R.U32.HI R44, RZ, 0x8, R45 ;  /* 0x00000008ff2c7819 */ /* 0x000fe2000001162d */
[----:B0-----:R-:W-:Y:S01]  /*8110*/  IMAD.MOV.U32 R37, RZ, RZ, R12 ;  /* 0x000000ffff257224 */ /* 0x001fe200078e000c */
[--C-:B------:R-:W-:Y:S02]  /*8120*/  SHF.R.U32.HI R42, RZ, 0x8, R43.reuse ;  /* 0x00000008ff2a7819 */ /* 0x100fe4000001162b */
[----:B----4-:R-:W-:Y:S01]  /*8130*/  LOP3.LUT R11, R43, 0xff0000ff, RZ, 0xc0, !PT ;  /* 0xff0000ff2b0b7812 */ /* 0x010fe200078ec0ff */
        /* <DEDUP_REMOVED lines=9> */
[----:B------:R-:W-:Y:S02]  /*81d0*/  F2FP.F16.E4M3.UNPACK_B R11, R13 ;  /* 0x0000000dff0b723e */ /* 0x000fe400020006ff */
[----:B------:R-:W-:Y:S02]  /*81e0*/  F2FP.F16.E4M3.UNPACK_B R44, R137.H1 ;  /* 0x00000089ff2c723e */ /* 0x000fe400030006ff */
[----:B------:R-:W-:Y:S02]  /*81f0*/  F2FP.F16.E4M3.UNPACK_B R13, R13.H1 ;  /* 0x0000000dff0d723e */ /* 0x000fe400030006ff */
[----:B------:R-:W-:Y:S01]  /*8200*/  LOP3.LUT R45, R42, 0xff0000, R43, 0xf8, !PT ;  /* 0x00ff00002a2d7812 */ /* 0x000fe200078ef82b */
[--C-:B------:R-:W-:Y:S01]  /*8210*/  HADD2.F32 R48, -RZ, R44.reuse.H0_H0 ;  /* 0x2000002cff307230 */ /* 0x100fe20000004100 */
[----:B------:R-:W-:Y:S01]  /*8220*/  LOP3.LUT R50, R12, 0xff0000, R49, 0xf8, !PT ;  /* 0x00ff00000c327812 */ /* 0x000fe200078ef831 */
[--C-:B------:R-:W-:Y:S01]  /*8230*/  HADD2.F32 R12, -RZ, R11.reuse.H1_H1 ;  /* 0x3000000bff0c7230 */ /* 0x100fe20000004100 */
[----:B------:R-:W-:Y:S01]  /*8240*/  F2FP.F16.E4M3.UNPACK_B R43, R136.H1 ;  /* 0x00000088ff2b723e */ /* 0x000fe200030006ff */
[----:B------:R-:W-:Y:S01]  /*8250*/  HADD2.F32 R11, -RZ, R11.H0_H0 ;  /* 0x2000000bff0b7230 */ /* 0x000fe20000004100 */
[----:B------:R-:W-:Y:S01]  /*8260*/  F2FP.F16.E4M3.UNPACK_B R137, R137 ;  /* 0x00000089ff89723e */ /* 0x000fe200020006ff */
[----:B------:R-:W-:-:S02]  /*8270*/  HADD2.F32 R49, -RZ, R44.H1_H1 ;  /* 0x3000002cff317230 */ /* 0x000fc40000004100 */
[-C--:B------:R-:W-:Y:S01]  /*8280*/  FMUL.FTZ R52, R12, R48.reuse ;  /* 0x000000300c347220 */ /* 0x080fe20000410000 */
[----:B------:R-:W-:Y:S02]  /*8290*/  HADD2.F32 R42, -RZ, R13.H1_H1 ;  /* 0x3000000dff2a7230 */ /* 0x000fe40000004100 */
[C---:B------:R-:W-:Y:S01]  /*82a0*/  FMUL.FTZ R51, R11.reuse, R48 ;  /* 0x000000300b337220 */ /* 0x040fe20000410000 */
[----:B------:R-:W-:Y:S01]  /*82b0*/  HADD2.F32 R44, -RZ, R43.H0_H0 ;  /* 0x2000002bff2c7230 */ /* 0x000fe20000004100 */
[----:B------:R-:W-:Y:S01]  /*82c0*/  F2FP.F16.E4M3.UNPACK_B R136, R136 ;  /* 0x00000088ff88723e */ /* 0x000fe200020006ff */
[----:B------:R-:W-:Y:S02]  /*82d0*/  HADD2.F32 R13, -RZ, R13.H0_H0 ;  /* 0x2000000dff0d7230 */ /* 0x000fe40000004100 */
[-C--:B------:R-:W-:Y:S01]  /*82e0*/  FMUL.FTZ R48, R42, R49.reuse ;  /* 0x000000312a307220 */ /* 0x080fe20000410000 */
[----:B------:R-:W-:Y:S02]  /*82f0*/  HADD2.F32 R43, -RZ, R43.H1_H1 ;  /* 0x3000002bff2b7230 */ /* 0x000fe40000004100 */
[-C--:B------:R-:W-:Y:S01]  /*8300*/  FFMA.FTZ R11, R11, R44.reuse, -R52 ;  /* 0x0000002c0b0b7223 */ /* 0x080fe20000010834 */
[----:B------:R-:W-:Y:S01]  /*8310*/  FFMA.FTZ R12, R12, R44, R51 ;  /* 0x0000002c0c0c7223 */ /* 0x000fe20000010033 */
[----:B------:R-:W-:Y:S01]  /*8320*/  FMUL.FTZ R49, R13, R49 ;  /* 0x000000310d317220 */ /* 0x000fe20000410000 */
[----:B------:R-:W-:-:S02]  /*8330*/  HADD2.F32 R44, -RZ, R136.H1_H1 ;  /* 0x30000088ff2c7230 */ /* 0x000fc40000004100 */
[----:B------:R-:W-:Y:S01]  /*8340*/  FFMA.FTZ R55, R13, R43, -R48 ;  /* 0x0000002b0d377223 */ /* 0x000fe20000010830 */
[----:B------:R-:W-:Y:S01]  /*8350*/  F2FP.F16.E4M3.UNPACK_B R13, R37.H1 ;  /* 0x00000025ff0d723e */ /* 0x000fe200030006ff */
[----:B------:R-:W-:Y:S01]  /*8360*/  FFMA.FTZ R56, R42, R43, R49 ;  /* 0x0000002b2a387223 */ /* 0x000fe20000010031 */
[----:B------:R-:W-:Y:S01]  /*8370*/  F2FP.F16.E4M3.UNPACK_B R37, R37 ;  /* 0x00000025ff25723e */ /* 0x000fe200020006ff */
[----:B------:R-:W-:Y:S02]  /*8380*/  HADD2.F32 R48, -RZ, R137.H0_H0 ;  /* 0x20000089ff307230 */ /* 0x000fe40000004100 */
[--C-:B------:R-:W-:Y:S01]  /*8390*/  HADD2.F32 R42, -RZ, R13.reuse.H0_H0 ;  /* 0x2000000dff2a7230 */ /* 0x100fe20000004100 */
[----:B------:R-:W-:Y:S01]  /*83a0*/  F2FP.SATFINITE.E4M3.F32.PACK_AB_MERGE_C R58, R56, R55, RZ ;  /* 0x00000037383a723e */ /* 0x000fe200048070ff */
[----:B------:R-:W-:Y:S02]  /*83b0*/  HADD2.F32 R43, -RZ, R13.H1_H1 ;  /* 0x3000000dff2b7230 */ /* 0x000fe40000004100 */
[----:B------:R-:W-:-:S02]  /*83c0*/  HADD2.F32 R13, -RZ, R37.H0_H0 ;  /* 0x20000025ff0d7230 */ /* 0x000fc40000004100 */
[----:B------:R-:W-:Y:S02]  /*83d0*/  HADD2.F32 R37, -RZ, R37.H1_H1 ;  /* 0x30000025ff257230 */ /* 0x000fe40000004100 */
[----:B------:R-:W-:Y:S02]  /*83e0*/  HADD2.F32 R49, -RZ, R137.H1_H1 ;  /* 0x30000089ff317230 */ /* 0x000fe40000004100 */
[----:B------:R-:W-:Y:S02]  /*83f0*/  HADD2.F32 R136, -RZ, R136.H0_H0 ;  /* 0x20000088ff887230 */ /* 0x000fe40000004100 */
[-C--:B------:R-:W-:Y:S01]  /*8400*/  FMUL.FTZ R52, R37, R48.reuse ;  /* 0x0000003025347220 */ /* 0x080fe20000410000 */
[----:B------:R-:W-:Y:S01]  /*8410*/  FMUL.FTZ R48, R13, R48 ;  /* 0x000000300d307220 */ /* 0x000fe20000410000 */
[-C--:B------:R-:W-:Y:S01]  /*8420*/  FMUL.FTZ R51, R43, R49.reuse ;  /* 0x000000312b337220 */ /* 0x080fe20000410000 */
[C---:B------:R-:W-:Y:S01]  /*8430*/  FMUL.FTZ R54, R42.reuse, R49 ;  /* 0x000000312a367220 */ /* 0x040fe20000410000 */
[-C--:B------:R-:W-:Y:S01]  /*8440*/  FFMA.FTZ R53, R13, R136.reuse, -R52 ;  /* 0x000000880d357223 */ /* 0x080fe20000010834 */
[----:B------:R-:W-:Y:S01]  /*8450*/  FFMA.FTZ R136, R37, R136, R48 ;  /* 0x0000008825887223 */ /* 0x000fe20000010030 */
        /* <DEDUP_REMOVED lines=39> */
[CC--:B------:R-:W-:Y:S01]  /*86d0*/  FMUL.FTZ R42, R14.reuse, R50.reuse ;  /* 0x000000320e2a7220 */ /* 0x0c0fe20000410000 */
        /* <DEDUP_REMOVED lines=9> */
.L_x_2693:
[----:B------:R-:W-:Y:S05]  /*8770*/  BSYNC B2 ;  /* 0x0000000000027941 */ /* 0x000fea0003800000 */
.L_x_2692:
[----:B0-----:R0:W-:Y:S02]  /*8780*/  ST.E.128 desc[UR50][R46.64], R12 ;  /* 0x0000000c2e007985 */ /* 0x0011e4000c101d32 */
.L_x_2691:
[----:B------:R-:W-:Y:S05]  /*8790*/  BSYNC B1 ;  /* 0x0000000000017941 */ /* 0x000fea0003800000 */
.L_x_2690:
        /* <DEDUP_REMOVED lines=14> */
[----:B------:R-:W-:Y:S01]  /*8880*/  LOP3.LUT R38, R39, 0xff0000ff, RZ, 0xc0, !PT ;  /* 0xff0000ff27267812 */ /* 0x000fe200078ec0ff */
[----:B------:R-:W-:Y:S01]  /*8890*/  IMAD.SHL.U32 R14, R40, 0x100, RZ ;  /* 0x00000100280e7824 */ /* 0x000fe200078e00ff */
[----:B------:R-:W-:Y:S02]  /*88a0*/  LOP3.LUT R39, R41, 0xff0000ff, RZ, 0xc0, !PT ;  /* 0xff0000ff29277812 */ /* 0x000fe400078ec0ff */
[----:B------:R-:W-:-:S02]  /*88b0*/  SHF.R.U32.HI R44, RZ, 0x10, R41 ;  /* 0x00000010ff2c7819 */ /* 0x000fc40000011629 */
[----:B------:R-:W-:Y:S02]  /*88c0*/  LOP3.LUT R15, R38, 0xff00, R11, 0xf8, !PT ;  /* 0x0000ff00260f7812 */ /* 0x000fe400078ef80b */
[----:B------:R-:W-:Y:S01]  /*88d0*/  LOP3.LUT R41, R39, 0xff00, R14, 0xf8, !PT ;  /* 0x0000ff0027297812 */ /* 0x000fe200078ef80e */
[----:B------:R-:W-:Y:S01]  /*88e0*/  IMAD.U32 R14, R45, 0x10000, RZ ;  /* 0x000100002d0e7824 */ /* 0x000fe200078e00ff */
[----:B------:R-:W-:Y:S02]  /*88f0*/  SHF.L.U32 R38, R44, 0x10, RZ ;  /* 0x000000102c267819 */ /* 0x000fe400000006ff */
        /* <DEDUP_REMOVED lines=91> */
.L_x_2695:
[----:B------:R-:W-:Y:S05]  /*8eb0*/  BSYNC B1 ;  /* 0x0000000000017941 */ /* 0x000fea0003800000 */
.L_x_2694:
[----:B0-----:R0:W-:Y:S01]  /*8ec0*/  ST.E.128 desc[UR50][R42.64], R12 ;  /* 0x0000000c2a007985 */ /* 0x0011e2000c101d32 */
[----:B------:R-:W-:Y:S05]  /*8ed0*/  BRA `(.L_x_2673) ;  /* 0x0000006800c07947 */ /* 0x000fea0003800000 */
.L_x_2639:
        /* <DEDUP_REMOVED lines=43> */
.L_x_2697:
[----:B------:R-:W-:Y:S05]  /*9190*/  BSYNC B1 ;  /* 0x0000000000017941 */ /* 0x000fea0003800000 */
.L_x_2696:
        /* <DEDUP_REMOVED lines=48> */
.L_x_2699:
[----:B------:R-:W-:Y:S05]  /*94a0*/  BSYNC B1 ;  /* 0x0000000000017941 */ /* 0x000fea0003800000 */
.L_x_2698:
        /* <DEDUP_REMOVED lines=26> */
.L_x_2700:
[----:B------:R-:W-:Y:S01]  /*9650*/  IMAD R94, R19, 0x8, R18 ;  /* 0x00000008135e7824 */ /* 0x000fe200078e0212 */
[----:B------:R-:W-:Y:S01]  /*9660*/  SHF.L.U32 R95, R199, 0x1f, RZ ;  /* 0x0000001fc75f7819 */ /* 0x000fe200000006ff */
[----:B------:R-:W1:Y:S01]  /*9670*/  LDC R136, c[0x0][0x2f4] ;  /* 0x0000bd00ff887b82 */ /* 0x000e620000000800 */
[----:B------:R-:W-:Y:S02]  /*9680*/  BSSY B1, `(.L_x_2701) ;  /* 0x0000003000017945 */ /* 0x000fe40003800000 */
[----:B------:R-:W2:Y:S02]  /*9690*/  SYNCS.PHASECHK.TRANS64.TRYWAIT P5, [R94+URZ+0x29890], R95 ;  /* 0x0298905f5e0075a7 */ /* 0x000ea400080a017f */
[----:B--2---:R-:W-:Y:S05]  /*96a0*/  @!P5 BRA `(.L_x_2702) ;  /* 0x0000023c00f0d947 */ /* 0x004fea0003800000 */
.L_x_2990:
[----:B------:R-:W-:Y:S05]  /*96b0*/  BSYNC B1 ;  /* 0x0000000000017941 */ /* 0x000fea0003800000 */
.L_x_2701:
[----:B------:R-:W-:Y:S01]  /*96c0*/  UMOV UR4, 0xffffffff ;  /* 0xffffffff00047882 */ /* 0x000fe20000000000 */
[----:B-1----:R-:W-:Y:S02]  /*96d0*/  IMAD.IADD R145, R136, 0x1, -R118 ;  /* 0x0000000188917824 */ /* 0x002fe400078e0a76 */
[----:B------:R-:W-:Y:S05]  /*96e0*/  BRA.DIV UR4, `(.L_x_2703) ;  /* 0x0000023e04f47947 */ /* 0x000fea000b800000 */
[----:B------:R1:W3:Y:S04]  /*96f0*/  SHFL.IDX PT, R153, R119, RZ, 0x1e1f ;  /* 0x001e1fff77997589 */ /* 0x0002e800000e0000 */
[----:B------:R1:W4:Y:S02]  /*9700*/  SHFL.IDX PT, R11, R120, RZ, 0x1e1f ;  /* 0x001e1fff780b7589 */ /* 0x00032400000e0000 */
.L_x_2994:
        /* <DEDUP_REMOVED lines=32> */
[----:B------:R-:W-:Y:S01]  /*9910*/  SHF.R.U32.HI R51, RZ, 0x8, R37 ;  /* 0x00000008ff337819 */ /* 0x000fe20000011625 */
[----:B------:R-:W-:Y:S01]  /*9920*/  IMAD.SHL.U32 R167, R167, 0x100, RZ ;  /* 0x00000100a7a77824 */ /* 0x000fe200078e00ff */
        /* <DEDUP_REMOVED lines=8> */
[----:B------:R-:W-:-:S02]  /*99b0*/  LOP3.LUT R49, R39, 0xff0000ff, RZ, 0xc0, !PT ;  /* 0xff0000ff27317812 */ /* 0x000fc400078ec0ff */
[----:B------:R-:W-:Y:S01]  /*99c0*/  SHF.L.U32 R39, R51, 0x8, RZ ;  /* 0x0000000833277819 */ /* 0x000fe200000006ff */
[----:B------:R-:W-:Y:S01]  /*99d0*/  IMAD.SHL.U32 R38, R38, 0x100, RZ ;  /* 0x0000010026267824 */ /* 0x000fe200078e00ff */
[----:B------:R-:W-:Y:S02]  /*99e0*/  LOP3.LUT R50, R50, 0xff00, R171, 0xf8, !PT ;  /* 0x0000ff0032327812 */ /* 0x000fe400078ef8ab */
[----:B------:R-:W-:Y:S02]  /*99f0*/  LOP3.LUT R39, R170, 0xff00, R39, 0xf8, !PT ;  /* 0x0000ff00aa277812 */ /* 0x000fe400078ef827 */
[----:B------:R-:W-:Y:S02]  /*9a00*/  LOP3.LUT R51, R169, 0xff00, R167, 0xf8, !PT ;  /* 0x0000ff00a9337812 */ /* 0x000fe400078ef8a7 */
[----:B------:R-:W-:Y:S02]  /*9a10*/  LOP3.LUT R169, R50, 0xff0000, R48, 0xf8, !PT ;  /* 0x00ff000032a97812 */ /* 0x000fe400078ef830 */
[----:B------:R-:W-:-:S02]  /*9a20*/  LOP3.LUT R50, R39, 0xff0000, R168, 0xf8, !PT ;  /* 0x00ff000027327812 */ /* 0x000fc400078ef8a8 */
[----:B0-----:R-:W-:Y:S02]  /*9a30*/  F2FP.F16.E4M3.UNPACK_B R167, R89 ;  /* 0x00000059ffa7723e */ /* 0x001fe400020006ff */
        /* <DEDUP_REMOVED lines=17> */
[----:B------:R-:W-:-:S02]  /*9b50*/  LOP3.LUT R49, R49, 0xff00, R38, 0xf8, !PT ;  /* 0x0000ff0031317812 */ /* 0x000fc400078ef826 */
[----:B------:R-:W-:Y:S02]  /*9b60*/  SHF.L.U32 R37, R37, 0x10, RZ ;  /* 0x0000001025257819 */ /* 0x000fe400000006ff */
        /* <DEDUP_REMOVED lines=13> */
[-C--:B------:R-:W-:Y:S01]  /*9c40*/  FMUL.FTZ R174, R13, R173.reuse ;  /* 0x000000ad0dae7220 */ /* 0x080fe20000410000 */
[----:B------:R-:W-:Y:S02]  /*9c50*/  HADD2.F32 R170, -RZ, R170.H1_H1 ;  /* 0x300000aaffaa7230 */ /* 0x000fe40000004100 */
[C---:B------:R-:W-:Y:S01]  /*9c60*/  FMUL.FTZ R173, R50.reuse, R173 ;  /* 0x000000ad32ad7220 */ /* 0x040fe20000410000 */
[----:B------:R-:W-:Y:S02]  /*9c70*/  IMAD.MOV.U32 R37, RZ, RZ, R91 ;  /* 0x000000ffff257224 */ /* 0x000fe400078e005b */
[----:B------:R-:W-:Y:S01]  /*9c80*/  FFMA.FTZ R50, R50, R172, -R174 ;  /* 0x000000ac32327223 */ /* 0x000fe200000108ae */
[----:B------:R-:W-:-:S02]  /*9c90*/  IMAD.MOV.U32 R91, RZ, RZ, R15 ;  /* 0x000000ffff5b7224 */ /* 0x000fc400078e000f */
[----:B------:R-:W-:Y:S01]  /*9ca0*/  FFMA.FTZ R13, R13, R172, R173 ;  /* 0x000000ac0d0d7223 */ /* 0x000fe200000100ad */
[----:B------:R-:W-:Y:S01]  /*9cb0*/  HADD2.F32 R172, -RZ, R171.H1_H1 ;  /* 0x300000abffac7230 */ /* 0x000fe20000004100 */
[----:B------:R-:W-:Y:S01]  /*9cc0*/  F2FP.F16.E4M3.UNPACK_B R38, R37 ;  /* 0x00000025ff26723e */ /* 0x000fe200020006ff */
[----:B------:R-:W-:Y:S02]  /*9cd0*/  HADD2.F32 R171, -RZ, R169.H1_H1 ;  /* 0x300000a9ffab7230 */ /* 0x000fe40000004100 */
[-C--:B------:R-:W-:Y:S01]  /*9ce0*/  FMUL.FTZ R169, R89, R170.reuse ;  /* 0x000000aa59a97220 */ /* 0x080fe20000410000 */
[----:B------:R-:W-:Y:S01]  /*9cf0*/  F2FP.F16.E4M3.UNPACK_B R15, R91 ;  /* 0x0000005bff0f723e */ /* 0x000fe200020006ff */
[C---:B------:R-:W-:Y:S01]  /*9d00*/  FMUL.FTZ R170, R172.reuse, R170 ;  /* 0x000000aaacaa7220 */ /* 0x040fe20000410000 */
[----:B------:R-:W-:Y:S01]  /*9d10*/  F2FP.F16.E4M3.UNPACK_B R37, R37.H1 ;  /* 0x00000025ff25723e */ /* 0x000fe200030006ff */
[----:B------:R-:W-:Y:S01]  /*9d20*/  FFMA.FTZ R169, R172, R171, -R169 ;  /* 0x000000abaca97223 */ /* 0x000fe200000108a9 */
[----:B------:R-:W-:-:S02]  /*9d30*/  HADD2.F32 R172, -RZ, R38.H0_H0 ;  /* 0x20000026ffac7230 */ /* 0x000fc40000004100 */
        /* <DEDUP_REMOVED lines=129> */
[----:B------:R-:W-:Y:S01]  /*a550*/  FFMA.FTZ R51, R49, R165, -R51 ;  /* 0x000000a531337223 */ /* 0x000fe20000010833 */
[----:B------:R-:W-:Y:S01]  /*a560*/  MOV R13, R167 ;  /* 0x000000a7000d7202 */ /* 0x000fe20000000f00 */
[----:B------:R-:W-:Y:S01]  /*a570*/  FFMA.FTZ R162, R90, R165, R162 ;  /* 0x000000a55aa27223 */ /* 0x000fe200000100a2 */
[----:B------:R-:W-:Y:S02]  /*a580*/  IMAD.MOV.U32 R88, RZ, RZ, R36 ;  /* 0x000000ffff587224 */ /* 0x000fe400078e0024 */
[----:B------:R-:W-:Y:S02]  /*a590*/  F2FP.SATFINITE.E4M3.F32.PACK_AB_MERGE_C R50, R51, R163, R50 ;  /* 0x000000a33332723e */ /* 0x000fe40004807032 */
[----:B------:R-:W-:-:S02]  /*a5a0*/  F2FP.SATFINITE.E4M3.F32.PACK_AB_MERGE_C R162, R162, R164, R14 ;  /* 0x000000a4a2a2723e */ /* 0x000fc4000480700e */
[----:B------:R-:W-:Y:S01]  /*a5b0*/  F2FP.SATFINITE.E4M3.F32.PACK_AB_MERGE_C R51, R38, R175, R91 ;  /* 0x000000af2633723e */ /* 0x000fe2000480705b */
[----:B------:R-:W-:Y:S01]  /*a5c0*/  IMAD.MOV.U32 R14, RZ, RZ, R50 ;  /* 0x000000ffff0e7224 */ /* 0x000fe200078e0032 */
[----:B------:R-:W-:Y:S01]  /*a5d0*/  F2FP.SATFINITE.E4M3.F32.PACK_AB_MERGE_C R91, R15, R172, R37 ;  /* 0x000000ac0f5b723e */ /* 0x000fe20004807025 */
[----:B------:R-:W-:Y:S02]  /*a5e0*/  IMAD.MOV.U32 R90, RZ, RZ, R162 ;  /* 0x000000ffff5a7224 */ /* 0x000fe400078e00a2 */
[----:B------:R-:W-:-:S07]  /*a5f0*/  IMAD.MOV.U32 R15, RZ, RZ, R51 ;  /* 0x000000ffff0f7224 */ /* 0x000fce00078e0033 */
.L_x_2709:
[----:B------:R-:W-:Y:S05]  /*a600*/  BSYNC B3 ;  /* 0x0000000000037941 */ /* 0x000fea0003800000 */
.L_x_2708:
[----:B----4-:R-:W-:-:S04]  /*a610*/  IADD3 R36, P2, R28, R11, RZ ;  /* 0x0000000b1c247210 */ /* 0x010fc80007f5e0ff */
[----:B---3--:R-:W-:Y:S02]  /*a620*/  IADD3.X R37, R153, R112, RZ, P2, !PT ;  /* 0x0000007099257210 */ /* 0x008fe400017fe4ff */
[----:B------:R-:W-:-:S03]  /*a630*/  ISETP.GE.AND P2, PT, R166, R136, PT ;  /* 0x00000088a600720c */ /* 0x000fc60003f46270 */
[----:B0-----:R0:W-:Y:S10]  /*a640*/  ST.E.128 desc[UR50][R36.64], R12 ;  /* 0x0000000c24007985 */ /* 0x0011f4000c101d32 */
[----:B------:R-:W-:-:S04]  /*a650*/  @!P2 IADD3 R38, P5, R11, R166, RZ ;  /* 0x000000a60b26a210 */ /* 0x000fc80007fbe0ff */
[----:B------:R-:W-:-:S05]  /*a660*/  @!P2 LEA.HI.X.SX32 R39, R166, R153, 0x1, P5 ;  /* 0x00000099a627a211 */ /* 0x000fca00028f0eff */
[----:B------:R0:W-:Y:S04]  /*a670*/  @!P2 ST.E.128 desc[UR50][R38.64], R88 ;  /* 0x000000582600a985 */ /* 0x0001e8000c101d32 */
.L_x_2707:
[----:B------:R-:W-:Y:S05]  /*a680*/  BSYNC B2 ;  /* 0x0000000000027941 */ /* 0x000fea0003800000 */
.L_x_2706:
        /* <DEDUP_REMOVED lines=29> */
[----:B------:R-:W-:Y:S02]  /*a860*/  LOP3.LUT R40, R53, 0xff0000ff, RZ, 0xc0, !PT ;  /* 0xff0000ff35287812 */ /* 0x000fe400078ec0ff */
[----:B------:R-:W-:-:S02]  /*a870*/  SHF.L.U32 R41, R52, 0x8, RZ ;  /* 0x0000000834297819 */ /* 0x000fc400000006ff */
[----:B------:R-:W-:Y:S02]  /*a880*/  SHF.R.U32.HI R51, RZ, 0x10, R53 ;  /* 0x00000010ff337819 */ /* 0x000fe40000011635 */
[----:B------:R-:W-:Y:S01]  /*a890*/  LOP3.LUT R40, R40, 0xff00, R41, 0xf8, !PT ;  /* 0x0000ff0028287812 */ /* 0x000fe200078ef829 */
[----:B------:R-:W-:Y:S01]  /*a8a0*/  IMAD.U32 R41, R50, 0x10000, RZ ;  /* 0x0001000032297824 */ /* 0x000fe200078e00ff */
[----:B------:R-:W-:Y:S01]  /*a8b0*/  LOP3.LUT R42, R42, 0xff00, R49, 0xf8, !PT ;  /* 0x0000ff002a2a7812 */ /* 0x000fe200078ef831 */
[----:B------:R-:W-:Y:S02]  /*a8c0*/  IMAD.U32 R49, R51, 0x10000, RZ ;  /* 0x0001000033317824 */ /* 0x000fe400078e00ff */
[----:B0-----:R-:W-:Y:S01]  /*a8d0*/  IMAD.MOV.U32 R51, RZ, RZ, R37 ;  /* 0x000000ffff337224 */ /* 0x001fe200078e0025 */
[----:B------:R-:W-:Y:S02]  /*a8e0*/  LOP3.LUT R50, R42, 0xff0000, R41, 0xf8, !PT ;  /* 0x00ff00002a327812 */ /* 0x000fe400078ef829 */
[----:B------:R-:W-:-:S02]  /*a8f0*/  F2FP.F16.E4M3.UNPACK_B R41, R13 ;  /* 0x0000000dff29723e */ /* 0x000fc400020006ff */
[-C--:B------:R-:W-:Y:S02]  /*a900*/  F2FP.F16.E4M3.UNPACK_B R53, R51.reuse ;  /* 0x00000033ff35723e */ /* 0x080fe400020006ff */
[----:B------:R-:W-:Y:S01]  /*a910*/  F2FP.F16.E4M3.UNPACK_B R52, R50 ;  /* 0x00000032ff34723e */ /* 0x000fe200020006ff */
[----:B------:R-:W-:Y:S01]  /*a920*/  HADD2.F32 R42, -RZ, R41.H0_H0 ;  /* 0x20000029ff2a7230 */ /* 0x000fe20000004100 */
[----:B------:R-:W-:Y:S01]  /*a930*/  LOP3.LUT R49, R40, 0xff0000, R49, 0xf8, !PT ;  /* 0x00ff000028317812 */ /* 0x000fe200078ef831 */
[--C-:B------:R-:W-:Y:S01]  /*a940*/  HADD2.F32 R40, -RZ, R53.reuse.H0_H0 ;  /* 0x20000035ff287230 */ /* 0x100fe20000004100 */
[----:B------:R-:W-:Y:S01]  /*a950*/  F2FP.F16.E4M3.UNPACK_B R51, R51.H1 ;  /* 0x00000033ff33723e */ /* 0x000fe200030006ff */
[----:B------:R-:W-:Y:S01]  /*a960*/  HADD2.F32 R53, -RZ, R53.H1_H1 ;  /* 0x30000035ff357230 */ /* 0x000fe20000004100 */
[-C--:B------:R-:W-:Y:S01]  /*a970*/  F2FP.F16.E4M3.UNPACK_B R37, R49.reuse ;  /* 0x00000031ff25723e */ /* 0x080fe200020006ff */
[----:B------:R-:W-:Y:S01]  /*a980*/  HADD2.F32 R54, -RZ, R52.H1_H1 ;  /* 0x30000034ff367230 */ /* 0x000fe20000004100 */
[----:B------:R-:W-:Y:S01]  /*a990*/  F2FP.F16.E4M3.UNPACK_B R49, R49.H1 ;  /* 0x00000031ff31723e */ /* 0x000fe200030006ff */
[----:B------:R-:W-:-:S02]  /*a9a0*/  HADD2.F32 R41, -RZ, R41.H1_H1 ;  /* 0x30000029ff297230 */ /* 0x000fc40000004100 */
        /* <DEDUP_REMOVED lines=31> */
[--C-:B------:R-:W-:Y:S02]  /*aba0*/  SHF.R.U32.HI R89, RZ, 0x8, R55.reuse ;  /* 0x00000008ff597819 */ /* 0x100fe40000011637 */
[----:B------:R-:W-:Y:S01]  /*abb0*/  SHF.R.U32.HI R88, RZ, 0x10, R55 ;  /* 0x00000010ff587819 */ /* 0x000fe20000011637 */
[----:B------:R-:W-:Y:S01]  /*abc0*/  IMAD.SHL.U32 R54, R54, 0x100, RZ ;  /* 0x0000010036367824 */ /* 0x000fe200078e00ff */
[----:B------:R-:W-:Y:S02]  /*abd0*/  LOP3.LUT R53, R43, 0xff0000ff, RZ, 0xc0, !PT ;  /* 0xff0000ff2b357812 */ /* 0x000fe400078ec0ff */
[----:B------:R-:W-:-:S02]  /*abe0*/  SHF.R.U32.HI R55, RZ, 0x10, R43 ;  /* 0x00000010ff377819 */ /* 0x000fc4000001162b */
[----:B------:R-:W-:Y:S02]  /*abf0*/  SHF.L.U32 R43, R89, 0x8, RZ ;  /* 0x00000008592b7819 */ /* 0x000fe400000006ff */
[----:B------:R-:W-:Y:S01]  /*ac00*/  LOP3.LUT R53, R53, 0xff00, R54, 0xf8, !PT ;  /* 0x0000ff0035357812 */ /* 0x000fe200078ef836 */
[----:B------:R-:W-:Y:S01]  /*ac10*/  IMAD.U32 R54, R55, 0x10000, RZ ;  /* 0x0001000037367824 */ /* 0x000fe200078e00ff */
[----:B------:R-:W-:Y:S01]  /*ac20*/  LOP3.LUT R43, R52, 0xff00, R43, 0xf8, !PT ;  /* 0x0000ff00342b7812 */ /* 0x000fe200078ef82b */
[----:B------:R-:W-:Y:S01]  /*ac30*/  IMAD.U32 R52, R88, 0x10000, RZ ;  /* 0x0001000058347824 */ /* 0x000fe200078e00ff */
[----:B------:R-:W-:Y:S02]  /*ac40*/  F2FP.SATFINITE.E4M3.F32.PACK_AB_MERGE_C R50, R51, R50, RZ ;  /* 0x000000323332723e */ /* 0x000fe400048070ff */
[----:B------:R-:W-:Y:S02]  /*ac50*/  F2FP.F16.E4M3.UNPACK_B R51, R12.H1 ;  /* 0x0000000cff33723e */ /* 0x000fe400030006ff */
[----:B------:R-:W-:-:S02]  /*ac60*/  LOP3.LUT R43, R43, 0xff0000, R52, 0xf8, !PT ;  /* 0x00ff00002b2b7812 */ /* 0x000fc400078ef834 */
[----:B------:R-:W-:Y:S01]  /*ac70*/  LOP3.LUT R52, R53, 0xff0000, R54, 0xf8, !PT ;  /* 0x00ff000035347812 */ /* 0x000fe200078ef836 */
[----:B------:R-:W-:Y:S01]  /*ac80*/  IMAD.MOV.U32 R54, RZ, RZ, R15 ;  /* 0x000000ffff367224 */ /* 0x000fe200078e000f */
[----:B------:R-:W-:Y:S02]  /*ac90*/  F2FP.F16.E4M3.UNPACK_B R15, R39 ;  /* 0x00000027ff0f723e */ /* 0x000fe400020006ff */
        /* <DEDUP_REMOVED lines=80> */
[----:B------:R-:W-:Y:S02]  /*b1a0*/  MOV R52, R14 ;  /* 0x0000000e00347202 */ /* 0x000fe40000000f00 */
[-C--:B------:R-:W-:Y:S01]  /*b1b0*/  F2FP.F16.E4M3.UNPACK_B R54, R159.reuse.H1 ;  /* 0x0000009fff36723e */ /* 0x080fe200030006ff */
[-C--:B------:R-:W-:Y:S01]  /*b1c0*/  FMUL.FTZ R12, R55, R158.reuse ;  /* 0x0000009e370c7220 */ /* 0x080fe20000410000 */
[C---:B------:R-:W-:Y:S01]  /*b1d0*/  FMUL.FTZ R158, R167.reuse, R158 ;  /* 0x0000009ea79e7220 */ /* 0x040fe20000410000 */
[----:B------:R-:W-:Y:S02]  /*b1e0*/  F2FP.F16.E4M3.UNPACK_B R159, R159 ;  /* 0x0000009fff9f723e */ /* 0x000fe400020006ff */
[----:B------:R-:W-:Y:S01]  /*b1f0*/  FFMA.FTZ R167, R167, R160, -R12 ;  /* 0x000000a0a7a77223 */ /* 0x000fe2000001080c */
[----:B------:R-:W-:Y:S01]  /*b200*/  F2FP.SATFINITE.E4M3.F32.PACK_AB_MERGE_C R12, R51, R164, RZ ;  /* 0x000000a4330c723e */ /* 0x000fe200048070ff */
[----:B------:R-:W-:Y:S01]  /*b210*/  FFMA.FTZ R51, R55, R160, R158 ;  /* 0x000000a037337223 */ /* 0x000fe2000001009e */
[----:B------:R-:W-:Y:S01]  /*b220*/  F2FP.F16.E4M3.UNPACK_B R55, R38.H1 ;  /* 0x00000026ff37723e */ /* 0x000fe200030006ff */
[--C-:B------:R-:W-:Y:S01]  /*b230*/  HADD2.F32 R169, -RZ, R54.reuse.H0_H0 ;  /* 0x20000036ffa97230 */ /* 0x100fe20000004100 */
[----:B------:R-:W-:Y:S01]  /*b240*/  F2FP.SATFINITE.E4M3.F32.PACK_AB_MERGE_C R12, R167, R88, R12 ;  /* 0x00000058a70c723e */ /* 0x000fe2000480700c */
[----:B------:R-:W-:Y:S01]  /*b250*/  HADD2.F32 R54, -RZ, R54.H1_H1 ;  /* 0x30000036ff367230 */ /* 0x000fe20000004100 */
[----:B------:R-:W-:Y:S01]  /*b260*/  F2FP.F16.E4M3.UNPACK_B R88, R52.H1 ;  /* 0x00000034ff58723e */ /* 0x000fe200030006ff */
[--C-:B------:R-:W-:Y:S01]  /*b270*/  HADD2.F32 R36, -RZ, R55.reuse.H0_H0 ;  /* 0x20000037ff247230 */ /* 0x100fe20000004100 */
[----:B------:R-:W-:Y:S01]  /*b280*/  F2FP.F16.E4M3.UNPACK_B R158, R161.H1 ;  /* 0x000000a1ff9e723e */ /* 0x000fe200030006ff */
        /* <DEDUP_REMOVED lines=8> */
[----:B------:R-:W-:Y:S01]  /*b310*/  F2FP.F16.E4M3.UNPACK_B R161, R161 ;  /* 0x000000a1ffa1723e */ /* 0x000fe200020006ff */
[-C--:B------:R-:W-:Y:S01]  /*b320*/  FFMA.FTZ R14, R14, R167.reuse, -R171 ;  /* 0x000000a70e0e7223 */ /* 0x080fe200000108ab */
[----:B------:R-:W-:Y:S02]  /*b330*/  HADD2.F32 R171, -RZ, R159.H0_H0 ;  /* 0x2000009fffab7230 */ /* 0x000fe40000004100 */
[----:B------:R-:W-:Y:S01]  /*b340*/  FFMA.FTZ R36, R36, R167, R169 ;  /* 0x000000a724247223 */ /* 0x000fe200000100a9 */
[----:B------:R-:W-:-:S02]  /*b350*/  HADD2.F32 R167, -RZ, R88.H1_H1 ;  /* 0x30000058ffa77230 */ /* 0x000fc40000004100 */
[-C--:B------:R-:W-:Y:S01]  /*b360*/  FMUL.FTZ R88, R55, R54.reuse ;  /* 0x0000003637587220 */ /* 0x080fe20000410000 */
[----:B------:R-:W-:Y:S02]  /*b370*/  HADD2.F32 R169, -RZ, R161.H0_H0 ;  /* 0x200000a1ffa97230 */ /* 0x000fe40000004100 */
[----:B------:R-:W-:Y:S02]  /*b380*/  HADD2.F32 R159, -RZ, R159.H1_H1 ;  /* 0x3000009fff9f7230 */ /* 0x000fe40000004100 */
[C---:B------:R-:W-:Y:S01]  /*b390*/  FMUL.FTZ R54, R167.reuse, R54 ;  /* 0x00000036a7367220 */ /* 0x040fe20000410000 */
[-C--:B------:R-:W-:Y:S01]  /*b3a0*/  FFMA.FTZ R167, R167, R158.reuse, -R88 ;  /* 0x0000009ea7a77223 */ /* 0x080fe20000010858 */
[----:B------:R-:W-:Y:S02]  /*b3b0*/  HADD2.F32 R88, -RZ, R52.H0_H0 ;  /* 0x20000034ff587230 */ /* 0x000fe40000004100 */
[----:B------:R-:W-:Y:S01]  /*b3c0*/  FFMA.FTZ R55, R55, R158, R54 ;  /* 0x0000009e37377223 */ /* 0x000fe20000010036 */
[--C-:B------:R-:W-:Y:S01]  /*b3d0*/  HADD2.F32 R54, -RZ, R38.reuse.H0_H0 ;  /* 0x20000026ff367230 */ /* 0x100fe20000004100 */
[----:B------:R-:W-:Y:S01]  /*b3e0*/  F2FP.SATFINITE.E4M3.F32.PACK_AB_MERGE_C R14, R167, R14, RZ ;  /* 0x0000000ea70e723e */ /* 0x000fe200048070ff */
[----:B------:R-:W-:-:S02]  /*b3f0*/  HADD2.F32 R38, -RZ, R38.H1_H1 ;  /* 0x30000026ff267230 */ /* 0x000fc40000004100 */
        /* <DEDUP_REMOVED lines=14> */
[----:B------:R-:W-:Y:S01]  /*b4e0*/  F2FP.SATFINITE.E4M3.F32.PACK_AB_MERGE_C R39, R15, R91, R52 ;  /* 0x0000005b0f27723e */ /* 0x000fe20004807034 */
[----:B------:R-:W-:Y:S01]  /*b4f0*/  IMAD.MOV.U32 R15, RZ, RZ, R53 ;  /* 0x000000ffff0f7224 */ /* 0x000fe200078e0035 */
[----:B------:R-:W-:-:S07]  /*b500*/  F2FP.SATFINITE.E4M3.F32.PACK_AB_MERGE_C R38, R38, R171, R55 ;  /* 0x000000ab2626723e */ /* 0x000fce0004807037 */
.L_x_2713:
[----:B------:R-:W-:Y:S05]  /*b510*/  BSYNC B3 ;  /* 0x0000000000037941 */ /* 0x000fea0003800000 */
.L_x_2712:
[----:B----4-:R-:W-:-:S05]  /*b520*/  IADD3 R40, P2, R29, R11, RZ ;  /* 0x0000000b1d287210 */ /* 0x010fca0007f5e0ff */
[----:B---3--:R-:W-:Y:S01]  /*b530*/  IMAD.X R41, R153, 0x1, R111, P2 ;  /* 0x0000000199297824 */ /* 0x008fe200010e066f */
[----:B------:R-:W-:-:S04]  /*b540*/  ISETP.GE.AND P2, PT, R48, R136, PT ;  /* 0x000000883000720c */ /* 0x000fc80003f46270 */
[----:B0-----:R0:W-:Y:S09]  /*b550*/  ST.E.128 desc[UR50][R40.64], R12 ;  /* 0x0000000c28007985 */ /* 0x0011f2000c101d32 */
[----:B------:R-:W-:-:S04]  /*b560*/  @!P2 IADD3 R42, P5, R11, R48, RZ ;  /* 0x000000300b2aa210 */ /* 0x000fc80007fbe0ff */
[----:B------:R-:W-:-:S05]  /*b570*/  @!P2 LEA.HI.X.SX32 R43, R48, R153, 0x1, P5 ;  /* 0x00000099302ba211 */ /* 0x000fca00028f0eff */
[----:B------:R0:W-:Y:S04]  /*b580*/  @!P2 ST.E.128 desc[UR50][R42.64], R36 ;  /* 0x000000242a00a985 */ /* 0x0001e8000c101d32 */
.L_x_2711:
[----:B------:R-:W-:Y:S05]  /*b590*/  BSYNC B2 ;  /* 0x0000000000027941 */ /* 0x000fea0003800000 */
.L_x_2710:
        /* <DEDUP_REMOVED lines=28> */
[----:B------:R-:W-:Y:S01]  /*b760*/  F2FP.F16.E4M3.UNPACK_B R50, R154.H1 ;  /* 0x0000009aff32723e */ /* 0x000fe200030006ff */
[----:B0-----:R-:W-:Y:S01]  /*b770*/  IMAD.MOV.U32 R42, RZ, RZ, R12 ;  /* 0x000000ffff2a7224 */ /* 0x001fe200078e000c */
[----:B------:R-:W-:Y:S02]  /*b780*/  F2FP.F16.E4M3.UNPACK_B R49, R156.H1 ;  /* 0x0000009cff31723e */ /* 0x000fe400030006ff */
[----:B------:R-:W-:Y:S01]  /*b790*/  F2FP.F16.E4M3.UNPACK_B R46, R44.H1 ;  /* 0x0000002cff2e723e */ /* 0x000fe200030006ff */
[----:B------:R-:W-:Y:S01]  /*b7a0*/  HADD2.F32 R53, -RZ, R50.H0_H0 ;  /* 0x20000032ff357230 */ /* 0x000fe20000004100 */
[----:B------:R-:W-:Y:S01]  /*b7b0*/  F2FP.F16.E4M3.UNPACK_B R43, R42.H1 ;  /* 0x0000002aff2b723e */ /* 0x000fe200030006ff */
[----:B------:R-:W-:Y:S01]  /*b7c0*/  HADD2.F32 R51, -RZ, R49.H0_H0 ;  /* 0x20000031ff337230 */ /* 0x000fe20000004100 */
[----:B------:R-:W-:Y:S01]  /*b7d0*/  F2FP.F16.E4M3.UNPACK_B R56, R155.H1 ;  /* 0x0000009bff38723e */ /* 0x000fe200030006ff */
[--C-:B------:R-:W-:Y:S01]  /*b7e0*/  HADD2.F32 R12, -RZ, R46.reuse.H0_H0 ;  /* 0x2000002eff0c7230 */ /* 0x100fe20000004100 */
[----:B------:R-:W-:Y:S01]  /*b7f0*/  F2FP.F16.E4M3.UNPACK_B R58, R157 ;  /* 0x0000009dff3a723e */ /* 0x000fe200020006ff */
[----:B------:R-:W-:Y:S01]  /*b800*/  HADD2.F32 R36, -RZ, R43.H0_H0 ;  /* 0x2000002bff247230 */ /* 0x000fe20000004100 */
[----:B------:R-:W-:Y:S01]  /*b810*/  SHF.R.U32.HI R90, RZ, 0x10, R57 ;  /* 0x00000010ff5a7819 */ /* 0x000fe20000011639 */
[----:B------:R-:W-:-:S02]  /*b820*/  HADD2.F32 R46, -RZ, R46.H1_H1 ;  /* 0x3000002eff2e7230 */ /* 0x000fc40000004100 */
[-C--:B------:R-:W-:Y:S01]  /*b830*/  FMUL.FTZ R55, R12, R53.reuse ;  /* 0x000000350c377220 */ /* 0x080fe20000410000 */
[----:B------:R-:W-:Y:S02]  /*b840*/  HADD2.F32 R43, -RZ, R43.H1_H1 ;  /* 0x3000002bff2b7230 */ /* 0x000fe40000004100 */
[C---:B------:R-:W-:Y:S01]  /*b850*/  FMUL.FTZ R53, R36.reuse, R53 ;  /* 0x0000003524357220 */ /* 0x040fe20000410000 */
[--C-:B------:R-:W-:Y:S02]  /*b860*/  HADD2.F32 R91, -RZ, R56.reuse.H0_H0 ;  /* 0x20000038ff5b7230 */ /* 0x100fe40000004100 */
[-C--:B------:R-:W-:Y:S01]  /*b870*/  FFMA.FTZ R36, R36, R51.reuse, -R55 ;  /* 0x0000003324247223 */ /* 0x080fe20000010837 */
[----:B------:R-:W-:Y:S02]  /*b880*/  HADD2.F32 R56, -RZ, R56.H1_H1 ;  /* 0x30000038ff387230 */ /* 0x000fe40000004100 */
[----:B------:R-:W-:Y:S01]  /*b890*/  FFMA.FTZ R12, R12, R51, R53 ;  /* 0x000000330c0c7223 */ /* 0x000fe20000010035 */
[----:B------:R-:W-:Y:S01]  /*b8a0*/  HADD2.F32 R51, -RZ, R50.H1_H1 ;  /* 0x30000032ff337230 */ /* 0x000fe20000004100 */
[----:B------:R-:W-:Y:S01]  /*b8b0*/  SHF.R.U32.HI R88, RZ, 0x8, R57 ;  /* 0x00000008ff587819 */ /* 0x000fe20000011639 */
[----:B------:R-:W-:Y:S01]  /*b8c0*/  HADD2.F32 R50, -RZ, R49.H1_H1 ;  /* 0x30000031ff327230 */ /* 0x000fe20000004100 */
[----:B------:R-:W-:-:S02]  /*b8d0*/  LOP3.LUT R158, R45, 0xff0000ff, RZ, 0xc0, !PT ;  /* 0xff0000ff2d9e7812 */ /* 0x000fc400078ec0ff */
[-C--:B------:R-:W-:Y:S01]  /*b8e0*/  FMUL.FTZ R52, R46, R51.reuse ;  /* 0x000000332e347220 */ /* 0x080fe20000410000 */
[C---:B------:R-:W-:Y:S01]  /*b8f0*/  FMUL.FTZ R51, R43.reuse, R51 ;  /* 0x000000332b337220 */ /* 0x040fe20000410000 */
        /* <DEDUP_REMOVED lines=21> */
[----:B------:R-:W-:-:S02]  /*ba50*/  MOV R52, R38 ;  /* 0x0000002600347202 */ /* 0x000fc40000000f00 */
[----:B------:R-:W-:Y:S02]  /*ba60*/  F2FP.SATFINITE.E4M3.F32.PACK_AB_MERGE_C R36, R49, R36, RZ ;  /* 0x000000243124723e */ /* 0x000fe400048070ff */
[-C--:B------:R-:W-:Y:S01]  /*ba70*/  FMUL.FTZ R55, R50, R53.reuse ;  /* 0x0000003532377220 */ /* 0x080fe20000410000 */
[C---:B------:R-:W-:Y:S01]  /*ba80*/  FMUL.FTZ R89, R46.reuse, R53 ;  /* 0x000000352e597220 */ /* 0x040fe20000410000 */
[----:B------:R-:W-:Y:S02]  /*ba90*/  F2FP.SATFINITE.E4M3.F32.PACK_AB_MERGE_C R43, R43, R12, RZ ;  /* 0x0000000c2b2b723e */ /* 0x000fe400048070ff */
[-C--:B------:R-:W-:Y:S01]  /*baa0*/  FFMA.FTZ R53, R46, R51.reuse, -R55 ;  /* 0x000000332e357223 */ /* 0x080fe20000010837 */
[----:B------:R-:W-:Y:S01]  /*bab0*/  FFMA.FTZ R51, R50, R51, R89 ;  /* 0x0000003332337223 */ /* 0x000fe20000010059 */
[----:B------:R-:W-:Y:S01]  /*bac0*/  IMAD.MOV.U32 R50, RZ, RZ, R14 ;  /* 0x000000ffff327224 */ /* 0x000fe200078e000e */
[----:B------:R-:W-:Y:S02]  /*bad0*/  F2FP.F16.E4M3.UNPACK_B R55, R52.H1 ;  /* 0x00000034ff37723e */ /* 0x000fe400030006ff */
[----:B------:R-:W-:-:S02]  /*bae0*/  F2FP.F16.E4M3.UNPACK_B R46, R157.H1 ;  /* 0x0000009dff2e723e */ /* 0x000fc400030006ff */
[----:B------:R-:W-:Y:S01]  /*baf0*/  F2FP.F16.E4M3.UNPACK_B R54, R50.H1 ;  /* 0x00000032ff36723e */ /* 0x000fe200030006ff */
[--C-:B------:R-:W-:Y:S01]  /*bb00*/  HADD2.F32 R38, -RZ, R55.reuse.H0_H0 ;  /* 0x20000037ff267230 */ /* 0x100fe20000004100 */
[----:B------:R-:W-:Y:S01]  /*bb10*/  F2FP.F16.E4M3.UNPACK_B R52, R52 ;  /* 0x00000034ff34723e */ /* 0x000fe200020006ff */
[----:B------:R-:W-:Y:S01]  /*bb20*/  HADD2.F32 R89, -RZ, R46.H0_H0 ;  /* 0x2000002eff597230 */ /* 0x000fe20000004100 */
[----:B------:R-:W-:Y:S01]  /*bb30*/  F2FP.F16.E4M3.UNPACK_B R50, R50 ;  /* 0x00000032ff32723e */ /* 0x000fe200020006ff */
[--C-:B------:R-:W-:Y:S02]  /*bb40*/  HADD2.F32 R14, -RZ, R54.reuse.H0_H0 ;  /* 0x20000036ff0e7230 */ /* 0x100fe40000004100 */
[----:B------:R-:W-:Y:S01]  /*bb50*/  FMUL.FTZ R159, R38, R91 ;  /* 0x0000005b269f7220 */ /* 0x000fe20000410000 */
[----:B------:R-:W-:Y:S01]  /*bb60*/  HADD2.F32 R55, -RZ, R55.H1_H1 ;  /* 0x30000037ff377230 */ /* 0x000fe20000004100 */
[----:B------:R-:W-:Y:S01]  /*bb70*/  F2FP.SATFINITE.E4M3.F32.PACK_AB_MERGE_C R12, R53, R44, R36 ;  /* 0x0000002c350c723e */ /* 0x000fe20004807024 */
[----:B------:R-:W-:-:S02]  /*bb80*/  HADD2.F32 R54, -RZ, R54.H1_H1 ;  /* 0x30000036ff367230 */ /* 0x000fc40000004100 */
[C---:B------:R-:W-:Y:S01]  /*bb90*/  FMUL.FTZ R91, R14.reuse, R91 ;  /* 0x0000005b0e5b7220 */ /* 0x040fe20000410000 */
[-C--:B------:R-:W-:Y:S01]  /*bba0*/  FFMA.FTZ R14, R14, R89.reuse, -R159 ;  /* 0x000000590e0e7223 */ /* 0x080fe2000001089f */
[----:B------:R-:W-:Y:S01]  /*bbb0*/  HADD2.F32 R46, -RZ, R46.H1_H1 ;  /* 0x3000002eff2e7230 */ /* 0x000fe20000004100 */
[----:B------:R-:W-:Y:S01]  /*bbc0*/  F2FP.SATFINITE.E4M3.F32.PACK_AB_MERGE_C R36, R51, R42, R43 ;  /* 0x0000002a3324723e */ /* 0x000fe2000480702b */
[----:B------:R-:W-:Y:S01]  /*bbd0*/  FFMA.FTZ R38, R38, R89, R91 ;  /* 0x0000005926267223 */ /* 0x000fe2000001005b */
[CC--:B------:R-:W-:Y:S01]  /*bbe0*/  FMUL.FTZ R89, R55.reuse, R56.reuse ;  /* 0x0000003837597220 */ /* 0x0c0fe20000410000 */
[C---:B------:R-:W-:Y:S01]  /*bbf0*/  FMUL.FTZ R56, R54.reuse, R56 ;  /* 0x0000003836387220 */ /* 0x040fe20000410000 */
[----:B------:R-:W-:Y:S01]  /*bc00*/  HADD2.F32 R91, -RZ, R58.H0_H0 ;  /* 0x2000003aff5b7230 */ /* 0x000fe20000004100 */
[----:B------:R-:W-:Y:S01]  /*bc10*/  F2FP.F16.E4M3.UNPACK_B R43, R13 ;  /* 0x0000000dff2b723e */ /* 0x000fe200020006ff */
[-C--:B------:R-:W-:Y:S01]  /*bc20*/  FFMA.FTZ R89, R54, R46.reuse, -R89 ;  /* 0x0000002e36597223 */ /* 0x080fe20000010859 */
[----:B------:R-:W-:Y:S01]  /*bc30*/  FFMA.FTZ R55, R55, R46, R56 ;  /* 0x0000002e37377223 */ /* 0x000fe20000010038 */
[----:B------:R-:W-:Y:S01]  /*bc40*/  F2FP.F16.E4M3.UNPACK_B R46, R155 ;  /* 0x0000009bff2e723e */ /* 0x000fe200020006ff */
[----:B------:R-:W-:-:S02]  /*bc50*/  HADD2.F32 R56, -RZ, R52.H0_H0 ;  /* 0x20000034ff387230 */ /* 0x000fc40000004100 */
[----:B------:R-:W-:Y:S01]  /*bc60*/  HADD2.F32 R54, -RZ, R50.H0_H0 ;  /* 0x20000032ff367230 */ /* 0x000fe20000004100 */
[----:B------:R-:W-:Y:S01]  /*bc70*/  F2FP.SATFINITE.E4M3.F32.PACK_AB_MERGE_C R38, R55, R38, RZ ;  /* 0x000000263726723e */ /* 0x000fe200048070ff */
[----:B------:R-:W-:Y:S01]  /*bc80*/  HADD2.F32 R155, -RZ, R46.H0_H0 ;  /* 0x2000002eff9b7230 */ /* 0x000fe20000004100 */
[----:B------:R-:W-:Y:S01]  /*bc90*/  F2FP.SATFINITE.E4M3.F32.PACK_AB_MERGE_C R14, R89, R14, RZ ;  /* 0x0000000e590e723e */ /* 0x000fe200048070ff */
[----:B------:R-:W-:Y:S02]  /*bca0*/  IMAD.SHL.U32 R159, R154, 0x100, RZ ;  /* 0x000001009a9f7824 */ /* 0x000fe400078e00ff */
[----:B------:R-:W-:Y:S02]  /*bcb0*/  HADD2.F32 R52, -RZ, R52.H1_H1 ;  /* 0x30000034ff347230 */ /* 0x000fe40000004100 */
[-C--:B------:R-:W-:Y:S01]  /*bcc0*/  FMUL.FTZ R157, R56, R155.reuse ;  /* 0x0000009b389d7220 */ /* 0x080fe20000410000 */
[----:B------:R-:W-:Y:S01]  /*bcd0*/  FMUL.FTZ R155, R54, R155 ;  /* 0x0000009b369b7220 */ /* 0x000fe20000410000 */
[----:B------:R-:W-:Y:S01]  /*bce0*/  HADD2.F32 R50, -RZ, R50.H1_H1 ;  /* 0x30000032ff327230 */ /* 0x000fe20000004100 */
[----:B------:R-:W-:Y:S01]  /*bcf0*/  LOP3.LUT R156, R156, 0xff00, R159, 0xf8, !PT ;  /* 0x0000ff009c9c7812 */ /* 0x000fe200078ef89f */
[-C--:B------:R-:W-:Y:S01]  /*bd00*/  FFMA.FTZ R54, R54, R91.reuse, -R157 ;  /* 0x0000005b36367223 */ /* 0x080fe2000001089d */
[----:B------:R-:W-:Y:S01]  /*bd10*/  FFMA.FTZ R56, R56, R91, R155 ;  /* 0x0000005b38387223 */ /* 0x000fe2000001009b */
[----:B------:R-:W-:Y:S01]  /*bd20*/  LOP3.LUT R91, R57, 0xff0000ff, RZ, 0xc0, !PT ;  /* 0xff0000ff395b7812 */ /* 0x000fe200078ec0ff */
[----:B------:R-:W-:Y:S01]  /*bd30*/  HADD2.F32 R42, -RZ, R43.H0_H0 ;  /* 0x2000002bff2a7230 */ /* 0x000fe20000004100 */
[----:B------:R-:W-:-:S02]  /*bd40*/  SHF.R.U32.HI R157, RZ, 0x8, R47 ;  /* 0x00000008ff9d7819 */ /* 0x000fc4000001162f */
[----:B------:R-:W-:Y:S02]  /*bd50*/  SHF.R.U32.HI R57, RZ, 0x10, R59 ;  /* 0x00000010ff397819 */ /* 0x000fe4000001163b */
[--C-:B------:R-:W-:Y:S02]  /*bd60*/  SHF.R.U32.HI R155, RZ, 0x8, R45.reuse ;  /* 0x00000008ff9b7819 */ /* 0x100fe4000001162d */
[----:B------:R-:W-:Y:S02]  /*bd70*/  SHF.R.U32.HI R59, RZ, 0x10, R45 ;  /* 0x00000010ff3b7819 */ /* 0x000fe4000001162d */
[----:B------:R-:W-:Y:S01]  /*bd80*/  SHF.R.U32.HI R45, RZ, 0x10, R47 ;  /* 0x00000010ff2d7819 */ /* 0x000fe2000001162f */
[----:B------:R-:W-:Y:S01]  /*bd90*/  IMAD.SHL.U32 R155, R155, 0x100, RZ ;  /* 0x000001009b9b7824 */ /* 0x000fe200078e00ff */
[----:B------:R-:W-:Y:S02]  /*bda0*/  LOP3.LUT R47, R47, 0xff0000ff, RZ, 0xc0, !PT ;  /* 0xff0000ff2f2f7812 */ /* 0x000fe400078ec0ff */
[----:B------:R-:W-:Y:S01]  /*bdb0*/  SHF.L.U32 R154, R157, 0x8, RZ ;  /* 0x000000089d9a7819 */ /* 0x000fe200000006ff */
[----:B------:R-:W-:Y:S01]  /*bdc0*/  IMAD.U32 R45, R45, 0x10000, RZ ;  /* 0x000100002d2d7824 */ /* 0x000fe200078e00ff */
[----:B------:R-:W-:Y:S01]  /*bdd0*/  LOP3.LUT R91, R91, 0xff00, R88, 0xf8, !PT ;  /* 0x0000ff005b5b7812 */ /* 0x000fe200078ef858 */
[----:B------:R-:W-:Y:S01]  /*bde0*/  IMAD.U32 R88, R90, 0x10000, RZ ;  /* 0x000100005a587824 */ /* 0x000fe200078e00ff */
[----:B------:R-:W-:Y:S01]  /*bdf0*/  LOP3.LUT R154, R47, 0xff00, R154, 0xf8, !PT ;  /* 0x0000ff002f9a7812 */ /* 0x000fe200078ef89a */
[----:B------:R-:W-:Y:S01]  /*be00*/  IMAD.U32 R47, R57, 0x10000, RZ ;  /* 0x00010000392f7824 */ /* 0x000fe200078e00ff */
[----:B------:R-:W-:Y:S01]  /*be10*/  LOP3.LUT R158, R158, 0xff00, R155, 0xf8, !PT ;  /* 0x0000ff009e9e7812 */ /* 0x000fe200078ef89b */
[----:B------:R-:W-:Y:S01]  /*be20*/  IMAD.U32 R57, R59, 0x10000, RZ ;  /* 0x000100003b397824 */ /* 0x000fe200078e00ff */
[----:B------:R-:W-:Y:S01]  /*be30*/  LOP3.LUT R88, R91, 0xff0000, R88, 0xf8, !PT ;  /* 0x00ff00005b587812 */ /* 0x000fe200078ef858 */
[----:B------:R-:W-:Y:S01]  /*be40*/  HADD2.F32 R91, -RZ, R46.H1_H1 ;  /* 0x3000002eff5b7230 */ /* 0x000fe20000004100 */
[----:B------:R-:W-:Y:S01]  /*be50*/  F2FP.F16.E4M3.UNPACK_B R46, R37 ;  /* 0x00000025ff2e723e */ /* 0x000fe200020006ff */
[----:B------:R-:W-:Y:S01]  /*be60*/  HADD2.F32 R59, -RZ, R58.H1_H1 ;  /* 0x3000003aff3b7230 */ /* 0x000fe20000004100 */
[----:B------:R-:W-:-:S02]  /*be70*/  LOP3.LUT R57, R158, 0xff0000, R57, 0xf8, !PT ;  /* 0x00ff00009e397812 */ /* 0x000fc400078ef839 */
[-C--:B------:R-:W-:Y:S01]  /*be80*/  FMUL.FTZ R155, R52, R91.reuse ;  /* 0x0000005b349b7220 */ /* 0x080fe20000410000 */
[C---:B------:R-:W-:Y:S01]  /*be90*/  FMUL.FTZ R91, R50.reuse, R91 ;  /* 0x0000005b325b7220 */ /* 0x040fe20000410000 */
[----:B------:R-:W-:Y:S01]  /*bea0*/  F2FP.F16.E4M3.UNPACK_B R44, R57 ;  /* 0x00000039ff2c723e */ /* 0x000fe200020006ff */
[----:B------:R-:W-:Y:S01]  /*beb0*/  HADD2.F32 R49, -RZ, R46.H0_H0 ;  /* 0x2000002eff317230 */ /* 0x000fe20000004100 */
[-C--:B------:R-:W-:Y:S01]  /*bec0*/  F2FP.F16.E4M3.UNPACK_B R51, R88.reuse ;  /* 0x00000058ff33723e */ /* 0x080fe200020006ff */
[-C--:B------:R-:W-:Y:S01]  /*bed0*/  FFMA.FTZ R155, R50, R59.reuse, -R155 ;  /* 0x0000003b329b7223 */ /* 0x080fe2000001089b */
[----:B------:R-:W-:Y:S01]  /*bee0*/  FFMA.FTZ R91, R52, R59, R91 ;  /* 0x0000003b345b7223 */ /* 0x000fe2000001005b */
[----:B------:R-:W-:Y:S01]  /*bef0*/  HADD2.F32 R53, -RZ, R44.H0_H0 ;  /* 0x2000002cff357230 */ /* 0x000fe20000004100 */
[----:B------:R-:W-:Y:S01]  /*bf00*/  F2FP.F16.E4M3.UNPACK_B R57, R57.H1 ;  /* 0x00000039ff39723e */ /* 0x000fe200030006ff */
[----:B------:R-:W-:Y:S01]  /*bf10*/  HADD2.F32 R50, -RZ, R46.H1_H1 ;  /* 0x3000002eff327230 */ /* 0x000fe20000004100 */
[----:B------:R-:W-:Y:S01]  /*bf20*/  F2FP.F16.E4M3.UNPACK_B R88, R88.H1 ;  /* 0x00000058ff58723e */ /* 0x000fe200030006ff */
[----:B------:R-:W-:-:S02]  /*bf30*/  HADD2.F32 R52, -RZ, R51.H0_H0 ;  /* 0x20000033ff347230 */ /* 0x000fc40000004100 */
[-C--:B------:R-:W-:Y:S01]  /*bf40*/  FMUL.FTZ R55, R49, R53.reuse ;  /* 0x0000003531377220 */ /* 0x080fe20000410000 */
[C---:B------:R-:W-:Y:S01]  /*bf50*/  FMUL.FTZ R46, R42.reuse, R53 ;  /* 0x000000352a2e7220 */ /* 0x040fe20000410000 */
[----:B------:R-:W-:Y:S01]  /*bf60*/  HADD2.F32 R53, -RZ, R44.H1_H1 ;  /* 0x3000002cff357230 */ /* 0x000fe20000004100 */
[----:B------:R-:W-:Y:S01]  /*bf70*/  F2FP.SATFINITE.E4M3.F32.PACK_AB_MERGE_C R14, R155, R54, R14 ;  /* 0x000000369b0e723e */ /* 0x000fe2000480700e */
        /* <DEDUP_REMOVED lines=12> */
[----:B------:R-:W-:Y:S01]  /*c040*/  LOP3.LUT R45, R154, 0xff0000, R45, 0xf8, !PT ;  /* 0x00ff00009a2d7812 */ /* 0x000fe200078ef82d */
[--C-:B------:R-:W-:Y:S01]  /*c050*/  HADD2.F32 R37, -RZ, R46.reuse.H0_H0 ;  /* 0x2000002eff257230 */ /* 0x100fe20000004100 */
[----:B------:R-:W-:Y:S01]  /*c060*/  LOP3.LUT R47, R156, 0xff0000, R47, 0xf8, !PT ;  /* 0x00ff00009c2f7812 */ /* 0x000fe200078ef82f */
[----:B------:R-:W-:-:S02]  /*c070*/  HADD2.F32 R50, -RZ, R46.H1_H1 ;  /* 0x3000002eff327230 */ /* 0x000fc40000004100 */
[-C--:B------:R-:W-:Y:S01]  /*c080*/  FMUL.FTZ R54, R51, R52.reuse ;  /* 0x0000003433367220 */ /* 0x080fe20000410000 */
[--C-:B------:R-:W-:Y:S02]  /*c090*/  HADD2.F32 R46, -RZ, R88.reuse.H0_H0 ;  /* 0x20000058ff2e7230 */ /* 0x100fe40000004100 */
[----:B------:R-:W-:Y:S01]  /*c0a0*/  FMUL.FTZ R52, R37, R52 ;  /* 0x0000003425347220 */ /* 0x000fe20000410000 */
[----:B------:R-:W-:Y:S01]  /*c0b0*/  HADD2.F32 R57, -RZ, R57.H1_H1 ;  /* 0x30000039ff397230 */ /* 0x000fe20000004100 */
[----:B------:R-:W-:Y:S01]  /*c0c0*/  F2FP.SATFINITE.E4M3.F32.PACK_AB_MERGE_C R38, R91, R56, R38 ;  /* 0x000000385b26723e */ /* 0x000fe20004807026 */
        /* <DEDUP_REMOVED lines=10> */
[-C--:B------:R-:W-:Y:S01]  /*c170*/  F2FP.F16.E4M3.UNPACK_B R52, R15.reuse ;  /* 0x0000000fff34723e */ /* 0x080fe200020006ff */
[----:B------:R-:W-:Y:S01]  /*c180*/  HADD2.F32 R56, -RZ, R51.H0_H0 ;  /* 0x20000033ff387230 */ /* 0x000fe20000004100 */
[----:B------:R-:W-:Y:S01]  /*c190*/  F2FP.F16.E4M3.UNPACK_B R53, R15.H1 ;  /* 0x0000000fff35723e */ /* 0x000fe200030006ff */
        /* <DEDUP_REMOVED lines=8> */
[----:B------:R-:W-:Y:S01]  /*c220*/  FMUL.FTZ R154, R56, R89 ;  /* 0x00000059389a7220 */ /* 0x000fe20000410000 */
[----:B------:R-:W-:-:S02]  /*c230*/  HADD2.F32 R58, -RZ, R57.H0_H0 ;  /* 0x20000039ff3a7230 */ /* 0x000fc40000004100 */
[----:B------:R-:W-:Y:S01]  /*c240*/  FMUL.FTZ R89, R15, R89 ;  /* 0x000000590f597220 */ /* 0x000fe20000410000 */
[----:B------:R-:W-:Y:S02]  /*c250*/  HADD2.F32 R45, -RZ, R39.H0_H0 ;  /* 0x20000027ff2d7230 */ /* 0x000fe40000004100 */
[-C--:B------:R-:W-:Y:S01]  /*c260*/  FMUL.FTZ R91, R55, R90.reuse ;  /* 0x0000005a375b7220 */ /* 0x080fe20000410000 */
[----:B------:R-:W-:Y:S02]  /*c270*/  HADD2.F32 R59, -RZ, R47.H0_H0 ;  /* 0x2000002fff3b7230 */ /* 0x000fe40000004100 */
[----:B------:R-:W-:Y:S01]  /*c280*/  FMUL.FTZ R156, R58, R90 ;  /* 0x0000005a3a9c7220 */ /* 0x000fe20000410000 */
[----:B------:R-:W-:Y:S02]  /*c290*/  HADD2.F32 R57, -RZ, R57.H1_H1 ;  /* 0x30000039ff397230 */ /* 0x000fe40000004100 */
[----:B------:R-:W-:Y:S01]  /*c2a0*/  FFMA.FTZ R15, R15, R45, -R154 ;  /* 0x0000002d0f0f7223 */ /* 0x000fe2000001089a */
[----:B------:R-:W-:-:S02]  /*c2b0*/  HADD2.F32 R88, -RZ, R88.H1_H1 ;  /* 0x30000058ff587230 */ /* 0x000fc40000004100 */
[----:B------:R-:W-:Y:S01]  /*c2c0*/  FFMA.FTZ R45, R56, R45, R89 ;  /* 0x0000002d382d7223 */ /* 0x000fe20000010059 */
[----:B------:R-:W-:Y:S02]  /*c2d0*/  HADD2.F32 R53, -RZ, R53.H1_H1 ;  /* 0x30000035ff357230 */ /* 0x000fe40000004100 */
        /* <DEDUP_REMOVED lines=23> */
.L_x_2715:
[----:B------:R-:W-:Y:S05]  /*c450*/  BSYNC B2 ;  /* 0x0000000000027941 */ /* 0x000fea0003800000 */
.L_x_2714:
[----:B------:R-:W-:Y:S01]  /*c460*/  ISETP.GE.AND P2, PT, R48, R136, PT ;  /* 0x000000883000720c */ /* 0x000fe20003f46270 */
[----:B0-----:R0:W-:-:S12]  /*c470*/  ST.E.128 desc[UR50][R40.64], R12 ;  /* 0x0000000c28007985 */ /* 0x0011d8000c101d32 */
[----:B------:R-:W-:-:S04]  /*c480*/  @!P2 IADD3 R42, P5, R11, R48, RZ ;  /* 0x000000300b2aa210 */ /* 0x000fc80007fbe0ff */
[----:B------:R-:W-:-:S05]  /*c490*/  @!P2 LEA.HI.X.SX32 R43, R48, R153, 0x1, P5 ;  /* 0x00000099302ba211 */ /* 0x000fca00028f0eff */
[----:B---3--:R0:W-:Y:S04]  /*c4a0*/  @!P2 ST.E.128 desc[UR50][R42.64], R36 ;  /* 0x000000242a00a985 */ /* 0x0081e8000c101d32 */
.L_x_2705:
[----:B------:R-:W-:Y:S05]  /*c4b0*/  BSYNC B1 ;  /* 0x0000000000017941 */ /* 0x000fea0003800000 */
.L_x_2704:
[----:B------:R-:W-:-:S03]  /*c4c0*/  UMOV UR4, 0xffffffff ;  /* 0xffffffff00047882 */ /* 0x000fc60000000000 */
[----:B------:R-:W-:Y:S05]  /*c4d0*/  BRA.DIV UR4, `(.L_x_2716) ;  /* 0x0000021204c47947 */ /* 0x000fea000b800000 */
[----:B-1----:R-:W1:Y:S04]  /*c4e0*/  SHFL.IDX PT, R119, R119, 0x1, 0x1e1f ;  /* 0x003e1f0077777f89 */ /* 0x002e6800000e0000 */
[----:B------:R0:W0:Y:S02]  /*c4f0*/  SHFL.IDX PT, R45, R120, 0x1, 0x1e1f ;  /* 0x003e1f00782d7f89 */ /* 0x00002400000e0000 */
.L_x_2998:
[----:B------:R-:W-:Y:S05]  /*c500*/  @P4 BRA `(.L_x_2673) ;  /* 0x0000003400344947 */ /* 0x000fea0003800000 */
[----:B------:R-:W-:Y:S01]  /*c510*/  ISETP.NE.AND P2, PT, R31, RZ, PT ;  /* 0x000000ff1f00720c */ /* 0x000fe20003f45270 */
[----:B------:R-:W-:-:S12]  /*c520*/  BSSY B1, `(.L_x_2717) ;  /* 0x00000f2000017945 */ /* 0x000fd80003800000 */
[----:B------:R-:W-:Y:S05]  /*c530*/  @!P2 BRA `(.L_x_2718) ;  /* 0x0000000c00c0a947 */ /* 0x000fea0003800000 */
[----:B----4-:R-:W-:Y:S01]  /*c540*/  SEL R11, R118, R145, !P0 ;  /* 0x00000091760b7207 */ /* 0x010fe20004000000 */
[----:B------:R-:W-:Y:S01]  /*c550*/  BSSY B2, `(.L_x_2719) ;  /* 0x00000ec000027945 */ /* 0x000fe20003800000 */
[----:B0-----:R-:W-:Y:S02]  /*c560*/  IADD3 R40, P2, R28, R45, RZ ;  /* 0x0000002d1c287210 */ /* 0x001fe40007f5e0ff */
[----:B------:R-:W-:-:S03]  /*c570*/  SHF.R.S32.HI R12, RZ, 0x1f, R11 ;  /* 0x0000001fff0c7819 */ /* 0x000fc6000001140b */
[----:B-1----:R-:W-:Y:S01]  /*c580*/  IMAD.X R41, R119, 0x1, R112, P2 ;  /* 0x0000000177297824 */ /* 0x002fe200010e0670 */
[----:B------:R-:W-:-:S04]  /*c590*/  LEA.HI R11, R12, R11, RZ, 0x5 ;  /* 0x0000000b0c0b7211 */ /* 0x000fc800078f28ff */
[----:B------:R-:W-:-:S04]  /*c5a0*/  LEA.HI.SX32 R11, R11, R116, 0x1b ;  /* 0x000000740b0b7211 */ /* 0x000fc800078fdaff */
[----:B------:R-:W-:Y:S02]  /*c5b0*/  SHF.L.U32 R12, R11, 0x4, RZ ;  /* 0x000000040b0c7819 */ /* 0x000fe400000006ff */
[----:B------:R-:W-:Y:S02]  /*c5c0*/  SHF.R.S32.HI R14, RZ, 0x1f, R11 ;  /* 0x0000001fff0e7819 */ /* 0x000fe4000001140b */
[----:B------:R-:W-:Y:S02]  /*c5d0*/  ISETP.GE.AND P2, PT, R12, R136, PT ;  /* 0x000000880c00720c */ /* 0x000fe40003f46270 */
[----:B------:R-:W-:Y:S02]  /*c5e0*/  LEA.HI R14, R14, R11, RZ, 0x2 ;  /* 0x0000000b0e0e7211 */ /* 0x000fe400078f10ff */
[----:B------:R-:W-:Y:S02]  /*c5f0*/  LOP3.LUT R11, R210, 0x30, R12, 0xf8, !PT ;  /* 0x00000030d20b7812 */ /* 0x000fe400078ef80c */
[----:B------:R-:W-:-:S02]  /*c600*/  SHF.R.S32.HI R14, RZ, 0x2, R14 ;  /* 0x00000002ff0e7819 */ /* 0x000fc4000001140e */
[----:B------:R-:W-:-:S05]  /*c610*/  LOP3.LUT R11, R11, R4, RZ, 0x3c, !PT ;  /* 0x000000040b0b7212 */ /* 0x000fca00078e3cff */
[----:B------:R-:W-:-:S04]  /*c620*/  @!P2 IADD3 R42, P4, R12, R45, RZ ;  /* 0x0000002d0c2aa210 */ /* 0x000fc80007f9e0ff */
[----:B------:R-:W-:Y:S01]  /*c630*/  @!P2 LEA.HI.X.SX32 R43, R12, R119, 0x1, P4 ;  /* 0x000000770c2ba211 */ /* 0x000fe200020f0eff */
[----:B------:R-:W-:Y:S01]  /*c640*/  IMAD R12, R14, 0x2800, R211 ;  /* 0x000028000e0c7824 */ /* 0x000fe200078e02d3 */
[----:B------:R-:W-:-:S03]  /*c650*/  ISETP.GE.AND P4, PT, R16, R117, PT ;  /* 0x000000751000720c */ /* 0x000fc60003f86270 */
        /* <DEDUP_REMOVED lines=8> */
[--C-:B------:R-:W-:Y:S01]  /*c6e0*/  SHF.R.U32.HI R44, RZ, 0x8, R73.reuse ;  /* 0x00000008ff2c7819 */ /* 0x100fe20000011649 */
[----:B----4-:R-:W-:Y:S01]  /*c6f0*/  IMAD.MOV.U32 R49, RZ, RZ, R36 ;  /* 0x000000ffff317224 */ /* 0x010fe200078e0024 */
[----:B------:R-:W-:Y:S01]  /*c700*/  SHF.R.U32.HI R56, RZ, 0x10, R73 ;  /* 0x00000010ff387819 */ /* 0x000fe20000011649 */
[----:B------:R-:W-:Y:S01]  /*c710*/  IMAD.MOV.U32 R47, RZ, RZ, R38 ;  /* 0x000000ffff2f7224 */ /* 0x000fe200078e0026 */
[----:B-1----:R-:W-:Y:S01]  /*c720*/  MOV R48, R12 ;  /* 0x0000000c00307202 */ /* 0x002fe20000000f00 */
[----:B------:R-:W-:Y:S01]  /*c730*/  IMAD.SHL.U32 R12, R44, 0x100, RZ ;  /* 0x000001002c0c7824 */ /* 0x000fe200078e00ff */
[----:B0-----:R-:W-:Y:S01]  /*c740*/  LOP3.LUT R11, R73, 0xff0000ff, RZ, 0xc0, !PT ;  /* 0xff0000ff490b7812 */ /* 0x001fe200078ec0ff */
[----:B------:R-:W-:Y:S01]  /*c750*/  IMAD.MOV.U32 R44, RZ, RZ, R14 ;  /* 0x000000ffff2c7224 */ /* 0x000fe200078e000e */
[----:B------:R-:W-:Y:S01]  /*c760*/  SHF.R.U32.HI R53, RZ, 0x8, R61 ;  /* 0x00000008ff357819 */ /* 0x000fe2000001163d */
[----:B------:R-:W-:Y:S01]  /*c770*/  IMAD.U32 R14, R56, 0x10000, RZ ;  /* 0x00010000380e7824 */ /* 0x000fe200078e00ff */
[----:B------:R-:W-:-:S02]  /*c780*/  SHF.R.U32.HI R51, RZ, 0x8, R75 ;  /* 0x00000008ff337819 */ /* 0x000fc4000001164b */
[----:B------:R-:W-:Y:S01]  /*c790*/  SHF.R.U32.HI R54, RZ, 0x10, R75 ;  /* 0x00000010ff367819 */ /* 0x000fe2000001164b */
[----:B------:R-:W-:Y:S01]  /*c7a0*/  IMAD.SHL.U32 R53, R53, 0x100, RZ ;  /* 0x0000010035357824 */ /* 0x000fe200078e00ff */
[----:B------:R-:W-:Y:S02]  /*c7b0*/  SHF.R.U32.HI R55, RZ, 0x8, R63 ;  /* 0x00000008ff377819 */ /* 0x000fe4000001163f */
[----:B------:R-:W-:Y:S02]  /*c7c0*/  LOP3.LUT R11, R11, 0xff00, R12, 0xf8, !PT ;  /* 0x0000ff000b0b7812 */ /* 0x000fe400078ef80c */
[----:B------:R-:W-:Y:S01]  /*c7d0*/  LOP3.LUT R46, R75, 0xff0000ff, RZ, 0xc0, !PT ;  /* 0xff0000ff4b2e7812 */ /* 0x000fe200078ec0ff */
[----:B------:R-:W-:Y:S01]  /*c7e0*/  IMAD.SHL.U32 R55, R55, 0x100, RZ ;  /* 0x0000010037377824 */ /* 0x000fe200078e00ff */
[----:B------:R-:W-:Y:S02]  /*c7f0*/  SHF.L.U32 R51, R51, 0x8, RZ ;  /* 0x0000000833337819 */ /* 0x000fe400000006ff */
        /* <DEDUP_REMOVED lines=13> */
[----:B------:R-:W-:Y:S01]  /*c8d0*/  F2FP.F16.E4M3.UNPACK_B R52, R148.H1 ;  /* 0x00000094ff34723e */ /* 0x000fe200030006ff */
[----:B------:R-:W-:Y:S01]  /*c8e0*/  HADD2.F32 R38, -RZ, R50.H0_H0 ;  /* 0x20000032ff267230 */ /* 0x000fe20000004100 */
[----:B------:R-:W-:Y:S01]  /*c8f0*/  SHF.R.U32.HI R57, RZ, 0x10, R61 ;  /* 0x00000010ff397819 */ /* 0x000fe2000001163d */
[----:B------:R-:W-:Y:S01]  /*c900*/  HADD2.F32 R54, -RZ, R54.H1_H1 ;  /* 0x30000036ff367230 */ /* 0x000fe20000004100 */
[----:B------:R-:W-:Y:S01]  /*c910*/  SHF.R.U32.HI R59, RZ, 0x10, R63 ;  /* 0x00000010ff3b7819 */ /* 0x000fe2000001163f */
[----:B------:R-:W-:-:S02]  /*c920*/  HADD2.F32 R53, -RZ, R52.H0_H0 ;  /* 0x20000034ff357230 */ /* 0x000fc40000004100 */
[-C--:B------:R-:W-:Y:S01]  /*c930*/  FMUL.FTZ R61, R46, R55.reuse ;  /* 0x000000372e3d7220 */ /* 0x080fe20000410000 */
        /* <DEDUP_REMOVED lines=10> */
[-C--:B------:R-:W-:Y:S01]  /*c9e0*/  FMUL.FTZ R56, R50, R54.reuse ;  /* 0x0000003632387220 */ /* 0x080fe20000410000 */
[----:B------:R-:W-:Y:S01]  /*c9f0*/  LOP3.LUT R12, R12, 0xff0000, R59, 0xf8, !PT ;  /* 0x00ff00000c0c7812 */ /* 0x000fe200078ef83b */
[----:B------:R-:W-:Y:S01]  /*ca00*/  FMUL.FTZ R49, R51, R54 ;  /* 0x0000003633317220 */ /* 0x000fe20000410000 */
[----:B------:R-:W-:Y:S01]  /*ca10*/  SHF.L.U32 R57, R57, 0x10, RZ ;  /* 0x0000001039397819 */ /* 0x000fe200000006ff */
[----:B------:R-:W-:Y:S01]  /*ca20*/  HADD2.F32 R59, -RZ, R146.H0_H0 ;  /* 0x20000092ff3b7230 */ /* 0x000fe20000004100 */
[----:B------:R-:W-:Y:S01]  /*ca30*/  F2FP.F16.E4M3.UNPACK_B R148, R148 ;  /* 0x00000094ff94723e */ /* 0x000fe200020006ff */
[----:B------:R-:W-:Y:S01]  /*ca40*/  HADD2.F32 R54, -RZ, R53.H0_H0 ;  /* 0x20000035ff367230 */ /* 0x000fe20000004100 */
[----:B------:R-:W-:Y:S01]  /*ca50*/  LOP3.LUT R36, R36, 0xff0000, R57, 0xf8, !PT ;  /* 0x00ff000024247812 */ /* 0x000fe200078ef839 */
[----:B------:R-:W-:-:S02]  /*ca60*/  HADD2.F32 R48, -RZ, R52.H0_H0 ;  /* 0x20000034ff307230 */ /* 0x000fc40000004100 */
[-C--:B------:R-:W-:Y:S01]  /*ca70*/  FFMA.FTZ R49, R50, R55.reuse, -R49 ;  /* 0x0000003732317223 */ /* 0x080fe20000010831 */
        /* <DEDUP_REMOVED lines=17> */
[-C--:B------:R-:W-:Y:S01]  /*cb90*/  F2FP.F16.E4M3.UNPACK_B R52, R44.reuse.H1 ;  /* 0x0000002cff34723e */ /* 0x080fe200030006ff */
[----:B------:R-:W-:Y:S01]  /*cba0*/  HADD2.F32 R57, -RZ, R56.H0_H0 ;  /* 0x20000038ff397230 */ /* 0x000fe20000004100 */
[----:B------:R-:W-:Y:S01]  /*cbb0*/  F2FP.F16.E4M3.UNPACK_B R147, R147 ;  /* 0x00000093ff93723e */ /* 0x000fe200020006ff */
[----:B------:R-:W-:Y:S01]  /*cbc0*/  HADD2.F32 R63, -RZ, R54.H1_H1 ;  /* 0x30000036ff3f7230 */ /* 0x000fe20000004100 */
[----:B------:R-:W-:Y:S01]  /*cbd0*/  F2FP.F16.E4M3.UNPACK_B R44, R44 ;  /* 0x0000002cff2c723e */ /* 0x000fe200020006ff */
[----:B------:R-:W-:-:S02]  /*cbe0*/  HADD2.F32 R54, -RZ, R52.H0_H0 ;  /* 0x20000034ff367230 */ /* 0x000fc40000004100 */
[----:B------:R-:W-:Y:S01]  /*cbf0*/  FMUL.FTZ R73, R57, R61 ;  /* 0x0000003d39497220 */ /* 0x000fe20000410000 */
[--C-:B------:R-:W-:Y:S01]  /*cc00*/  HADD2.F32 R60, -RZ, R59.reuse.H0_H0 ;  /* 0x2000003bff3c7230 */ /* 0x100fe20000004100 */
[----:B------:R-:W-:Y:S01]  /*cc10*/  F2FP.F16.E4M3.UNPACK_B R149, R149 ;  /* 0x00000095ff95723e */ /* 0x000fe200020006ff */
[----:B------:R-:W-:Y:S02]  /*cc20*/  HADD2.F32 R58, -RZ, R56.H1_H1 ;  /* 0x30000038ff3a7230 */ /* 0x000fe40000004100 */
[C---:B------:R-:W-:Y:S01]  /*cc30*/  FMUL.FTZ R62, R54.reuse, R61 ;  /* 0x0000003d363e7220 */ /* 0x040fe20000410000 */
[----:B------:R-:W-:Y:S02]  /*cc40*/  HADD2.F32 R56, -RZ, R52.H1_H1 ;  /* 0x30000034ff387230 */ /* 0x000fe40000004100 */
[----:B------:R-:W-:Y:S01]  /*cc50*/  FFMA.FTZ R52, R54, R60, -R73 ;  /* 0x0000003c36347223 */ /* 0x000fe20000010849 */
[----:B------:R-:W-:Y:S02]  /*cc60*/  HADD2.F32 R59, -RZ, R59.H1_H1 ;  /* 0x3000003bff3b7230 */ /* 0x000fe40000004100 */
[----:B------:R-:W-:Y:S01]  /*cc70*/  FMUL.FTZ R61, R58, R63 ;  /* 0x0000003f3a3d7220 */ /* 0x000fe20000410000 */
[----:B------:R-:W-:Y:S01]  /*cc80*/  F2FP.F16.E4M3.UNPACK_B R54, R47 ;  /* 0x0000002fff36723e */ /* 0x000fe200020006ff */
[----:B------:R-:W-:Y:S01]  /*cc90*/  FMUL.FTZ R73, R56, R63 ;  /* 0x0000003f38497220 */ /* 0x000fe20000410000 */
[----:B------:R-:W-:-:S02]  /*cca0*/  HADD2.F32 R47, -RZ, R44.H0_H0 ;  /* 0x2000002cff2f7230 */ /* 0x000fc40000004100 */
[-C--:B------:R-:W-:Y:S01]  /*ccb0*/  FFMA.FTZ R63, R56, R59.reuse, -R61 ;  /* 0x0000003b383f7223 */ /* 0x080fe2000001083d */
[----:B------:R-:W-:Y:S02]  /*ccc0*/  HADD2.F32 R44, -RZ, R44.H1_H1 ;  /* 0x3000002cff2c7230 */ /* 0x000fe40000004100 */
[----:B------:R-:W-:Y:S01]  /*ccd0*/  FFMA.FTZ R73, R58, R59, R73 ;  /* 0x0000003b3a497223 */ /* 0x000fe20000010049 */
[--C-:B------:R-:W-:Y:S02]  /*cce0*/  HADD2.F32 R58, -RZ, R147.reuse.H0_H0 ;  /* 0x20000093ff3a7230 */ /* 0x100fe40000004100 */
[----:B------:R-:W-:Y:S01]  /*ccf0*/  FFMA.FTZ R62, R57, R60, R62 ;  /* 0x0000003c393e7223 */ /* 0x000fe2000001003e */
[----:B------:R-:W-:Y:S02]  /*cd00*/  HADD2.F32 R56, -RZ, R54.H0_H0 ;  /* 0x20000036ff387230 */ /* 0x000fe40000004100 */
[----:B------:R-:W-:Y:S01]  /*cd10*/  FFMA.FTZ R55, R55, R148, R146 ;  /* 0x0000009437377223 */ /* 0x000fe20000010092 */
[----:B------:R-:W-:-:S02]  /*cd20*/  HADD2.F32 R147, -RZ, R147.H1_H1 ;  /* 0x30000093ff937230 */ /* 0x000fc40000004100 */
[-C--:B------:R-:W-:Y:S01]  /*cd30*/  FMUL.FTZ R59, R47, R58.reuse ;  /* 0x0000003a2f3b7220 */ /* 0x080fe20000410000 */
[----:B------:R-:W-:Y:S02]  /*cd40*/  HADD2.F32 R54, -RZ, R54.H1_H1 ;  /* 0x30000036ff367230 */ /* 0x000fe40000004100 */
[----:B------:R-:W-:Y:S01]  /*cd50*/  FMUL.FTZ R60, R56, R58 ;  /* 0x0000003a383c7220 */ /* 0x000fe20000410000 */
[--C-:B------:R-:W-:Y:S01]  /*cd60*/  HADD2.F32 R57, -RZ, R149.reuse.H0_H0 ;  /* 0x20000095ff397230 */ /* 0x100fe20000004100 */
[----:B------:R-:W-:Y:S01]  /*cd70*/  F2FP.SATFINITE.E4M3.F32.PACK_AB_MERGE_C R46, R51, R46, RZ ;  /* 0x0000002e332e723e */ /* 0x000fe200048070ff */
[----:B------:R-:W-:Y:S02]  /*cd80*/  HADD2.F32 R149, -RZ, R149.H1_H1 ;  /* 0x30000095ff957230 */ /* 0x000fe40000004100 */
[-C--:B------:R-:W-:Y:S01]  /*cd90*/  FMUL.FTZ R61, R54, R147.reuse ;  /* 0x00000093363d7220 */ /* 0x080fe20000410000 */
[----:B------:R-:W-:Y:S01]  /*cda0*/  FMUL.FTZ R147, R44, R147 ;  /* 0x000000932c937220 */ /* 0x000fe20000410000 */
[----:B------:R-:W-:Y:S01]  /*cdb0*/  FFMA.FTZ R59, R56, R57, R59 ;  /* 0x00000039383b7223 */ /* 0x000fe2000001003b */
[----:B------:R-:W-:Y:S01]  /*cdc0*/  F2FP.SATFINITE.E4M3.F32.PACK_AB_MERGE_C R38, R49, R38, RZ ;  /* 0x000000263126723e */ /* 0x000fe200048070ff */
[-C--:B------:R-:W-:Y:S01]  /*cdd0*/  FFMA.FTZ R61, R44, R149.reuse, -R61 ;  /* 0x000000952c3d7223 */ /* 0x080fe2000001083d */
[----:B------:R-:W-:Y:S01]  /*cde0*/  FFMA.FTZ R56, R54, R149, R147 ;  /* 0x0000009536387223 */ /* 0x000fe20000010093 */
[----:B------:R-:W-:Y:S01]  /*cdf0*/  F2FP.F16.E4M3.UNPACK_B R51, R37 ;  /* 0x00000025ff33723e */ /* 0x000fe200020006ff */
[----:B------:R-:W-:Y:S01]  /*ce00*/  FFMA.FTZ R60, R47, R57, -R60 ;  /* 0x000000392f3c7223 */ /* 0x000fe2000001083c */
[----:B------:R-:W-:-:S02]  /*ce10*/  F2FP.F16.E4M3.UNPACK_B R54, R36 ;  /* 0x00000024ff36723e */ /* 0x000fc400020006ff */
[----:B------:R-:W-:Y:S02]  /*ce20*/  F2FP.F16.E4M3.UNPACK_B R49, R13 ;  /* 0x0000000dff31723e */ /* 0x000fe400020006ff */
[----:B------:R-:W-:Y:S01]  /*ce30*/  F2FP.SATFINITE.E4M3.F32.PACK_AB_MERGE_C R44, R63, R52, RZ ;  /* 0x000000343f2c723e */ /* 0x000fe200048070ff */
[--C-:B------:R-:W-:Y:S01]  /*ce40*/  HADD2.F32 R57, -RZ, R54.reuse.H0_H0 ;  /* 0x20000036ff397230 */ /* 0x100fe20000004100 */
[----:B------:R-:W-:Y:S01]  /*ce50*/  F2FP.SATFINITE.E4M3.F32.PACK_AB_MERGE_C R46, R55, R50, R46 ;  /* 0x00000032372e723e */ /* 0x000fe2000480702e */
[----:B------:R-:W-:Y:S01]  /*ce60*/  HADD2.F32 R50, -RZ, R51.H0_H0 ;  /* 0x20000033ff327230 */ /* 0x000fe20000004100 */
[----:B------:R-:W-:Y:S02]  /*ce70*/  F2FP.SATFINITE.E4M3.F32.PACK_AB_MERGE_C R62, R73, R62, RZ ;  /* 0x0000003e493e723e */ /* 0x000fe400048070ff */
        /* <DEDUP_REMOVED lines=22> */
[----:B------:R-:W-:Y:S01]  /*cfe0*/  F2FP.F16.E4M3.UNPACK_B R59, R12 ;  /* 0x0000000cff3b723e */ /* 0x000fe200020006ff */
[----:B------:R-:W-:Y:S01]  /*cff0*/  HADD2.F32 R54, -RZ, R55.H0_H0 ;  /* 0x20000037ff367230 */ /* 0x000fe20000004100 */
[----:B------:R-:W-:Y:S01]  /*d000*/  F2FP.SATFINITE.E4M3.F32.PACK_AB_MERGE_C R44, R61, R60, R44 ;  /* 0x0000003c3d2c723e */ /* 0x000fe2000480702c */
[----:B------:R-:W-:Y:S01]  /*d010*/  HADD2.F32 R37, -RZ, R50.H0_H0 ;  /* 0x20000032ff257230 */ /* 0x000fe20000004100 */
[----:B------:R-:W-:Y:S01]  /*d020*/  F2FP.F16.E4M3.UNPACK_B R61, R12.H1 ;  /* 0x0000000cff3d723e */ /* 0x000fe200030006ff */
[----:B------:R-:W-:-:S02]  /*d030*/  HADD2.F32 R53, -RZ, R52.H1_H1 ;  /* 0x30000034ff357230 */ /* 0x000fc40000004100 */
[-C--:B------:R-:W-:Y:S01]  /*d040*/  FMUL.FTZ R58, R51, R54.reuse ;  /* 0x00000036333a7220 */ /* 0x080fe20000410000 */
[----:B------:R-:W-:Y:S02]  /*d050*/  HADD2.F32 R56, -RZ, R55.H1_H1 ;  /* 0x30000037ff387230 */ /* 0x000fe40000004100 */
[----:B------:R-:W-:Y:S01]  /*d060*/  FMUL.FTZ R54, R37, R54 ;  /* 0x0000003625367220 */ /* 0x000fe20000410000 */
[----:B------:R-:W-:Y:S01]  /*d070*/  HADD2.F32 R50, -RZ, R50.H1_H1 ;  /* 0x30000032ff327230 */ /* 0x000fe20000004100 */
[----:B------:R-:W-:Y:S01]  /*d080*/  F2FP.F16.E4M3.UNPACK_B R12, R11 ;  /* 0x0000000bff0c723e */ /* 0x000fe200020006ff */
        /* <DEDUP_REMOVED lines=49> */
[----:B------:R-:W-:Y:S01]  /*d3a0*/  F2FP.SATFINITE.E4M3.F32.PACK_AB_MERGE_C R15, R15, R62, RZ ;  /* 0x0000003e0f0f723e */ /* 0x000fe200048070ff */
[----:B------:R-:W-:Y:S01]  /*d3b0*/  IMAD.MOV.U32 R14, RZ, RZ, R44 ;  /* 0x000000ffff0e7224 */ /* 0x000fe200078e002c */
[----:B------:R-:W-:Y:S02]  /*d3c0*/  F2FP.SATFINITE.E4M3.F32.PACK_AB_MERGE_C R55, R55, R72, RZ ;  /* 0x000000483737723e */ /* 0x000fe400048070ff */
[----:B------:R-:W-:Y:S02]  /*d3d0*/  F2FP.SATFINITE.E4M3.F32.PACK_AB_MERGE_C R15, R39, R74, R15 ;  /* 0x0000004a270f723e */ /* 0x000fe4000480700f */
[----:B------:R-:W-:Y:S01]  /*d3e0*/  F2FP.SATFINITE.E4M3.F32.PACK_AB_MERGE_C R37, R36, R49, R37 ;  /* 0x000000312425723e */ /* 0x000fe20004807025 */
[----:B------:R-:W-:Y:S01]  /*d3f0*/  IMAD.MOV.U32 R36, RZ, RZ, R46 ;  /* 0x000000ffff247224 */ /* 0x000fe200078e002e */
[----:B------:R-:W-:-:S07]  /*d400*/  F2FP.SATFINITE.E4M3.F32.PACK_AB_MERGE_C R39, R54, R63, R55 ;  /* 0x0000003f3627723e */ /* 0x000fce0004807037 */
.L_x_2720:
[----:B------:R-:W-:Y:S05]  /*d410*/  BSYNC B2 ;  /* 0x0000000000027941 */ /* 0x000fea0003800000 */
.L_x_2719:
[----:B-1----:R1:W-:Y:S04]  /*d420*/  ST.E.128 desc[UR50][R40.64], R12 ;  /* 0x0000000c28007985 */ /* 0x0023e8000c101d32 */
[----:B----4-:R1:W-:Y:S02]  /*d430*/  @!P2 ST.E.128 desc[UR50][R42.64], R36 ;  /* 0x000000242a00a985 */ /* 0x0103e4000c101d32 */
.L_x_2718:
[----:B------:R-:W-:Y:S05]  /*d440*/  BSYNC B1 ;  /* 0x0000000000017941 */ /* 0x000fea0003800000 */
.L_x_2717:
[----:B------:R-:W-:Y:S01]  /*d450*/  ISETP.NE.AND P2, PT, R32, RZ, PT ;  /* 0x000000ff2000720c */ /* 0x000fe20003f45270 */
[----:B------:R-:W-:-:S12]  /*d460*/  BSSY B1, `(.L_x_2721) ;  /* 0x00000f1000017945 */ /* 0x000fd80003800000 */
[----:B------:R-:W-:Y:S05]  /*d470*/  @!P2 BRA `(.L_x_2722) ;  /* 0x0000000c00bca947 */ /* 0x000fea0003800000 */
[----:B0---4-:R-:W-:Y:S01]  /*d480*/  SEL R11, R118, R145, !P3 ;  /* 0x00000091760b7207 */ /* 0x011fe20005800000 */
[----:B------:R-:W-:Y:S01]  /*d490*/  BSSY B2, `(.L_x_2723) ;  /* 0x00000eb000027945 */ /* 0x000fe20003800000 */
[----:B-1----:R-:W-:Y:S02]  /*d4a0*/  IADD3 R40, P2, R29, R45, RZ ;  /* 0x0000002d1d287210 */ /* 0x002fe40007f5e0ff */
[----:B------:R-:W-:-:S03]  /*d4b0*/  SHF.R.S32.HI R12, RZ, 0x1f, R11 ;  /* 0x0000001fff0c7819 */ /* 0x000fc6000001140b */
[----:B------:R-:W-:Y:S01]  /*d4c0*/  IMAD.X R41, R119, 0x1, R111, P2 ;  /* 0x0000000177297824 */ /* 0x000fe200010e066f */
[----:B------:R-:W-:-:S04]  /*d4d0*/  LEA.HI R12, R12, R11, RZ, 0x5 ;  /* 0x0000000b0c0c7211 */ /* 0x000fc800078f28ff */
[----:B------:R-:W-:-:S04]  /*d4e0*/  LEA.HI.SX32 R12, R12, R115, 0x1b ;  /* 0x000000730c0c7211 */ /* 0x000fc800078fdaff */
[----:B------:R-:W-:Y:S02]  /*d4f0*/  SHF.L.U32 R11, R12, 0x4, RZ ;  /* 0x000000040c0b7819 */ /* 0x000fe400000006ff */
[----:B------:R-:W-:Y:S02]  /*d500*/  SHF.R.S32.HI R13, RZ, 0x1f, R12 ;  /* 0x0000001fff0d7819 */ /* 0x000fe4000001140c */
[----:B------:R-:W-:Y:S02]  /*d510*/  ISETP.GE.AND P2, PT, R11, R136, PT ;  /* 0x000000880b00720c */ /* 0x000fe40003f46270 */
[----:B------:R-:W-:-:S04]  /*d520*/  LEA.HI R13, R13, R12, RZ, 0x2 ;  /* 0x0000000c0d0d7211 */ /* 0x000fc800078f10ff */
[----:B------:R-:W-:-:S05]  /*d530*/  SHF.R.S32.HI R12, RZ, 0x2, R13 ;  /* 0x00000002ff0c7819 */ /* 0x000fca000001140d */
[----:B------:R-:W-:Y:S02]  /*d540*/  IMAD R12, R12, 0x2800, R211 ;  /* 0x000028000c0c7824 */ /* 0x000fe400078e02d3 */
        /* <DEDUP_REMOVED lines=13> */
[--C-:B0-----:R-:W-:Y:S01]  /*d620*/  SHF.R.U32.HI R11, RZ, 0x8, R77.reuse ;  /* 0x00000008ff0b7819 */ /* 0x101fe2000001164d */
[----:B-1----:R-:W-:Y:S01]  /*d630*/  IMAD.MOV.U32 R44, RZ, RZ, R14 ;  /* 0x000000ffff2c7224 */ /* 0x002fe200078e000e */
[----:B------:R-:W-:Y:S01]  /*d640*/  SHF.R.U32.HI R55, RZ, 0x10, R77 ;  /* 0x00000010ff377819 */ /* 0x000fe2000001164d */
[----:B----4-:R-:W-:Y:S01]  /*d650*/  IMAD.MOV.U32 R50, RZ, RZ, R36 ;  /* 0x000000ffff327224 */ /* 0x010fe200078e0024 */
[----:B------:R-:W-:Y:S01]  /*d660*/  LOP3.LUT R46, R77, 0xff0000ff, RZ, 0xc0, !PT ;  /* 0xff0000ff4d2e7812 */ /* 0x000fe200078ec0ff */
[----:B------:R-:W-:Y:S01]  /*d670*/  IMAD.SHL.U32 R11, R11, 0x100, RZ ;  /* 0x000001000b0b7824 */ /* 0x000fe200078e00ff */
[----:B------:R-:W-:Y:S01]  /*d680*/  SHF.R.U32.HI R52, RZ, 0x8, R67 ;  /* 0x00000008ff347819 */ /* 0x000fe20000011643 */
[----:B------:R-:W-:Y:S01]  /*d690*/  IMAD.U32 R14, R55, 0x10000, RZ ;  /* 0x00010000370e7824 */ /* 0x000fe200078e00ff */
[----:B------:R-:W-:Y:S02]  /*d6a0*/  SHF.R.U32.HI R54, RZ, 0x8, R79 ;  /* 0x00000008ff367819 */ /* 0x000fe4000001164f */
[----:B------:R-:W-:-:S02]  /*d6b0*/  SHF.R.U32.HI R53, RZ, 0x8, R65 ;  /* 0x00000008ff357819 */ /* 0x000fc40000011641 */
[----:B------:R-:W-:Y:S01]  /*d6c0*/  LOP3.LUT R11, R46, 0xff00, R11, 0xf8, !PT ;  /* 0x0000ff002e0b7812 */ /* 0x000fe200078ef80b */
[----:B------:R-:W-:Y:S01]  /*d6d0*/  IMAD.SHL.U32 R46, R52, 0x100, RZ ;  /* 0x00000100342e7824 */ /* 0x000fe200078e00ff */
[----:B------:R-:W-:Y:S02]  /*d6e0*/  SHF.R.U32.HI R59, RZ, 0x10, R79 ;  /* 0x00000010ff3b7819 */ /* 0x000fe4000001164f */
[----:B------:R-:W-:Y:S01]  /*d6f0*/  MOV R48, R12 ;  /* 0x0000000c00307202 */ /* 0x000fe20000000f00 */
[----:B------:R-:W-:Y:S01]  /*d700*/  IMAD.SHL.U32 R12, R54, 0x100, RZ ;  /* 0x00000100360c7824 */ /* 0x000fe200078e00ff */
[----:B------:R-:W-:Y:S02]  /*d710*/  LOP3.LUT R49, R65, 0xff0000ff, RZ, 0xc0, !PT ;  /* 0xff0000ff41317812 */ /* 0x000fe400078ec0ff */
[----:B------:R-:W-:Y:S02]  /*d720*/  LOP3.LUT R51, R67, 0xff0000ff, RZ, 0xc0, !PT ;  /* 0xff0000ff43337812 */ /* 0x000fe400078ec0ff */
[----:B------:R-:W-:-:S02]  /*d730*/  SHF.L.U32 R36, R53, 0x8, RZ ;  /* 0x0000000835247819 */ /* 0x000fc400000006ff */
[----:B------:R-:W-:Y:S02]  /*d740*/  LOP3.LUT R47, R79, 0xff0000ff, RZ, 0xc0, !PT ;  /* 0xff0000ff4f2f7812 */ /* 0x000fe400078ec0ff */
[----:B------:R-:W-:Y:S01]  /*d750*/  LOP3.LUT R14, R11, 0xff0000, R14, 0xf8, !PT ;  /* 0x00ff00000b0e7812 */ /* 0x000fe200078ef80e */
[----:B------:R-:W-:Y:S01]  /*d760*/  IMAD.U32 R11, R59, 0x10000, RZ ;  /* 0x000100003b0b7824 */ /* 0x000fe200078e00ff */
[----:B------:R-:W-:Y:S02]  /*d770*/  LOP3.LUT R55, R49, 0xff00, R36, 0xf8, !PT ;  /* 0x0000ff0031377812 */ /* 0x000fe400078ef824 */
[----:B------:R-:W-:Y:S02]  /*d780*/  LOP3.LUT R57, R51, 0xff00, R46, 0xf8, !PT ;  /* 0x0000ff0033397812 */ /* 0x000fe400078ef82e */
[----:B------:R-:W-:Y:S02]  /*d790*/  LOP3.LUT R12, R47, 0xff00, R12, 0xf8, !PT ;  /* 0x0000ff002f0c7812 */ /* 0x000fe400078ef80c */
[----:B------:R-:W-:-:S02]  /*d7a0*/  F2FP.F16.E4M3.UNPACK_B R54, R141.H1 ;  /* 0x0000008dff36723e */ /* 0x000fc400030006ff */
[----:B------:R-:W-:Y:S02]  /*d7b0*/  F2FP.F16.E4M3.UNPACK_B R51, R50.H1 ;  /* 0x00000032ff33723e */ /* 0x000fe400030006ff */
        /* <DEDUP_REMOVED lines=8> */
[----:B------:R-:W-:-:S02]  /*d840*/  IMAD.U32 R36, R58, 0x10000, RZ ;  /* 0x000100003a247824 */ /* 0x000fc400078e00ff */
[-C--:B------:R-:W-:Y:S01]  /*d850*/  FMUL.FTZ R59, R47, R12.reuse ;  /* 0x0000000c2f3b7220 */ /* 0x080fe20000410000 */
[----:B------:R-:W-:Y:S02]  /*d860*/  HADD2.F32 R53, -RZ, R52.H0_H0 ;  /* 0x20000034ff357230 */ /* 0x000fe40000004100 */
[----:B------:R-:W-:Y:S01]  /*d870*/  FMUL.FTZ R58, R46, R12 ;  /* 0x0000000c2e3a7220 */ /* 0x000fe20000410000 */
[----:B------:R-:W-:Y:S01]  /*d880*/  SHF.L.U32 R56, R56, 0x10, RZ ;  /* 0x0000001038387819 */ /* 0x000fe200000006ff */
[----:B------:R-:W-:Y:S01]  /*d890*/  HADD2.F32 R49, -RZ, R49.H1_H1 ;  /* 0x30000031ff317230 */ /* 0x000fe20000004100 */
[----:B------:R-:W-:Y:S01]  /*d8a0*/  LOP3.LUT R36, R55, 0xff0000, R36, 0xf8, !PT ;  /* 0x00ff000037247812 */ /* 0x000fe200078ef824 */
[-C--:B------:R-:W-:Y:S01]  /*d8b0*/  FFMA.FTZ R46, R46, R53.reuse, -R59 ;  /* 0x000000352e2e7223 */ /* 0x080fe2000001083b */
[----:B------:R-:W-:Y:S01]  /*d8c0*/  FFMA.FTZ R47, R47, R53, R58 ;  /* 0x000000352f2f7223 */ /* 0x000fe2000001003a */
[----:B------:R-:W-:Y:S01]  /*d8d0*/  HADD2.F32 R53, -RZ, R54.H1_H1 ;  /* 0x30000036ff357230 */ /* 0x000fe20000004100 */
[----:B------:R-:W-:Y:S01]  /*d8e0*/  F2FP.F16.E4M3.UNPACK_B R141, R141 ;  /* 0x0000008dff8d723e */ /* 0x000fe200020006ff */
[----:B------:R-:W-:Y:S01]  /*d8f0*/  HADD2.F32 R54, -RZ, R51.H1_H1 ;  /* 0x30000033ff367230 */ /* 0x000fe20000004100 */
[----:B------:R-:W-:Y:S01]  /*d900*/  F2FP.F16.E4M3.UNPACK_B R51, R50 ;  /* 0x00000032ff33723e */ /* 0x000fe200020006ff */
[----:B------:R-:W-:Y:S01]  /*d910*/  HADD2.F32 R55, -RZ, R52.H1_H1 ;  /* 0x30000034ff377230 */ /* 0x000fe20000004100 */
[----:B------:R-:W-:-:S02]  /*d920*/  F2FP.F16.E4M3.UNPACK_B R52, R48 ;  /* 0x00000030ff34723e */ /* 0x000fc400020006ff */
[----:B------:R-:W-:Y:S01]  /*d930*/  LOP3.LUT R12, R57, 0xff0000, R56, 0xf8, !PT ;  /* 0x00ff0000390c7812 */ /* 0x000fe200078ef838 */
[CC--:B------:R-:W-:Y:S01]  /*d940*/  FMUL.FTZ R48, R54.reuse, R53.reuse ;  /* 0x0000003536307220 */ /* 0x0c0fe20000410000 */
[C---:B------:R-:W-:Y:S01]  /*d950*/  FMUL.FTZ R57, R49.reuse, R53 ;  /* 0x0000003531397220 */ /* 0x040fe20000410000 */
[----:B------:R-:W-:Y:S01]  /*d960*/  F2FP.F16.E4M3.UNPACK_B R143, R143 ;  /* 0x0000008fff8f723e */ /* 0x000fe200020006ff */
[----:B------:R-:W-:Y:S02]  /*d970*/  HADD2.F32 R56, -RZ, R141.H0_H0 ;  /* 0x2000008dff387230 */ /* 0x000fe40000004100 */
[-C--:B------:R-:W-:Y:S01]  /*d980*/  FFMA.FTZ R49, R49, R55.reuse, -R48 ;  /* 0x0000003731317223 */ /* 0x080fe20000010830 */
[----:B------:R-:W-:Y:S02]  /*d990*/  HADD2.F32 R53, -RZ, R51.H0_H0 ;  /* 0x20000033ff357230 */ /* 0x000fe40000004100 */
[----:B------:R-:W-:Y:S01]  /*d9a0*/  FFMA.FTZ R48, R54, R55, R57 ;  /* 0x0000003736307223 */ /* 0x000fe20000010039 */
        /* <DEDUP_REMOVED lines=10> */
[----:B------:R-:W-:-:S02]  /*da50*/  HADD2.F32 R143, -RZ, R143.H1_H1 ;  /* 0x3000008fff8f7230 */ /* 0x000fc40000004100 */
[-C--:B------:R-:W-:Y:S01]  /*da60*/  FMUL.FTZ R53, R54, R141.reuse ;  /* 0x0000008d36357220 */ /* 0x080fe20000410000 */
[----:B------:R-:W-:Y:S01]  /*da70*/  F2FP.F16.E4M3.UNPACK_B R55, R38.H1 ;  /* 0x00000026ff37723e */ /* 0x000fe200030006ff */
[C---:B------:R-:W-:Y:S01]  /*da80*/  FMUL.FTZ R141, R52.reuse, R141 ;  /* 0x0000008d348d7220 */ /* 0x040fe20000410000 */
[----:B------:R-:W-:Y:S01]  /*da90*/  F2FP.F16.E4M3.UNPACK_B R57, R144.H1 ;  /* 0x00000090ff39723e */ /* 0x000fe200030006ff */
[-C--:B------:R-:W-:Y:S01]  /*daa0*/  FFMA.FTZ R53, R52, R143.reuse, -R53 ;  /* 0x0000008f34357223 */ /* 0x080fe20000010835 */
[----:B------:R-:W-:Y:S01]  /*dab0*/  F2FP.F16.E4M3.UNPACK_B R52, R44.H1 ;  /* 0x0000002cff34723e */ /* 0x000fe200030006ff */
[----:B------:R-:W-:Y:S02]  /*dac0*/  HADD2.F32 R61, -RZ, R58.H0_H0 ;  /* 0x2000003aff3d7230 */ /* 0x000fe40000004100 */
[----:B------:R-:W-:Y:S01]  /*dad0*/  FFMA.FTZ R60, R54, R143, R141 ;  /* 0x0000008f363c7223 */ /* 0x000fe2000001008d */
[----:B------:R-:W-:Y:S01]  /*dae0*/  HADD2.F32 R56, -RZ, R55.H0_H0 ;  /* 0x20000037ff387230 */ /* 0x000fe20000004100 */
[----:B------:R-:W-:Y:S01]  /*daf0*/  F2FP.F16.E4M3.UNPACK_B R142, R142 ;  /* 0x0000008eff8e723e */ /* 0x000fe200020006ff */
        /* <DEDUP_REMOVED lines=11> */
[CC--:B------:R-:W-:Y:S01]  /*dbb0*/  FMUL.FTZ R63, R55.reuse, R58.reuse ;  /* 0x0000003a373f7220 */ /* 0x0c0fe20000410000 */
[----:B------:R-:W-:Y:S02]  /*dbc0*/  HADD2.F32 R61, -RZ, R142.H1_H1 ;  /* 0x3000008eff3d7230 */ /* 0x000fe40000004100 */
        /* <DEDUP_REMOVED lines=12> */
[----:B------:R-:W-:Y:S01]  /*dc90*/  HADD2.F32 R59, -RZ, R142.H0_H0 ;  /* 0x2000008eff3b7230 */ /* 0x000fe20000004100 */
[----:B------:R-:W-:Y:S01]  /*dca0*/  F2FP.F16.E4M3.UNPACK_B R56, R36 ;  /* 0x00000024ff38723e */ /* 0x000fe200020006ff */
[----:B------:R-:W-:-:S02]  /*dcb0*/  HADD2.F32 R57, -RZ, R144.H1_H1 ;  /* 0x30000090ff397230 */ /* 0x000fc40000004100 */
[-C--:B------:R-:W-:Y:S01]  /*dcc0*/  FMUL.FTZ R65, R52, R61.reuse ;  /* 0x0000003d34417220 */ /* 0x080fe20000410000 */
[----:B------:R-:W-:Y:S01]  /*dcd0*/  FMUL.FTZ R61, R44, R61 ;  /* 0x0000003d2c3d7220 */ /* 0x000fe20000410000 */
[----:B------:R-:W-:Y:S02]  /*dce0*/  HADD2.F32 R55, -RZ, R144.H0_H0 ;  /* 0x20000090ff377230 */ /* 0x000fe40000004100 */
[-C--:B------:R-:W-:Y:S01]  /*dcf0*/  FMUL.FTZ R63, R54, R59.reuse ;  /* 0x0000003b363f7220 */ /* 0x080fe20000410000 */
[----:B------:R-:W-:Y:S01]  /*dd00*/  FMUL.FTZ R59, R38, R59 ;  /* 0x0000003b263b7220 */ /* 0x000fe20000410000 */
[----:B------:R-:W-:Y:S01]  /*dd10*/  FFMA.FTZ R61, R52, R57, R61 ;  /* 0x00000039343d7223 */ /* 0x000fe2000001003d */
[----:B------:R-:W-:Y:S01]  /*dd20*/  F2FP.F16.E4M3.UNPACK_B R52, R37 ;  /* 0x00000025ff34723e */ /* 0x000fe200020006ff */
[----:B------:R-:W-:Y:S01]  /*dd30*/  FFMA.FTZ R63, R38, R55, -R63 ;  /* 0x00000037263f7223 */ /* 0x000fe2000001083f */
[----:B------:R-:W-:Y:S01]  /*dd40*/  F2FP.F16.E4M3.UNPACK_B R49, R13 ;  /* 0x0000000dff31723e */ /* 0x000fe200020006ff */
[----:B------:R-:W-:Y:S01]  /*dd50*/  FFMA.FTZ R38, R54, R55, R59 ;  /* 0x0000003736267223 */ /* 0x000fe2000001003b */
[----:B------:R-:W-:Y:S01]  /*dd60*/  F2FP.SATFINITE.E4M3.F32.PACK_AB_MERGE_C R47, R53, R50, R46 ;  /* 0x00000032352f723e */ /* 0x000fe2000480702e */
[----:B------:R-:W-:Y:S01]  /*dd70*/  HADD2.F32 R50, -RZ, R52.H0_H0 ;  /* 0x20000034ff327230 */ /* 0x000fe20000004100 */
[----:B------:R-:W-:Y:S01]  /*dd80*/  F2FP.SATFINITE.E4M3.F32.PACK_AB_MERGE_C R46, R60, R51, R48 ;  /* 0x000000333c2e723e */ /* 0x000fe20004807030 */
[----:B------:R-:W-:Y:S01]  /*dd90*/  HADD2.F32 R51, -RZ, R56.H0_H0 ;  /* 0x20000038ff337230 */ /* 0x000fe20000004100 */
[----:B------:R-:W-:Y:S01]  /*dda0*/  F2FP.F16.E4M3.UNPACK_B R54, R14 ;  /* 0x0000000eff36723e */ /* 0x000fe200020006ff */
[----:B------:R-:W-:-:S02]  /*ddb0*/  HADD2.F32 R48, -RZ, R49.H0_H0 ;  /* 0x20000031ff307230 */ /* 0x000fc40000004100 */
[----:B------:R-:W-:Y:S01]  /*ddc0*/  FFMA.FTZ R44, R44, R57, -R65 ;  /* 0x000000392c2c7223 */ /* 0x000fe20000010841 */
[----:B------:R-:W-:Y:S02]  /*ddd0*/  HADD2.F32 R53, -RZ, R52.H1_H1 ;  /* 0x30000034ff357230 */ /* 0x000fe40000004100 */
[-C--:B------:R-:W-:Y:S01]  /*dde0*/  FMUL.FTZ R57, R50, R51.reuse ;  /* 0x0000003332397220 */ /* 0x080fe20000410000 */
[----:B------:R-:W-:Y:S02]  /*ddf0*/  HADD2.F32 R55, -RZ, R54.H0_H0 ;  /* 0x20000036ff377230 */ /* 0x000fe40000004100 */
[C---:B------:R-:W-:Y:S01]  /*de00*/  FMUL.FTZ R59, R48.reuse, R51 ;  /* 0x00000033303b7220 */ /* 0x040fe20000410000 */
[----:B------:R-:W-:Y:S01]  /*de10*/  HADD2.F32 R56, -RZ, R56.H1_H1 ;  /* 0x30000038ff387230 */ /* 0x000fe20000004100 */
[----:B------:R-:W-:Y:S01]  /*de20*/  F2FP.F16.E4M3.UNPACK_B R52, R37.H1 ;  /* 0x00000025ff34723e */ /* 0x000fe200030006ff */
[----:B------:R-:W-:Y:S02]  /*de30*/  HADD2.F32 R51, -RZ, R49.H1_H1 ;  /* 0x30000031ff337230 */ /* 0x000fe40000004100 */
[-C--:B------:R-:W-:Y:S01]  /*de40*/  FFMA.FTZ R48, R48, R55.reuse, -R57 ;  /* 0x0000003730307223 */ /* 0x080fe20000010839 */
[----:B------:R-:W-:Y:S01]  /*de50*/  FFMA.FTZ R49, R50, R55, R59 ;  /* 0x0000003732317223 */ /* 0x000fe2000001003b */
[----:B------:R-:W-:-:S02]  /*de60*/  HADD2.F32 R54, -RZ, R54.H1_H1 ;  /* 0x30000036ff367230 */ /* 0x000fc40000004100 */
[-C--:B------:R-:W-:Y:S01]  /*de70*/  FMUL.FTZ R58, R53, R56.reuse ;  /* 0x00000038353a7220 */ /* 0x080fe20000410000 */
[C---:B------:R-:W-:Y:S01]  /*de80*/  FMUL.FTZ R56, R51.reuse, R56 ;  /* 0x0000003833387220 */ /* 0x040fe20000410000 */
[----:B------:R-:W-:Y:S02]  /*de90*/  F2FP.F16.E4M3.UNPACK_B R55, R36.H1 ;  /* 0x00000024ff37723e */ /* 0x000fe400030006ff */
[----:B------:R-:W-:Y:S01]  /*dea0*/  F2FP.F16.E4M3.UNPACK_B R50, R13.H1 ;  /* 0x0000000dff32723e */ /* 0x000fe200030006ff */
[-C--:B------:R-:W-:Y:S01]  /*deb0*/  FFMA.FTZ R13, R51, R54.reuse, -R58 ;  /* 0x00000036330d7223 */ /* 0x080fe2000001083a */
[----:B------:R-:W-:Y:S01]  /*dec0*/  FFMA.FTZ R36, R53, R54, R56 ;  /* 0x0000003635247223 */ /* 0x000fe20000010038 */
[----:B------:R-:W-:Y:S01]  /*ded0*/  HADD2.F32 R51, -RZ, R52.H0_H0 ;  /* 0x20000034ff337230 */ /* 0x000fe20000004100 */
[----:B------:R-:W-:Y:S01]  /*dee0*/  F2FP.F16.E4M3.UNPACK_B R14, R14.H1 ;  /* 0x0000000eff0e723e */ /* 0x000fe200030006ff */
[----:B------:R-:W-:Y:S01]  /*def0*/  HADD2.F32 R56, -RZ, R55.H0_H0 ;  /* 0x20000037ff387230 */ /* 0x000fe20000004100 */
[----:B------:R-:W-:Y:S01]  /*df00*/  F2FP.SATFINITE.E4M3.F32.PACK_AB_MERGE_C R62, R67, R62, RZ ;  /* 0x0000003e433e723e */ /* 0x000fe200048070ff */
[----:B------:R-:W-:Y:S01]  /*df10*/  HADD2.F32 R37, -RZ, R50.H0_H0 ;  /* 0x20000032ff257230 */ /* 0x000fe20000004100 */
[----:B------:R-:W-:Y:S01]  /*df20*/  F2FP.SATFINITE.E4M3.F32.PACK_AB_MERGE_C R38, R61, R38, R73 ;  /* 0x000000263d26723e */ /* 0x000fe20004807049 */
[----:B------:R-:W-:-:S02]  /*df30*/  HADD2.F32 R52, -RZ, R52.H1_H1 ;  /* 0x30000034ff347230 */ /* 0x000fc40000004100 */
[-C--:B------:R-:W-:Y:S01]  /*df40*/  FMUL.FTZ R58, R51, R56.reuse ;  /* 0x00000038333a7220 */ /* 0x080fe20000410000 */
[----:B------:R-:W-:Y:S02]  /*df50*/  HADD2.F32 R55, -RZ, R55.H1_H1 ;  /* 0x30000037ff377230 */ /* 0x000fe40000004100 */
[----:B------:R-:W-:Y:S01]  /*df60*/  FMUL.FTZ R56, R37, R56 ;  /* 0x0000003825387220 */ /* 0x000fe20000410000 */
[----:B------:R-:W-:Y:S01]  /*df70*/  HADD2.F32 R50, -RZ, R50.H1_H1 ;  /* 0x30000032ff327230 */ /* 0x000fe20000004100 */
[----:B------:R-:W-:Y:S01]  /*df80*/  F2FP.SATFINITE.E4M3.F32.PACK_AB_MERGE_C R44, R44, R63, R62 ;  /* 0x0000003f2c2c723e */ /* 0x000fe2000480703e */
        /* <DEDUP_REMOVED lines=56> */
[----:B------:R-:W-:Y:S01]  /*e310*/  F2FP.SATFINITE.E4M3.F32.PACK_AB_MERGE_C R37, R36, R49, R61 ;  /* 0x000000312425723e */ /* 0x000fe2000480703d */
[----:B------:R-:W-:Y:S01]  /*e320*/  IMAD.MOV.U32 R36, RZ, RZ, R46 ;  /* 0x000000ffff247224 */ /* 0x000fe200078e002e */
[----:B------:R-:W-:-:S07]  /*e330*/  F2FP.SATFINITE.E4M3.F32.PACK_AB_MERGE_C R39, R50, R63, R51 ;  /* 0x0000003f3227723e */ /* 0x000fce0004807033 */
.L_x_2724:
[----:B------:R-:W-:Y:S05]  /*e340*/  BSYNC B2 ;  /* 0x0000000000027941 */ /* 0x000fea0003800000 */
.L_x_2723:
[----:B-1----:R1:W-:Y:S04]  /*e350*/  ST.E.128 desc[UR50][R40.64], R12 ;  /* 0x0000000c28007985 */ /* 0x0023e8000c101d32 */
[----:B----4-:R1:W-:Y:S02]  /*e360*/  @!P2 ST.E.128 desc[UR50][R42.64], R36 ;  /* 0x000000242a00a985 */ /* 0x0103e4000c101d32 */
.L_x_2722:
[----:B------:R-:W-:Y:S05]  /*e370*/  BSYNC B1 ;  /* 0x0000000000017941 */ /* 0x000fea0003800000 */
.L_x_2721:
        /* <DEDUP_REMOVED lines=25> */
[----:B------:R-:W1:Y:S01]  /*e510*/  LDS.128 R36, [R36+0x1a400] ;  /* 0x01a4000024247984 */ /* 0x000e620000000c00 */
[----:B------:R-:W-:Y:S05]  /*e520*/  @P2 BRA `(.L_x_2726) ;  /* 0x0000000c004c2947 */ /* 0x000fea0003800000 */
[----:B------:R-:W-:Y:S01]  /*e530*/  SHF.R.U32.HI R43, RZ, 0x8, R81 ;  /* 0x00000008ff2b7819 */ /* 0x000fe20000011651 */
[----:B0-----:R-:W-:Y:S01]  /*e540*/  IMAD.MOV.U32 R42, RZ, RZ, R13 ;  /* 0x000000ffff2a7224 */ /* 0x001fe200078e000d */
[----:B------:R-:W-:Y:S01]  /*e550*/  SHF.R.U32.HI R54, RZ, 0x10, R81 ;  /* 0x00000010ff367819 */ /* 0x000fe20000011651 */
[----:B-1----:R-:W-:Y:S01]  /*e560*/  IMAD.MOV.U32 R50, RZ, RZ, R36 ;  /* 0x000000ffff327224 */ /* 0x002fe200078e0024 */
[----:B------:R-:W-:Y:S01]  /*e570*/  SHF.R.U32.HI R53, RZ, 0x8, R71 ;  /* 0x00000008ff357819 */ /* 0x000fe20000011647 */
[----:B------:R-:W-:Y:S01]  /*e580*/  IMAD.SHL.U32 R13, R43, 0x100, RZ ;  /* 0x000001002b0d7824 */ /* 0x000fe200078e00ff */
[----:B------:R-:W-:Y:S01]  /*e590*/  LOP3.LUT R44, R81, 0xff0000ff, RZ, 0xc0, !PT ;  /* 0xff0000ff512c7812 */ /* 0x000fe200078ec0ff */
[----:B------:R-:W-:Y:S01]  /*e5a0*/  IMAD.MOV.U32 R43, RZ, RZ, R14 ;  /* 0x000000ffff2b7224 */ /* 0x000fe200078e000e */
[----:B------:R-:W-:Y:S01]  /*e5b0*/  SHF.R.U32.HI R49, RZ, 0x8, R83 ;  /* 0x00000008ff317819 */ /* 0x000fe20000011653 */
[----:B------:R-:W-:Y:S01]  /*e5c0*/  IMAD.U32 R14, R54, 0x10000, RZ ;  /* 0x00010000360e7824 */ /* 0x000fe200078e00ff */
[----:B------:R-:W-:Y:S01]  /*e5d0*/  SHF.R.U32.HI R51, RZ, 0x8, R69 ;  /* 0x00000008ff337819 */ /* 0x000fe20000011645 */
[----:B------:R-:W-:Y:S01]  /*e5e0*/  IMAD.SHL.U32 R53, R53, 0x100, RZ ;  /* 0x0000010035357824 */ /* 0x000fe200078e00ff */
[----:B------:R-:W-:Y:S01]  /*e5f0*/  SHF.R.U32.HI R56, RZ, 0x10, R83 ;  /* 0x00000010ff387819 */ /* 0x000fe20000011653 */
[----:B------:R-:W-:Y:S01]  /*e600*/  IMAD.SHL.U32 R49, R49, 0x100, RZ ;  /* 0x0000010031317824 */ /* 0x000fe200078e00ff */
[----:B------:R-:W-:-:S02]  /*e610*/  LOP3.LUT R13, R44, 0xff00, R13, 0xf8, !PT ;  /* 0x0000ff002c0d7812 */ /* 0x000fc400078ef80d */
[----:B------:R-:W-:Y:S02]  /*e620*/  LOP3.LUT R48, R69, 0xff0000ff, RZ, 0xc0, !PT ;  /* 0xff0000ff45307812 */ /* 0x000fe400078ec0ff */
[----:B------:R-:W-:Y:S02]  /*e630*/  LOP3.LUT R52, R71, 0xff0000ff, RZ, 0xc0, !PT ;  /* 0xff0000ff47347812 */ /* 0x000fe400078ec0ff */
[----:B------:R-:W-:Y:S02]  /*e640*/  SHF.L.U32 R51, R51, 0x8, RZ ;  /* 0x0000000833337819 */ /* 0x000fe400000006ff */
[----:B------:R-:W-:Y:S02]  /*e650*/  LOP3.LUT R46, R83, 0xff0000ff, RZ, 0xc0, !PT ;  /* 0xff0000ff532e7812 */ /* 0x000fe400078ec0ff */
[----:B------:R-:W-:Y:S02]  /*e660*/  MOV R47, R12 ;  /* 0x0000000c002f7202 */ /* 0x000fe40000000f00 */
[----:B------:R-:W-:Y:S01]  /*e670*/  LOP3.LUT R14, R13, 0xff0000, R14, 0xf8, !PT ;  /* 0x00ff00000d0e7812 */ /* 0x000fe200078ef80e */
[----:B------:R-:W-:Y:S01]  /*e680*/  IMAD.U32 R13, R56, 0x10000, RZ ;  /* 0x00010000380d7824 */ /* 0x000fe200078e00ff */
[----:B------:R-:W-:-:S02]  /*e690*/  LOP3.LUT R36, R48, 0xff00, R51, 0xf8, !PT ;  /* 0x0000ff0030247812 */ /* 0x000fc400078ef833 */
[----:B------:R-:W-:Y:S02]  /*e6a0*/  LOP3.LUT R54, R52, 0xff00, R53, 0xf8, !PT ;  /* 0x0000ff0034367812 */ /* 0x000fe400078ef835 */
[----:B------:R-:W-:Y:S02]  /*e6b0*/  LOP3.LUT R12, R46, 0xff00, R49, 0xf8, !PT ;  /* 0x0000ff002e0c7812 */ /* 0x000fe400078ef831 */
[----:B------:R-:W-:Y:S02]  /*e6c0*/  F2FP.F16.E4M3.UNPACK_B R52, R140.H1 ;  /* 0x0000008cff34723e */ /* 0x000fe400030006ff */
        /* <DEDUP_REMOVED lines=11> */
[--C-:B------:R-:W-:Y:S02]  /*e780*/  HADD2.F32 R53, -RZ, R49.reuse.H0_H0 ;  /* 0x20000031ff357230 */ /* 0x100fe40000004100 */
[----:B------:R-:W-:Y:S01]  /*e790*/  FMUL.FTZ R61, R44, R13 ;  /* 0x0000000d2c3d7220 */ /* 0x000fe20000410000 */
[----:B------:R-:W-:Y:S02]  /*e7a0*/  SHF.L.U32 R57, R57, 0x10, RZ ;  /* 0x0000001039397819 */ /* 0x000fe400000006ff */
        /* <DEDUP_REMOVED lines=9> */
[----:B------:R-:W-:Y:S01]  /*e840*/  HADD2.F32 R49, -RZ, R48.H1_H1 ;  /* 0x30000030ff317230 */ /* 0x000fe20000004100 */
[----:B------:R-:W-:Y:S01]  /*e850*/  LOP3.LUT R13, R54, 0xff0000, R57, 0xf8, !PT ;  /* 0x00ff0000360d7812 */ /* 0x000fe200078ef839 */
[----:B------:R-:W-:-:S02]  /*e860*/  HADD2.F32 R54, -RZ, R140.H0_H0 ;  /* 0x2000008cff367230 */ /* 0x000fc40000004100 */
[CC--:B------:R-:W-:Y:S01]  /*e870*/  FMUL.FTZ R56, R52.reuse, R55.reuse ;  /* 0x0000003734387220 */ /* 0x0c0fe20000410000 */
[----:B------:R-:W-:Y:S01]  /*e880*/  F2FP.F16.E4M3.UNPACK_B R138, R138 ;  /* 0x0000008aff8a723e */ /* 0x000fe200020006ff */
        /* <DEDUP_REMOVED lines=39> */
[----:B------:R-:W-:Y:S01]  /*eb00*/  FFMA.FTZ R64, R47, R52, -R48 ;  /* 0x000000342f407223 */ /* 0x000fe20000010830 */
[----:B------:R-:W-:Y:S01]  /*eb10*/  F2FP.F16.E4M3.UNPACK_B R47, R38 ;  /* 0x00000026ff2f723e */ /* 0x000fe200020006ff */
[----:B------:R-:W-:Y:S01]  /*eb20*/  FFMA.FTZ R65, R49, R52, R54 ;  /* 0x0000003431417223 */ /* 0x000fe20000010036 */
[--C-:B------:R-:W-:Y:S01]  /*eb30*/  HADD2.F32 R51, -RZ, R139.reuse.H0_H0 ;  /* 0x2000008bff337230 */ /* 0x100fe20000004100 */
[----:B------:R-:W-:Y:S01]  /*eb40*/  F2FP.SATFINITE.E4M3.F32.PACK_AB_MERGE_C R44, R59, R44, RZ ;  /* 0x0000002c3b2c723e */ /* 0x000fe200048070ff */
[----:B------:R-:W-:Y:S01]  /*eb50*/  HADD2.F32 R52, -RZ, R139.H1_H1 ;  /* 0x3000008bff347230 */ /* 0x000fe20000004100 */
[----:B------:R-:W-:Y:S01]  /*eb60*/  F2FP.SATFINITE.E4M3.F32.PACK_AB_MERGE_C R61, R61, R46, RZ ;  /* 0x0000002e3d3d723e */ /* 0x000fe200048070ff */
[----:B------:R-:W-:Y:S01]  /*eb70*/  HADD2.F32 R48, -RZ, R47.H0_H0 ;  /* 0x2000002fff307230 */ /* 0x000fe20000004100 */
[----:B------:R-:W-:Y:S01]  /*eb80*/  F2FP.SATFINITE.E4M3.F32.PACK_AB_MERGE_C R46, R58, R55, R44 ;  /* 0x000000373a2e723e */ /* 0x000fe2000480702c */
[----:B------:R-:W-:Y:S01]  /*eb90*/  HADD2.F32 R38, -RZ, R43.H0_H0 ;  /* 0x2000002bff267230 */ /* 0x000fe20000004100 */
[----:B------:R-:W-:Y:S01]  /*eba0*/  F2FP.SATFINITE.E4M3.F32.PACK_AB_MERGE_C R62, R65, R62, RZ ;  /* 0x0000003e413e723e */ /* 0x000fe200048070ff */
[----:B------:R-:W-:-:S02]  /*ebb0*/  HADD2.F32 R47, -RZ, R47.H1_H1 ;  /* 0x3000002fff2f7230 */ /* 0x000fc40000004100 */
[-C--:B------:R-:W-:Y:S01]  /*ebc0*/  FMUL.FTZ R53, R48, R51.reuse ;  /* 0x0000003330357220 */ /* 0x080fe20000410000 */
[----:B------:R-:W-:Y:S02]  /*ebd0*/  HADD2.F32 R49, -RZ, R137.H0_H0 ;  /* 0x20000089ff317230 */ /* 0x000fe40000004100 */
[C---:B------:R-:W-:Y:S01]  /*ebe0*/  FMUL.FTZ R51, R38.reuse, R51 ;  /* 0x0000003326337220 */ /* 0x040fe20000410000 */
[----:B------:R-:W-:Y:S02]  /*ebf0*/  HADD2.F32 R43, -RZ, R43.H1_H1 ;  /* 0x3000002bff2b7230 */ /* 0x000fe40000004100 */
[-C--:B------:R-:W-:Y:S01]  /*ec00*/  FMUL.FTZ R54, R47, R52.reuse ;  /* 0x000000342f367220 */ /* 0x080fe20000410000 */
[----:B------:R-:W-:Y:S02]  /*ec10*/  HADD2.F32 R50, -RZ, R137.H1_H1 ;  /* 0x30000089ff327230 */ /* 0x000fe40000004100 */
[-C--:B------:R-:W-:Y:S01]  /*ec20*/  FFMA.FTZ R53, R38, R49.reuse, -R53 ;  /* 0x0000003126357223 */ /* 0x080fe20000010835 */
[----:B------:R-:W-:Y:S01]  /*ec30*/  FFMA.FTZ R38, R48, R49, R51 ;  /* 0x0000003130267223 */ /* 0x000fe20000010033 */
[C---:B------:R-:W-:Y:S01]  /*ec40*/  FMUL.FTZ R52, R43.reuse, R52 ;  /* 0x000000342b347220 */ /* 0x040fe20000410000 */
[----:B------:R-:W-:Y:S01]  /*ec50*/  F2FP.F16.E4M3.UNPACK_B R49, R37 ;  /* 0x00000025ff31723e */ /* 0x000fe200020006ff */
[----:B------:R-:W-:Y:S01]  /*ec60*/  FFMA.FTZ R60, R43, R50, -R54 ;  /* 0x000000322b3c7223 */ /* 0x000fe20000010836 */
[----:B------:R-:W-:Y:S01]  /*ec70*/  F2FP.F16.E4M3.UNPACK_B R54, R36 ;  /* 0x00000024ff36723e */ /* 0x000fe200020006ff */
[----:B------:R-:W-:Y:S01]  /*ec80*/  FFMA.FTZ R51, R47, R50, R52 ;  /* 0x000000322f337223 */ /* 0x000fe20000010034 */
[----:B------:R-:W-:Y:S01]  /*ec90*/  F2FP.F16.E4M3.UNPACK_B R48, R42 ;  /* 0x0000002aff30723e */ /* 0x000fe200020006ff */
        /* <DEDUP_REMOVED lines=84> */
[----:B------:R-:W-:Y:S01]  /*f1e0*/  F2FP.SATFINITE.E4M3.F32.PACK_AB_MERGE_C R60, R61, R60, RZ ;  /* 0x0000003c3d3c723e */ /* 0x000fe200048070ff */
[----:B------:R-:W-:Y:S01]  /*f1f0*/  IMAD.MOV.U32 R36, RZ, RZ, R44 ;  /* 0x000000ffff247224 */ /* 0x000fe200078e002c */
[----:B------:R-:W-:-:S02]  /*f200*/  F2FP.SATFINITE.E4M3.F32.PACK_AB_MERGE_C R54, R54, R55, RZ ;  /* 0x000000373636723e */ /* 0x000fc400048070ff */
[----:B------:R-:W-:Y:S01]  /*f210*/  F2FP.SATFINITE.E4M3.F32.PACK_AB_MERGE_C R15, R14, R63, R15 ;  /* 0x0000003f0e0f723e */ /* 0x000fe2000480700f */
[----:B------:R-:W-:Y:S01]  /*f220*/  IMAD.MOV.U32 R14, RZ, RZ, R43 ;  /* 0x000000ffff0e7224 */ /* 0x000fe200078e002b */
[----:B------:R-:W-:Y:S02]  /*f230*/  F2FP.SATFINITE.E4M3.F32.PACK_AB_MERGE_C R13, R58, R47, R59 ;  /* 0x0000002f3a0d723e */ /* 0x000fe4000480703b */
[----:B------:R-:W-:Y:S02]  /*f240*/  F2FP.SATFINITE.E4M3.F32.PACK_AB_MERGE_C R37, R57, R48, R60 ;  /* 0x000000303925723e */ /* 0x000fe4000480703c */
[----:B------:R-:W-:-:S07]  /*f250*/  F2FP.SATFINITE.E4M3.F32.PACK_AB_MERGE_C R39, R53, R64, R54 ;  /* 0x000000403527723e */ /* 0x000fce0004807036 */
.L_x_2726:
[----:B------:R-:W-:Y:S05]  /*f260*/  BSYNC B1 ;  /* 0x0000000000017941 */ /* 0x000fea0003800000 */
.L_x_2725:
[----:B0-----:R0:W-:Y:S01]  /*f270*/  ST.E.128 desc[UR50][R40.64], R12 ;  /* 0x0000000c28007985 */ /* 0x0011e2000c101d32 */
[----:B------:R-:W-:-:S13]  /*f280*/  ISETP.GE.AND P2, PT, R11, R136, PT ;  /* 0x000000880b00720c */ /* 0x000fda0003f46270 */
[----:B------:R-:W-:Y:S05]  /*f290*/  @P2 BRA `(.L_x_2673) ;  /* 0x0000000400d02947 */ /* 0x000fea0003800000 */
[----:B0-----:R-:W-:-:S04]  /*f2a0*/  IADD3 R12, P2, R11, R45, RZ ;  /* 0x0000002d0b0c7210 */ /* 0x001fc80007f5e0ff */
[----:B------:R-:W-:-:S05]  /*f2b0*/  LEA.HI.X.SX32 R13, R11, R119, 0x1, P2 ;  /* 0x000000770b0d7211 */ /* 0x000fca00010f0eff */
[----:B-1----:R0:W-:Y:S01]  /*f2c0*/  ST.E.128 desc[UR50][R12.64], R36 ;  /* 0x000000240c007985 */ /* 0x0021e2000c101d32 */
[----:B------:R-:W-:Y:S05]  /*f2d0*/  BRA `(.L_x_2673) ;  /* 0x0000000400c07947 */ /* 0x000fea0003800000 */
.L_x_2638:
[----:B------:R-:W-:-:S06]  /*f2e0*/  UISETP.NE.AND UP0, UPT, UR48, 0x3, UPT ;  /* 0x000000033000788c */ /* 0x000fcc000bf05270 */
[----:B------:R-:W-:-:S13]  /*f2f0*/  PLOP3.LUT P1, PT, PT, PT, UP0, 0x80, 0x0 ;  /* 0x000000000000781c */ /* 0x000fda0003f2f008 */
[----:B------:R-:W-:Y:S05]  /*f300*/  @!P1 BRA `(.L_x_2727) ;  /* 0x0000000000049947 */ /* 0x000fea0003800000 */
[----:B------:R-:W-:Y:S01]  /*f310*/  BPT.TRAP 0x1 ;  /* 0x000000040000795c */ /* 0x000fe20000300000 */
.L_x_2727:
[----:B------:R-:W-:Y:S01]  /*f320*/  IMAD R94, R19, 0x8, R18 ;  /* 0x00000008135e7824 */ /* 0x000fe200078e0212 */
[----:B------:R-:W-:Y:S01]  /*f330*/  SHF.L.U32 R95, R199, 0x1f, RZ ;  /* 0x0000001fc75f7819 */ /* 0x000fe200000006ff */
[----:B------:R-:W-:Y:S01]  /*f340*/  BSSY B1, `(.L_x_2728) ;  /* 0x0000004000017945 */ /* 0x000fe20003800000 */
[----:B------:R-:W-:Y:S02]  /*f350*/  SHF.R.S32.HI R87, RZ, 0x1f, R86 ;  /* 0x0000001fff577819 */ /* 0x000fe40000011456 */
[----:B------:R-:W1:Y:S02]  /*f360*/  SYNCS.PHASECHK.TRANS64.TRYWAIT P2, [R94+URZ+0x29890], R95 ;  /* 0x0298905f5e0075a7 */ /* 0x000e64000804017f */
[----:B-1----:R-:W-:Y:S05]  /*f370*/  @!P2 BRA `(.L_x_2729) ;  /* 0x000001e40068a947 */ /* 0x002fea0003800000 */
.L_x_2999:
[----:B------:R-:W-:Y:S05]  /*f380*/  BSYNC B1 ;  /* 0x0000000000017941 */ /* 0x000fea0003800000 */
.L_x_2728:
        /* <DEDUP_REMOVED lines=8> */
[----:B------:R-:W-:Y:S01]  /*f410*/  IMAD R14, R92, UR4, RZ ;  /* 0x000000045c0e7c24 */ /* 0x000fe2000f8e02ff */
[----:B------:R-:W-:Y:S02]  /*f420*/  IADD3 R13, R13, R11, RZ ;  /* 0x0000000b0d0d7210 */ /* 0x000fe40007ffe0ff */
        /* <DEDUP_REMOVED lines=10> */
[----:B------:R-:W-:-:S03]  /*f4d0*/  IMAD.IADD R48, R93, 0x1, -R198 ;  /* 0x000000015d307824 */ /* 0x000fc600078e0ac6 */
[----:B------:R-:W-:Y:S02]  /*f4e0*/  IADD3.X R47, R13, UR7, R11, P2, !PT ;  /* 0x000000070d2f7c10 */ /* 0x000fe400097fe40b */
[----:B------:R-:W-:Y:S01]  /*f4f0*/  ISETP.GE.AND P2, PT, R48, 0x1, PT ;  /* 0x000000013000780c */ /* 0x000fe20003f46270 */
[----:B------:R-:W-:-:S12]  /*f500*/  BRA.DIV UR4, `(.L_x_2730) ;  /* 0x000001e604187947 */ /* 0x000fd8000b800000 */
[----:B------:R0:W2:Y:S04]  /*f510*/  SHFL.IDX PT, R44, R47, RZ, 0x1e1f ;  /* 0x001e1fff2f2c7589 */ /* 0x0000a800000e0000 */
[----:B------:R0:W3:Y:S02]  /*f520*/  SHFL.IDX PT, R45, R46, RZ, 0x1e1f ;  /* 0x001e1fff2e2d7589 */ /* 0x0000e400000e0000 */
.L_x_3003:
        /* <DEDUP_REMOVED lines=35> */
.L_x_2732:
[----:B------:R-:W-:Y:S05]  /*f760*/  BSYNC B1 ;  /* 0x0000000000017941 */ /* 0x000fea0003800000 */
.L_x_2731:
[----:B------:R-:W-:-:S03]  /*f770*/  UMOV UR4, 0xffffffff ;  /* 0xffffffff00047882 */ /* 0x000fc60000000000 */
[----:B------:R-:W-:Y:S05]  /*f780*/  BRA.DIV UR4, `(.L_x_2733) ;  /* 0x000001e204c47947 */ /* 0x000fea000b800000 */
[----:B--2---:R2:W0:Y:S04]  /*f790*/  SHFL.IDX PT, R44, R47, 0x1, 0x1e1f ;  /* 0x003e1f002f2c7f89 */ /* 0x00442800000e0000 */
[----:B---3--:R2:W3:Y:S02]  /*f7a0*/  SHFL.IDX PT, R45, R46, 0x1, 0x1e1f ;  /* 0x003e1f002e2d7f89 */ /* 0x0084e400000e0000 */
.L_x_3007:
[----:B------:R-:W-:-:S13]  /*f7b0*/  ISETP.GE.AND P2, PT, R48, 0x81, PT ;  /* 0x000000813000780c */ /* 0x000fda0003f46270 */
[----:B------:R-:W-:Y:S05]  /*f7c0*/  @!P2 BRA `(.L_x_2673) ;  /* 0x000000000084a947 */ /* 0x000fea0003800000 */
[----:B------:R-:W-:Y:S02]  /*f7d0*/  ULDC UR4, c[0x0][0x2f4] ;  /* 0x0000bd0000047ab9 */ /* 0x000fe40000000800 */
[----:B------:R-:W-:-:S13]  /*f7e0*/  ISETP.GE.AND P5, PT, R16, UR4, PT ;  /* 0x0000000410007c0c */ /* 0x000fda000bfa6270 */
[----:B----4-:R-:W4:Y:S01]  /*f7f0*/  @!P5 LDS.128 R12, [R37+0x1c400] ;  /* 0x01c40000250cd984 */ /* 0x010f220000000c00 */
[----:B---3--:R-:W-:-:S05]  /*f800*/  @!P5 IADD3 R42, P2, R16, R45, RZ ;  /* 0x0000002d102ad210 */ /* 0x008fca0007f5e0ff */
[----:B0-----:R-:W-:Y:S01]  /*f810*/  @!P5 IMAD.X R43, R44, 0x1, R17, P2 ;  /* 0x000000012c2bd824 */ /* 0x001fe200010e0611 */
[----:B------:R-:W-:-:S13]  /*f820*/  ISETP.GE.AND P2, PT, R189, UR4, PT ;  /* 0x00000004bd007c0c */ /* 0x000fda000bf46270 */
[----:B------:R-:W-:-:S04]  /*f830*/  @!P2 IADD3 R40, P4, R189, R45, RZ ;  /* 0x0000002dbd28a210 */ /* 0x000fc80007f9e0ff */
[----:B------:R-:W-:Y:S02]  /*f840*/  @!P2 IADD3.X R41, R44, R197, RZ, P4, !PT ;  /* 0x000000c52c29a210 */ /* 0x000fe400027fe4ff */
        /* <DEDUP_REMOVED lines=12> */
[----:B------:R-:W-:-:S05]  /*f910*/  @!P5 IMAD.SHL.U32 R11, R193, 0x10, RZ ;  /* 0x00000010c10bd824 */ /* 0x000fca00078e00ff */
        /* <DEDUP_REMOVED lines=12> */
.L_x_2673:
[----:B------:R-:W-:Y:S05]  /*f9e0*/  BSYNC B0 ;  /* 0x0000000000007941 */ /* 0x000fea0003800000 */
.L_x_2637:
        /* <DEDUP_REMOVED lines=11> */
[----:B------:R-:W-:-:S04]  /*faa0*/  @!P2 IADD3 R11, R94, 0x298a0, RZ ;  /* 0x000298a05e0ba810 */ /* 0x000fc80007ffe0ff */
[----:B------:R-:W-:-:S04]  /*fab0*/  @!P2 PRMT R11, RZ, 0x654, R11 ;  /* 0x00000654ff0ba816 */ /* 0x000fc8000000000b */
[----:B------:R4:W-:Y:S01]  /*fac0*/  @!P2 SYNCS.ARRIVE.TRANS64.RED.A1T0 RZ, [R11+URZ], RZ ;  /* 0x000000ff0bffa9a7 */ /* 0x0009e2000810043f */
[----:B------:R-:W-:Y:S05]  /*fad0*/  @!P1 BRA `(.L_x_2735) ;  /* 0x0000000000049947 */ /* 0x000fea0003800000 */
[----:B------:R-:W-:Y:S01]  /*fae0*/  BPT.TRAP 0x1 ;  /* 0x000000040000795c */ /* 0x000fe20000300000 */
.L_x_2735:
[----:B------:R-:W-:Y:S05]  /*faf0*/  BSYNC B0 ;  /* 0x0000000000007941 */ /* 0x000fea0003800000 */
.L_x_2734:
[----:B------:R-:W0:Y:S01]  /*fb00*/  SYNCS.PHASECHK.TRANS64.TRYWAIT P1, [R94+URZ+0x298b0], R95 ;  /* 0x0298b05f5e0075a7 */ /* 0x000e22000802017f */
[----:B------:R-:W-:Y:S04]  /*fb10*/  BSSY B0, `(.L_x_2736) ;  /* 0x0000002000007945 */ /* 0x000fe80003800000 */
[----:B0-----:R-:W-:Y:S05]  /*fb20*/  @!P1 BRA `(.L_x_2737) ;  /* 0x000001e000289947 */ /* 0x001fea0003800000 */
.L_x_3008:
[----:B------:R-:W-:Y:S05]  /*fb30*/  BSYNC B0 ;  /* 0x0000000000007941 */ /* 0x000fea0003800000 */
.L_x_2736:
        /* <DEDUP_REMOVED lines=10> */
[C---:B----4-:R-:W-:Y:S02]  /*fbe0*/  IMAD R11, R85.reuse, UR5, R92 ;  /* 0x00000005550b7c24 */ /* 0x050fe4000f8e025c */
[----:B------:R-:W-:Y:S01]  /*fbf0*/  IMAD.WIDE.U32 R12, R85, UR4, R12 ;  /* 0x00000004550c7c25 */ /* 0x000fe2000f8e000c */
[----:B------:R-:W-:-:S03]  /*fc00*/  ULDC.64 UR4, c[0x0][0x330] ;  /* 0x0000cc0000047ab9 */ /* 0x000fc60000000a00 */
[----:B------:R-:W-:Y:S02]  /*fc10*/  IMAD.IADD R13, R13, 0x1, R11 ;  /* 0x000000010d0d7824 */ /* 0x000fe400078e020b */
[----:B------:R-:W-:Y:S02]  /*fc20*/  IMAD R11, R7, UR4, RZ ;  /* 0x00000004070b7c24 */ /* 0x000fe4000f8e02ff */
[----:B------:R-:W-:-:S04]  /*fc30*/  IMAD.WIDE.U32 R12, R22, UR4, R12 ;  /* 0x00000004160c7c25 */ /* 0x000fc8000f8e000c */
[----:B------:R-:W-:Y:S01]  /*fc40*/  IMAD R15, R22, UR5, R11 ;  /* 0x00000005160f7c24 */ /* 0x000fe2000f8e020b */
[----:B------:R-:W-:Y:S01]  /*fc50*/  IADD3 R42, P1, R12, UR6, RZ ;  /* 0x000000060c2a7c10 */ /* 0x000fe2000ff3e0ff */
[----:B------:R-:W-:-:S03]  /*fc60*/  IMAD R11, R19, 0x5000, R220 ;  /* 0x00005000130b7824 */ /* 0x000fc600078e02dc */
[----:B------:R-:W-:Y:S01]  /*fc70*/  IADD3.X R43, R13, UR7, R15, P1, !PT ;  /* 0x000000070d2b7c10 */ /* 0x000fe20008ffe40f */
[C---:B---3--:R-:W-:Y:S01]  /*fc80*/  IMAD.IADD R45, R18.reuse, 0x1, R11 ;  /* 0x00000001122d7824 */ /* 0x048fe200078e020b */
[----:B------:R-:W-:Y:S01]  /*fc90*/  ISETP.GE.AND P1, PT, R93, 0x1, PT ;  /* 0x000000015d00780c */ /* 0x000fe20003f26270 */
[----:B------:R0:W1:Y:S01]  /*fca0*/  SHFL.IDX PT, R44, R42, RZ, 0x1e1f ;  /* 0x001e1fff2a2c7589 */ /* 0x00006200000e0000 */
[CC--:B--2---:R-:W-:Y:S02]  /*fcb0*/  IADD3 R46, R18.reuse, R11.reuse, R122 ;  /* 0x0000000b122e7210 */ /* 0x0c4fe40007ffe07a */
[CC--:B------:R-:W-:Y:S02]  /*fcc0*/  IADD3 R47, R18.reuse, R11.reuse, R123 ;  /* 0x0000000b122f7210 */ /* 0x0c0fe40007ffe07b */
[----:B------:R-:W-:Y:S02]  /*fcd0*/  IADD3 R48, R18, R11, R128 ;  /* 0x0000000b12307210 */ /* 0x000fe40007ffe080 */
[----:B------:R0:W2:Y:S05]  /*fce0*/  SHFL.IDX PT, R11, R43, RZ, 0x1e1f ;  /* 0x001e1fff2b0b7589 */ /* 0x0000aa00000e0000 */
[----:B------:R-:W-:Y:S05]  /*fcf0*/  @!P1 BRA `(.L_x_2739) ;  /* 0x0000000000589947 */ /* 0x000fea0003800000 */
[----:B------:R-:W-:Y:S02]  /*fd00*/  ISETP.NE.AND P5, PT, R8, RZ, PT ;  /* 0x000000ff0800720c */ /* 0x000fe40003fa5270 */
[----:B------:R-:W-:-:S11]  /*fd10*/  ISETP.NE.AND P4, PT, R9, RZ, PT ;  /* 0x000000ff0900720c */ /* 0x000fd60003f85270 */
[----:B-1----:R-:W-:Y:S02]  /*fd20*/  @P5 IADD3 R38, P1, R16, R44, RZ ;  /* 0x0000002c10265210 */ /* 0x002fe40007f3e0ff */
[----:B------:R-:W-:Y:S02]  /*fd30*/  @P4 IMAD.SHL.U32 R12, R192, 0x10, RZ ;  /* 0x00000010c00c4824 */ /* 0x000fe400078e00ff */
[----:B--2---:R-:W-:-:S03]  /*fd40*/  @P5 IADD3.X R39, R11, R17, RZ, P1, !PT ;  /* 0x000000110b275210 */ /* 0x004fc60000ffe4ff */
        /* <DEDUP_REMOVED lines=17> */
.L_x_2739:
[----:B------:R-:W-:Y:S05]  /*fe60*/  BSYNC B0 ;  /* 0x0000000000007941 */ /* 0x000fea0003800000 */
.L_x_2738:
[----:B------:R-:W-:Y:S01]  /*fe70*/  ISETP.GE.AND P1, PT, R93, 0x81, PT ;  /* 0x000000815d00780c */ /* 0x000fe20003f26270 */
[----:B0-----:R-:W0:Y:S01]  /*fe80*/  SHFL.IDX PT, R43, R43, 0x1, 0x1e1f ;  /* 0x003e1f002b2b7f89 */ /* 0x001e2200000e0000 */
[----:B------:R-:W-:Y:S03]  /*fe90*/  BSSY B0, `(.L_x_2740) ;  /* 0x0000019000007945 */ /* 0x000fe60003800000 */
[----:B------:R-:W4:Y:S08]  /*fea0*/  SHFL.IDX PT, R42, R42, 0x1, 0x1e1f ;  /* 0x003e1f002a2a7f89 */ /* 0x000f3000000e0000 */
[----:B------:R-:W-:Y:S05]  /*feb0*/  @!P1 BRA `(.L_x_2741) ;  /* 0x0000000000589947 */ /* 0x000fea0003800000 */
[----:B------:R-:W-:Y:S02]  /*fec0*/  ISETP.NE.AND P5, PT, R8, RZ, PT ;  /* 0x000000ff0800720c */ /* 0x000fe40003fa5270 */
[----:B------:R-:W-:-:S11]  /*fed0*/  ISETP.NE.AND P4, PT, R9, RZ, PT ;  /* 0x000000ff0900720c */ /* 0x000fd60003f85270 */
[----:B---3--:R-:W3:Y:S01]  /*fee0*/  @P5 LDS.128 R12, [R45+0xe400] ;  /* 0x00e400002d0c5984 */ /* 0x008ee20000000c00 */
[----:B----4-:R-:W-:Y:S02]  /*fef0*/  @P5 IADD3 R38, P1, R16, R42, RZ ;  /* 0x0000002a10265210 */ /* 0x010fe40007f3e0ff */
[----:B--2---:R-:W-:-:S03]  /*ff00*/  @P4 SHF.L.U32 R11, R192, 0x4, RZ ;  /* 0x00000004c00b4819 */ /* 0x004fc600000006ff */
[----:B0-----:R-:W-:Y:S01]  /*ff10*/  @P5 IMAD.X R39, R43, 0x1, R17, P1 ;  /* 0x000000012b275824 */ /* 0x001fe200008e0611 */
[----:B------:R-:W-:-:S04]  /*ff20*/  @P4 IADD3 R40, P1, R11, R42, RZ ;  /* 0x0000002a0b284210 */ /* 0x000fc80007f3e0ff */
[----:B------:R-:W-:Y:S02]  /*ff30*/  @P4 LEA.HI.X.SX32 R41, R11, R43, 0x1, P1 ;  /* 0x0000002b0b294211 */ /* 0x000fe400008f0eff */
[----:B------:R-:W-:-:S13]  /*ff40*/  ISETP.NE.AND P1, PT, R10, RZ, PT ;  /* 0x000000ff0a00720c */ /* 0x000fda0003f25270 */
[----:B------:R-:W-:-:S05]  /*ff50*/  @P1 IMAD.SHL.U32 R11, R193, 0x10, RZ ;  /* 0x00000010c10b1824 */ /* 0x000fca00078e00ff */
[----:B------:R-:W-:-:S04]  /*ff60*/  @P1 IADD3 R36, P6, R11, R42, RZ ;  /* 0x0000002a0b241210 */ /* 0x000fc80007fde0ff */
[----:B------:R-:W-:Y:S01]  /*ff70*/  @P1 LEA.HI.X.SX32 R37, R11, R43, 0x1, P6 ;  /* 0x0000002b0b251211 */ /* 0x000fe200030f0eff */
[----:B---3--:R0:W-:Y:S01]  /*ff80*/  @P5 ST.E.128 desc[UR50][R38.64], R12 ;  /* 0x0000000c26005985 */ /* 0x0081e2000c101d32 */
        /* <DEDUP_REMOVED lines=9> */
.L_x_2741:
[----:B------:R-:W-:Y:S05]  /*10020*/  BSYNC B0 ;  /* 0x0000000000007941 */ /* 0x000fea0003800000 */
.L_x_2740:
[----:B--2---:R-:W2:Y:S01]  /*10030*/  LDL R11, [R1] ;  /* 0x00000000010b7983 */ /* 0x004ea20000100800 */
[----:B------:R-:W-:Y:S02]  /*10040*/  VIADD R19, R19, 0x1 ;  /* 0x0000000113137836 */ /* 0x000fe40000000000 */
[----:B------:R-:W-:Y:S01]  /*10050*/  @!P2 VIADD R94, R94, 0x298c0 ;  /* 0x000298c05e5ea836 */ /* 0x000fe20000000000 */
        /* <DEDUP_REMOVED lines=9> */
[----:B0--3--:R-:W-:Y:S02]  /*100f0*/  SEL R12, RZ, 0x1, P1 ;  /* 0x00000001ff0c7807 */ /* 0x009fe40000800000 */
[----:B------:R-:W-:Y:S02]  /*10100*/  SEL R19, R19, RZ, P1 ;  /* 0x000000ff13137207 */ /* 0x000fe40000800000 */
[----:B------:R-:W-:Y:S01]  /*10110*/  LOP3.LUT R199, R199, R12, RZ, 0x3c, !PT ;  /* 0x0000000cc7c77212 */ /* 0x000fe200078e3cff */
[----:B------:R0:W-:Y:S01]  /*10120*/  @!P2 SYNCS.ARRIVE.TRANS64.RED.A1T0 RZ, [R94+URZ], RZ ;  /* 0x000000ff5effa9a7 */ /* 0x0001e2000810043f */
[----:B--2---:R-:W-:-:S13]  /*10130*/  LOP3.LUT P4, RZ, R11, 0x2, RZ, 0xc0, !PT ;  /* 0x000000020bff7812 */ /* 0x004fda000788c0ff */
[----:B01----:R-:W-:Y:S05]  /*10140*/  @P4 BRA `(.L_x_2742) ;  /* 0xffffff2800004947 */ /* 0x003fea000383ffff */
[----:B------:R-:W0:Y:S01]  /*10150*/  S2R R11, SR_TID.X ;  /* 0x00000000000b7919 */ /* 0x000e220000002100 */
[----:B------:R-:W-:Y:S02]  /*10160*/  PLOP3.LUT P0, PT, PT, PT, PT, 0x8, 0x0 ;  /* 0x000000000000781c */ /* 0x000fe40003f0e170 */
[----:B0-----:R-:W-:-:S04]  /*10170*/  SHF.R.U32.HI R11, RZ, 0x7, R11 ;  /* 0x00000007ff0b7819 */ /* 0x001fc8000001160b */
[----:B------:R-:W-:-:S13]  /*10180*/  ISETP.NE.AND P4, PT, R11, 0x1, PT ;  /* 0x000000010b00780c */ /* 0x000fda0003f85270 */
[----:B------:R-:W-:Y:S06]  /*10190*/  @!P4 BAR.ARV 0x9, 0x100 ;  /* 0x024400000000cb1d */ /* 0x000fec0000002000 */
.L_x_2632:
[----:B------:R-:W-:Y:S05]  /*101a0*/  @P0 BRA `(.L_x_2743) ;  /* 0x00000000000c0947 */ /* 0x000fea0003800000 */
[----:B------:R-:W0:Y:S01]  /*101b0*/  FENCE.VIEW.ASYNC.G ;  /* 0x00000000000073c6 */ /* 0x000e220000000100 */
[----:B------:R-:W-:Y:S05]  /*101c0*/  WARPSYNC.ALL ;  /* 0x0000000000007948 */ /* 0x000fea0003800000 */
[----:B0-----:R-:W-:Y:S06]  /*101d0*/  BAR.ARV 0xc, 0x180 ;  /* 0x0306000000007b1d */ /* 0x001fec0000002000 */
.L_x_2743:
        /* <DEDUP_REMOVED lines=8> */
[----:B------:R-:W1:Y:S08]  /*10260*/  @P0 LDC.64 R6, c[0x0][0x9a8] ;  /* 0x00026a00ff060b82 */ /* 0x000e700000000a00 */
[----:B------:R-:W2:Y:S08]  /*10270*/  @P1 LDC.64 R10, c[0x0][0x9c0] ;  /* 0x00027000ff0a1b82 */ /* 0x000eb00000000a00 */
[----:B------:R-:W3:Y:S01]  /*10280*/  @P0 LDC.64 R12, c[0x0][0x9b0] ;  /* 0x00026c00ff0c0b82 */ /* 0x000ee20000000a00 */
[----:B0-----:R-:W-:-:S02]  /*10290*/  @P1 IMAD R2, R227, R8, RZ ;  /* 0x00000008e3021224 */ /* 0x001fc400078e02ff */
[----:B------:R-:W-:-:S04]  /*102a0*/  @P1 IMAD.WIDE.U32 R4, R221, R8, RZ ;  /* 0x00000008dd041225 */ /* 0x000fc800078e00ff */
[----:B------:R-:W-:Y:S02]  /*102b0*/  @P1 IMAD R9, R221, R9, R2 ;  /* 0x00000009dd091224 */ /* 0x000fe400078e0202 */
[-C--:B-1----:R-:W-:Y:S02]  /*102c0*/  @P0 IMAD R0, R227, R6.reuse, RZ ;  /* 0x00000006e3000224 */ /* 0x082fe400078e02ff */
[----:B------:R-:W-:Y:S01]  /*102d0*/  @P0 IMAD.WIDE.U32 R2, R221, R6, RZ ;  /* 0x00000006dd020225 */ /* 0x000fe200078e00ff */
[----:B------:R-:W-:Y:S02]  /*102e0*/  @P1 IADD3 R5, R5, R9, RZ ;  /* 0x0000000905051210 */ /* 0x000fe40007ffe0ff */
[----:B------:R-:W-:Y:S01]  /*102f0*/  @P0 SHF.R.S32.HI R9, RZ, 0x1f, R22 ;  /* 0x0000001fff090819 */ /* 0x000fe20000011416 */
[----:B------:R-:W-:Y:S02]  /*10300*/  @P0 IMAD R7, R221, R7, R0 ;  /* 0x00000007dd070224 */ /* 0x000fe400078e0200 */
[----:B--2---:R-:W-:-:S02]  /*10310*/  @P1 IMAD R6, R15, R10, RZ ;  /* 0x0000000a0f061224 */ /* 0x004fc400078e02ff */
[----:B------:R-:W-:Y:S02]  /*10320*/  @P0 IMAD.IADD R3, R3, 0x1, R7 ;  /* 0x0000000103030824 */ /* 0x000fe400078e0207 */
[C---:B------:R-:W-:Y:S02]  /*10330*/  @P1 IMAD R11, R22.reuse, R11, R6 ;  /* 0x0000000b160b1224 */ /* 0x040fe400078e0206 */
[----:B------:R-:W-:-:S04]  /*10340*/  @P1 IMAD.WIDE.U32 R6, R22, R10, R4 ;  /* 0x0000000a16061225 */ /* 0x000fc800078e0004 */
[-C--:B---3--:R-:W-:Y:S01]  /*10350*/  @P0 IMAD R0, R9, R12.reuse, RZ ;  /* 0x0000000c09000224 */ /* 0x088fe200078e02ff */
[----:B------:R-:W-:Y:S01]  /*10360*/  @P1 LEA R8, P3, R6, UR6, 0x2 ;  /* 0x0000000606081c11 */ /* 0x000fe2000f8610ff */
[----:B------:R-:W-:-:S04]  /*10370*/  @P0 IMAD.WIDE.U32 R2, R22, R12, R2 ;  /* 0x0000000c16020225 */ /* 0x000fc800078e0002 */
[----:B------:R-:W-:Y:S01]  /*10380*/  @P0 IMAD R9, R22, R13, R0 ;  /* 0x0000000d16090224 */ /* 0x000fe200078e0200 */
[----:B------:R-:W-:Y:S01]  /*10390*/  @P0 LEA R4, P2, R2, UR4, 0x2 ;  /* 0x0000000402040c11 */ /* 0x000fe2000f8410ff */
[----:B------:R-:W-:Y:S01]  /*103a0*/  @P1 IMAD.IADD R5, R7, 0x1, R11 ;  /* 0x0000000107051824 */ /* 0x000fe200078e020b */
[----:B------:R-:W-:Y:S01]  /*103b0*/  ULDC UR4, c[0x0][0x988] ;  /* 0x0002620000047ab9 */ /* 0x000fe20000000800 */
[----:B------:R-:W-:Y:S02]  /*103c0*/  @P0 IMAD.IADD R3, R3, 0x1, R9 ;  /* 0x0000000103030824 */ /* 0x000fe400078e0209 */
[----:B------:R-:W-:Y:S01]  /*103d0*/  IMAD.MOV.U32 R0, RZ, RZ, 0x3f800000 ;  /* 0x3f800000ff007424 */ /* 0x000fe200078e00ff */
[----:B------:R-:W-:Y:S02]  /*103e0*/  @P1 LEA.HI.X R9, R6, UR7, R5, 0x2, P3 ;  /* 0x0000000706091c11 */ /* 0x000fe400098f1405 */
[----:B------:R-:W-:Y:S02]  /*103f0*/  @P0 LEA.HI.X R5, R2, UR5, R3, 0x2, P2 ;  /* 0x0000000502050c11 */ /* 0x000fe400090f1403 */
[----:B------:R-:W-:Y:S01]  /*10400*/  MOV R3, 0x3f800000 ;  /* 0x3f80000000037802 */ /* 0x000fe20000000f00 */
[----:B------:R0:W2:Y:S01]  /*10410*/  @P1 LDG.E R0, desc[UR50][R8.64] ;  /* 0x0000003208001981 */ /* 0x0000a2000c1e1900 */
[----:B------:R-:W1:Y:S04]  /*10420*/  LDC R2, c[0x0][0x448] ;  /* 0x00011200ff027b82 */ /* 0x000e680000000800 */
[----:B------:R3:W2:Y:S01]  /*10430*/  @P0 LDG.E R3, desc[UR50][R4.64] ;  /* 0x0000003204030981 */ /* 0x0006a2000c1e1900 */
[----:B------:R-:W-:-:S02]  /*10440*/  CS2R R88, SRZ ;  /* 0x0000000000587805 */ /* 0x000fc4000001ff00 */
[----:B------:R-:W-:Y:S02]  /*10450*/  CS2R R86, SRZ ;  /* 0x0000000000567805 */ /* 0x000fe4000001ff00 */
[----:B------:R-:W-:Y:S02]  /*10460*/  CS2R R84, SRZ ;  /* 0x0000000000547805 */ /* 0x000fe4000001ff00 */
[----:B------:R-:W-:Y:S02]  /*10470*/  CS2R R78, SRZ ;  /* 0x00000000004e7805 */ /* 0x000fe4000001ff00 */
[----:B0-----:R-:W-:Y:S02]  /*10480*/  CS2R R8, SRZ ;  /* 0x0000000000087805 */ /* 0x001fe4000001ff00 */
        /* <DEDUP_REMOVED lines=12> */
[----:B------:R-:W-:Y:S01]  /*10550*/  CS2R R32, SRZ ;  /* 0x0000000000207805 */ /* 0x000fe2000001ff00 */
[----:B------:R-:W-:Y:S01]  /*10560*/  IMAD.MOV.U32 R54, RZ, RZ, RZ ;  /* 0x000000ffff367224 */ /* 0x000fe200078e00ff */
[----:B-1----:R-:W-:Y:S01]  /*10570*/  ISETP.NE.AND P0, PT, R2, 0x1, PT ;  /* 0x000000010200780c */ /* 0x002fe20003f05270 */
[----:B------:R-:W-:Y:S01]  /*10580*/  VIADD R2, R212, 0x7f ;  /* 0x0000007fd4027836 */ /* 0x000fe20000000000 */
[----:B------:R-:W-:-:S02]  /*10590*/  CS2R R30, SRZ ;  /* 0x00000000001e7805 */ /* 0x000fc4000001ff00 */
[----:B------:R-:W-:Y:S02]  /*105a0*/  CS2R R46, SRZ ;  /* 0x00000000002e7805 */ /* 0x000fe4000001ff00 */
[----:B------:R-:W-:Y:S02]  /*105b0*/  CS2R R34, SRZ ;  /* 0x0000000000227805 */ /* 0x000fe4000001ff00 */
[----:B------:R-:W-:Y:S02]  /*105c0*/  CS2R R44, SRZ ;  /* 0x00000000002c7805 */ /* 0x000fe4000001ff00 */
[----:B------:R-:W-:Y:S02]  /*105d0*/  CS2R R36, SRZ ;  /* 0x0000000000247805 */ /* 0x000fe4000001ff00 */
[----:B------:R-:W-:Y:S02]  /*105e0*/  CS2R R40, SRZ ;  /* 0x0000000000287805 */ /* 0x000fe4000001ff00 */
[----:B------:R-:W-:Y:S01]  /*105f0*/  CS2R R90, SRZ ;  /* 0x00000000005a7805 */ /* 0x000fe2000001ff00 */
[----:B------:R-:W-:Y:S01]  /*10600*/  IMAD.MOV.U32 R38, RZ, RZ, RZ ;  /* 0x000000ffff267224 */ /* 0x000fe200078e00ff */
[----:B------:R-:W-:-:S02]  /*10610*/  CS2R R48, SRZ ;  /* 0x0000000000307805 */ /* 0x000fc4000001ff00 */
[----:B------:R-:W-:Y:S02]  /*10620*/  CS2R R92, SRZ ;  /* 0x00000000005c7805 */ /* 0x000fe4000001ff00 */
[----:B------:R-:W-:Y:S01]  /*10630*/  MOV R57, RZ ;  /* 0x000000ff00397202 */ /* 0x000fe20000000f00 */
[----:B------:R-:W0:Y:S01]  /*10640*/  @P0 LDC R7, c[0x0][0x44c] ;  /* 0x00011300ff070b82 */ /* 0x000e220000000800 */
[----:B------:R-:W-:Y:S01]  /*10650*/  CS2R R94, SRZ ;  /* 0x00000000005e7805 */ /* 0x000fe2000001ff00 */
[----:B------:R-:W-:Y:S01]  /*10660*/  IMAD.MOV.U32 R65, RZ, RZ, RZ ;  /* 0x000000ffff417224 */ /* 0x000fe200078e00ff */
[----:B------:R-:W-:-:S05]  /*10670*/  CS2R R96, SRZ ;  /* 0x0000000000607805 */ /* 0x000fca000001ff00 */
[----:B------:R-:W1:Y:S01]  /*10680*/  @P0 LDC R6, c[0x0][0x450] ;  /* 0x00011400ff060b82 */ /* 0x000e620000000800 */
[----:B0-----:R-:W-:-:S05]  /*10690*/  @P0 IMAD.HI.U32 R7, R2, R7, RZ ;  /* 0x0000000702070227 */ /* 0x001fca00078e00ff */
[----:B-1----:R-:W-:Y:S02]  /*106a0*/  @P0 SHF.R.U32.HI R2, RZ, R6, R7 ;  /* 0x00000006ff020219 */ /* 0x002fe40000011607 */
[----:B------:R-:W-:Y:S02]  /*106b0*/  CS2R R6, SRZ ;  /* 0x0000000000067805 */ /* 0x000fe4000001ff00 */
[----:B------:R-:W-:Y:S01]  /*106c0*/  PLOP3.LUT P0, PT, PT, PT, PT, 0x80, 0x0 ;  /* 0x000000000000781c */ /* 0x000fe20003f0f070 */
[----:B------:R-:W-:-:S04]  /*106d0*/  IMAD.IADD R2, R151, 0x1, R2 ;  /* 0x0000000197027824 */ /* 0x000fc800078e0202 */
[----:B------:R-:W-:-:S05]  /*106e0*/  IMAD.HI R2, R2, 0x66666667, RZ ;  /* 0x6666666702027827 */ /* 0x000fca00078e02ff */
[----:B---3--:R-:W-:-:S04]  /*106f0*/  SHF.R.U32.HI R5, RZ, 0x1f, R2 ;  /* 0x0000001fff057819 */ /* 0x008fc80000011602 */
[----:B------:R-:W-:-:S04]  /*10700*/  LEA.HI.SX32 R5, R2, R5, 0x1a ;  /* 0x0000000502057211 */ /* 0x000fc800078fd2ff */
[----:B------:R-:W-:Y:S02]  /*10710*/  VIMNMX R152, R152, R5, PT ;  /* 0x0000000598987248 */ /* 0x000fe40003fe0100 */
[----:B------:R-:W-:Y:S02]  /*10720*/  CS2R R4, SRZ ;  /* 0x0000000000047805 */ /* 0x000fe4000001ff00 */
[----:B------:R-:W-:Y:S01]  /*10730*/  ISETP.GE.AND P1, PT, R152, 0x1, PT ;  /* 0x000000019800780c */ /* 0x000fe20003f26270 */
[----:B--2---:R-:W-:-:S04]  /*10740*/  FMUL.FTZ R0, R3, R0 ;  /* 0x0000000003007220 */ /* 0x004fc80000410000 */
[----:B------:R-:W-:-:S08]  /*10750*/  FMUL.FTZ R2, R0, UR4 ;  /* 0x0000000400027c20 */ /* 0x000fd00008410000 */
[----:B------:R-:W-:Y:S05]  /*10760*/  @!P1 BRA `(.L_x_2744) ;  /* 0x0000012400289947 */ /* 0x000fea0003800000 */
        /* <DEDUP_REMOVED lines=8> */
.L_x_3011:
[----:B01----:R-:W-:Y:S01]  /*107f0*/  LEA.HI R0, R23, R23, RZ, 0x1 ;  /* 0x0000001717007211 */ /* 0x003fe200078f08ff */
        /* <DEDUP_REMOVED lines=23> */
[----:B-1--45:R-:W-:Y:S05]  /*10970*/  CALL.ABS.NOINC R14 ;  /* 0x000000000e007343 */ /* 0x032fea0003c00000 */
.L_x_2746:
        /* <DEDUP_REMOVED lines=13> */
.L_x_2750:
[----:B-1----:R1:W2:Y:S02]  /*10a50*/  SYNCS.PHASECHK.TRANS64.TRYWAIT P0, [R18+URZ+0x29800], R3 ;  /* 0x02980003120075a7 */ /* 0x0022a4000800017f */
[----:B--2---:R-:W-:Y:S05]  /*10a60*/  @!P0 NANOSLEEP.SYNCS 0x989680 ;  /* 0x009896800000895d */ /* 0x004fea0003900000 */
[----:B------:R-:W2:Y:S02]  /*10a70*/  @!P0 SYNCS.PHASECHK.TRANS64 P0, [R18+URZ+0x29800], R3 ;  /* 0x02980003120085a7 */ /* 0x000ea4000800007f */
[----:B--2---:R-:W-:Y:S05]  /*10a80*/  @!P0 BRA `(.L_x_2750) ;  /* 0xfffffffc00f08947 */ /* 0x004fea000383ffff */
.L_x_2749:
[----:B------:R-:W-:Y:S05]  /*10a90*/  BSYNC B0 ;  /* 0x0000000000007941 */ /* 0x000fea0003800000 */
.L_x_2748:
[----:B------:R-:W-:Y:S05]  /*10aa0*/  BRA `(.L_x_2751) ;  /* 0x0000006c00cc7947 */ /* 0x000fea0003800000 */
.L_x_2747:
        /* <DEDUP_REMOVED lines=8> */
[----:B------:R-:W-:-:S04]  /*10b30*/  IMAD.WIDE.U32 R26, R135, UR6, RZ ;  /* 0x00000006871a7c25 */ /* 0x000fc8000f8e00ff */
[C---:B------:R-:W-:Y:S02]  /*10b40*/  IMAD R31, R135.reuse, UR7, R0 ;  /* 0x00000007871f7c24 */ /* 0x040fe4000f8e0200 */
[----:B------:R-:W-:-:S03]  /*10b50*/  IMAD R29, R135, UR5, R4 ;  /* 0x00000005871d7c24 */ /* 0x000fc6000f8e0204 */
[----:B------:R-:W-:Y:S01]  /*10b60*/  IADD3 R31, R31, R27, RZ ;  /* 0x0000001b1f1f7210 */ /* 0x000fe20007ffe0ff */
[----:B------:R-:W-:Y:S01]  /*10b70*/  IMAD.IADD R29, R29, 0x1, R25 ;  /* 0x000000011d1d7824 */ /* 0x000fe200078e0219 */
        /* <DEDUP_REMOVED lines=10> */
[----:B------:R-:W-:Y:S02]  /*10c20*/  IMAD.U32 R7, RZ, RZ, UR7 ;  /* 0x00000007ff077e24 */ /* 0x000fe4000f8e00ff */
[----:B------:R-:W-:-:S02]  /*10c30*/  IMAD.U32 R11, RZ, RZ, UR5 ;  /* 0x00000005ff0b7e24 */ /* 0x000fc4000f8e00ff */
[----:B------:R-:W-:Y:S02]  /*10c40*/  IMAD.MOV.U32 R8, RZ, RZ, 0x70 ;  /* 0x00000070ff087424 */ /* 0x000fe400078e00ff */
[----:B------:R-:W-:Y:S02]  /*10c50*/  IMAD.MOV.U32 R12, RZ, RZ, 0x1 ;  /* 0x00000001ff0c7424 */ /* 0x000fe400078e00ff */
[----:B0-----:R-:W-:-:S07]  /*10c60*/  IMAD.MOV.U32 R13, RZ, RZ, RZ ;  /* 0x000000ffff0d7224 */ /* 0x001fce00078e00ff */
[----:B------:R-:W-:-:S07]  /*10c70*/  LEPC R20, `(.L_x_2752) ;  /* 0x000000001014794e */ /* 0x000fce0000000000 */
[----:B-1--4-:R-:W-:Y:S05]  /*10c80*/  CALL.ABS.NOINC R14 ;  /* 0x000000000e007343 */ /* 0x012fea0003c00000 */
.L_x_2752:
[----:B------:R-:W-:Y:S01]  /*10c90*/  ULDC.U8 UR4, c[0x0][0x410] ;  /* 0x0001040000047ab9 */ /* 0x000fe20000000000 */
[----:B------:R-:W-:Y:S01]  /*10ca0*/  BSSY B0, `(.L_x_2753) ;  /* 0x00006cb000007945 */ /* 0x000fe20003800000 */
[----:B------:R-:W-:Y:S02]  /*10cb0*/  ISETP.NE.AND P0, PT, RZ, UR4, PT ;  /* 0x00000004ff007c0c */ /* 0x000fe4000bf05270 */
[----:B------:R-:W-:-:S11]  /*10cc0*/  IADD3 R10, R198, R212, RZ ;  /* 0x000000d4c60a7210 */ /* 0x000fd60007ffe0ff */
[----:B------:R-:W-:Y:S05]  /*10cd0*/  @!P0 BRA `(.L_x_2754) ;  /* 0x00000034008c8947 */ /* 0x000fea0003800000 */
[----:B------:R-:W0:Y:S01]  /*10ce0*/  LDC R20, c[0x0][0x448] ;  /* 0x00011200ff147b82 */ /* 0x000e220000000800 */
[----:B------:R-:W-:Y:S01]  /*10cf0*/  IMAD.MOV.U32 R11, RZ, RZ, R10 ;  /* 0x000000ffff0b7224 */ /* 0x000fe200078e000a */
[----:B------:R-:W-:Y:S01]  /*10d00*/  MOV R9, R31 ;  /* 0x0000001f00097202 */ /* 0x000fe20000000f00 */
[----:B------:R-:W-:Y:S01]  /*10d10*/  IMAD.MOV.U32 R8, RZ, RZ, R26 ;  /* 0x000000ffff087224 */ /* 0x000fe200078e001a */
[----:B------:R-:W-:Y:S01]  /*10d20*/  ULDC.64 UR4, c[0x0][0x3f8] ;  /* 0x0000fe0000047ab9 */ /* 0x000fe20000000a00 */
[----:B------:R-:W-:Y:S01]  /*10d30*/  IMAD.MOV.U32 R6, RZ, RZ, R24 ;  /* 0x000000ffff067224 */ /* 0x000fe200078e0018 */
[----:B------:R-:W-:Y:S01]  /*10d40*/  ULDC.64 UR6, c[0x0][0x408] ;  /* 0x0001020000067ab9 */ /* 0x000fe20000000a00 */
[----:B------:R-:W-:Y:S01]  /*10d50*/  IMAD.MOV.U32 R7, RZ, RZ, R29 ;  /* 0x000000ffff077224 */ /* 0x000fe200078e001d */
[----:B------:R-:W-:Y:S01]  /*10d60*/  ULDC.64 UR8, c[0x0][0x400] ;  /* 0x0001000000087ab9 */ /* 0x000fe20000000a00 */
[----:B0-----:R-:W-:-:S13]  /*10d70*/  ISETP.NE.AND P0, PT, R20, 0x1, PT ;  /* 0x000000011400780c */ /* 0x001fda0003f05270 */
[----:B------:R-:W0:Y:S08]  /*10d80*/  @P0 LDC R3, c[0x0][0x44c] ;  /* 0x00011300ff030b82 */ /* 0x000e300000000800 */
[----:B------:R-:W1:Y:S01]  /*10d90*/  @P0 LDC R5, c[0x0][0x450] ;  /* 0x00011400ff050b82 */ /* 0x000e620000000800 */
[----:B0-----:R-:W-:-:S05]  /*10da0*/  @P0 IMAD.HI.U32 R0, R10, R3, RZ ;  /* 0x000000030a000227 */ /* 0x001fca00078e00ff */
[----:B-1----:R-:W-:-:S04]  /*10db0*/  @P0 SHF.R.U32.HI R11, RZ, R5, R0 ;  /* 0x00000005ff0b0219 */ /* 0x002fc80000011600 */
        /* <DEDUP_REMOVED lines=14> */
[----:B------:R0:W1:Y:S04]  /*10ea0*/  SHFL.IDX PT, R0, R13, RZ, 0x1e1f ;  /* 0x001e1fff0d007589 */ /* 0x00006800000e0000 */
[----:B------:R-:W2:Y:S04]  /*10eb0*/  SHFL.IDX PT, R3, R3, RZ, 0x1e1f ;  /* 0x001e1fff03037589 */ /* 0x000ea800000e0000 */
[----:B------:R-:W3:Y:S04]  /*10ec0*/  SHFL.IDX PT, R4, R4, RZ, 0x1e1f ;  /* 0x001e1fff04047589 */ /* 0x000ee800000e0000 */
[----:B------:R0:W0:Y:S02]  /*10ed0*/  SHFL.IDX PT, R14, R5, RZ, 0x1e1f ;  /* 0x001e1fff050e7589 */ /* 0x00002400000e0000 */
.L_x_3017:
        /* <DEDUP_REMOVED lines=13> */
[----:B0-----:R-:W-:Y:S02]  /*10fb0*/  CS2R R12, SRZ ;  /* 0x00000000000c7805 */ /* 0x001fe4000001ff00 */
[----:B------:R-:W-:Y:S01]  /*10fc0*/  CS2R R10, SRZ ;  /* 0x00000000000a7805 */ /* 0x000fe2000001ff00 */
[----:B------:R-:W-:Y:S06]  /*10fd0*/  @P0 BRA `(.L_x_2757) ;  /* 0x0000000000f40947 */ /* 0x000fec0003800000 */
[----:B------:R-:W3:Y:S01]  /*10fe0*/  LDL R43, [R1+0x1c] ;  /* 0x00001c00012b7983 */ /* 0x000ee20000100800 */
[----:B------:R-:W-:-:S03]  /*10ff0*/  ULDC UR4, c[0x0][0x3f4] ;  /* 0x0000fd0000047ab9 */ /* 0x000fc60000000800 */
[----:B----4-:R-:W4:Y:S04]  /*11000*/  LDL R42, [R1+0x18] ;  /* 0x00001800012a7983 */ /* 0x010f280000100800 */
        /* <DEDUP_REMOVED lines=10> */
[CC--:B--2---:R-:W-:Y:S02]  /*110b0*/  @!P5 IADD3 R6, P0, R190.reuse, R3.reuse, RZ ;  /* 0x00000003be06d210 */ /* 0x0c4fe40007f1e0ff */
[----:B------:R-:W-:Y:S02]  /*110c0*/  @!P5 IADD3 R8, P1, R190, R14, RZ ;  /* 0x0000000ebe08d210 */ /* 0x000fe40007f3e0ff */
[----:B------:R-:W-:Y:S01]  /*110d0*/  @!P2 IADD3 R10, P4, R201, R3, RZ ;  /* 0x00000003c90aa210 */ /* 0x000fe20007f9e0ff */
[--C-:B-1----:R-:W-:Y:S02]  /*110e0*/  @!P5 IMAD.X R7, R0, 0x1, R5.reuse, P0 ;  /* 0x000000010007d824 */ /* 0x102fe400000e0605 */
[----:B---3--:R-:W-:Y:S01]  /*110f0*/  @!P5 IMAD.X R9, R4, 0x1, R5, P1 ;  /* 0x000000010409d824 */ /* 0x008fe200008e0605 */
[----:B------:R-:W-:-:S02]  /*11100*/  ISETP.GE.AND P1, PT, R203, UR4, PT ;  /* 0x00000004cb007c0c */ /* 0x000fc4000bf26270 */
[----:B------:R-:W5:Y:S01]  /*11110*/  @!P5 LD.E.64 R38, desc[UR50][R6.64] ;  /* 0x000000320626d980 */ /* 0x000f62000c101b00 */
[----:B------:R-:W-:-:S03]  /*11120*/  @!P2 IADD3 R12, P0, R201, R14, RZ ;  /* 0x0000000ec90ca210 */ /* 0x000fc60007f1e0ff */
[----:B------:R0:W5:Y:S01]  /*11130*/  @!P5 LD.E.64 R36, desc[UR50][R8.64] ;  /* 0x000000320824d980 */ /* 0x000162000c101b00 */
[----:B------:R-:W-:Y:S02]  /*11140*/  @!P3 IADD3 R40, P5, R200, R14, RZ ;  /* 0x0000000ec828b210 */ /* 0x000fe40007fbe0ff */
[----:B------:R-:W-:Y:S02]  /*11150*/  CS2R R34, SRZ ;  /* 0x0000000000227805 */ /* 0x000fe4000001ff00 */
[----:B------:R-:W-:Y:S02]  /*11160*/  CS2R R30, SRZ ;  /* 0x00000000001e7805 */ /* 0x000fe4000001ff00 */
[----:B------:R-:W-:Y:S02]  /*11170*/  CS2R R28, SRZ ;  /* 0x00000000001c7805 */ /* 0x000fe4000001ff00 */
[----:B------:R-:W-:Y:S02]  /*11180*/  CS2R R26, SRZ ;  /* 0x00000000001a7805 */ /* 0x000fe4000001ff00 */
[----:B------:R-:W-:-:S02]  /*11190*/  CS2R R24, SRZ ;  /* 0x0000000000187805 */ /* 0x000fc4000001ff00 */
[----:B0-----:R-:W-:Y:S01]  /*111a0*/  CS2R R8, SRZ ;  /* 0x0000000000087805 */ /* 0x001fe2000001ff00 */
[--C-:B------:R-:W-:Y:S01]  /*111b0*/  @!P2 IMAD.X R11, R0, 0x1, R43.reuse, P4 ;  /* 0x00000001000ba824 */ /* 0x100fe200020e062b */
[----:B------:R-:W-:Y:S01]  /*111c0*/  @!P3 IADD3 R20, P4, R200, R3, RZ ;  /* 0x00000003c814b210 */ /* 0x000fe20007f9e0ff */
[C---:B------:R-:W-:Y:S02]  /*111d0*/  @!P2 IMAD.X R13, R4.reuse, 0x1, R43, P0 ;  /* 0x00000001040da824 */ /* 0x040fe400000e062b */
[----:B----4-:R-:W-:Y:S01]  /*111e0*/  @!P3 IMAD.X R41, R4, 0x1, R42, P5 ;  /* 0x000000010429b824 */ /* 0x010fe200028e062a */
[----:B------:R-:W-:Y:S01]  /*111f0*/  @!P3 IADD3.X R21, R0, R42, RZ, P4, !PT ;  /* 0x0000002a0015b210 */ /* 0x000fe200027fe4ff */
[----:B------:R-:W5:Y:S01]  /*11200*/  @!P2 LD.E.64 R32, desc[UR50][R10.64] ;  /* 0x000000320a20a980 */ /* 0x000f62000c101b00 */
[----:B------:R-:W-:-:S03]  /*11210*/  ISETP.GE.AND P0, PT, R202, UR4, PT ;  /* 0x00000004ca007c0c */ /* 0x000fc6000bf06270 */
        /* <DEDUP_REMOVED lines=25> */
.L_x_2757:
[----:B------:R-:W-:Y:S05]  /*113b0*/  BSYNC B1 ;  /* 0x0000000000017941 */ /* 0x000fea0003800000 */
.L_x_2756:
[----:B------:R-:W-:Y:S01]  /*113c0*/  ULEA.HI UR4, UR37, UR37, URZ, 0x1 ;  /* 0x0000002525047291 */ /* 0x000fe2000f8f083f */
[----:B--2---:R-:W-:Y:S01]  /*113d0*/  VIADDMNMX R3, R45, -R212, 0x80, PT ;  /* 0x000000802d037446 */ /* 0x004fe200038009d4 */
[----:B------:R-:W-:Y:S02]  /*113e0*/  BSSY B1, `(.L_x_2758) ;  /* 0x0000008000017945 */ /* 0x000fe40003800000 */
[----:B------:R-:W-:Y:S01]  /*113f0*/  ULOP3.LUT UR4, UR4, 0xfffffffe, URZ, 0xc0, !UPT ;  /* 0xfffffffe04047892 */ /* 0x000fe2000f8ec03f */
[----:B------:R-:W-:-:S03]  /*11400*/  ISETP.GE.AND P1, PT, R198, R3, PT ;  /* 0x00000003c600720c */ /* 0x000fc60003f26270 */
[----:B------:R-:W-:-:S06]  /*11410*/  UIADD3 UR4, UR37, -UR4, URZ ;  /* 0x8000000425047290 */ /* 0x000fcc000fffe03f */
[----:B------:R-:W-:-:S05]  /*11420*/  IMAD.U32 R5, RZ, RZ, UR4 ;  /* 0x00000004ff057e24 */ /* 0x000fca000f8e00ff */
[----:B------:R-:W-:-:S04]  /*11430*/  SHF.L.U32 R5, R5, 0x1f, RZ ;  /* 0x0000001f05057819 */ /* 0x000fc800000006ff */
[----:B------:R-:W0:Y:S02]  /*11440*/  SYNCS.PHASECHK.TRANS64.TRYWAIT P0, [R18+URZ+0x29800], R5 ;  /* 0x02980005120075a7 */ /* 0x000e24000800017f */
[----:B0-----:R-:W-:Y:S05]  /*11450*/  @!P0 BRA `(.L_x_2759) ;  /* 0x000001c8009c8947 */ /* 0x001fea0003800000 */
.L_x_3018:
[----:B------:R-:W-:Y:S05]  /*11460*/  BSYNC B1 ;  /* 0x0000000000017941 */ /* 0x000fea0003800000 */
.L_x_2758:
[----:B------:R-:W-:Y:S05]  /*11470*/  @P1 BRA `(.L_x_2760) ;  /* 0x0000006400341947 */ /* 0x000fea0003800000 */
[----:B------:R-:W2:Y:S01]  /*11480*/  LDC R3, c[0x0][0x3f4] ;  /* 0x0000fd00ff037b82 */ /* 0x000ea20000000800 */
[----:B------:R-:W-:Y:S01]  /*11490*/  BSSY B1, `(.L_x_2761) ;  /* 0x000007f000017945 */ /* 0x000fe20003800000 */
[----:B-1----:R-:W-:Y:S01]  /*114a0*/  IMAD.IADD R0, R18, 0x1, R216 ;  /* 0x0000000112007824 */ /* 0x002fe200078e02d8 */
[-C--:B--2---:R-:W-:Y:S02]  /*114b0*/  ISETP.GE.AND P0, PT, R190, R3.reuse, PT ;  /* 0x00000003be00720c */ /* 0x084fe40003f06270 */
[-C--:B------:R-:W-:Y:S02]  /*114c0*/  ISETP.GE.AND P1, PT, R201, R3.reuse, PT ;  /* 0x00000003c900720c */ /* 0x080fe40003f26270 */
[-C--:B------:R-:W-:Y:S02]  /*114d0*/  ISETP.GE.AND P2, PT, R200, R3.reuse, PT ;  /* 0x00000003c800720c */ /* 0x080fe40003f46270 */
[-C--:B------:R-:W-:Y:S02]  /*114e0*/  ISETP.GE.AND P3, PT, R203, R3.reuse, PT ;  /* 0x00000003cb00720c */ /* 0x080fe40003f66270 */
[----:B------:R-:W-:-:S02]  /*114f0*/  ISETP.GE.AND P4, PT, R202, R3, PT ;  /* 0x00000003ca00720c */ /* 0x000fc40003f86270 */
[----:B------:R-:W-:-:S03]  /*11500*/  ISETP.GE.AND P5, PT, R204, R3, PT ;  /* 0x00000003cc00720c */ /* 0x000fc60003fa6270 */
[----:B------:R-:W-:Y:S10]  /*11510*/  @P0 BRA `(.L_x_2762) ;  /* 0x0000000400d80947 */ /* 0x000ff40003800000 */
[----:B0--3--:R-:W0:Y:S01]  /*11520*/  LDS.128 R4, [R0+0x14400] ;  /* 0x0144000000047984 */ /* 0x009e220000000c00 */
[----:B-----5:R-:W-:Y:S02]  /*11530*/  SHF.R.U32.HI R14, RZ, 0x8, R38 ;  /* 0x00000008ff0e7819 */ /* 0x020fe40000011626 */
[----:B------:R-:W-:Y:S02]  /*11540*/  SHF.R.U32.HI R40, RZ, 0x8, R39 ;  /* 0x00000008ff287819 */ /* 0x000fe40000011627 */
[----:B------:R-:W-:Y:S02]  /*11550*/  LOP3.LUT R3, R38, 0xff, RZ, 0xc0, !PT ;  /* 0x000000ff26037812 */ /* 0x000fe400078ec0ff */
[----:B------:R-:W-:Y:S02]  /*11560*/  LOP3.LUT R14, R14, 0xff, RZ, 0xc0, !PT ;  /* 0x000000ff0e0e7812 */ /* 0x000fe400078ec0ff */
[----:B------:R-:W-:Y:S02]  /*11570*/  SHF.R.U32.HI R43, RZ, 0x8, R37 ;  /* 0x00000008ff2b7819 */ /* 0x000fe40000011625 */
[----:B------:R-:W-:-:S02]  /*11580*/  LOP3.LUT R15, R39, 0xff, RZ, 0xc0, !PT ;  /* 0x000000ff270f7812 */ /* 0x000fc400078ec0ff */
[----:B------:R-:W-:Y:S02]  /*11590*/  LOP3.LUT R40, R40, 0xff, RZ, 0xc0, !PT ;  /* 0x000000ff28287812 */ /* 0x000fe400078ec0ff */
[----:B------:R-:W-:Y:S02]  /*115a0*/  PRMT R3, R14, 0x7604, R3 ;  /* 0x000076040e037816 */ /* 0x000fe40000000003 */
[----:B------:R-:W-:Y:S02]  /*115b0*/  SHF.R.U32.HI R45, RZ, 0x10, R37 ;  /* 0x00000010ff2d7819 */ /* 0x000fe40000011625 */
[----:B------:R-:W-:Y:S02]  /*115c0*/  SHF.R.U32.HI R14, RZ, 0x8, R36 ;  /* 0x00000008ff0e7819 */ /* 0x000fe40000011624 */
[----:B------:R-:W-:Y:S01]  /*115d0*/  SHF.R.U32.HI R46, RZ, 0x10, R39 ;  /* 0x00000010ff2e7819 */ /* 0x000fe20000011627 */
[----:B------:R-:W-:Y:S01]  /*115e0*/  IMAD.U32 R45, R45, 0x10000, RZ ;  /* 0x000100002d2d7824 */ /* 0x000fe200078e00ff */
[----:B----4-:R-:W-:-:S02]  /*115f0*/  LOP3.LUT R42, R37, 0xff, RZ, 0xc0, !PT ;  /* 0x000000ff252a7812 */ /* 0x010fc400078ec0ff */
[----:B------:R-:W-:Y:S02]  /*11600*/  LOP3.LUT R43, R43, 0xff, RZ, 0xc0, !PT ;  /* 0x000000ff2b2b7812 */ /* 0x000fe400078ec0ff */
[----:B------:R-:W-:Y:S02]  /*11610*/  PRMT R15, R40, 0x7604, R15 ;  /* 0x00007604280f7816 */ /* 0x000fe4000000000f */
[----:B------:R-:W-:Y:S02]  /*11620*/  LOP3.LUT R40, R36, 0xff, RZ, 0xc0, !PT ;  /* 0x000000ff24287812 */ /* 0x000fe400078ec0ff */
[----:B------:R-:W-:Y:S02]  /*11630*/  LOP3.LUT R41, R14, 0xff, RZ, 0xc0, !PT ;  /* 0x000000ff0e297812 */ /* 0x000fe400078ec0ff */
[----:B------:R-:W-:Y:S02]  /*11640*/  SHF.L.U32 R14, R46, 0x10, RZ ;  /* 0x000000102e0e7819 */ /* 0x000fe400000006ff */
[----:B------:R-:W-:-:S02]  /*11650*/  PRMT R42, R43, 0x7604, R42 ;  /* 0x000076042b2a7816 */ /* 0x000fc4000000002a */
[----:B------:R-:W-:Y:S02]  /*11660*/  PRMT R43, R41, 0x7604, R40 ;  /* 0x00007604292b7816 */ /* 0x000fe40000000028 */
[----:B------:R-:W-:Y:S02]  /*11670*/  LOP3.LUT R41, R15, 0xff0000, R14, 0xf8, !PT ;  /* 0x00ff00000f297812 */ /* 0x000fe400078ef80e */
[----:B------:R-:W-:Y:S02]  /*11680*/  LOP3.LUT R45, R42, 0xff0000, R45, 0xf8, !PT ;  /* 0x00ff00002a2d7812 */ /* 0x000fe400078ef82d */
[----:B------:R-:W-:Y:S02]  /*11690*/  LOP3.LUT R41, R41, 0xff000000, R39, 0xf8, !PT ;  /* 0xff00000029297812 */ /* 0x000fe400078ef827 */
[----:B------:R-:W-:Y:S02]  /*116a0*/  LOP3.LUT R45, R45, 0xff000000, R37, 0xf8, !PT ;  /* 0xff0000002d2d7812 */ /* 0x000fe400078ef825 */
[----:B------:R-:W-:-:S02]  /*116b0*/  LOP3.LUT R15, R3, 0xff0000, R38, 0xf8, !PT ;  /* 0x00ff0000030f7812 */ /* 0x000fc400078ef826 */
[-C--:B0-----:R-:W-:Y:S02]  /*116c0*/  F2FP.F16.E4M3.UNPACK_B R3, R6.reuse.H1 ;  /* 0x00000006ff03723e */ /* 0x081fe400030006ff */
        /* <DEDUP_REMOVED lines=91> */
.L_x_2762:
[----:B------:R-:W-:Y:S05]  /*11c80*/  BSYNC B1 ;  /* 0x0000000000017941 */ /* 0x000fea0003800000 */
.L_x_2761:
[----:B------:R-:W-:Y:S04]  /*11c90*/  BSSY B1, `(.L_x_2763) ;  /* 0x000007c000017945 */ /* 0x000fe80003800000 */
[----:B------:R-:W-:Y:S05]  /*11ca0*/  @P1 BRA `(.L_x_2764) ;  /* 0x0000000400e81947 */ /* 0x000fea0003800000 */
[----:B01-3--:R-:W0:Y:S01]  /*11cb0*/  LDS.128 R4, [R228] ;  /* 0x00000000e4047984 */ /* 0x00be220000000c00 */
        /* <DEDUP_REMOVED lines=42> */
[C---:B----4-:R-:W-:Y:S01]  /*11f60*/  FMUL.FTZ R42, R14.reuse, R40 ;  /* 0x000000280e2a7220 */ /* 0x050fe20000410000 */
        /* <DEDUP_REMOVED lines=78> */
.L_x_2764:
[----:B------:R-:W-:Y:S05]  /*12450*/  BSYNC B1 ;  /* 0x0000000000017941 */ /* 0x000fea0003800000 */
.L_x_2763:
[----:B------:R-:W-:Y:S04]  /*12460*/  BSSY B1, `(.L_x_2765) ;  /* 0x0000078000017945 */ /* 0x000fe80003800000 */
[----:B------:R-:W-:Y:S05]  /*12470*/  @P2 BRA `(.L_x_2766) ;  /* 0x0000000400d82947 */ /* 0x000fea0003800000 */
[----:B0123--:R-:W0:Y:S01]  /*12480*/  LDS.128 R4, [R0+0x16400] ;  /* 0x0164000000047984 */ /* 0x00fe220000000c00 */
        /* <DEDUP_REMOVED lines=25> */
[----:B0-----:R-:W-:-:S02]  /*12620*/  F2FP.F16.E4M3.UNPACK_B R3, R6.H1 ;  /* 0x00000006ff03723e */ /* 0x001fc400030006ff */
        /* <DEDUP_REMOVED lines=45> */
[C---:B----4-:R-:W-:Y:S01]  /*12900*/  FFMA.FTZ R42, R29.reuse, R33, -R34 ;  /* 0x000000211d2a7223 */ /* 0x050fe20000010822 */
        /* <DEDUP_REMOVED lines=45> */
.L_x_2766:
[----:B------:R-:W-:Y:S05]  /*12be0*/  BSYNC B1 ;  /* 0x0000000000017941 */ /* 0x000fea0003800000 */
.L_x_2765:
[----:B------:R-:W-:Y:S04]  /*12bf0*/  BSSY B1, `(.L_x_2767) ;  /* 0x000007c000017945 */ /* 0x000fe80003800000 */
[----:B------:R-:W-:Y:S05]  /*12c00*/  @P3 BRA `(.L_x_2768) ;  /* 0x0000000400e83947 */ /* 0x000fea0003800000 */
[----:B0123--:R-:W0:Y:S01]  /*12c10*/  LDS.128 R4, [R228+0x2000] ;  /* 0x00200000e4047984 */ /* 0x00fe220000000c00 */
        /* <DEDUP_REMOVED lines=19> */
[----:B------:R-:W-:Y:S02]  /*12d50*/  SHF.R.U32.HI R3, RZ, 0x10, R26 ;  /* 0x00000010ff037819 */ /* 0x000fe4000001161a */
[----:B------:R-:W-:Y:S02]  /*12d60*/  SHF.R.U32.HI R15, RZ, 0x10, R24 ;  /* 0x00000010ff0f7819 */ /* 0x000fe40000011618 */
[----:B------:R-:W-:Y:S02]  /*12d70*/  PRMT R29, R28, 0x7054, R29 ;  /* 0x000070541c1d7816 */ /* 0x000fe4000000001d */
        /* <DEDUP_REMOVED lines=12> */
[----:B------:R-:W-:Y:S01]  /*12e40*/  F2FP.F16.E4M3.UNPACK_B R6, R6 ;  /* 0x00000006ff06723e */ /* 0x000fe200020006ff */
[--C-:B------:R-:W-:Y:S01]  /*12e50*/  HADD2.F32 R32, -RZ, R30.reuse.H1_H1 ;  /* 0x3000001eff207230 */ /* 0x100fe20000004100 */
[----:B------:R-:W-:Y:S01]  /*12e60*/  LOP3.LUT R31, R31, 0xff000000, R24, 0xf8, !PT ;  /* 0xff0000001f1f7812 */ /* 0x000fe200078ef818 */
[----:B------:R-:W-:Y:S01]  /*12e70*/  HADD2.F32 R28, -RZ, R27.H1_H1 ;  /* 0x3000001bff1c7230 */ /* 0x000fe20000004100 */
[----:B------:R-:W-:Y:S01]  /*12e80*/  LOP3.LUT R26, R15, 0xff000000, R26, 0xf8, !PT ;  /* 0xff0000000f1a7812 */ /* 0x000fe200078ef81a */
[----:B------:R-:W-:Y:S01]  /*12e90*/  HADD2.F32 R15, -RZ, R3.H0_H0 ;  /* 0x20000003ff0f7230 */ /* 0x000fe20000004100 */
[-C--:B------:R-:W-:Y:S01]  /*12ea0*/  F2FP.F16.E4M3.UNPACK_B R24, R7.reuse ;  /* 0x00000007ff18723e */ /* 0x080fe200020006ff */
[C---:B------:R-:W-:Y:S01]  /*12eb0*/  FMUL.FTZ R34, R14.reuse, R32 ;  /* 0x000000200e227220 */ /* 0x040fe20000410000 */
[----:B------:R-:W-:Y:S01]  /*12ec0*/  F2FP.F16.E4M3.UNPACK_B R25, R7.H1 ;  /* 0x00000007ff19723e */ /* 0x000fe200030006ff */
        /* <DEDUP_REMOVED lines=78> */
.L_x_2768:
[----:B------:R-:W-:Y:S05]  /*133b0*/  BSYNC B1 ;  /* 0x0000000000017941 */ /* 0x000fea0003800000 */
.L_x_2767:
        /* <DEDUP_REMOVED lines=120> */
.L_x_2770:
[----:B------:R-:W-:Y:S05]  /*13b40*/  BSYNC B1 ;  /* 0x0000000000017941 */ /* 0x000fea0003800000 */
.L_x_2769:
[----:B------:R-:W-:Y:S05]  /*13b50*/  @P5 BRA `(.L_x_2760) ;  /* 0x0000003c007c5947 */ /* 0x000fea0003800000 */
[----:B0123--:R-:W0:Y:S01]  /*13b60*/  LDS.128 R4, [R228+0x4000] ;  /* 0x00400000e4047984 */ /* 0x00fe220000000c00 */
        /* <DEDUP_REMOVED lines=122> */
.L_x_2754:
[----:B------:R-:W0:Y:S01]  /*14310*/  LDC R20, c[0x0][0x448] ;  /* 0x00011200ff147b82 */ /* 0x000e220000000800 */
[----:B------:R-:W-:Y:S01]  /*14320*/  MOV R7, R31 ;  /* 0x0000001f00077202 */ /* 0x000fe20000000f00 */
[----:B------:R-:W-:Y:S01]  /*14330*/  IMAD.MOV.U32 R4, RZ, RZ, R24 ;  /* 0x000000ffff047224 */ /* 0x000fe200078e0018 */
[----:B------:R-:W-:Y:S01]  /*14340*/  ULDC.64 UR4, c[0x0][0x3f8] ;  /* 0x0000fe0000047ab9 */ /* 0x000fe20000000a00 */
[----:B------:R-:W-:Y:S01]  /*14350*/  IMAD.MOV.U32 R6, RZ, RZ, R26 ;  /* 0x000000ffff067224 */ /* 0x000fe200078e001a */
[----:B------:R-:W-:Y:S01]  /*14360*/  ULDC.64 UR6, c[0x0][0x408] ;  /* 0x0001020000067ab9 */ /* 0x000fe20000000a00 */
[----:B------:R-:W-:Y:S01]  /*14370*/  ULDC.64 UR8, c[0x0][0x400] ;  /* 0x0001000000087ab9 */ /* 0x000fe20000000a00 */
[----:B0-----:R-:W-:-:S13]  /*14380*/  ISETP.NE.AND P0, PT, R20, 0x1, PT ;  /* 0x000000011400780c */ /* 0x001fda0003f05270 */
[----:B------:R-:W0:Y:S08]  /*14390*/  @P0 LDC R3, c[0x0][0x44c] ;  /* 0x00011300ff030b82 */ /* 0x000e300000000800 */
[----:B------:R-:W1:Y:S01]  /*143a0*/  @P0 LDC R5, c[0x0][0x450] ;  /* 0x00011400ff050b82 */ /* 0x000e620000000800 */
[----:B0-----:R-:W-:-:S04]  /*143b0*/  @P0 IMAD.HI.U32 R0, R10, R3, RZ ;  /* 0x000000030a000227 */ /* 0x001fc800078e00ff */
[----:B------:R-:W-:Y:S01]  /*143c0*/  IMAD.MOV.U32 R3, RZ, RZ, R10 ;  /* 0x000000ffff037224 */ /* 0x000fe200078e000a */
[----:B-1----:R-:W-:Y:S01]  /*143d0*/  @P0 SHF.R.U32.HI R3, RZ, R5, R0 ;  /* 0x00000005ff030219 */ /* 0x002fe20000011600 */
[----:B------:R-:W-:-:S03]  /*143e0*/  IMAD.MOV.U32 R5, RZ, RZ, R29 ;  /* 0x000000ffff057224 */ /* 0x000fc600078e001d */
[----:B------:R-:W-:Y:S01]  /*143f0*/  SHF.R.S32.HI R0, RZ, 0x1f, R3 ;  /* 0x0000001fff007819 */ /* 0x000fe20000011403 */
[----:B------:R-:W-:-:S04]  /*14400*/  IMAD.WIDE.U32 R4, R3, UR4, R4 ;  /* 0x0000000403047c25 */ /* 0x000fc8000f8e0004 */
[----:B------:R-:W-:Y:S02]  /*14410*/  IMAD R8, R0, UR4, RZ ;  /* 0x0000000400087c24 */ /* 0x000fe4000f8e02ff */
[----:B------:R-:W-:-:S04]  /*14420*/  IMAD.WIDE.U32 R6, R3, UR6, R6 ;  /* 0x0000000603067c25 */ /* 0x000fc8000f8e0006 */
[----:B------:R-:W-:Y:S01]  /*14430*/  IMAD R0, R0, UR6, RZ ;  /* 0x0000000600007c24 */ /* 0x000fe2000f8e02ff */
[----:B------:R-:W-:Y:S01]  /*14440*/  IADD3 R39, P1, R6, UR8, RZ ;  /* 0x0000000806277c10 */ /* 0x000fe2000ff3e0ff */
        /* <DEDUP_REMOVED lines=11> */
[----:B------:R-:W0:Y:S02]  /*14500*/  SHFL.IDX PT, R39, R39, RZ, 0x1e1f ;  /* 0x001e1fff27277589 */ /* 0x000e2400000e0000 */
.L_x_3024:
[----:B------:R-:W-:Y:S01]  /*14510*/  IMAD R45, R213, R20, RZ ;  /* 0x00000014d52d7224 */ /* 0x000fe200078e02ff */
[----:B------:R-:W-:Y:S01]  /*14520*/  BSSY B1, `(.L_x_2772) ;  /* 0x0000037000017945 */ /* 0x000fe20003800000 */
[----:B------:R-:W-:Y:S02]  /*14530*/  CS2R R4, SRZ ;  /* 0x0000000000047805 */ /* 0x000fe4000001ff00 */
[----:B------:R-:W-:Y:S02]  /*14540*/  CS2R R6, SRZ ;  /* 0x0000000000067805 */ /* 0x000fe4000001ff00 */
[----:B------:R-:W-:Y:S02]  /*14550*/  CS2R R8, SRZ ;  /* 0x0000000000087805 */ /* 0x000fe4000001ff00 */
[----:B------:R-:W-:Y:S02]  /*14560*/  ISETP.GE.AND P0, PT, R10, R45, PT ;  /* 0x0000002d0a00720c */ /* 0x000fe40003f06270 */
[----:B------:R-:W-:-:S02]  /*14570*/  CS2R R10, SRZ ;  /* 0x00000000000a7805 */ /* 0x000fc4000001ff00 */
[----:B0-----:R-:W-:Y:S02]  /*14580*/  CS2R R12, SRZ ;  /* 0x00000000000c7805 */ /* 0x001fe4000001ff00 */
        /* <DEDUP_REMOVED lines=19> */
[----:B------:R-:W-:Y:S02]  /*146c0*/  CS2R R30, SRZ ;  /* 0x00000000001e7805 */ /* 0x000fe4000001ff00 */
[----:B--2---:R-:W-:Y:S01]  /*146d0*/  @!P2 IADD3 R40, P3, R16, R21, RZ ;  /* 0x000000151028a210 */ /* 0x004fe20007f7e0ff */
[----:B------:R-:W-:Y:S02]  /*146e0*/  @!P1 IMAD.SHL.U32 R46, R192, 0x10, RZ ;  /* 0x00000010c02e9824 */ /* 0x000fe400078e00ff */
[----:B------:R-:W-:Y:S01]  /*146f0*/  @!P0 IMAD.SHL.U32 R48, R193, 0x10, RZ ;  /* 0x00000010c1308824 */ /* 0x000fe200078e00ff */
[----:B-1----:R-:W-:-:S02]  /*14700*/  @!P2 IADD3.X R41, R3, R17, RZ, P3, !PT ;  /* 0x000000110329a210 */ /* 0x002fc40001ffe4ff */
[----:B------:R-:W-:Y:S02]  /*14710*/  @!P1 SHF.R.S32.HI R0, RZ, 0x1f, R46 ;  /* 0x0000001fff009819 */ /* 0x000fe4000001142e */
[C---:B----4-:R-:W-:Y:S02]  /*14720*/  @!P1 IADD3 R42, P5, R46.reuse, R21, RZ ;  /* 0x000000152e2a9210 */ /* 0x050fe40007fbe0ff */
[----:B------:R-:W-:Y:S02]  /*14730*/  CS2R R10, SRZ ;  /* 0x00000000000a7805 */ /* 0x000fe4000001ff00 */
[----:B------:R-:W-:Y:S02]  /*14740*/  @!P1 IADD3 R46, P4, R46, R39, RZ ;  /* 0x000000272e2e9210 */ /* 0x000fe40007f9e0ff */
[----:B------:R-:W-:Y:S02]  /*14750*/  CS2R R32, SRZ ;  /* 0x0000000000207805 */ /* 0x000fe4000001ff00 */
[C---:B------:R-:W-:Y:S01]  /*14760*/  @!P0 IADD3 R38, P3, R48.reuse, R21, RZ ;  /* 0x0000001530268210 */ /* 0x040fe20007f7e0ff */
[----:B------:R-:W-:Y:S01]  /*14770*/  @!P1 IMAD.X R43, R3, 0x1, R0, P5 ;  /* 0x00000001032b9824 */ /* 0x000fe200028e0600 */
[----:B------:R-:W-:Y:S01]  /*14780*/  @!P0 SHF.R.S32.HI R8, RZ, 0x1f, R48 ;  /* 0x0000001fff088819 */ /* 0x000fe20000011430 */
[----:B---3--:R-:W-:Y:S01]  /*14790*/  @!P1 IMAD.X R47, R37, 0x1, R0, P4 ;  /* 0x00000001252f9824 */ /* 0x008fe200020e0600 */
[----:B------:R-:W-:-:S02]  /*147a0*/  @!P0 IADD3 R48, P5, R48, R39, RZ ;  /* 0x0000002730308210 */ /* 0x000fc40007fbe0ff */
[----:B------:R-:W-:Y:S02]  /*147b0*/  CS2R R34, SRZ ;  /* 0x0000000000227805 */ /* 0x000fe4000001ff00 */
        /* <DEDUP_REMOVED lines=13> */
.L_x_2773:
[----:B------:R-:W-:Y:S05]  /*14890*/  BSYNC B1 ;  /* 0x0000000000017941 */ /* 0x000fea0003800000 */
.L_x_2772:
[----:B------:R-:W-:Y:S01]  /*148a0*/  ULEA.HI UR4, UR37, UR37, URZ, 0x1 ;  /* 0x0000002525047291 */ /* 0x000fe2000f8f083f */
[----:B-1----:R-:W-:Y:S01]  /*148b0*/  VIADDMNMX R3, R45, -R212, 0x80, PT ;  /* 0x000000802d037446 */ /* 0x002fe200038009d4 */
[----:B------:R-:W-:Y:S02]  /*148c0*/  BSSY B1, `(.L_x_2774) ;  /* 0x0000008000017945 */ /* 0x000fe40003800000 */
[----:B------:R-:W-:Y:S01]  /*148d0*/  ULOP3.LUT UR4, UR4, 0xfffffffe, URZ, 0xc0, !UPT ;  /* 0xfffffffe04047892 */ /* 0x000fe2000f8ec03f */
[----:B------:R-:W-:-:S03]  /*148e0*/  ISETP.GE.AND P1, PT, R198, R3, PT ;  /* 0x00000003c600720c */ /* 0x000fc60003f26270 */
[----:B------:R-:W-:-:S06]  /*148f0*/  UIADD3 UR4, UR37, -UR4, URZ ;  /* 0x8000000425047290 */ /* 0x000fcc000fffe03f */
[----:B0-2---:R-:W-:-:S05]  /*14900*/  IMAD.U32 R21, RZ, RZ, UR4 ;  /* 0x00000004ff157e24 */ /* 0x005fca000f8e00ff */
[----:B------:R-:W-:-:S04]  /*14910*/  SHF.L.U32 R21, R21, 0x1f, RZ ;  /* 0x0000001f15157819 */ /* 0x000fc800000006ff */
[----:B------:R-:W0:Y:S02]  /*14920*/  SYNCS.PHASECHK.TRANS64.TRYWAIT P0, [R18+URZ+0x29800], R21 ;  /* 0x02980015120075a7 */ /* 0x000e24000800017f */
[----:B0-----:R-:W-:Y:S05]  /*14930*/  @!P0 BRA `(.L_x_2775) ;  /* 0x0000019400e88947 */ /* 0x001fea0003800000 */
.L_x_3025:
[----:B------:R-:W-:Y:S05]  /*14940*/  BSYNC B1 ;  /* 0x0000000000017941 */ /* 0x000fea0003800000 */
.L_x_2774:
        /* <DEDUP_REMOVED lines=9> */
[----:B------:R-:W2:Y:S01]  /*149e0*/  LDL R67, [R1+0x28] ;  /* 0x0000280001437983 */ /* 0x000ea20000100800 */
[----:B------:R-:W1:Y:S01]  /*149f0*/  S2R R36, SR_TID.X ;  /* 0x0000000000247919 */ /* 0x000e620000002100 */
[----:B-----5:R-:W-:Y:S02]  /*14a00*/  SHF.R.U32.HI R0, RZ, 0x8, R24 ;  /* 0x00000008ff007819 */ /* 0x020fe40000011618 */
[----:B------:R-:W-:Y:S02]  /*14a10*/  LOP3.LUT R20, R24, 0xff, RZ, 0xc0, !PT ;  /* 0x000000ff18147812 */ /* 0x000fe400078ec0ff */
[----:B0-----:R-:W-:-:S04]  /*14a20*/  LOP3.LUT R21, R0, 0xff, RZ, 0xc0, !PT ;  /* 0x000000ff00157812 */ /* 0x001fc800078ec0ff */
[----:B------:R-:W-:Y:S01]  /*14a30*/  PRMT R45, R21, 0x7604, R20 ;  /* 0x00007604152d7816 */ /* 0x000fe20000000014 */
[----:B-1----:R-:W-:-:S05]  /*14a40*/  VIADD R38, R36, 0xffffff80 ;  /* 0xffffff8024267836 */ /* 0x002fca0000000000 */
[----:B------:R-:W-:-:S04]  /*14a50*/  LEA.HI R40, R38, R38, RZ, 0x1 ;  /* 0x0000002626287211 */ /* 0x000fc800078f08ff */
[----:B------:R-:W-:-:S04]  /*14a60*/  LOP3.LUT R40, R40, 0xfffffffe, RZ, 0xc0, !PT ;  /* 0xfffffffe28287812 */ /* 0x000fc800078ec0ff */
[----:B------:R-:W-:-:S04]  /*14a70*/  IADD3 R40, R38, -R40, RZ ;  /* 0x8000002826287210 */ /* 0x000fc80007ffe0ff */
[----:B------:R-:W-:-:S04]  /*14a80*/  LEA.HI R0, R3, R40, RZ, 0x1c ;  /* 0x0000002803007211 */ /* 0x000fc800078fe0ff */
[----:B------:R-:W-:-:S04]  /*14a90*/  SHF.R.S32.HI R21, RZ, 0x1f, R0 ;  /* 0x0000001fff157819 */ /* 0x000fc80000011400 */
[----:B------:R-:W-:Y:S01]  /*14aa0*/  LEA.HI R20, R21, R0, RZ, 0x2 ;  /* 0x0000000015147211 */ /* 0x000fe200078f10ff */
[----:B------:R-:W-:-:S04]  /*14ab0*/  IMAD.SHL.U32 R0, R0, 0x10, RZ ;  /* 0x0000001000007824 */ /* 0x000fc800078e00ff */
[----:B------:R-:W-:Y:S01]  /*14ac0*/  IMAD.SHL.U32 R20, R20, 0x800, RZ ;  /* 0x0000080014147824 */ /* 0x000fe200078e00ff */
[----:B------:R-:W-:Y:S02]  /*14ad0*/  LOP3.LUT R21, R207, 0x30, R0, 0xf8, !PT ;  /* 0x00000030cf157812 */ /* 0x000fe400078ef800 */
[----:B---3--:R-:W-:Y:S02]  /*14ae0*/  SHF.R.U32.HI R37, RZ, 0x8, R25 ;  /* 0x00000008ff257819 */ /* 0x008fe40000011619 */
[----:B------:R-:W-:Y:S02]  /*14af0*/  SHF.R.U32.HI R39, RZ, 0x8, R26 ;  /* 0x00000008ff277819 */ /* 0x000fe4000001161a */
[----:B------:R-:W-:Y:S02]  /*14b00*/  LOP3.LUT R21, R21, R208, RZ, 0x3c, !PT ;  /* 0x000000d015157212 */ /* 0x000fe400078e3cff */
[----:B------:R-:W-:Y:S02]  /*14b10*/  LOP3.LUT R20, R20, 0xffffe000, RZ, 0xc0, !PT ;  /* 0xffffe00014147812 */ /* 0x000fe400078ec0ff */
[----:B------:R-:W-:-:S02]  /*14b20*/  LOP3.LUT R36, R25, 0xff, RZ, 0xc0, !PT ;  /* 0x000000ff19247812 */ /* 0x000fc400078ec0ff */
[----:B------:R-:W-:Y:S02]  /*14b30*/  LOP3.LUT R38, R26, 0xff, RZ, 0xc0, !PT ;  /* 0x000000ff1a267812 */ /* 0x000fe400078ec0ff */
[----:B------:R-:W-:Y:S02]  /*14b40*/  LOP3.LUT R37, R37, 0xff, RZ, 0xc0, !PT ;  /* 0x000000ff25257812 */ /* 0x000fe400078ec0ff */
[----:B------:R-:W-:Y:S02]  /*14b50*/  LOP3.LUT R39, R39, 0xff, RZ, 0xc0, !PT ;  /* 0x000000ff27277812 */ /* 0x000fe400078ec0ff */
[----:B------:R-:W-:Y:S02]  /*14b60*/  IADD3 R21, R21, R209, R20 ;  /* 0x000000d115157210 */ /* 0x000fe40007ffe014 */
[----:B------:R-:W-:Y:S02]  /*14b70*/  PRMT R46, R37, 0x7604, R36 ;  /* 0x00007604252e7816 */ /* 0x000fe40000000024 */
[----:B------:R-:W-:Y:S01]  /*14b80*/  PRMT R47, R39, 0x7604, R38 ;  /* 0x00007604272f7816 */ /* 0x000fe20000000026 */
[----:B------:R-:W-:Y:S01]  /*14b90*/  IMAD.IADD R0, R18, 0x1, R21 ;  /* 0x0000000112007824 */ /* 0x000fe200078e0215 */
[----:B------:R-:W-:-:S02]  /*14ba0*/  SHF.R.U32.HI R37, RZ, 0x8, R27 ;  /* 0x00000008ff257819 */ /* 0x000fc4000001161b */
[----:B------:R-:W-:Y:S02]  /*14bb0*/  SHF.R.U32.HI R39, RZ, 0x8, R4 ;  /* 0x00000008ff277819 */ /* 0x000fe40000011604 */
[----:B------:R-:W-:Y:S02]  /*14bc0*/  SHF.R.U32.HI R40, RZ, 0x8, R5 ;  /* 0x00000008ff287819 */ /* 0x000fe40000011605 */
[----:B------:R-:W-:Y:S02]  /*14bd0*/  LOP3.LUT R36, R27, 0xff, RZ, 0xc0, !PT ;  /* 0x000000ff1b247812 */ /* 0x000fe400078ec0ff */
[----:B------:R-:W-:Y:S02]  /*14be0*/  LOP3.LUT R38, R4, 0xff, RZ, 0xc0, !PT ;  /* 0x000000ff04267812 */ /* 0x000fe400078ec0ff */
[----:B------:R-:W-:Y:S02]  /*14bf0*/  LOP3.LUT R37, R37, 0xff, RZ, 0xc0, !PT ;  /* 0x000000ff25257812 */ /* 0x000fe400078ec0ff */
[----:B------:R-:W-:-:S02]  /*14c00*/  LOP3.LUT R39, R39, 0xff, RZ, 0xc0, !PT ;  /* 0x000000ff27277812 */ /* 0x000fc400078ec0ff */
[----:B------:R-:W-:Y:S02]  /*14c10*/  LOP3.LUT R21, R40, 0xff, RZ, 0xc0, !PT ;  /* 0x000000ff28157812 */ /* 0x000fe400078ec0ff */
[----:B----4-:R-:W0:Y:S01]  /*14c20*/  LDS.128 R40, [R0+0x14400] ;  /* 0x0144000000287984 */ /* 0x010e220000000c00 */
[----:B------:R-:W-:Y:S02]  /*14c30*/  PRMT R48, R37, 0x7604, R36 ;  /* 0x0000760425307816 */ /* 0x000fe40000000024 */
[----:B------:R-:W-:Y:S02]  /*14c40*/  PRMT R53, R39, 0x7604, R38 ;  /* 0x0000760427357816 */ /* 0x000fe40000000026 */
[----:B------:R-:W-:Y:S02]  /*14c50*/  SHF.R.U32.HI R52, RZ, 0x8, R7 ;  /* 0x00000008ff347819 */ /* 0x000fe40000011607 */
[----:B------:R-:W-:Y:S02]  /*14c60*/  LOP3.LUT R51, R7, 0xff, RZ, 0xc0, !PT ;  /* 0x000000ff07337812 */ /* 0x000fe400078ec0ff */
[----:B------:R-:W-:-:S02]  /*14c70*/  LOP3.LUT R52, R52, 0xff, RZ, 0xc0, !PT ;  /* 0x000000ff34347812 */ /* 0x000fc400078ec0ff */
[----:B------:R-:W-:Y:S02]  /*14c80*/  LOP3.LUT R20, R5, 0xff, RZ, 0xc0, !PT ;  /* 0x000000ff05147812 */ /* 0x000fe400078ec0ff */
[----:B------:R-:W-:Y:S02]  /*14c90*/  SHF.R.U32.HI R50, RZ, 0x8, R6 ;  /* 0x00000008ff327819 */ /* 0x000fe40000011606 */
[----:B------:R-:W-:Y:S02]  /*14ca0*/  PRMT R52, R52, 0x7604, R51 ;  /* 0x0000760434347816 */ /* 0x000fe40000000033 */
[----:B------:R-:W-:Y:S02]  /*14cb0*/  LOP3.LUT R49, R6, 0xff, RZ, 0xc0, !PT ;  /* 0x000000ff06317812 */ /* 0x000fe400078ec0ff */
[----:B------:R-:W-:Y:S02]  /*14cc0*/  LOP3.LUT R50, R50, 0xff, RZ, 0xc0, !PT ;  /* 0x000000ff32327812 */ /* 0x000fe400078ec0ff */
[----:B------:R-:W-:-:S02]  /*14cd0*/  PRMT R20, R21, 0x7604, R20 ;  /* 0x0000760415147816 */ /* 0x000fc40000000014 */
[----:B------:R-:W-:Y:S02]  /*14ce0*/  SHF.R.U32.HI R51, RZ, 0x10, R5 ;  /* 0x00000010ff337819 */ /* 0x000fe40000011605 */
[----:B------:R-:W-:Y:S02]  /*14cf0*/  SHF.R.U32.HI R21, RZ, 0x10, R25 ;  /* 0x00000010ff157819 */ /* 0x000fe40000011619 */
[----:B------:R-:W-:Y:S01]  /*14d00*/  PRMT R57, R50, 0x7604, R49 ;  /* 0x0000760432397816 */ /* 0x000fe20000000031 */
[----:B------:R-:W-:Y:S01]  /*14d10*/  IMAD.U32 R51, R51, 0x10000, RZ ;  /* 0x0001000033337824 */ /* 0x000fe200078e00ff */
[----:B------:R-:W-:Y:S01]  /*14d20*/  SHF.R.U32.HI R49, RZ, 0x10, R27 ;  /* 0x00000010ff317819 */ /* 0x000fe2000001161b */
[----:B------:R-:W-:-:S03]  /*14d30*/  IMAD.U32 R21, R21, 0x10000, RZ ;  /* 0x0001000015157824 */ /* 0x000fc600078e00ff */
[----:B------:R-:W-:Y:S02]  /*14d40*/  SHF.L.U32 R49, R49, 0x10, RZ ;  /* 0x0000001031317819 */ /* 0x000fe400000006ff */
[----:B------:R-:W-:Y:S02]  /*14d50*/  LOP3.LUT R55, R20, 0xff0000, R51, 0xf8, !PT ;  /* 0x00ff000014377812 */ /* 0x000fe400078ef833 */
[----:B------:R-:W-:Y:S02]  /*14d60*/  LOP3.LUT R21, R46, 0xff0000, R21, 0xf8, !PT ;  /* 0x00ff00002e157812 */ /* 0x000fe400078ef815 */
[----:B------:R-:W-:Y:S02]  /*14d70*/  SHF.R.U32.HI R59, RZ, 0x10, R7 ;  /* 0x00000010ff3b7819 */ /* 0x000fe40000011607 */
[----:B------:R-:W-:Y:S02]  /*14d80*/  LOP3.LUT R49, R48, 0xff0000, R49, 0xf8, !PT ;  /* 0x00ff000030317812 */ /* 0x000fe400078ef831 */
[----:B------:R-:W-:-:S02]  /*14d90*/  LOP3.LUT R45, R45, 0xff0000, R24, 0xf8, !PT ;  /* 0x00ff00002d2d7812 */ /* 0x000fc400078ef818 */
[----:B------:R-:W-:Y:S02]  /*14da0*/  LOP3.LUT R47, R47, 0xff0000, R26, 0xf8, !PT ;  /* 0x00ff00002f2f7812 */ /* 0x000fe400078ef81a */
[----:B------:R-:W-:Y:S02]  /*14db0*/  LOP3.LUT R55, R55, 0xff000000, R5, 0xf8, !PT ;  /* 0xff00000037377812 */ /* 0x000fe400078ef805 */
[----:B------:R-:W-:Y:S02]  /*14dc0*/  LOP3.LUT R50, R21, 0xff000000, R25, 0xf8, !PT ;  /* 0xff00000015327812 */ /* 0x000fe400078ef819 */
[----:B------:R-:W-:Y:S01]  /*14dd0*/  LOP3.LUT R21, R53, 0xff0000, R4, 0xf8, !PT ;  /* 0x00ff000035157812 */ /* 0x000fe200078ef804 */
[----:B------:R-:W-:Y:S01]  /*14de0*/  IMAD.U32 R59, R59, 0x10000, RZ ;  /* 0x000100003b3b7824 */ /* 0x000fe200078e00ff */
[----:B------:R-:W-:Y:S02]  /*14df0*/  LOP3.LUT R51, R45, 0xff000000, R24, 0xf8, !PT ;  /* 0xff0000002d337812 */ /* 0x000fe400078ef818 */
[----:B------:R-:W-:-:S02]  /*14e00*/  LOP3.LUT R53, R49, 0xff000000, R27, 0xf8, !PT ;  /* 0xff00000031357812 */ /* 0x000fc400078ef81b */
[----:B------:R-:W-:Y:S02]  /*14e10*/  LOP3.LUT R20, R47, 0xff000000, R26, 0xf8, !PT ;  /* 0xff0000002f147812 */ /* 0x000fe400078ef81a */
[----:B------:R-:W-:Y:S02]  /*14e20*/  F2FP.F16.E4M3.UNPACK_B R27, R55 ;  /* 0x00000037ff1b723e */ /* 0x000fe400020006ff */
[----:B0-----:R-:W-:Y:S02]  /*14e30*/  F2FP.F16.E4M3.UNPACK_B R24, R41 ;  /* 0x00000029ff18723e */ /* 0x001fe400020006ff */
[----:B------:R-:W-:Y:S02]  /*14e40*/  F2FP.F16.E4M3.UNPACK_B R26, R50 ;  /* 0x00000032ff1a723e */ /* 0x000fe400020006ff */
[----:B------:R-:W-:Y:S01]  /*14e50*/  LOP3.LUT R56, R21, 0xff000000, R4, 0xf8, !PT ;  /* 0xff00000015387812 */ /* 0x000fe200078ef804 */
[----:B------:R-:W-:Y:S01]  /*14e60*/  HADD2.F32 R54, -RZ, R27.H0_H0 ;  /* 0x2000001bff367230 */ /* 0x000fe20000004100 */
[----:B------:R-:W-:Y:S01]  /*14e70*/  LOP3.LUT R59, R52, 0xff0000, R59, 0xf8, !PT ;  /* 0x00ff0000343b7812 */ /* 0x000fe200078ef83b */
[----:B------:R-:W-:Y:S01]  /*14e80*/  HADD2.F32 R5, -RZ, R24.H0_H0 ;  /* 0x20000018ff057230 */ /* 0x000fe20000004100 */
[----:B------:R-:W-:Y:S01]  /*14e90*/  LOP3.LUT R57, R57, 0xff0000, R6, 0xf8, !PT ;  /* 0x00ff000039397812 */ /* 0x000fe200078ef806 */
[----:B------:R-:W-:Y:S01]  /*14ea0*/  HADD2.F32 R52, -RZ, R26.H0_H0 ;  /* 0x2000001aff347230 */ /* 0x000fe20000004100 */
[----:B------:R-:W-:-:S02]  /*14eb0*/  F2FP.F16.E4M3.UNPACK_B R48, R43 ;  /* 0x0000002bff30723e */ /* 0x000fc400020006ff */
[----:B------:R-:W-:Y:S02]  /*14ec0*/  F2FP.F16.E4M3.UNPACK_B R49, R43.H1 ;  /* 0x0000002bff31723e */ /* 0x000fe400030006ff */
[----:B------:R-:W-:Y:S02]  /*14ed0*/  F2FP.F16.E4M3.UNPACK_B R43, R40.H1 ;  /* 0x00000028ff2b723e */ /* 0x000fe400030006ff */
[----:B------:R-:W-:Y:S01]  /*14ee0*/  LOP3.LUT R6, R57, 0xff000000, R6, 0xf8, !PT ;  /* 0xff00000039067812 */ /* 0x000fe200078ef806 */
[----:B------:R-:W-:Y:S01]  /*14ef0*/  FMUL.FTZ R57, R5, R52 ;  /* 0x0000003405397220 */ /* 0x000fe20000410000 */
[----:B------:R-:W-:Y:S02]  /*14f00*/  F2FP.F16.E4M3.UNPACK_B R55, R55.H1 ;  /* 0x00000037ff37723e */ /* 0x000fe400030006ff */
[----:B------:R-:W-:Y:S01]  /*14f10*/  F2FP.F16.E4M3.UNPACK_B R50, R50.H1 ;  /* 0x00000032ff32723e */ /* 0x000fe200030006ff */
[----:B------:R-:W-:Y:S01]  /*14f20*/  HADD2.F32 R24, -RZ, R24.H1_H1 ;  /* 0x30000018ff187230 */ /* 0x000fe20000004100 */
[----:B------:R-:W-:Y:S01]  /*14f30*/  LOP3.LUT R59, R59, 0xff000000, R7, 0xf8, !PT ;  /* 0xff0000003b3b7812 */ /* 0x000fe200078ef807 */
[----:B--2---:R-:W0:Y:S02]  /*14f40*/  LDS.128 R36, [R67+0x14400] ;  /* 0x0144000043247984 */ /* 0x004e240000000c00 */
[----:B0-----:R-:W-:-:S02]  /*14f50*/  F2FP.F16.E4M3.UNPACK_B R21, R37 ;  /* 0x00000025ff15723e */ /* 0x001fc400020006ff */
[----:B------:R-:W-:Y:S02]  /*14f60*/  F2FP.F16.E4M3.UNPACK_B R45, R37.H1 ;  /* 0x00000025ff2d723e */ /* 0x000fe400030006ff */
[-C--:B------:R-:W-:Y:S02]  /*14f70*/  F2FP.F16.E4M3.UNPACK_B R46, R39.reuse ;  /* 0x00000027ff2e723e */ /* 0x080fe400020006ff */
[----:B------:R-:W-:Y:S02]  /*14f80*/  F2FP.F16.E4M3.UNPACK_B R47, R39.H1 ;  /* 0x00000027ff2f723e */ /* 0x000fe400030006ff */
[-C--:B------:R-:W-:Y:S02]  /*14f90*/  F2FP.F16.E4M3.UNPACK_B R37, R36.reuse ;  /* 0x00000024ff25723e */ /* 0x080fe400020006ff */
[----:B------:R-:W-:Y:S01]  /*14fa0*/  F2FP.F16.E4M3.UNPACK_B R39, R36.H1 ;  /* 0x00000024ff27723e */ /* 0x000fe200030006ff */
[----:B------:R-:W-:Y:S01]  /*14fb0*/  HADD2.F32 R25, -RZ, R21.H0_H0 ;  /* 0x20000015ff197230 */ /* 0x000fe20000004100 */
[----:B------:R-:W-:-:S02]  /*14fc0*/  F2FP.F16.E4M3.UNPACK_B R36, R41.H1 ;  /* 0x00000029ff24723e */ /* 0x000fc400030006ff */
[----:B------:R-:W-:Y:S01]  /*14fd0*/  F2FP.F16.E4M3.UNPACK_B R41, R40 ;  /* 0x00000028ff29723e */ /* 0x000fe200020006ff */
[----:B------:R-:W-:-:S04]  /*14fe0*/  FMUL.FTZ R40, R5, R54 ;  /* 0x0000003605287220 */ /* 0x000fc80000410000 */
[C---:B------:R-:W-:Y:S01]  /*14ff0*/  FFMA.FTZ R5, R25.reuse, R52, -R40 ;  /* 0x0000003419057223 */ /* 0x040fe20000010828 */
[----:B------:R-:W-:Y:S01]  /*15000*/  FFMA.FTZ R25, R25, R54, R57 ;  /* 0x0000003619197223 */ /* 0x000fe20000010039 */
[----:B------:R-:W-:Y:S02]  /*15010*/  HADD2.F32 R54, -RZ, R27.H1_H1 ;  /* 0x3000001bff367230 */ /* 0x000fe40000004100 */
[----:B------:R-:W-:Y:S02]  /*15020*/  HADD2.F32 R40, -RZ, R26.H1_H1 ;  /* 0x3000001aff287230 */ /* 0x000fe40000004100 */
[----:B------:R-:W-:Y:S02]  /*15030*/  HADD2.F32 R57, -RZ, R55.H0_H0 ;  /* 0x20000037ff397230 */ /* 0x000fe40000004100 */
[----:B------:R-:W-:Y:S02]  /*15040*/  HADD2.F32 R26, -RZ, R36.H0_H0 ;  /* 0x20000024ff1a7230 */ /* 0x000fe40000004100 */
[----:B------:R-:W-:-:S02]  /*15050*/  HADD2.F32 R52, -RZ, R50.H0_H0 ;  /* 0x20000032ff347230 */ /* 0x000fc40000004100 */
[C---:B------:R-:W-:Y:S01]  /*15060*/  FMUL.FTZ R58, R24.reuse, R54 ;  /* 0x00000036183a7220 */ /* 0x040fe20000410000 */
[----:B------:R-:W-:Y:S02]  /*15070*/  HADD2.F32 R21, -RZ, R21.H1_H1 ;  /* 0x30000015ff157230 */ /* 0x000fe40000004100 */
[----:B------:R-:W-:Y:S01]  /*15080*/  FMUL.FTZ R61, R24, R40 ;  /* 0x00000028183d7220 */ /* 0x000fe20000410000 */
[----:B------:R-:W-:Y:S02]  /*15090*/  HADD2.F32 R27, -RZ, R45.H0_H0 ;  /* 0x2000002dff1b7230 */ /* 0x000fe40000004100 */
[C---:B------:R-:W-:Y:S01]  /*150a0*/  FMUL.FTZ R60, R26.reuse, R57 ;  /* 0x000000391a3c7220 */ /* 0x040fe20000410000 */
[----:B------:R-:W-:Y:S01]  /*150b0*/  FMUL.FTZ R62, R26, R52 ;  /* 0x000000341a3e7220 */ /* 0x000fe20000410000 */
[C---:B------:R-:W-:Y:S01]  /*150c0*/  FFMA.FTZ R24, R21.reuse, R40, -R58 ;  /* 0x0000002815187223 */ /* 0x040fe2000001083a */
[----:B------:R-:W-:Y:S01]  /*150d0*/  FFMA.FTZ R26, R21, R54, R61 ;  /* 0x00000036151a7223 */ /* 0x000fe2000001003d */
[----:B------:R-:W-:Y:S01]  /*150e0*/  F2FP.F16.E4M3.UNPACK_B R58, R59 ;  /* 0x0000003bff3a723e */ /* 0x000fe200020006ff */
[C---:B------:R-:W-:Y:S01]  /*150f0*/  FFMA.FTZ R21, R27.reuse, R52, -R60 ;  /* 0x000000341b157223 */ /* 0x040fe2000001083c */
[----:B------:R-:W-:Y:S01]  /*15100*/  F2FP.F16.E4M3.UNPACK_B R54, R53 ;  /* 0x00000035ff36723e */ /* 0x000fe200020006ff */
[----:B------:R-:W-:Y:S01]  /*15110*/  FFMA.FTZ R27, R27, R57, R62 ;  /* 0x000000391b1b7223 */ /* 0x000fe2000001003e */
[----:B------:R-:W-:-:S02]  /*15120*/  HADD2.F32 R57, -RZ, R55.H1_H1 ;  /* 0x30000037ff397230 */ /* 0x000fc40000004100 */
[----:B------:R-:W-:Y:S02]  /*15130*/  HADD2.F32 R36, -RZ, R36.H1_H1 ;  /* 0x30000024ff247230 */ /* 0x000fe40000004100 */
[----:B------:R-:W-:Y:S02]  /*15140*/  HADD2.F32 R52, -RZ, R50.H1_H1 ;  /* 0x30000032ff347230 */ /* 0x000fe40000004100 */
[----:B------:R-:W-:Y:S02]  /*15150*/  HADD2.F32 R61, -RZ, R58.H0_H0 ;  /* 0x2000003aff3d7230 */ /* 0x000fe40000004100 */
[----:B------:R-:W-:Y:S02]  /*15160*/  HADD2.F32 R50, -RZ, R48.H0_H0 ;  /* 0x20000030ff327230 */ /* 0x000fe40000004100 */
[----:B------:R-:W-:Y:S02]  /*15170*/  HADD2.F32 R55, -RZ, R54.H0_H0 ;  /* 0x20000036ff377230 */ /* 0x000fe40000004100 */
[----:B------:R-:W-:Y:S01]  /*15180*/  FMUL.FTZ R60, R36, R57 ;  /* 0x00000039243c7220 */ /* 0x000fe20000410000 */
[----:B------:R-:W-:-:S02]  /*15190*/  HADD2.F32 R45, -RZ, R45.H1_H1 ;  /* 0x3000002dff2d7230 */ /* 0x000fc40000004100 */
[-C--:B------:R-:W-:Y:S01]  /*151a0*/  FMUL.FTZ R36, R36, R52.reuse ;  /* 0x0000003424247220 */ /* 0x080fe20000410000 */
[----:B------:R-:W-:Y:S02]  /*151b0*/  HADD2.F32 R40, -RZ, R46.H0_H0 ;  /* 0x2000002eff287230 */ /* 0x000fe40000004100 */
[C---:B------:R-:W-:Y:S01]  /*151c0*/  FMUL.FTZ R63, R50.reuse, R61 ;  /* 0x0000003d323f7220 */ /* 0x040fe20000410000 */
[----:B------:R-:W-:Y:S01]  /*151d0*/  F2FP.F16.E4M3.UNPACK_B R59, R59.H1 ;  /* 0x0000003bff3b723e */ /* 0x000fe200030006ff */
[----:B------:R-:W-:Y:S01]  /*151e0*/  FMUL.FTZ R50, R50, R55 ;  /* 0x0000003732327220 */ /* 0x000fe20000410000 */
[----:B------:R-:W-:Y:S01]  /*151f0*/  F2FP.F16.E4M3.UNPACK_B R53, R53.H1 ;  /* 0x00000035ff35723e */ /* 0x000fe200030006ff */
[C---:B------:R-:W-:Y:S01]  /*15200*/  FFMA.FTZ R62, R45.reuse, R57, R36 ;  /* 0x000000392d3e7223 */ /* 0x040fe20000010024 */
[----:B------:R-:W-:Y:S01]  /*15210*/  FFMA.FTZ R60, R45, R52, -R60 ;  /* 0x000000342d3c7223 */ /* 0x000fe2000001083c */
[----:B------:R-:W-:Y:S01]  /*15220*/  FFMA.FTZ R36, R40, R55, -R63 ;  /* 0x0000003728247223 */ /* 0x000fe2000001083f */
[----:B------:R-:W-:-:S02]  /*15230*/  HADD2.F32 R57, -RZ, R58.H1_H1 ;  /* 0x3000003aff397230 */ /* 0x000fc40000004100 */
[----:B------:R-:W-:Y:S01]  /*15240*/  FFMA.FTZ R61, R40, R61, R50 ;  /* 0x0000003d283d7223 */ /* 0x000fe20000010032 */
[----:B------:R-:W-:Y:S02]  /*15250*/  HADD2.F32 R48, -RZ, R48.H1_H1 ;  /* 0x30000030ff307230 */ /* 0x000fe40000004100 */
[----:B------:R-:W-:Y:S02]  /*15260*/  HADD2.F32 R55, -RZ, R54.H1_H1 ;  /* 0x30000036ff377230 */ /* 0x000fe40000004100 */
[----:B------:R-:W-:Y:S02]  /*15270*/  HADD2.F32 R52, -RZ, R59.H0_H0 ;  /* 0x2000003bff347230 */ /* 0x000fe40000004100 */
[----:B------:R-:W-:Y:S02]  /*15280*/  HADD2.F32 R45, -RZ, R49.H0_H0 ;  /* 0x20000031ff2d7230 */ /* 0x000fe40000004100 */
[----:B------:R-:W-:Y:S02]  /*15290*/  HADD2.F32 R50, -RZ, R53.H0_H0 ;  /* 0x20000035ff327230 */ /* 0x000fe40000004100 */
[----:B------:R-:W-:Y:S01]  /*152a0*/  FMUL.FTZ R63, R48, R57 ;  /* 0x00000039303f7220 */ /* 0x000fe20000410000 */
[----:B------:R-:W-:-:S02]  /*152b0*/  HADD2.F32 R46, -RZ, R46.H1_H1 ;  /* 0x3000002eff2e7230 */ /* 0x000fc40000004100 */
[----:B------:R-:W-:Y:S01]  /*152c0*/  FMUL.FTZ R48, R48, R55 ;  /* 0x0000003730307220 */ /* 0x000fe20000410000 */
[----:B------:R-:W-:Y:S02]  /*152d0*/  HADD2.F32 R40, -RZ, R47.H0_H0 ;  /* 0x2000002fff287230 */ /* 0x000fe40000004100 */
[C---:B------:R-:W-:Y:S01]  /*152e0*/  FMUL.FTZ R65, R45.reuse, R52 ;  /* 0x000000342d417220 */ /* 0x040fe20000410000 */
[----:B------:R-:W-:Y:S01]  /*152f0*/  FMUL.FTZ R45, R45, R50 ;  /* 0x000000322d2d7220 */ /* 0x000fe20000410000 */
[----:B------:R-:W-:-:S03]  /*15300*/  FFMA.FTZ R64, R46, R57, R48 ;  /* 0x000000392e407223 */ /* 0x000fc60000010030 */
[----:B------:R-:W-:Y:S01]  /*15310*/  FFMA.FTZ R57, R40, R52, R45 ;  /* 0x0000003428397223 */ /* 0x000fe2000001002d */
[----:B------:R-:W-:Y:S01]  /*15320*/  F2FP.F16.E4M3.UNPACK_B R52, R56.H1 ;  /* 0x00000038ff34723e */ /* 0x000fe200030006ff */
[----:B------:R-:W-:Y:S01]  /*15330*/  FFMA.FTZ R63, R46, R55, -R63 ;  /* 0x000000372e3f7223 */ /* 0x000fe2000001083f */
[----:B------:R-:W-:Y:S01]  /*15340*/  FFMA.FTZ R65, R40, R50, -R65 ;  /* 0x0000003228417223 */ /* 0x000fe20000010841 */
[----:B------:R-:W-:Y:S01]  /*15350*/  HADD2.F32 R50, -RZ, R53.H1_H1 ;  /* 0x30000035ff327230 */ /* 0x000fe20000004100 */
[----:B------:R-:W-:Y:S01]  /*15360*/  F2FP.F16.E4M3.UNPACK_B R46, R51.H1 ;  /* 0x00000033ff2e723e */ /* 0x000fe200030006ff */
[----:B------:R-:W-:Y:S02]  /*15370*/  HADD2.F32 R54, -RZ, R59.H1_H1 ;  /* 0x3000003bff367230 */ /* 0x000fe40000004100 */
[----:B------:R-:W-:Y:S02]  /*15380*/  HADD2.F32 R49, -RZ, R49.H1_H1 ;  /* 0x30000031ff317230 */ /* 0x000fe40000004100 */
[----:B------:R-:W-:-:S02]  /*15390*/  HADD2.F32 R53, -RZ, R52.H0_H0 ;  /* 0x20000034ff357230 */ /* 0x000fc40000004100 */
[----:B------:R-:W-:Y:S02]  /*153a0*/  HADD2.F32 R45, -RZ, R43.H0_H0 ;  /* 0x2000002bff2d7230 */ /* 0x000fe40000004100 */
[C---:B------:R-:W-:Y:S01]  /*153b0*/  FMUL.FTZ R66, R49.reuse, R54 ;  /* 0x0000003631427220 */ /* 0x040fe20000410000 */
[----:B------:R-:W-:Y:S02]  /*153c0*/  HADD2.F32 R48, -RZ, R46.H0_H0 ;  /* 0x2000002eff307230 */ /* 0x000fe40000004100 */
[----:B------:R-:W-:Y:S01]  /*153d0*/  FMUL.FTZ R55, R49, R50 ;  /* 0x0000003231377220 */ /* 0x000fe20000410000 */
[----:B------:R-:W-:Y:S02]  /*153e0*/  HADD2.F32 R40, -RZ, R39.H0_H0 ;  /* 0x20000027ff287230 */ /* 0x000fe40000004100 */
[----:B------:R-:W-:Y:S01]  /*153f0*/  FMUL.FTZ R49, R45, R53 ;  /* 0x000000352d317220 */ /* 0x000fe20000410000 */
[----:B------:R-:W-:Y:S02]  /*15400*/  HADD2.F32 R52, -RZ, R52.H1_H1 ;  /* 0x30000034ff347230 */ /* 0x000fe40000004100 */
[----:B------:R-:W-:-:S02]  /*15410*/  HADD2.F32 R43, -RZ, R43.H1_H1 ;  /* 0x3000002bff2b7230 */ /* 0x000fc40000004100 */
[----:B------:R-:W-:Y:S02]  /*15420*/  HADD2.F32 R46, -RZ, R46.H1_H1 ;  /* 0x3000002eff2e7230 */ /* 0x000fe40000004100 */
[-C--:B------:R-:W-:Y:S01]  /*15430*/  FMUL.FTZ R58, R45, R48.reuse ;  /* 0x000000302d3a7220 */ /* 0x080fe20000410000 */
[----:B------:R-:W-:Y:S01]  /*15440*/  FFMA.FTZ R49, R40, R48, -R49 ;  /* 0x0000003028317223 */ /* 0x000fe20000010831 */
[----:B------:R-:W-:Y:S02]  /*15450*/  HADD2.F32 R39, -RZ, R39.H1_H1 ;  /* 0x30000027ff277230 */ /* 0x000fe40000004100 */
[C---:B------:R-:W-:Y:S01]  /*15460*/  FMUL.FTZ R48, R43.reuse, R52 ;  /* 0x000000342b307220 */ /* 0x040fe20000410000 */
[----:B------:R-:W-:Y:S01]  /*15470*/  F2FP.F16.E4M3.UNPACK_B R56, R56 ;  /* 0x00000038ff38723e */ /* 0x000fe200020006ff */
[----:B------:R-:W-:Y:S01]  /*15480*/  FMUL.FTZ R43, R43, R46 ;  /* 0x0000002e2b2b7220 */ /* 0x000fe20000410000 */
[----:B------:R-:W-:Y:S01]  /*15490*/  F2FP.F16.E4M3.UNPACK_B R51, R51 ;  /* 0x00000033ff33723e */ /* 0x000fe200020006ff */
[----:B------:R-:W-:-:S02]  /*154a0*/  HADD2.F32 R47, -RZ, R47.H1_H1 ;  /* 0x3000002fff2f7230 */ /* 0x000fc40000004100 */
[----:B------:R-:W-:Y:S01]  /*154b0*/  FFMA.FTZ R58, R40, R53, R58 ;  /* 0x00000035283a7223 */ /* 0x000fe2000001003a */
[----:B------:R-:W-:Y:S01]  /*154c0*/  FFMA.FTZ R53, R39, R52, R43 ;  /* 0x0000003427357223 */ /* 0x000fe2000001002b */
[----:B------:R-:W-:Y:S02]  /*154d0*/  HADD2.F32 R45, -RZ, R56.H0_H0 ;  /* 0x20000038ff2d7230 */ /* 0x000fe40000004100 */
[----:B------:R-:W-:Y:S02]  /*154e0*/  HADD2.F32 R40, -RZ, R41.H0_H0 ;  /* 0x20000029ff287230 */ /* 0x000fe40000004100 */
[----:B------:R-:W-:Y:S02]  /*154f0*/  HADD2.F32 R43, -RZ, R51.H0_H0 ;  /* 0x20000033ff2b7230 */ /* 0x000fe40000004100 */
[----:B------:R-:W-:Y:S01]  /*15500*/  FFMA.FTZ R68, R47, R54, R55 ;  /* 0x000000362f447223 */ /* 0x000fe20000010037 */
[----:B------:R-:W-:Y:S01]  /*15510*/  FFMA.FTZ R54, R39, R46, -R48 ;  /* 0x0000002e27367223 */ /* 0x000fe20000010830 */
[----:B------:R-:W-:-:S02]  /*15520*/  HADD2.F32 R39, -RZ, R37.H0_H0 ;  /* 0x20000025ff277230 */ /* 0x000fc40000004100 */
[C---:B------:R-:W-:Y:S01]  /*15530*/  FMUL.FTZ R46, R40.reuse, R45 ;  /* 0x0000002d282e7220 */ /* 0x040fe20000410000 */
[----:B------:R-:W-:Y:S02]  /*15540*/  HADD2.F32 R56, -RZ, R56.H1_H1 ;  /* 0x30000038ff387230 */ /* 0x000fe40000004100 */
[-C--:B------:R-:W-:Y:S01]  /*15550*/  FMUL.FTZ R48, R40, R43.reuse ;  /* 0x0000002b28307220 */ /* 0x080fe20000410000 */
[----:B------:R-:W-:Y:S02]  /*15560*/  HADD2.F32 R41, -RZ, R41.H1_H1 ;  /* 0x30000029ff297230 */ /* 0x000fe40000004100 */
[----:B------:R-:W-:Y:S02]  /*15570*/  HADD2.F32 R40, -RZ, R51.H1_H1 ;  /* 0x30000033ff287230 */ /* 0x000fe40000004100 */
[----:B------:R-:W-:Y:S01]  /*15580*/  FFMA.FTZ R66, R47, R50, -R66 ;  /* 0x000000322f427223 */ /* 0x000fe20000010842 */
[-C--:B------:R-:W-:Y:S01]  /*15590*/  F2FP.F16.E4M3.UNPACK_B R7, R42.reuse ;  /* 0x0000002aff07723e */ /* 0x080fe200020006ff */
        /* <DEDUP_REMOVED lines=8> */
[----:B------:R-:W-:Y:S01]  /*15620*/  F2FP.F16.E4M3.UNPACK_B R4, R38 ;  /* 0x00000026ff04723e */ /* 0x000fe200020006ff */
[----:B------:R-:W-:Y:S01]  /*15630*/  FFMA.FTZ R50, R37, R40, -R50 ;  /* 0x0000002825327223 */ /* 0x000fe20000010832 */
[----:B------:R-:W-:Y:S01]  /*15640*/  F2FP.F16.E4M3.UNPACK_B R38, R38.H1 ;  /* 0x00000026ff26723e */ /* 0x000fe200030006ff */
[----:B------:R-:W-:-:S02]  /*15650*/  HADD2.F32 R48, -RZ, R46.H0_H0 ;  /* 0x2000002eff307230 */ /* 0x000fc40000004100 */
[----:B------:R-:W-:Y:S01]  /*15660*/  FFMA.FTZ R56, R37, R56, R41 ;  /* 0x0000003825387223 */ /* 0x000fe20000010029 */
[----:B------:R-:W-:Y:S02]  /*15670*/  HADD2.F32 R39, -RZ, R42.H0_H0 ;  /* 0x2000002aff277230 */ /* 0x000fe40000004100 */
[--C-:B------:R-:W-:Y:S02]  /*15680*/  HADD2.F32 R40, -RZ, R43.reuse.H0_H0 ;  /* 0x2000002bff287230 */ /* 0x100fe40000004100 */
[----:B------:R-:W-:Y:S02]  /*15690*/  HADD2.F32 R41, -RZ, R46.H1_H1 ;  /* 0x3000002eff297230 */ /* 0x000fe40000004100 */
[----:B------:R-:W-:Y:S02]  /*156a0*/  HADD2.F32 R42, -RZ, R42.H1_H1 ;  /* 0x3000002aff2a7230 */ /* 0x000fe40000004100 */
[----:B------:R-:W-:Y:S02]  /*156b0*/  HADD2.F32 R43, -RZ, R43.H1_H1 ;  /* 0x3000002bff2b7230 */ /* 0x000fe40000004100 */
[----:B------:R-:W-:Y:S01]  /*156c0*/  FMUL.FTZ R52, R39, R48 ;  /* 0x0000003027347220 */ /* 0x000fe20000410000 */
[----:B------:R-:W-:-:S02]  /*156d0*/  HADD2.F32 R37, -RZ, R38.H0_H0 ;  /* 0x20000026ff257230 */ /* 0x000fc40000004100 */
[----:B------:R-:W-:Y:S01]  /*156e0*/  FMUL.FTZ R46, R39, R40 ;  /* 0x00000028272e7220 */ /* 0x000fe20000410000 */
[----:B------:R-:W-:Y:S02]  /*156f0*/  HADD2.F32 R38, -RZ, R38.H1_H1 ;  /* 0x30000026ff267230 */ /* 0x000fe40000004100 */
[C---:B------:R-:W-:Y:S01]  /*15700*/  FMUL.FTZ R39, R42.reuse, R41 ;  /* 0x000000292a277220 */ /* 0x040fe20000410000 */
[----:B------:R-:W-:Y:S01]  /*15710*/  F2FP.F16.E4M3.UNPACK_B R20, R20 ;  /* 0x00000014ff14723e */ /* 0x000fe200020006ff */
[-C--:B------:R-:W-:Y:S01]  /*15720*/  FMUL.FTZ R42, R42, R43.reuse ;  /* 0x0000002b2a2a7220 */ /* 0x080fe20000410000 */
[----:B------:R-:W-:Y:S01]  /*15730*/  F2FP.F16.E4M3.UNPACK_B R6, R6 ;  /* 0x00000006ff06723e */ /* 0x000fe200020006ff */
[C---:B------:R-:W-:Y:S01]  /*15740*/  FFMA.FTZ R52, R37.reuse, R40, -R52 ;  /* 0x0000002825347223 */ /* 0x040fe20000010834 */
[----:B------:R-:W-:Y:S01]  /*15750*/  FFMA.FTZ R46, R37, R48, R46 ;  /* 0x00000030252e7223 */ /* 0x000fe2000001002e */
[C---:B------:R-:W-:Y:S01]  /*15760*/  FFMA.FTZ R51, R38.reuse, R43, -R39 ;  /* 0x0000002b26337223 */ /* 0x040fe20000010827 */
[----:B------:R-:W-:Y:S01]  /*15770*/  FFMA.FTZ R55, R38, R41, R42 ;  /* 0x0000002926377223 */ /* 0x000fe2000001002a */
[----:B------:R-:W-:-:S02]  /*15780*/  HADD2.F32 R37, -RZ, R20.H0_H0 ;  /* 0x20000014ff257230 */ /* 0x000fc40000004100 */
[----:B------:R-:W-:Y:S02]  /*15790*/  HADD2.F32 R38, -RZ, R20.H1_H1 ;  /* 0x30000014ff267230 */ /* 0x000fe40000004100 */
[--C-:B------:R-:W-:Y:S02]  /*157a0*/  HADD2.F32 R39, -RZ, R6.reuse.H0_H0 ;  /* 0x20000006ff277230 */ /* 0x100fe40000004100 */
[--C-:B------:R-:W-:Y:S02]  /*157b0*/  HADD2.F32 R20, -RZ, R7.reuse.H0_H0 ;  /* 0x20000007ff147230 */ /* 0x100fe40000004100 */
[----:B------:R-:W-:Y:S02]  /*157c0*/  HADD2.F32 R40, -RZ, R6.H1_H1 ;  /* 0x30000006ff287230 */ /* 0x000fe40000004100 */
[----:B------:R-:W-:Y:S02]  /*157d0*/  HADD2.F32 R7, -RZ, R7.H1_H1 ;  /* 0x30000007ff077230 */ /* 0x000fe40000004100 */
[----:B------:R-:W-:Y:S01]  /*157e0*/  FMUL.FTZ R41, R20, R39 ;  /* 0x0000002714297220 */ /* 0x000fe20000410000 */
[----:B------:R-:W-:-:S02]  /*157f0*/  HADD2.F32 R6, -RZ, R4.H0_H0 ;  /* 0x20000004ff067230 */ /* 0x000fc40000004100 */
[-C--:B------:R-:W-:Y:S01]  /*15800*/  FMUL.FTZ R20, R20, R37.reuse ;  /* 0x0000002514147220 */ /* 0x080fe20000410000 */
[----:B------:R-:W-:Y:S02]  /*15810*/  HADD2.F32 R4, -RZ, R4.H1_H1 ;  /* 0x30000004ff047230 */ /* 0x000fe40000004100 */
[C---:B------:R-:W-:Y:S01]  /*15820*/  FMUL.FTZ R43, R7.reuse, R40 ;  /* 0x00000028072b7220 */ /* 0x040fe20000410000 */
        /* <DEDUP_REMOVED lines=9> */
[----:B------:R-:W-:Y:S02]  /*158c0*/  F2FP.SATFINITE.E4M3.F32.PACK_AB_MERGE_C R51, R51, R52, RZ ;  /* 0x000000343333723e */ /* 0x000fe400048070ff */
[----:B------:R-:W-:Y:S02]  /*158d0*/  F2FP.SATFINITE.E4M3.F32.PACK_AB_MERGE_C R57, R68, R57, RZ ;  /* 0x000000394439723e */ /* 0x000fe400048070ff */
[----:B------:R-:W-:Y:S02]  /*158e0*/  F2FP.SATFINITE.E4M3.F32.PACK_AB_MERGE_C R53, R53, R58, RZ ;  /* 0x0000003a3535723e */ /* 0x000fe400048070ff */
[----:B------:R-:W-:-:S02]  /*158f0*/  F2FP.SATFINITE.E4M3.F32.PACK_AB_MERGE_C R46, R55, R46, RZ ;  /* 0x0000002e372e723e */ /* 0x000fc400048070ff */
[----:B------:R-:W-:Y:S02]  /*15900*/  F2FP.SATFINITE.E4M3.F32.PACK_AB_MERGE_C R5, R24, R5, R21 ;  /* 0x000000051805723e */ /* 0x000fe40004807015 */
[----:B------:R-:W-:Y:S02]  /*15910*/  F2FP.SATFINITE.E4M3.F32.PACK_AB_MERGE_C R7, R63, R36, R7 ;  /* 0x000000243f07723e */ /* 0x000fe40004807007 */
[----:B------:R-:W-:Y:S02]  /*15920*/  F2FP.SATFINITE.E4M3.F32.PACK_AB_MERGE_C R25, R26, R25, R27 ;  /* 0x000000191a19723e */ /* 0x000fe4000480701b */
[----:B------:R-:W-:Y:S02]  /*15930*/  F2FP.SATFINITE.E4M3.F32.PACK_AB_MERGE_C R4, R50, R47, R4 ;  /* 0x0000002f3204723e */ /* 0x000fe40004807004 */
[----:B------:R-:W-:Y:S02]  /*15940*/  F2FP.SATFINITE.E4M3.F32.PACK_AB_MERGE_C R6, R6, R41, R51 ;  /* 0x000000290606723e */ /* 0x000fe40004807033 */
[----:B------:R-:W-:-:S02]  /*15950*/  F2FP.SATFINITE.E4M3.F32.PACK_AB_MERGE_C R27, R64, R61, R57 ;  /* 0x0000003d401b723e */ /* 0x000fc40004807039 */
[----:B------:R-:W-:Y:S02]  /*15960*/  F2FP.SATFINITE.E4M3.F32.PACK_AB_MERGE_C R24, R56, R45, R53 ;  /* 0x0000002d3818723e */ /* 0x000fe40004807035 */
[----:B------:R-:W-:Y:S01]  /*15970*/  F2FP.SATFINITE.E4M3.F32.PACK_AB_MERGE_C R26, R37, R20, R46 ;  /* 0x00000014251a723e */ /* 0x000fe2000480702e */
[----:B------:R1:W-:Y:S04]  /*15980*/  STS.128 [R67+0x14400], R4 ;  /* 0x0144000443007388 */ /* 0x0003e80000000c00 */
[----:B------:R1:W-:Y:S02]  /*15990*/  STS.128 [R0+0x14400], R24 ;  /* 0x0144001800007388 */ /* 0x0003e40000000c00 */
.L_x_2777:
[----:B------:R-:W-:Y:S05]  /*159a0*/  BSYNC B1 ;  /* 0x0000000000017941 */ /* 0x000fea0003800000 */
.L_x_2776:
[----:B------:R-:W-:Y:S04]  /*159b0*/  BSSY B1, `(.L_x_2778) ;  /* 0x0000101000017945 */ /* 0x000fe80003800000 */
[----:B------:R-:W-:Y:S05]  /*159c0*/  @P1 BRA `(.L_x_2779) ;  /* 0x0000000c00fc1947 */ /* 0x000fea0003800000 */
[----:B------:R-:W2:Y:S01]  /*159d0*/  LDL R62, [R1+0x24] ;  /* 0x00002400013e7983 */ /* 0x000ea20000100800 */
[----:B-1---5:R-:W-:Y:S02]  /*159e0*/  SHF.R.U32.HI R0, RZ, 0x8, R28 ;  /* 0x00000008ff007819 */ /* 0x022fe4000001161c */
[----:B------:R-:W-:Y:S02]  /*159f0*/  LOP3.LUT R5, R28, 0xff, RZ, 0xc0, !PT ;  /* 0x000000ff1c057812 */ /* 0x000fe400078ec0ff */
[----:B------:R-:W-:Y:S02]  /*15a00*/  LOP3.LUT R4, R0, 0xff, RZ, 0xc0, !PT ;  /* 0x000000ff00047812 */ /* 0x000fe400078ec0ff */
[----:B------:R-:W-:Y:S02]  /*15a10*/  LEA.HI R0, R3, R192, RZ, 0x1c ;  /* 0x000000c003007211 */ /* 0x000fe400078fe0ff */
[----:B---3--:R-:W-:Y:S02]  /*15a20*/  PRMT R37, R4, 0x7604, R5 ;  /* 0x0000760404257816 */ /* 0x008fe40000000005 */
        /* <DEDUP_REMOVED lines=13> */
[----:B------:R-:W-:Y:S02]  /*15b00*/  SHF.R.U32.HI R0, RZ, 0x8, R9 ;  /* 0x00000008ff007819 */ /* 0x000fe40000011609 */
[----:B------:R-:W-:-:S02]  /*15b10*/  LOP3.LUT R5, R5, R208, RZ, 0x3c, !PT ;  /* 0x000000d005057212 */ /* 0x000fc400078e3cff */
[----:B------:R-:W-:Y:S02]  /*15b20*/  LOP3.LUT R4, R4, 0xffffe000, RZ, 0xc0, !PT ;  /* 0xffffe00004047812 */ /* 0x000fe400078ec0ff */
[----:B------:R-:W-:Y:S02]  /*15b30*/  LOP3.LUT R7, R29, 0xff, RZ, 0xc0, !PT ;  /* 0x000000ff1d077812 */ /* 0x000fe400078ec0ff */
[----:B------:R-:W-:Y:S02]  /*15b40*/  LOP3.LUT R6, R6, 0xff, RZ, 0xc0, !PT ;  /* 0x000000ff06067812 */ /* 0x000fe400078ec0ff */
[----:B------:R-:W-:Y:S02]  /*15b50*/  PRMT R45, R20, 0x7604, R25 ;  /* 0x00007604142d7816 */ /* 0x000fe40000000019 */
[----:B------:R-:W-:Y:S02]  /*15b60*/  LOP3.LUT R25, R9, 0xff, RZ, 0xc0, !PT ;  /* 0x000000ff09197812 */ /* 0x000fe400078ec0ff */
[----:B------:R-:W-:-:S02]  /*15b70*/  SHF.R.U32.HI R24, RZ, 0x8, R11 ;  /* 0x00000008ff187819 */ /* 0x000fc4000001160b */
[----:B------:R-:W-:Y:S02]  /*15b80*/  LOP3.LUT R0, R0, 0xff, RZ, 0xc0, !PT ;  /* 0x000000ff00007812 */ /* 0x000fe400078ec0ff */
[----:B------:R-:W-:Y:S02]  /*15b90*/  IADD3 R21, R5, R209, R4 ;  /* 0x000000d105157210 */ /* 0x000fe40007ffe004 */
[----:B------:R-:W-:Y:S02]  /*15ba0*/  SHF.R.U32.HI R20, RZ, 0x8, R10 ;  /* 0x00000008ff147819 */ /* 0x000fe4000001160a */
[----:B------:R-:W-:Y:S02]  /*15bb0*/  PRMT R36, R6, 0x7604, R7 ;  /* 0x0000760406247816 */ /* 0x000fe40000000007 */
[----:B------:R-:W-:Y:S02]  /*15bc0*/  SHF.R.U32.HI R6, RZ, 0x8, R30 ;  /* 0x00000008ff067819 */ /* 0x000fe4000001161e */
[----:B------:R-:W-:-:S02]  /*15bd0*/  LOP3.LUT R27, R10, 0xff, RZ, 0xc0, !PT ;  /* 0x000000ff0a1b7812 */ /* 0x000fc400078ec0ff */
[----:B------:R-:W-:Y:S02]  /*15be0*/  LOP3.LUT R24, R24, 0xff, RZ, 0xc0, !PT ;  /* 0x000000ff18187812 */ /* 0x000fe400078ec0ff */
[----:B------:R-:W-:Y:S02]  /*15bf0*/  PRMT R49, R0, 0x7604, R25 ;  /* 0x0000760400317816 */ /* 0x000fe40000000019 */
[----:B------:R-:W-:Y:S02]  /*15c00*/  LOP3.LUT R20, R20, 0xff, RZ, 0xc0, !PT ;  /* 0x000000ff14147812 */ /* 0x000fe400078ec0ff */
[----:B------:R-:W-:Y:S02]  /*15c10*/  LOP3.LUT R43, R11, 0xff, RZ, 0xc0, !PT ;  /* 0x000000ff0b2b7812 */ /* 0x000fe400078ec0ff */
[----:B------:R-:W-:Y:S02]  /*15c20*/  IADD3 R0, R18, R21, RZ ;  /* 0x0000001512007210 */ /* 0x000fe40007ffe0ff */
[----:B------:R-:W-:-:S02]  /*15c30*/  LOP3.LUT R7, R30, 0xff, RZ, 0xc0, !PT ;  /* 0x000000ff1e077812 */ /* 0x000fc400078ec0ff */
[----:B------:R-:W-:Y:S02]  /*15c40*/  LOP3.LUT R6, R6, 0xff, RZ, 0xc0, !PT ;  /* 0x000000ff06067812 */ /* 0x000fe400078ec0ff */
[----:B------:R-:W-:Y:S02]  /*15c50*/  PRMT R51, R20, 0x7604, R27 ;  /* 0x0000760414337816 */ /* 0x000fe4000000001b */
[----:B------:R-:W-:Y:S02]  /*15c60*/  PRMT R53, R24, 0x7604, R43 ;  /* 0x0000760418357816 */ /* 0x000fe4000000002b */
[----:B------:R-:W0:Y:S01]  /*15c70*/  LDS.128 R24, [R0+0x14400] ;  /* 0x0144000000187984 */ /* 0x000e220000000c00 */
[----:B------:R-:W-:Y:S02]  /*15c80*/  PRMT R39, R6, 0x7604, R7 ;  /* 0x0000760406277816 */ /* 0x000fe40000000007 */
        /* <DEDUP_REMOVED lines=21> */
[----:B------:R-:W-:Y:S02]  /*15de0*/  SHF.R.U32.HI R40, RZ, 0x10, R11 ;  /* 0x00000010ff287819 */ /* 0x000fe4000001160b */
[----:B------:R-:W-:Y:S02]  /*15df0*/  PRMT R51, R38, 0x7054, R51 ;  /* 0x0000705426337816 */ /* 0x000fe40000000033 */
[----:B----4-:R-:W-:Y:S02]  /*15e00*/  LOP3.LUT R42, R21, 0xff000000, R29, 0xf8, !PT ;  /* 0xff000000152a7812 */ /* 0x010fe400078ef81d */
[----:B------:R-:W-:Y:S02]  /*15e10*/  F2FP.F16.E4M3.UNPACK_B R48, R49 ;  /* 0x00000031ff30723e */ /* 0x000fe400020006ff */
[----:B0-----:R-:W-:-:S02]  /*15e20*/  F2FP.F16.E4M3.UNPACK_B R36, R25 ;  /* 0x00000019ff24723e */ /* 0x001fc400020006ff */
[----:B------:R-:W-:Y:S01]  /*15e30*/  LOP3.LUT R45, R43, 0xff000000, R31, 0xf8, !PT ;  /* 0xff0000002b2d7812 */ /* 0x000fe200078ef81f */
[--C-:B------:R-:W-:Y:S01]  /*15e40*/  HADD2.F32 R50, -RZ, R48.reuse.H0_H0 ;  /* 0x20000030ff327230 */ /* 0x100fe20000004100 */
[----:B------:R-:W-:Y:S02]  /*15e50*/  LOP3.LUT R47, R47, 0xff000000, R8, 0xf8, !PT ;  /* 0xff0000002f2f7812 */ /* 0x000fe400078ef808 */
[----:B------:R-:W-:Y:S02]  /*15e60*/  LOP3.LUT R40, R40, 0xff, RZ, 0xc0, !PT ;  /* 0x000000ff28287812 */ /* 0x000fe400078ec0ff */
[----:B------:R-:W-:Y:S02]  /*15e70*/  LOP3.LUT R41, R37, 0xff000000, R28, 0xf8, !PT ;  /* 0xff00000025297812 */ /* 0x000fe400078ef81c */
[----:B------:R-:W-:Y:S01]  /*15e80*/  LOP3.LUT R8, R51, 0xff000000, R10, 0xf8, !PT ;  /* 0xff00000033087812 */ /* 0x000fe200078ef80a */
[----:B------:R-:W-:Y:S01]  /*15e90*/  HADD2.F32 R51, -RZ, R48.H1_H1 ;  /* 0x30000030ff337230 */ /* 0x000fe20000004100 */
[----:B------:R-:W-:-:S02]  /*15ea0*/  F2FP.F16.E4M3.UNPACK_B R43, R42 ;  /* 0x0000002aff2b723e */ /* 0x000fc400020006ff */
[----:B------:R-:W-:Y:S02]  /*15eb0*/  PRMT R53, R40, 0x7054, R53 ;  /* 0x0000705428357816 */ /* 0x000fe40000000035 */
[----:B------:R-:W-:Y:S01]  /*15ec0*/  LOP3.LUT R20, R39, 0xff000000, R30, 0xf8, !PT ;  /* 0xff00000027147812 */ /* 0x000fe200078ef81e */
[--C-:B------:R-:W-:Y:S01]  /*15ed0*/  HADD2.F32 R46, -RZ, R43.reuse.H0_H0 ;  /* 0x2000002bff2e7230 */ /* 0x100fe20000004100 */
[-C--:B------:R-:W-:Y:S01]  /*15ee0*/  F2FP.F16.E4M3.UNPACK_B R39, R27.reuse ;  /* 0x0000001bff27723e */ /* 0x080fe200020006ff */
[----:B------:R-:W-:Y:S01]  /*15ef0*/  HADD2.F32 R43, -RZ, R43.H1_H1 ;  /* 0x3000002bff2b7230 */ /* 0x000fe20000004100 */
[----:B------:R-:W-:Y:S02]  /*15f00*/  F2FP.F16.E4M3.UNPACK_B R40, R27.H1 ;  /* 0x0000001bff28723e */ /* 0x000fe400030006ff */
[-C--:B------:R-:W-:Y:S02]  /*15f10*/  F2FP.F16.E4M3.UNPACK_B R27, R24.reuse ;  /* 0x00000018ff1b723e */ /* 0x080fe400020006ff */
[----:B------:R-:W-:-:S02]  /*15f20*/  F2FP.F16.E4M3.UNPACK_B R31, R24.H1 ;  /* 0x00000018ff1f723e */ /* 0x000fc400030006ff */
[----:B------:R-:W-:Y:S02]  /*15f30*/  F2FP.F16.E4M3.UNPACK_B R37, R25.H1 ;  /* 0x00000019ff25723e */ /* 0x000fe400030006ff */
[----:B------:R-:W-:Y:S02]  /*15f40*/  F2FP.F16.E4M3.UNPACK_B R49, R49.H1 ;  /* 0x00000031ff31723e */ /* 0x000fe400030006ff */
[----:B------:R-:W-:Y:S02]  /*15f50*/  F2FP.F16.E4M3.UNPACK_B R42, R42.H1 ;  /* 0x0000002aff2a723e */ /* 0x000fe400030006ff */
[----:B------:R-:W-:Y:S02]  /*15f60*/  LOP3.LUT R53, R53, 0xff000000, R11, 0xf8, !PT ;  /* 0xff00000035357812 */ /* 0x000fe400078ef80b */
[----:B------:R-:W-:Y:S01]  /*15f70*/  F2FP.F16.E4M3.UNPACK_B R38, R26.H1 ;  /* 0x0000001aff26723e */ /* 0x000fe200030006ff */
[----:B--2---:R-:W0:Y:S02]  /*15f80*/  LDS.128 R4, [R62+0x14400] ;  /* 0x014400003e047984 */ /* 0x004e240000000c00 */
[----:B0-----:R-:W-:-:S02]  /*15f90*/  F2FP.F16.E4M3.UNPACK_B R10, R5 ;  /* 0x00000005ff0a723e */ /* 0x001fc400020006ff */
[----:B------:R-:W-:Y:S01]  /*15fa0*/  F2FP.F16.E4M3.UNPACK_B R28, R5.H1 ;  /* 0x00000005ff1c723e */ /* 0x000fe200030006ff */
[----:B------:R-:W-:Y:S01]  /*15fb0*/  HADD2.F32 R5, -RZ, R36.H0_H0 ;  /* 0x20000024ff057230 */ /* 0x000fe20000004100 */
[-C--:B------:R-:W-:Y:S01]  /*15fc0*/  F2FP.F16.E4M3.UNPACK_B R29, R7.reuse ;  /* 0x00000007ff1d723e */ /* 0x080fe200020006ff */
[----:B------:R-:W-:Y:S01]  /*15fd0*/  HADD2.F32 R9, -RZ, R10.H0_H0 ;  /* 0x2000000aff097230 */ /* 0x000fe20000004100 */
[----:B------:R-:W-:Y:S01]  /*15fe0*/  F2FP.F16.E4M3.UNPACK_B R30, R7.H1 ;  /* 0x00000007ff1e723e */ /* 0x000fe200030006ff */
[----:B------:R-:W-:Y:S02]  /*15ff0*/  HADD2.F32 R36, -RZ, R36.H1_H1 ;  /* 0x30000024ff247230 */ /* 0x000fe40000004100 */
[C---:B------:R-:W-:Y:S01]  /*16000*/  FMUL.FTZ R24, R5.reuse, R50 ;  /* 0x0000003205187220 */ /* 0x040fe20000410000 */
[----:B------:R-:W-:Y:S01]  /*16010*/  F2FP.F16.E4M3.UNPACK_B R11, R4 ;  /* 0x00000004ff0b723e */ /* 0x000fe200020006ff */
[----:B------:R-:W-:Y:S01]  /*16020*/  FMUL.FTZ R25, R5, R46 ;  /* 0x0000002e05197220 */ /* 0x000fe20000410000 */
[----:B------:R-:W-:Y:S01]  /*16030*/  F2FP.F16.E4M3.UNPACK_B R21, R4.H1 ;  /* 0x00000004ff15723e */ /* 0x000fe200030006ff */
[----:B------:R-:W-:Y:S01]  /*16040*/  FFMA.FTZ R5, R9, R46, -R24 ;  /* 0x0000002e09057223 */ /* 0x000fe20000010818 */
[-C--:B------:R-:W-:Y:S01]  /*16050*/  F2FP.F16.E4M3.UNPACK_B R4, R6.reuse ;  /* 0x00000006ff04723e */ /* 0x080fe200020006ff */
[----:B------:R-:W-:Y:S01]  /*16060*/  HADD2.F32 R24, -RZ, R10.H1_H1 ;  /* 0x3000000aff187230 */ /* 0x000fe20000004100 */
[----:B------:R-:W-:Y:S01]  /*16070*/  F2FP.F16.E4M3.UNPACK_B R7, R6.H1 ;  /* 0x00000006ff07723e */ /* 0x000fe200030006ff */
[----:B------:R-:W-:Y:S01]  /*16080*/  HADD2.F32 R46, -RZ, R49.H0_H0 ;  /* 0x20000031ff2e7230 */ /* 0x000fe20000004100 */
[----:B------:R-:W-:Y:S01]  /*16090*/  F2FP.F16.E4M3.UNPACK_B R6, R26 ;  /* 0x0000001aff06723e */ /* 0x000fe200020006ff */
[----:B------:R-:W-:-:S02]  /*160a0*/  HADD2.F32 R10, -RZ, R37.H0_H0 ;  /* 0x20000025ff0a7230 */ /* 0x000fc40000004100 */
[C---:B------:R-:W-:Y:S01]  /*160b0*/  FMUL.FTZ R55, R36.reuse, R51 ;  /* 0x0000003324377220 */ /* 0x040fe20000410000 */
[----:B------:R-:W-:Y:S02]  /*160c0*/  HADD2.F32 R26, -RZ, R42.H0_H0 ;  /* 0x2000002aff1a7230 */ /* 0x000fe40000004100 */
[-C--:B------:R-:W-:Y:S01]  /*160d0*/  FMUL.FTZ R36, R36, R43.reuse ;  /* 0x0000002b24247220 */ /* 0x080fe20000410000 */
[----:B------:R-:W-:Y:S01]  /*160e0*/  FFMA.FTZ R9, R9, R50, R25 ;  /* 0x0000003209097223 */ /* 0x000fe20000010019 */
[C---:B------:R-:W-:Y:S01]  /*160f0*/  FMUL.FTZ R48, R10.reuse, R46 ;  /* 0x0000002e0a307220 */ /* 0x040fe20000410000 */
[----:B------:R-:W-:Y:S02]  /*16100*/  HADD2.F32 R25, -RZ, R28.H0_H0 ;  /* 0x2000001cff197230 */ /* 0x000fe40000004100 */
[----:B------:R-:W-:Y:S01]  /*16110*/  FMUL.FTZ R57, R10, R26 ;  /* 0x0000001a0a397220 */ /* 0x000fe20000410000 */
[C---:B------:R-:W-:Y:S01]  /*16120*/  FFMA.FTZ R10, R24.reuse, R43, -R55 ;  /* 0x0000002b180a7223 */ /* 0x040fe20000010837 */
[----:B------:R-:W-:Y:S01]  /*16130*/  FFMA.FTZ R24, R24, R51, R36 ;  /* 0x0000003318187223 */ /* 0x000fe20000010024 */
[----:B------:R-:W-:Y:S01]  /*16140*/  F2FP.F16.E4M3.UNPACK_B R36, R45 ;  /* 0x0000002dff24723e */ /* 0x000fe200020006ff */
[C---:B------:R-:W-:Y:S01]  /*16150*/  FFMA.FTZ R57, R25.reuse, R46, R57 ;  /* 0x0000002e19397223 */ /* 0x040fe20000010039 */
[----:B------:R-:W-:Y:S01]  /*16160*/  FFMA.FTZ R50, R25, R26, -R48 ;  /* 0x0000001a19327223 */ /* 0x000fe20000010830 */
[----:B------:R-:W-:Y:S01]  /*16170*/  HADD2.F32 R42, -RZ, R42.H1_H1 ;  /* 0x3000002aff2a7230 */ /* 0x000fe20000004100 */
[-C--:B------:R-:W-:Y:S01]  /*16180*/  F2FP.F16.E4M3.UNPACK_B R46, R53.reuse ;  /* 0x00000035ff2e723e */ /* 0x080fe200020006ff */
[----:B------:R-:W-:Y:S01]  /*16190*/  HADD2.F32 R49, -RZ, R49.H1_H1 ;  /* 0x30000031ff317230 */ /* 0x000fe20000004100 */
[----:B------:R-:W-:Y:S01]  /*161a0*/  F2FP.F16.E4M3.UNPACK_B R53, R53.H1 ;  /* 0x00000035ff35723e */ /* 0x000fe200030006ff */
[----:B------:R-:W-:Y:S01]  /*161b0*/  HADD2.F32 R37, -RZ, R37.H1_H1 ;  /* 0x30000025ff257230 */ /* 0x000fe20000004100 */
[----:B------:R-:W-:Y:S01]  /*161c0*/  F2FP.F16.E4M3.UNPACK_B R45, R45.H1 ;  /* 0x0000002dff2d723e */ /* 0x000fe200030006ff */
[----:B------:R-:W-:-:S02]  /*161d0*/  HADD2.F32 R26, -RZ, R39.H0_H0 ;  /* 0x20000027ff1a7230 */ /* 0x000fc40000004100 */
[----:B------:R-:W-:Y:S02]  /*161e0*/  HADD2.F32 R43, -RZ, R36.H0_H0 ;  /* 0x20000024ff2b7230 */ /* 0x000fe40000004100 */
[C---:B------:R-:W-:Y:S01]  /*161f0*/  FMUL.FTZ R51, R37.reuse, R49 ;  /* 0x0000003125337220 */ /* 0x040fe20000410000 */
[----:B------:R-:W-:Y:S02]  /*16200*/  HADD2.F32 R28, -RZ, R28.H1_H1 ;  /* 0x3000001cff1c7230 */ /* 0x000fe40000004100 */
[----:B------:R-:W-:Y:S01]  /*16210*/  FMUL.FTZ R52, R37, R42 ;  /* 0x0000002a25347220 */ /* 0x000fe20000410000 */
[--C-:B------:R-:W-:Y:S02]  /*16220*/  HADD2.F32 R48, -RZ, R46.reuse.H0_H0 ;  /* 0x2000002eff307230 */ /* 0x100fe40000004100 */
[----:B------:R-:W-:Y:S01]  /*16230*/  FMUL.FTZ R37, R26, R43 ;  /* 0x0000002b1a257220 */ /* 0x000fe20000410000 */
[----:B------:R-:W-:Y:S02]  /*16240*/  HADD2.F32 R25, -RZ, R29.H0_H0 ;  /* 0x2000001dff197230 */ /* 0x000fe40000004100 */
[----:B------:R-:W-:Y:S01]  /*16250*/  FFMA.FTZ R52, R28, R49, R52 ;  /* 0x000000311c347223 */ /* 0x000fe20000010034 */
[----:B------:R-:W-:-:S02]  /*16260*/  HADD2.F32 R46, -RZ, R46.H1_H1 ;  /* 0x3000002eff2e7230 */ /* 0x000fc40000004100 */
[-C--:B------:R-:W-:Y:S01]  /*16270*/  FMUL.FTZ R54, R26, R48.reuse ;  /* 0x000000301a367220 */ /* 0x080fe20000410000 */
[----:B------:R-:W-:Y:S02]  /*16280*/  HADD2.F32 R39, -RZ, R39.H1_H1 ;  /* 0x30000027ff277230 */ /* 0x000fe40000004100 */
[C---:B------:R-:W-:Y:S01]  /*16290*/  FFMA.FTZ R49, R25.reuse, R48, R37 ;  /* 0x0000003019317223 */ /* 0x040fe20000010025 */
[----:B------:R-:W-:Y:S02]  /*162a0*/  HADD2.F32 R37, -RZ, R53.H0_H0 ;  /* 0x20000035ff257230 */ /* 0x000fe40000004100 */
[----:B------:R-:W-:Y:S01]  /*162b0*/  FFMA.FTZ R51, R28, R42, -R51 ;  /* 0x0000002a1c337223 */ /* 0x000fe20000010833 */
[----:B------:R-:W-:Y:S02]  /*162c0*/  HADD2.F32 R26, -RZ, R40.H0_H0 ;  /* 0x20000028ff1a7230 */ /* 0x000fe40000004100 */
[----:B------:R-:W-:Y:S01]  /*162d0*/  FFMA.FTZ R54, R25, R43, -R54 ;  /* 0x0000002b19367223 */ /* 0x000fe20000010836 */
[----:B------:R-:W-:-:S02]  /*162e0*/  HADD2.F32 R36, -RZ, R36.H1_H1 ;  /* 0x30000024ff247230 */ /* 0x000fc40000004100 */
[C---:B------:R-:W-:Y:S01]  /*162f0*/  FMUL.FTZ R42, R39.reuse, R46 ;  /* 0x0000002e272a7220 */ /* 0x040fe20000410000 */
[----:B------:R-:W-:Y:S02]  /*16300*/  HADD2.F32 R29, -RZ, R29.H1_H1 ;  /* 0x3000001dff1d7230 */ /* 0x000fe40000004100 */
[C---:B------:R-:W-:Y:S01]  /*16310*/  FMUL.FTZ R48, R26.reuse, R37 ;  /* 0x000000251a307220 */ /* 0x040fe20000410000 */
[--C-:B------:R-:W-:Y:S02]  /*16320*/  HADD2.F32 R28, -RZ, R45.reuse.H0_H0 ;  /* 0x2000002dff1c7230 */ /* 0x100fe40000004100 */
[-C--:B------:R-:W-:Y:S01]  /*16330*/  FMUL.FTZ R39, R39, R36.reuse ;  /* 0x0000002427277220 */ /* 0x080fe20000410000 */
[----:B------:R-:W-:Y:S02]  /*16340*/  HADD2.F32 R25, -RZ, R30.H0_H0 ;  /* 0x2000001eff197230 */ /* 0x000fe40000004100 */
[----:B------:R-:W-:Y:S01]  /*16350*/  FFMA.FTZ R55, R29, R36, -R42 ;  /* 0x000000241d377223 */ /* 0x000fe2000001082a */
[----:B------:R-:W-:Y:S01]  /*16360*/  F2FP.F16.E4M3.UNPACK_B R36, R47.H1 ;  /* 0x0000002fff24723e */ /* 0x000fe200030006ff */
[----:B------:R-:W-:Y:S01]  /*16370*/  FMUL.FTZ R26, R26, R28 ;  /* 0x0000001c1a1a7220 */ /* 0x000fe20000410000 */
[----:B------:R-:W-:-:S02]  /*16380*/  HADD2.F32 R45, -RZ, R45.H1_H1 ;  /* 0x3000002dff2d7230 */ /* 0x000fc40000004100 */
[C---:B------:R-:W-:Y:S01]  /*16390*/  FFMA.FTZ R58, R25.reuse, R28, -R48 ;  /* 0x0000001c193a7223 */ /* 0x040fe20000010830 */
[----:B------:R-:W-:Y:S01]  /*163a0*/  F2FP.F16.E4M3.UNPACK_B R28, R41.H1 ;  /* 0x00000029ff1c723e */ /* 0x000fe200030006ff */
[----:B------:R-:W-:Y:S01]  /*163b0*/  FFMA.FTZ R59, R25, R37, R26 ;  /* 0x00000025193b7223 */ /* 0x000fe2000001001a */
[----:B------:R-:W-:Y:S02]  /*163c0*/  HADD2.F32 R53, -RZ, R53.H1_H1 ;  /* 0x30000035ff357230 */ /* 0x000fe40000004100 */
[----:B------:R-:W-:Y:S01]  /*163d0*/  FFMA.FTZ R56, R29, R46, R39 ;  /* 0x0000002e1d387223 */ /* 0x000fe20000010027 */
[----:B------:R-:W-:Y:S01]  /*163e0*/  HADD2.F32 R40, -RZ, R40.H1_H1 ;  /* 0x30000028ff287230 */ /* 0x000fe20000004100 */
[----:B------:R-:W-:Y:S01]  /*163f0*/  F2FP.F16.E4M3.UNPACK_B R47, R47 ;  /* 0x0000002fff2f723e */ /* 0x000fe200020006ff */
[----:B------:R-:W-:Y:S01]  /*16400*/  HADD2.F32 R37, -RZ, R36.H0_H0 ;  /* 0x20000024ff257230 */ /* 0x000fe20000004100 */
[----:B------:R-:W-:Y:S01]  /*16410*/  F2FP.F16.E4M3.UNPACK_B R41, R41 ;  /* 0x00000029ff29723e */ /* 0x000fe200020006ff */
        /* <DEDUP_REMOVED lines=8> */
[----:B------:R-:W-:Y:S01]  /*164a0*/  HADD2.F32 R36, -RZ, R36.H1_H1 ;  /* 0x30000024ff247230 */ /* 0x000fe20000004100 */
[----:B------:R-:W-:Y:S01]  /*164b0*/  F2FP.SATFINITE.E4M3.F32.PACK_AB_MERGE_C R50, R51, R50, RZ ;  /* 0x000000323332723e */ /* 0x000fe200048070ff */
[----:B------:R-:W-:-:S02]  /*164c0*/  HADD2.F32 R31, -RZ, R31.H1_H1 ;  /* 0x3000001fff1f7230 */ /* 0x000fc40000004100 */
[----:B------:R-:W-:Y:S01]  /*164d0*/  FFMA.FTZ R37, R25, R37, R26 ;  /* 0x0000002519257223 */ /* 0x000fe2000001001a */
[----:B------:R-:W-:Y:S02]  /*164e0*/  HADD2.F32 R28, -RZ, R28.H1_H1 ;  /* 0x3000001cff1c7230 */ /* 0x000fe40000004100 */
[C---:B------:R-:W-:Y:S01]  /*164f0*/  FFMA.FTZ R61, R30.reuse, R45, -R39 ;  /* 0x0000002d1e3d7223 */ /* 0x040fe20000010827 */
[----:B------:R-:W-:Y:S02]  /*16500*/  HADD2.F32 R21, -RZ, R21.H1_H1 ;  /* 0x30000015ff157230 */ /* 0x000fe40000004100 */
[----:B------:R-:W-:Y:S01]  /*16510*/  FMUL.FTZ R26, R31, R36 ;  /* 0x000000241f1a7220 */ /* 0x000fe20000410000 */
[----:B------:R-:W-:Y:S01]  /*16520*/  FFMA.FTZ R60, R30, R53, R42 ;  /* 0x000000351e3c7223 */ /* 0x000fe2000001002a */
[----:B------:R-:W-:Y:S01]  /*16530*/  FFMA.FTZ R39, R25, R29, -R40 ;  /* 0x0000001d19277223 */ /* 0x000fe20000010828 */
[----:B------:R-:W-:Y:S01]  /*16540*/  FMUL.FTZ R31, R31, R28 ;  /* 0x0000001c1f1f7220 */ /* 0x000fe20000410000 */
[----:B------:R-:W-:-:S02]  /*16550*/  HADD2.F32 R30, -RZ, R47.H0_H0 ;  /* 0x2000002fff1e7230 */ /* 0x000fc40000004100 */
[C---:B------:R-:W-:Y:S01]  /*16560*/  FFMA.FTZ R46, R21.reuse, R28, -R26 ;  /* 0x0000001c152e7223 */ /* 0x040fe2000001081a */
[----:B------:R-:W-:Y:S02]  /*16570*/  HADD2.F32 R25, -RZ, R27.H0_H0 ;  /* 0x2000001bff197230 */ /* 0x000fe40000004100 */
        /* <DEDUP_REMOVED lines=11> */
[----:B------:R-:W-:Y:S02]  /*16630*/  HADD2.F32 R11, -RZ, R11.H1_H1 ;  /* 0x3000000bff0b7230 */ /* 0x000fe40000004100 */
[C---:B------:R-:W-:Y:S01]  /*16640*/  FMUL.FTZ R42, R27.reuse, R28 ;  /* 0x0000001c1b2a7220 */ /* 0x040fe20000410000 */
[----:B------:R-:W-:Y:S01]  /*16650*/  F2FP.F16.E4M3.UNPACK_B R25, R20.H1 ;  /* 0x00000014ff19723e */ /* 0x000fe200030006ff */
[-C--:B------:R-:W-:Y:S01]  /*16660*/  FMUL.FTZ R31, R27, R26.reuse ;  /* 0x0000001a1b1f7220 */ /* 0x080fe20000410000 */
[----:B------:R-:W-:Y:S02]  /*16670*/  HADD2.F32 R30, -RZ, R29.H0_H0 ;  /* 0x2000001dff1e7230 */ /* 0x000fe40000004100 */
        /* <DEDUP_REMOVED lines=11> */
[----:B------:R-:W-:Y:S01]  /*16730*/  HADD2.F32 R25, -RZ, R25.H1_H1 ;  /* 0x30000019ff197230 */ /* 0x000fe20000004100 */
[----:B------:R-:W-:Y:S01]  /*16740*/  F2FP.F16.E4M3.UNPACK_B R8, R8 ;  /* 0x00000008ff08723e */ /* 0x000fe200020006ff */
[----:B------:R-:W-:-:S02]  /*16750*/  HADD2.F32 R7, -RZ, R7.H1_H1 ;  /* 0x30000007ff077230 */ /* 0x000fc40000004100 */
[C---:B------:R-:W-:Y:S01]  /*16760*/  FMUL.FTZ R26, R38.reuse, R29 ;  /* 0x0000001d261a7220 */ /* 0x040fe20000410000 */
[----:B------:R-:W-:Y:S01]  /*16770*/  FFMA.FTZ R42, R11, R30, R42 ;  /* 0x0000001e0b2a7223 */ /* 0x000fe2000001002a */
[-C--:B------:R-:W-:Y:S01]  /*16780*/  FMUL.FTZ R38, R38, R25.reuse ;  /* 0x0000001926267220 */ /* 0x080fe20000410000 */
[--C-:B------:R-:W-:Y:S02]  /*16790*/  HADD2.F32 R11, -RZ, R20.reuse.H0_H0 ;  /* 0x20000014ff0b7230 */ /* 0x100fe40000004100 */
[C---:B------:R-:W-:Y:S01]  /*167a0*/  FFMA.FTZ R43, R7.reuse, R25, -R26 ;  /* 0x00000019072b7223 */ /* 0x040fe2000001081a */
[----:B------:R-:W-:Y:S02]  /*167b0*/  HADD2.F32 R21, -RZ, R20.H1_H1 ;  /* 0x30000014ff157230 */ /* 0x000fe40000004100 */
[----:B------:R-:W-:Y:S01]  /*167c0*/  FFMA.FTZ R45, R7, R29, R38 ;  /* 0x0000001d072d7223 */ /* 0x000fe20000010026 */
[----:B------:R-:W-:Y:S01]  /*167d0*/  HADD2.F32 R20, -RZ, R8.H0_H0 ;  /* 0x20000008ff147230 */ /* 0x000fe20000004100 */
[----:B------:R-:W-:Y:S01]  /*167e0*/  F2FP.SATFINITE.E4M3.F32.PACK_AB_MERGE_C R52, R52, R57, RZ ;  /* 0x000000393434723e */ /* 0x000fe200048070ff */
[----:B------:R-:W-:Y:S01]  /*167f0*/  HADD2.F32 R7, -RZ, R6.H0_H0 ;  /* 0x20000006ff077230 */ /* 0x000fe20000004100 */
[----:B------:R-:W-:Y:S01]  /*16800*/  F2FP.SATFINITE.E4M3.F32.PACK_AB_MERGE_C R28, R43, R28, RZ ;  /* 0x0000001c2b1c723e */ /* 0x000fe200048070ff */
[----:B------:R-:W-:Y:S01]  /*16810*/  HADD2.F32 R25, -RZ, R8.H1_H1 ;  /* 0x30000008ff197230 */ /* 0x000fe20000004100 */
[----:B------:R-:W-:Y:S01]  /*16820*/  F2FP.SATFINITE.E4M3.F32.PACK_AB_MERGE_C R42, R45, R42, RZ ;  /* 0x0000002a2d2a723e */ /* 0x000fe200048070ff */
[----:B------:R-:W-:-:S02]  /*16830*/  HADD2.F32 R8, -RZ, R6.H1_H1 ;  /* 0x30000006ff087230 */ /* 0x000fc40000004100 */
        /* <DEDUP_REMOVED lines=18> */
[----:B------:R-:W-:Y:S02]  /*16960*/  F2FP.SATFINITE.E4M3.F32.PACK_AB_MERGE_C R9, R24, R9, R52 ;  /* 0x000000091809723e */ /* 0x000fe40004807034 */
[----:B------:R-:W-:Y:S01]  /*16970*/  F2FP.SATFINITE.E4M3.F32.PACK_AB_MERGE_C R11, R56, R49, R11 ;  /* 0x00000031380b723e */ /* 0x000fe2000480700b */
[----:B------:R2:W-:Y:S01]  /*16980*/  STS.128 [R62+0x14400], R4 ;  /* 0x014400043e007388 */ /* 0x0005e20000000c00 */
[----:B------:R-:W-:Y:S02]  /*16990*/  F2FP.SATFINITE.E4M3.F32.PACK_AB_MERGE_C R8, R31, R40, R8 ;  /* 0x000000281f08723e */ /* 0x000fe40004807008 */
[----:B------:R-:W-:-:S05]  /*169a0*/  F2FP.SATFINITE.E4M3.F32.PACK_AB_MERGE_C R10, R25, R20, R42 ;  /* 0x00000014190a723e */ /* 0x000fca000480702a */
[----:B------:R2:W-:Y:S02]  /*169b0*/  STS.128 [R0+0x14400], R8 ;  /* 0x0144000800007388 */ /* 0x0005e40000000c00 */
.L_x_2779:
[----:B------:R-:W-:Y:S05]  /*169c0*/  BSYNC B1 ;  /* 0x0000000000017941 */ /* 0x000fea0003800000 */
.L_x_2778:
[----:B------:R-:W-:Y:S05]  /*169d0*/  @P2 BRA `(.L_x_2760) ;  /* 0x0000000c00dc2947 */ /* 0x000fea0003800000 */
[----:B------:R-:W4:Y:S01]  /*169e0*/  LDL R51, [R1+0x20] ;  /* 0x0000200001337983 */ /* 0x000f220000100800 */
[----:B-12--5:R-:W-:Y:S02]  /*169f0*/  SHF.R.U32.HI R4, RZ, 0x8, R32 ;  /* 0x00000008ff047819 */ /* 0x026fe40000011620 */
        /* <DEDUP_REMOVED lines=23> */
[----:B------:R-:W-:Y:S02]  /*16b70*/  SHF.R.U32.HI R6, RZ, 0x8, R35 ;  /* 0x00000008ff067819 */ /* 0x000fe40000011623 */
[----:B------:R-:W-:Y:S01]  /*16b80*/  PRMT R29, R8, 0x7604, R7 ;  /* 0x00007604081d7816 */ /* 0x000fe20000000007 */
[----:B------:R-:W-:Y:S01]  /*16b90*/  IMAD.IADD R0, R18, 0x1, R3 ;  /* 0x0000000112007824 */ /* 0x000fe200078e0203 */
[----:B------:R-:W-:-:S02]  /*16ba0*/  SHF.R.U32.HI R8, RZ, 0x8, R13 ;  /* 0x00000008ff087819 */ /* 0x000fc4000001160d */
[----:B------:R-:W-:Y:S02]  /*16bb0*/  LOP3.LUT R5, R35, 0xff, RZ, 0xc0, !PT ;  /* 0x000000ff23057812 */ /* 0x000fe400078ec0ff */
[----:B------:R-:W-:Y:S02]  /*16bc0*/  LOP3.LUT R6, R6, 0xff, RZ, 0xc0, !PT ;  /* 0x000000ff06067812 */ /* 0x000fe400078ec0ff */
[----:B------:R-:W-:Y:S02]  /*16bd0*/  LOP3.LUT R3, R8, 0xff, RZ, 0xc0, !PT ;  /* 0x000000ff08037812 */ /* 0x000fe400078ec0ff */
[----:B------:R-:W0:Y:S01]  /*16be0*/  LDS.128 R8, [R0+0x14400] ;  /* 0x0144000000087984 */ /* 0x000e220000000c00 */
        /* <DEDUP_REMOVED lines=8> */
[----:B------:R-:W-:-:S02]  /*16c70*/  PRMT R30, R31, 0x7604, R30 ;  /* 0x000076041f1e7816 */ /* 0x000fc4000000001e */
[----:B------:R-:W-:Y:S02]  /*16c80*/  PRMT R26, R3, 0x7604, R26 ;  /* 0x00007604031a7816 */ /* 0x000fe4000000001a */
[----:B---3--:R-:W-:Y:S02]  /*16c90*/  PRMT R37, R28, 0x7604, R27 ;  /* 0x000076041c257816 */ /* 0x008fe4000000001b */
[----:B------:R-:W-:Y:S02]  /*16ca0*/  SHF.R.U32.HI R31, RZ, 0x10, R13 ;  /* 0x00000010ff1f7819 */ /* 0x000fe4000001160d */
[----:B------:R-:W-:Y:S02]  /*16cb0*/  SHF.R.U32.HI R3, RZ, 0x10, R33 ;  /* 0x00000010ff037819 */ /* 0x000fe40000011621 */
[----:B------:R-:W-:Y:S01]  /*16cc0*/  SHF.R.U32.HI R27, RZ, 0x10, R35 ;  /* 0x00000010ff1b7819 */ /* 0x000fe20000011623 */
[----:B------:R-:W-:Y:S01]  /*16cd0*/  IMAD.U32 R31, R31, 0x10000, RZ ;  /* 0x000100001f1f7824 */ /* 0x000fe200078e00ff */
[----:B------:R-:W-:Y:S01]  /*16ce0*/  SHF.R.U32.HI R39, RZ, 0x10, R15 ;  /* 0x00000010ff277819 */ /* 0x000fe2000001160f */
[----:B------:R-:W-:Y:S01]  /*16cf0*/  IMAD.U32 R3, R3, 0x10000, RZ ;  /* 0x0001000003037824 */ /* 0x000fe200078e00ff */
[----:B------:R-:W-:-:S02]  /*16d00*/  SHF.L.U32 R27, R27, 0x10, RZ ;  /* 0x000000101b1b7819 */ /* 0x000fc400000006ff */
        /* <DEDUP_REMOVED lines=14> */
[----:B------:R-:W-:Y:S02]  /*16df0*/  F2FP.F16.E4M3.UNPACK_B R34, R33 ;  /* 0x00000021ff22723e */ /* 0x000fe400020006ff */
[----:B------:R-:W-:Y:S02]  /*16e00*/  LOP3.LUT R37, R29, 0xff000000, R12, 0xf8, !PT ;  /* 0xff0000001d257812 */ /* 0x000fe400078ef80c */
[----:B------:R-:W-:Y:S02]  /*16e10*/  LOP3.LUT R21, R21, 0xff0000, R32, 0xf8, !PT ;  /* 0x00ff000015157812 */ /* 0x000fe400078ef820 */
[----:B------:R-:W-:Y:S02]  /*16e20*/  LOP3.LUT R12, R3, 0xff000000, R14, 0xf8, !PT ;  /* 0xff000000030c7812 */ /* 0x000fe400078ef80e */
[----:B------:R-:W-:Y:S01]  /*16e30*/  LOP3.LUT R40, R39, 0xff000000, R15, 0xf8, !PT ;  /* 0xff00000027287812 */ /* 0x000fe200078ef80f */
[--C-:B------:R-:W-:Y:S01]  /*16e40*/  HADD2.F32 R39, -RZ, R38.reuse.H0_H0 ;  /* 0x20000026ff277230 */ /* 0x100fe20000004100 */
[----:B------:R-:W-:Y:S01]  /*16e50*/  LOP3.LUT R32, R21, 0xff000000, R32, 0xf8, !PT ;  /* 0xff00000015207812 */ /* 0x000fe200078ef820 */
[----:B------:R-:W-:Y:S01]  /*16e60*/  HADD2.F32 R38, -RZ, R38.H1_H1 ;  /* 0x30000026ff267230 */ /* 0x000fe20000004100 */
[----:B------:R-:W-:-:S02]  /*16e70*/  F2FP.F16.E4M3.UNPACK_B R28, R9.H1 ;  /* 0x00000009ff1c723e */ /* 0x000fc400030006ff */
[-C--:B------:R-:W-:Y:S02]  /*16e80*/  F2FP.F16.E4M3.UNPACK_B R30, R11.reuse ;  /* 0x0000000bff1e723e */ /* 0x080fe400020006ff */
[----:B------:R-:W-:Y:S02]  /*16e90*/  F2FP.F16.E4M3.UNPACK_B R31, R11.H1 ;  /* 0x0000000bff1f723e */ /* 0x000fe400030006ff */
[-C--:B------:R-:W-:Y:S02]  /*16ea0*/  F2FP.F16.E4M3.UNPACK_B R11, R8.reuse ;  /* 0x00000008ff0b723e */ /* 0x080fe400020006ff */
[----:B------:R-:W-:Y:S02]  /*16eb0*/  F2FP.F16.E4M3.UNPACK_B R26, R8.H1 ;  /* 0x00000008ff1a723e */ /* 0x000fe400030006ff */
[----:B------:R-:W-:Y:S02]  /*16ec0*/  F2FP.F16.E4M3.UNPACK_B R33, R33.H1 ;  /* 0x00000021ff21723e */ /* 0x000fe400030006ff */
[----:B------:R-:W-:Y:S01]  /*16ed0*/  F2FP.F16.E4M3.UNPACK_B R29, R10.H1 ;  /* 0x0000000aff1d723e */ /* 0x000fe200030006ff */
[----:B----4-:R-:W0:Y:S02]  /*16ee0*/  LDS.128 R4, [R51+0x14400] ;  /* 0x0144000033047984 */ /* 0x010e240000000c00 */
[----:B0-----:R-:W-:-:S02]  /*16ef0*/  F2FP.F16.E4M3.UNPACK_B R24, R7 ;  /* 0x00000007ff18723e */ /* 0x001fc400020006ff */
[----:B------:R-:W-:Y:S02]  /*16f00*/  F2FP.F16.E4M3.UNPACK_B R25, R7.H1 ;  /* 0x00000007ff19723e */ /* 0x000fe400030006ff */
[-C--:B------:R-:W-:Y:S02]  /*16f10*/  F2FP.F16.E4M3.UNPACK_B R14, R5.reuse ;  /* 0x00000005ff0e723e */ /* 0x080fe400020006ff */
[-C--:B------:R-:W-:Y:S02]  /*16f20*/  F2FP.F16.E4M3.UNPACK_B R7, R4.reuse ;  /* 0x00000004ff07723e */ /* 0x080fe400020006ff */
[----:B------:R-:W-:Y:S01]  /*16f30*/  F2FP.F16.E4M3.UNPACK_B R13, R4.H1 ;  /* 0x00000004ff0d723e */ /* 0x000fe200030006ff */
[--C-:B------:R-:W-:Y:S01]  /*16f40*/  HADD2.F32 R4, -RZ, R27.reuse.H0_H0 ;  /* 0x2000001bff047230 */ /* 0x100fe20000004100 */
[----:B------:R-:W-:Y:S01]  /*16f50*/  F2FP.F16.E4M3.UNPACK_B R15, R5.H1 ;  /* 0x00000005ff0f723e */ /* 0x000fe200030006ff */
[----:B------:R-:W-:Y:S01]  /*16f60*/  HADD2.F32 R5, -RZ, R34.H0_H0 ;  /* 0x20000022ff057230 */ /* 0x000fe20000004100 */
[-C--:B------:R-:W-:Y:S01]  /*16f70*/  F2FP.F16.E4M3.UNPACK_B R3, R6.reuse ;  /* 0x00000006ff03723e */ /* 0x080fe200020006ff */
[----:B------:R-:W-:Y:S01]  /*16f80*/  HADD2.F32 R27, -RZ, R27.H1_H1 ;  /* 0x3000001bff1b7230 */ /* 0x000fe20000004100 */
[----:B------:R-:W-:Y:S01]  /*16f90*/  F2FP.F16.E4M3.UNPACK_B R21, R6.H1 ;  /* 0x00000006ff15723e */ /* 0x000fe200030006ff */
[----:B------:R-:W-:-:S02]  /*16fa0*/  HADD2.F32 R6, -RZ, R14.H0_H0 ;  /* 0x2000000eff067230 */ /* 0x000fc40000004100 */
[C---:B------:R-:W-:Y:S01]  /*16fb0*/  FMUL.FTZ R9, R4.reuse, R39 ;  /* 0x0000002704097220 */ /* 0x040fe20000410000 */
[-C--:B------:R-:W-:Y:S01]  /*16fc0*/  FMUL.FTZ R8, R4, R5.reuse ;  /* 0x0000000504087220 */ /* 0x080fe20000410000 */
[----:B------:R-:W-:Y:S02]  /*16fd0*/  HADD2.F32 R34, -RZ, R34.H1_H1 ;  /* 0x30000022ff227230 */ /* 0x000fe40000004100 */
[C---:B------:R-:W-:Y:S01]  /*16fe0*/  FMUL.FTZ R43, R27.reuse, R38 ;  /* 0x000000261b2b7220 */ /* 0x040fe20000410000 */
[C---:B------:R-:W-:Y:S01]  /*16ff0*/  FFMA.FTZ R5, R6.reuse, R5, -R9 ;  /* 0x0000000506057223 */ /* 0x040fe20000010809 */
[----:B------:R-:W-:Y:S01]  /*17000*/  FFMA.FTZ R9, R6, R39, R8 ;  /* 0x0000002706097223 */ /* 0x000fe20000010008 */
[----:B------:R-:W-:Y:S01]  /*17010*/  F2FP.F16.E4M3.UNPACK_B R39, R35.H1 ;  /* 0x00000023ff27723e */ /* 0x000fe200030006ff */
[----:B------:R-:W-:Y:S02]  /*17020*/  HADD2.F32 R6, -RZ, R28.H0_H0 ;  /* 0x2000001cff067230 */ /* 0x000fe40000004100 */
[----:B------:R-:W-:Y:S01]  /*17030*/  FMUL.FTZ R27, R27, R34 ;  /* 0x000000221b1b7220 */ /* 0x000fe20000410000 */
[----:B------:R-:W-:Y:S01]  /*17040*/  HADD2.F32 R35, -RZ, R33.H0_H0 ;  /* 0x20000021ff237230 */ /* 0x000fe20000004100 */
[----:B------:R-:W-:Y:S01]  /*17050*/  F2FP.F16.E4M3.UNPACK_B R4, R10 ;  /* 0x0000000aff04723e */ /* 0x000fe200020006ff */
[----:B------:R-:W-:-:S02]  /*17060*/  HADD2.F32 R41, -RZ, R39.H0_H0 ;  /* 0x20000027ff297230 */ /* 0x000fc40000004100 */
[----:B------:R-:W-:Y:S02]  /*17070*/  HADD2.F32 R14, -RZ, R14.H1_H1 ;  /* 0x3000000eff0e7230 */ /* 0x000fe40000004100 */
[C---:B------:R-:W-:Y:S01]  /*17080*/  FMUL.FTZ R42, R6.reuse, R35 ;  /* 0x00000023062a7220 */ /* 0x040fe20000410000 */
[----:B------:R-:W-:Y:S02]  /*17090*/  HADD2.F32 R10, -RZ, R15.H0_H0 ;  /* 0x2000000fff0a7230 */ /* 0x000fe40000004100 */
[-C--:B------:R-:W-:Y:S01]  /*170a0*/  FMUL.FTZ R45, R6, R41.reuse ;  /* 0x00000029062d7220 */ /* 0x080fe20000410000 */
[----:B------:R-:W-:Y:S02]  /*170b0*/  HADD2.F32 R39, -RZ, R39.H1_H1 ;  /* 0x30000027ff277230 */ /* 0x000fe40000004100 */
[C---:B------:R-:W-:Y:S01]  /*170c0*/  FFMA.FTZ R6, R14.reuse, R34, -R43 ;  /* 0x000000220e067223 */ /* 0x040fe2000001082b */
[----:B------:R-:W-:Y:S01]  /*170d0*/  FFMA.FTZ R8, R14, R38, R27 ;  /* 0x000000260e087223 */ /* 0x000fe2000001001b */
[----:B------:R-:W-:Y:S01]  /*170e0*/  F2FP.F16.E4M3.UNPACK_B R34, R40 ;  /* 0x00000028ff22723e */ /* 0x000fe200020006ff */
[----:B------:R-:W-:Y:S01]  /*170f0*/  FFMA.FTZ R42, R10, R41, R42 ;  /* 0x000000290a2a7223 */ /* 0x000fe2000001002a */
[----:B------:R-:W-:Y:S01]  /*17100*/  F2FP.F16.E4M3.UNPACK_B R27, R36 ;  /* 0x00000024ff1b723e */ /* 0x000fe200020006ff */
[----:B------:R-:W-:-:S02]  /*17110*/  HADD2.F32 R28, -RZ, R28.H1_H1 ;  /* 0x3000001cff1c7230 */ /* 0x000fc40000004100 */
[----:B------:R-:W-:Y:S01]  /*17120*/  FFMA.FTZ R45, R10, R35, -R45 ;  /* 0x000000230a2d7223 */ /* 0x000fe2000001082d */
[----:B------:R-:W-:Y:S01]  /*17130*/  HADD2.F32 R41, -RZ, R34.H0_H0 ;  /* 0x20000022ff297230 */ /* 0x000fe20000004100 */
[----:B------:R-:W-:Y:S01]  /*17140*/  F2FP.F16.E4M3.UNPACK_B R40, R40.H1 ;  /* 0x00000028ff28723e */ /* 0x000fe200030006ff */
[----:B------:R-:W-:Y:S02]  /*17150*/  HADD2.F32 R14, -RZ, R30.H0_H0 ;  /* 0x2000001eff0e7230 */ /* 0x000fe40000004100 */
[----:B------:R-:W-:Y:S01]  /*17160*/  FMUL.FTZ R38, R28, R39 ;  /* 0x000000271c267220 */ /* 0x000fe20000410000 */
[----:B------:R-:W-:Y:S01]  /*17170*/  HADD2.F32 R35, -RZ, R27.H0_H0 ;  /* 0x2000001bff237230 */ /* 0x000fe20000004100 */
[----:B------:R-:W-:Y:S01]  /*17180*/  F2FP.F16.E4M3.UNPACK_B R36, R36.H1 ;  /* 0x00000024ff24723e */ /* 0x000fe200030006ff */
[----:B------:R-:W-:Y:S02]  /*17190*/  HADD2.F32 R33, -RZ, R33.H1_H1 ;  /* 0x30000021ff217230 */ /* 0x000fe40000004100 */
[----:B------:R-:W-:Y:S01]  /*171a0*/  FMUL.FTZ R43, R14, R41 ;  /* 0x000000290e2b7220 */ /* 0x000fe20000410000 */
[----:B------:R-:W-:-:S02]  /*171b0*/  HADD2.F32 R15, -RZ, R15.H1_H1 ;  /* 0x3000000fff0f7230 */ /* 0x000fc40000004100 */
[----:B------:R-:W-:Y:S01]  /*171c0*/  FMUL.FTZ R14, R14, R35 ;  /* 0x000000230e0e7220 */ /* 0x000fe20000410000 */
[----:B------:R-:W-:Y:S02]  /*171d0*/  HADD2.F32 R10, -RZ, R24.H0_H0 ;  /* 0x20000018ff0a7230 */ /* 0x000fe40000004100 */
[-C--:B------:R-:W-:Y:S01]  /*171e0*/  FMUL.FTZ R28, R28, R33.reuse ;  /* 0x000000211c1c7220 */ /* 0x080fe20000410000 */
[----:B------:R-:W-:Y:S02]  /*171f0*/  HADD2.F32 R30, -RZ, R30.H1_H1 ;  /* 0x3000001eff1e7230 */ /* 0x000fe40000004100 */
[----:B------:R-:W-:Y:S01]  /*17200*/  FFMA.FTZ R38, R15, R33, -R38 ;  /* 0x000000210f267223 */ /* 0x000fe20000010826 */
[----:B------:R-:W-:Y:S02]  /*17210*/  HADD2.F32 R33, -RZ, R34.H1_H1 ;  /* 0x30000022ff217230 */ /* 0x000fe40000004100 */
[C---:B------:R-:W-:Y:S01]  /*17220*/  FFMA.FTZ R43, R10.reuse, R35, -R43 ;  /* 0x000000230a2b7223 */ /* 0x040fe2000001082b */
[----:B------:R-:W-:Y:S01]  /*17230*/  FFMA.FTZ R41, R10, R41, R14 ;  /* 0x000000290a297223 */ /* 0x000fe2000001000e */
[----:B------:R-:W-:-:S02]  /*17240*/  HADD2.F32 R27, -RZ, R27.H1_H1 ;  /* 0x3000001bff1b7230 */ /* 0x000fc40000004100 */
[----:B------:R-:W-:Y:S01]  /*17250*/  FFMA.FTZ R39, R15, R39, R28 ;  /* 0x000000270f277223 */ /* 0x000fe2000001001c */
[----:B------:R-:W-:Y:S02]  /*17260*/  HADD2.F32 R35, -RZ, R40.H0_H0 ;  /* 0x20000028ff237230 */ /* 0x000fe40000004100 */
[C---:B------:R-:W-:Y:S01]  /*17270*/  FMUL.FTZ R47, R30.reuse, R33 ;  /* 0x000000211e2f7220 */ /* 0x040fe20000410000 */
[----:B------:R-:W-:Y:S02]  /*17280*/  HADD2.F32 R14, -RZ, R31.H0_H0 ;  /* 0x2000001fff0e7230 */ /* 0x000fe40000004100 */
[----:B------:R-:W-:Y:S01]  /*17290*/  FMUL.FTZ R30, R30, R27 ;  /* 0x0000001b1e1e7220 */ /* 0x000fe20000410000 */
[----:B------:R-:W-:Y:S01]  /*172a0*/  HADD2.F32 R24, -RZ, R24.H1_H1 ;  /* 0x30000018ff187230 */ /* 0x000fe20000004100 */
[----:B------:R-:W-:Y:S01]  /*172b0*/  F2FP.SATFINITE.E4M3.F32.PACK_AB_MERGE_C R38, R38, R45, RZ ;  /* 0x0000002d2626723e */ /* 0x000fe200048070ff */
[----:B------:R-:W-:Y:S02]  /*172c0*/  HADD2.F32 R15, -RZ, R36.H0_H0 ;  /* 0x20000024ff0f7230 */ /* 0x000fe40000004100 */
[----:B------:R-:W-:Y:S01]  /*172d0*/  FMUL.FTZ R49, R14, R35 ;  /* 0x000000230e317220 */ /* 0x000fe20000410000 */
[----:B------:R-:W-:-:S02]  /*172e0*/  HADD2.F32 R10, -RZ, R25.H0_H0 ;  /* 0x20000019ff0a7230 */ /* 0x000fc40000004100 */
[C---:B------:R-:W-:Y:S01]  /*172f0*/  FFMA.FTZ R46, R24.reuse, R27, -R47 ;  /* 0x0000001b182e7223 */ /* 0x040fe2000001082f */
[----:B------:R-:W-:Y:S01]  /*17300*/  FFMA.FTZ R48, R24, R33, R30 ;  /* 0x0000002118307223 */ /* 0x000fe2000001001e */
[----:B------:R-:W-:Y:S01]  /*17310*/  FMUL.FTZ R14, R14, R15 ;  /* 0x0000000f0e0e7220 */ /* 0x000fe20000410000 */
[----:B------:R-:W-:Y:S01]  /*17320*/  F2FP.F16.E4M3.UNPACK_B R24, R37.H1 ;  /* 0x00000025ff18723e */ /* 0x000fe200030006ff */
[C---:B------:R-:W-:Y:S01]  /*17330*/  FFMA.FTZ R49, R10.reuse, R15, -R49 ;  /* 0x0000000f0a317223 */ /* 0x040fe20000010831 */
[-C--:B------:R-:W-:Y:S01]  /*17340*/  F2FP.F16.E4M3.UNPACK_B R15, R32.reuse.H1 ;  /* 0x00000020ff0f723e */ /* 0x080fe200030006ff */
[----:B------:R-:W-:Y:S01]  /*17350*/  FFMA.FTZ R47, R10, R35, R14 ;  /* 0x000000230a2f7223 */ /* 0x000fe2000001000e */
[----:B------:R-:W-:Y:S01]  /*17360*/  HADD2.F32 R36, -RZ, R36.H1_H1 ;  /* 0x30000024ff247230 */ /* 0x000fe20000004100 */
[----:B------:R-:W-:Y:S01]  /*17370*/  F2FP.F16.E4M3.UNPACK_B R37, R37 ;  /* 0x00000025ff25723e */ /* 0x000fe200020006ff */
[----:B------:R-:W-:Y:S01]  /*17380*/  HADD2.F32 R40, -RZ, R40.H1_H1 ;  /* 0x30000028ff287230 */ /* 0x000fe20000004100 */
[----:B------:R-:W-:Y:S01]  /*17390*/  F2FP.F16.E4M3.UNPACK_B R32, R32 ;  /* 0x00000020ff20723e */ /* 0x000fe200020006ff */
[----:B------:R-:W-:Y:S01]  /*173a0*/  HADD2.F32 R31, -RZ, R31.H1_H1 ;  /* 0x3000001fff1f7230 */ /* 0x000fe20000004100 */
[----:B------:R-:W-:Y:S01]  /*173b0*/  F2FP.SATFINITE.E4M3.F32.PACK_AB_MERGE_C R39, R39, R42, RZ ;  /* 0x0000002a2727723e */ /* 0x000fe200048070ff */
[----:B------:R-:W-:Y:S01]  /*173c0*/  HADD2.F32 R33, -RZ, R24.H0_H0 ;  /* 0x20000018ff217230 */ /* 0x000fe20000004100 */
[----:B------:R-:W-:Y:S01]  /*173d0*/  F2FP.SATFINITE.E4M3.F32.PACK_AB_MERGE_C R5, R6, R5, R38 ;  /* 0x000000050605723e */ /* 0x000fe20004807026 */
        /* <DEDUP_REMOVED lines=16> */
[C---:B------:R-:W-:Y:S01]  /*174e0*/  FMUL.FTZ R10, R26.reuse, R24 ;  /* 0x000000181a0a7220 */ /* 0x040fe20000410000 */
[----:B------:R-:W-:Y:S01]  /*174f0*/  FMUL.FTZ R27, R26, R15 ;  /* 0x0000000f1a1b7220 */ /* 0x000fe20000410000 */
[----:B------:R-:W-:Y:S01]  /*17500*/  HADD2.F32 R25, -RZ, R37.H0_H0 ;  /* 0x20000025ff197230 */ /* 0x000fe20000004100 */
[----:B------:R-:W-:Y:S01]  /*17510*/  F2FP.SATFINITE.E4M3.F32.PACK_AB_MERGE_C R9, R8, R9, R39 ;  /* 0x000000090809723e */ /* 0x000fe20004807027 */
[----:B------:R-:W-:-:S02]  /*17520*/  HADD2.F32 R14, -RZ, R11.H0_H0 ;  /* 0x2000000bff0e7230 */ /* 0x000fc40000004100 */
[C---:B------:R-:W-:Y:S01]  /*17530*/  FFMA.FTZ R35, R13.reuse, R15, -R10 ;  /* 0x0000000f0d237223 */ /* 0x040fe2000001080a */
[----:B------:R-:W-:Y:S01]  /*17540*/  FFMA.FTZ R34, R13, R24, R27 ;  /* 0x000000180d227223 */ /* 0x000fe2000001001b */
[----:B------:R-:W-:Y:S02]  /*17550*/  HADD2.F32 R13, -RZ, R32.H0_H0 ;  /* 0x20000020ff0d7230 */ /* 0x000fe40000004100 */
        /* <DEDUP_REMOVED lines=28> */
[----:B------:R-:W-:Y:S01]  /*17720*/  FMUL.FTZ R36, R29, R24 ;  /* 0x000000181d247220 */ /* 0x000fe20000410000 */
[----:B------:R-:W-:Y:S01]  /*17730*/  FFMA.FTZ R25, R7, R25, R10 ;  /* 0x0000001907197223 */ /* 0x000fe2000001000a */
[-C--:B------:R-:W-:Y:S01]  /*17740*/  FMUL.FTZ R11, R29, R14.reuse ;  /* 0x0000000e1d0b7220 */ /* 0x080fe20000410000 */
[----:B------:R-:W-:Y:S02]  /*17750*/  HADD2.F32 R13, -RZ, R12.H0_H0 ;  /* 0x2000000cff0d7230 */ /* 0x000fe40000004100 */
[C---:B------:R-:W-:Y:S01]  /*17760*/  FFMA.FTZ R29, R21.reuse, R14, -R36 ;  /* 0x0000000e151d7223 */ /* 0x040fe20000010824 */
[----:B------:R-:W-:Y:S02]  /*17770*/  HADD2.F32 R7, -RZ, R4.H0_H0 ;  /* 0x20000004ff077230 */ /* 0x000fe40000004100 */
[----:B------:R-:W-:Y:S01]  /*17780*/  FFMA.FTZ R36, R21, R24, R11 ;  /* 0x0000001815247223 */ /* 0x000fe2000001000b */
[----:B------:R-:W-:Y:S01]  /*17790*/  HADD2.F32 R11, -RZ, R20.H0_H0 ;  /* 0x20000014ff0b7230 */ /* 0x000fe20000004100 */
[----:B------:R-:W-:Y:S01]  /*177a0*/  F2FP.SATFINITE.E4M3.F32.PACK_AB_MERGE_C R33, R34, R33, RZ ;  /* 0x000000212221723e */ /* 0x000fe200048070ff */
[----:B------:R-:W-:-:S02]  /*177b0*/  HADD2.F32 R12, -RZ, R12.H1_H1 ;  /* 0x3000000cff0c7230 */ /* 0x000fc40000004100 */
[C---:B------:R-:W-:Y:S01]  /*177c0*/  FMUL.FTZ R15, R7.reuse, R13 ;  /* 0x0000000d070f7220 */ /* 0x040fe20000410000 */
[----:B------:R-:W-:Y:S02]  /*177d0*/  HADD2.F32 R10, -RZ, R4.H1_H1 ;  /* 0x30000004ff0a7230 */ /* 0x000fe40000004100 */
[----:B------:R-:W-:Y:S01]  /*177e0*/  FMUL.FTZ R14, R7, R11 ;  /* 0x0000000b070e7220 */ /* 0x000fe20000410000 */
[----:B------:R-:W-:Y:S01]  /*177f0*/  HADD2.F32 R20, -RZ, R20.H1_H1 ;  /* 0x30000014ff147230 */ /* 0x000fe20000004100 */
[----:B------:R-:W-:Y:S01]  /*17800*/  F2FP.SATFINITE.E4M3.F32.PACK_AB_MERGE_C R29, R29, R32, RZ ;  /* 0x000000201d1d723e */ /* 0x000fe200048070ff */
[--C-:B------:R-:W-:Y:S02]  /*17810*/  HADD2.F32 R4, -RZ, R3.reuse.H0_H0 ;  /* 0x20000003ff047230 */ /* 0x100fe40000004100 */
[C---:B------:R-:W-:Y:S01]  /*17820*/  FMUL.FTZ R24, R10.reuse, R12 ;  /* 0x0000000c0a187220 */ /* 0x040fe20000410000 */
[----:B------:R-:W-:Y:S02]  /*17830*/  HADD2.F32 R3, -RZ, R3.H1_H1 ;  /* 0x30000003ff037230 */ /* 0x000fe40000004100 */
[-C--:B------:R-:W-:Y:S01]  /*17840*/  FMUL.FTZ R7, R10, R20.reuse ;  /* 0x000000140a077220 */ /* 0x080fe20000410000 */
[----:B------:R-:W-:Y:S01]  /*17850*/  F2FP.SATFINITE.E4M3.F32.PACK_AB_MERGE_C R25, R36, R25, RZ ;  /* 0x000000192419723e */ /* 0x000fe200048070ff */
[C---:B------:R-:W-:Y:S01]  /*17860*/  FFMA.FTZ R15, R4.reuse, R11, -R15 ;  /* 0x0000000b040f7223 */ /* 0x040fe2000001080f */
[----:B------:R-:W-:Y:S01]  /*17870*/  FFMA.FTZ R10, R4, R13, R14 ;  /* 0x0000000d040a7223 */ /* 0x000fe2000001000e */
[C---:B------:R-:W-:Y:S01]  /*17880*/  FFMA.FTZ R24, R3.reuse, R20, -R24 ;  /* 0x0000001403187223 */ /* 0x040fe20000010818 */
[----:B------:R-:W-:Y:S01]  /*17890*/  FFMA.FTZ R3, R3, R12, R7 ;  /* 0x0000000c03037223 */ /* 0x000fe20000010007 */
[----:B------:R-:W-:-:S02]  /*178a0*/  F2FP.SATFINITE.E4M3.F32.PACK_AB_MERGE_C R7, R50, R49, RZ ;  /* 0x000000313207723e */ /* 0x000fc400048070ff */
[----:B------:R-:W-:Y:S02]  /*178b0*/  F2FP.SATFINITE.E4M3.F32.PACK_AB_MERGE_C R4, R35, R30, RZ ;  /* 0x0000001e2304723e */ /* 0x000fe400048070ff */
[----:B------:R-:W-:Y:S02]  /*178c0*/  F2FP.SATFINITE.E4M3.F32.PACK_AB_MERGE_C R11, R40, R47, RZ ;  /* 0x0000002f280b723e */ /* 0x000fe400048070ff */
[----:B------:R-:W-:Y:S02]  /*178d0*/  F2FP.SATFINITE.E4M3.F32.PACK_AB_MERGE_C R7, R46, R43, R7 ;  /* 0x0000002b2e07723e */ /* 0x000fe40004807007 */
[----:B------:R-:W-:Y:S02]  /*178e0*/  F2FP.SATFINITE.E4M3.F32.PACK_AB_MERGE_C R4, R31, R26, R4 ;  /* 0x0000001a1f04723e */ /* 0x000fe40004807004 */
[----:B------:R-:W-:Y:S02]  /*178f0*/  F2FP.SATFINITE.E4M3.F32.PACK_AB_MERGE_C R6, R24, R15, R29 ;  /* 0x0000000f1806723e */ /* 0x000fe4000480701d */
[----:B------:R-:W-:-:S02]  /*17900*/  F2FP.SATFINITE.E4M3.F32.PACK_AB_MERGE_C R11, R48, R41, R11 ;  /* 0x00000029300b723e */ /* 0x000fc4000480700b */
[----:B------:R-:W-:Y:S01]  /*17910*/  F2FP.SATFINITE.E4M3.F32.PACK_AB_MERGE_C R8, R28, R27, R33 ;  /* 0x0000001b1c08723e */ /* 0x000fe20004807021 */
[----:B------:R0:W-:Y:S01]  /*17920*/  STS.128 [R51+0x14400], R4 ;  /* 0x0144000433007388 */ /* 0x0001e20000000c00 */
[----:B------:R-:W-:-:S05]  /*17930*/  F2FP.SATFINITE.E4M3.F32.PACK_AB_MERGE_C R10, R3, R10, R25 ;  /* 0x0000000a030a723e */ /* 0x000fca0004807019 */
[----:B------:R0:W-:Y:S02]  /*17940*/  STS.128 [R0+0x14400], R8 ;  /* 0x0144000800007388 */ /* 0x0001e40000000c00 */
.L_x_2760:
[----:B------:R-:W-:Y:S05]  /*17950*/  BSYNC B0 ;  /* 0x0000000000007941 */ /* 0x000fea0003800000 */
.L_x_2753:
        /* <DEDUP_REMOVED lines=8> */
.L_x_2751:
[----:B0-2---:R-:W-:-:S05]  /*179e0*/  IMAD.U32 R0, RZ, RZ, UR48 ;  /* 0x00000030ff007e24 */ /* 0x005fca000f8e00ff */
[----:B------:R-:W-:-:S13]  /*179f0*/  ISETP.NE.AND P1, PT, R0, 0x3, PT ;  /* 0x000000030000780c */ /* 0x000fda0003f25270 */
[----:B------:R-:W-:Y:S05]  /*17a00*/  @!P1 BRA `(.L_x_2780) ;  /* 0x0000000000049947 */ /* 0x000fea0003800000 */
[----:B------:R-:W-:Y:S01]  /*17a10*/  BPT.TRAP 0x1 ;  /* 0x000000040000795c */ /* 0x000fe20000300000 */
.L_x_2780:
[----:B------:R-:W-:Y:S01]  /*17a20*/  IMAD R0, R188, 0x8, R18 ;  /* 0x00000008bc007824 */ /* 0x000fe200078e0212 */
[----:B-1----:R-:W-:-:S04]  /*17a30*/  SHF.L.U32 R3, R194, 0x1f, RZ ;  /* 0x0000001fc2037819 */ /* 0x002fc800000006ff */
[----:B------:R0:W1:Y:S01]  /*17a40*/  SYNCS.PHASECHK.TRANS64.TRYWAIT P0, [R0+URZ+0x29830], R3 ;  /* 0x02983003000075a7 */ /* 0x000062000800017f */
[----:B------:R-:W-:Y:S05]  /*17a50*/  @!P1 BRA `(.L_x_2781) ;  /* 0x0000000000049947 */ /* 0x000fea0003800000 */
[----:B------:R-:W-:Y:S01]  /*17a60*/  BPT.TRAP 0x1 ;  /* 0x000000040000795c */ /* 0x000fe20000300000 */
.L_x_2781:
[----:B-1----:R-:W-:Y:S05]  /*17a70*/  @P0 BRA `(.L_x_2782) ;  /* 0x0000000000080947 */ /* 0x002fea0003800000 */
[----:B------:R-:W1:Y:S02]  /*17a80*/  SYNCS.PHASECHK.TRANS64.TRYWAIT P0, [R0+URZ+0x29830], R3 ;  /* 0x02983003000075a7 */ /* 0x000e64000800017f */
[----:B-1----:R-:W-:Y:S05]  /*17a90*/  @!P0 BRA `(.L_x_2783) ;  /* 0x0000016400a48947 */ /* 0x002fea0003800000 */
.L_x_2782:
        /* <DEDUP_REMOVED lines=8> */
[----:B------:R-:W-:Y:S01]  /*17b20*/  IMAD.MOV.U32 R7, RZ, RZ, -0x7fffffe0 ;  /* 0x80000020ff077424 */ /* 0x000fe200078e00ff */
[----:B------:R-:W-:Y:S01]  /*17b30*/  LOP3.LUT R3, R3, 0x3fff, RZ, 0xc0, !PT ;  /* 0x00003fff03037812 */ /* 0x000fe200078ec0ff */
[----:B------:R-:W-:Y:S01]  /*17b40*/  UMOV UR5, UR25 ;  /* 0x0000001900057c82 */ /* 0x000fe20008000000 */
[----:B------:R-:W-:Y:S01]  /*17b50*/  IMAD.MOV.U32 R9, RZ, RZ, -0x7fffffe0 ;  /* 0x80000020ff097424 */ /* 0x000fe200078e00ff */
[----:B------:R-:W-:Y:S01]  /*17b60*/  UMOV UR9, UR25 ;  /* 0x0000001900097c82 */ /* 0x000fe20008000000 */
[----:B------:R-:W-:Y:S01]  /*17b70*/  LOP3.LUT R11, R3, 0x10000, RZ, 0xfc, !PT ;  /* 0x00010000030b7812 */ /* 0x000fe200078efcff */
[----:B------:R-:W-:Y:S01]  /*17b80*/  UMOV UR13, UR25 ;  /* 0x00000019000d7c82 */ /* 0x000fe20008000000 */
[----:B------:R-:W-:Y:S01]  /*17b90*/  R2UR UR7, R7 ;  /* 0x00000000070772ca */ /* 0x000fe200000e0000 */
[----:B------:R-:W-:Y:S01]  /*17ba0*/  ULOP3.LUT UR24, UR24, 0x10000, URZ, 0xfc, !UPT ;  /* 0x0001000018187892 */ /* 0x000fe2000f8efc3f */
[----:B------:R-:W-:Y:S01]  /*17bb0*/  R2UR UR11, R9 ;  /* 0x00000000090b72ca */ /* 0x000fe200000e0000 */
[----:B---3--:R-:W-:Y:S01]  /*17bc0*/  IMAD R4, R188, 0x780, R11 ;  /* 0x00000780bc047824 */ /* 0x008fe200078e020b */
        /* <DEDUP_REMOVED lines=9> */
[----:B------:R-:W-:Y:S01]  /*17c60*/  UMOV UR12, UR24 ;  /* 0x00000018000c7c82 */ /* 0x000fe20008000000 */
[----:B------:R-:W-:Y:S01]  /*17c70*/  IADD3 R6, R4, 0x180, RZ ;  /* 0x0000018004067810 */ /* 0x000fe20007ffe0ff */
[----:B------:R-:W-:Y:S01]  /*17c80*/  UMOV UR16, UR24 ;  /* 0x0000001800107c82 */ /* 0x000fe20008000000 */
[----:B------:R-:W-:Y:S01]  /*17c90*/  R2UR UR10, R8 ;  /* 0x00000000080a72ca */ /* 0x000fe200000e0000 */
[----:B------:R-:W-:Y:S01]  /*17ca0*/  VIADD R8, R4, 0x200 ;  /* 0x0000020004087836 */ /* 0x000fe20000000000 */
[----:B------:R-:W-:Y:S01]  /*17cb0*/  R2UR UR14, R6 ;  /* 0x00000000060e72ca */ /* 0x000fe200000e0000 */
[C---:B------:R-:W-:Y:S01]  /*17cc0*/  VIADD R6, R4.reuse, 0x2 ;  /* 0x0000000204067836 */ /* 0x040fe20000000000 */
[----:B------:R-:W-:Y:S01]  /*17cd0*/  IADD3 R12, R4, 0x102, RZ ;  /* 0x00000102040c7810 */ /* 0x000fe20007ffe0ff */
[----:B------:R-:W-:Y:S01]  /*17ce0*/  QGMMA.64x32x32.F32.E4M3.E4M3 R88, gdesc[UR24], RZ, !UPT, gsb0 ;  /* 0x00600000185879f3 */ /* 0x000fe2000c0008ff */
[----:B------:R-:W-:Y:S01]  /*17cf0*/  R2UR UR18, R8 ;  /* 0x00000000081272ca */ /* 0x000fe200000e0000 */
[----:B------:R-:W-:-:S02]  /*17d00*/  IMAD.MOV.U32 R7, RZ, RZ, -0x7fffffe0 ;  /* 0x80000020ff077424 */ /* 0x000fc400078e00ff */
[----:B------:R-:W-:Y:S02]  /*17d10*/  VIADD R8, R4, 0x82 ;  /* 0x0000008204087836 */ /* 0x000fe40000000000 */
[----:B------:R-:W-:Y:S02]  /*17d20*/  IMAD.MOV.U32 R9, RZ, RZ, -0x7fffffe0 ;  /* 0x80000020ff097424 */ /* 0x000fe400078e00ff */
[----:B------:R-:W-:Y:S02]  /*17d30*/  IMAD.MOV.U32 R13, RZ, RZ, -0x7fffffe0 ;  /* 0x80000020ff0d7424 */ /* 0x000fe400078e00ff */
[----:B------:R-:W-:-:S05]  /*17d40*/  IMAD.MOV.U32 R5, RZ, RZ, -0x7fffffe0 ;  /* 0x80000020ff057424 */ /* 0x000fca00078e00ff */
[----:B------:R-:W-:Y:S01]  /*17d50*/  R2UR UR47, R5 ;  /* 0x00000000052f72ca */ /* 0x000fe200000e0000 */
[----:B------:R-:W-:Y:S02]  /*17d60*/  WARPGROUP.DEPBAR.LE gsb0, 0x0 ;  /* 0x00008000000079c5 */ /* 0x000fe40000010000 */
[----:B------:R-:W-:-:S06]  /*17d70*/  WARPGROUP.ARRIVE ;  /* 0x00000000000079c5 */ /* 0x000fcc0000000000 */
[----:B------:R-:W-:Y:S01]  /*17d80*/  QGMMA.64x32x32.F32.E4M3.E4M3 R72, gdesc[UR4], RZ, !UPT, gsb0 ;  /* 0x00600000044879f3 */ /* 0x000fe2000c0008ff */
        /* <DEDUP_REMOVED lines=10> */
[----:B------:R-:W-:Y:S01]  /*17e30*/  QGMMA.64x32x32.F32.E4M3.E4M3 R56, gdesc[UR8], RZ, !UPT, gsb0 ;  /* 0x00600000083879f3 */ /* 0x000fe2000c0008ff */
        /* <DEDUP_REMOVED lines=11> */
[----:B----4-:R-:W-:-:S06]  /*17ef0*/  WARPGROUP.ARRIVE ;  /* 0x00000000000079c5 */ /* 0x010fcc0000000000 */
        /* <DEDUP_REMOVED lines=162> */
[----:B------:R-:W-:Y:S01]  /*18920*/  IADD3 R4, R4, 0x702, RZ ;  /* 0x0000070204047810 */ /* 0x000fe20007ffe0ff */
[----:B------:R-:W-:Y:S01]  /*18930*/  IMAD.MOV.U32 R7, RZ, RZ, -0x7fffffe0 ;  /* 0x80000020ff077424 */ /* 0x000fe200078e00ff */
[----:B------:R-:W-:Y:S01]  /*18940*/  UMOV UR45, UR21 ;  /* 0x00000015002d7c82 */ /* 0x000fe20008000000 */
[----:B------:R-:W-:Y:S01]  /*18950*/  UMOV UR44, UR20 ;  /* 0x00000014002c7c82 */ /* 0x000fe20008000000 */
[----:B------:R-:W-:Y:S01]  /*18960*/  R2UR UR46, R4 ;  /* 0x00000000042e72ca */ /* 0x000fe200000e0000 */
[----:B------:R-:W-:-:S02]  /*18970*/  WARPGROUP.DEPBAR.LE gsb0, 0x0 ;  /* 0x00008000000079c5 */ /* 0x000fc40000010000 */
        /* <DEDUP_REMOVED lines=38> */
.L_x_2784:
[----:B------:R-:W0:Y:S01]  /*18be0*/  LDC R3, c[0x0][0x448] ;  /* 0x00011200ff037b82 */ /* 0x000e220000000800 */
[----:B------:R-:W-:Y:S02]  /*18bf0*/  IMAD.IADD R14, R218, 0x1, R212 ;  /* 0x00000001da0e7824 */ /* 0x000fe400078e02d4 */
[----:B------:R-:W-:Y:S02]  /*18c00*/  IMAD.MOV.U32 R7, RZ, RZ, -0xa0 ;  /* 0xffffff60ff077424 */ /* 0x000fe400078e00ff */
[----:B------:R-:W-:Y:S01]  /*18c10*/  VIADD R0, R0, 0x29840 ;  /* 0x0002984000007836 */ /* 0x000fe20000000000 */
[----:B0-----:R-:W-:-:S13]  /*18c20*/  ISETP.NE.AND P0, PT, R3, 0x1, PT ;  /* 0x000000010300780c */ /* 0x001fda0003f05270 */
[----:B------:R-:W0:Y:S08]  /*18c30*/  @P0 LDC R3, c[0x0][0x44c] ;  /* 0x00011300ff030b82 */ /* 0x000e300000000800 */
[----:B------:R-:W1:Y:S01]  /*18c40*/  @P0 LDC R4, c[0x0][0x450] ;  /* 0x00011400ff040b82 */ /* 0x000e620000000800 */
[----:B0-----:R-:W-:-:S05]  /*18c50*/  @P0 IMAD.HI.U32 R3, R14, R3, RZ ;  /* 0x000000030e030227 */ /* 0x001fca00078e00ff */
[----:B-1----:R-:W-:Y:S01]  /*18c60*/  @P0 SHF.R.U32.HI R14, RZ, R4, R3 ;  /* 0x00000004ff0e0219 */ /* 0x002fe20000011603 */
[C---:B------:R-:W-:Y:S02]  /*18c70*/  IMAD R3, R152.reuse, -0xa0, R214 ;  /* 0xffffff6098037824 */ /* 0x040fe400078e02d6 */
[----:B------:R-:W-:Y:S02]  /*18c80*/  IMAD R4, R152, R7, 0xa1 ;  /* 0x000000a198047424 */ /* 0x000fe400078e0207 */
[----:B------:R-:W0:Y:S01]  /*18c90*/  SHFL.IDX PT, R5, R14, 0x1, 0x1c1f ;  /* 0x003c1f000e057f89 */ /* 0x000e2200000e0000 */
[----:B------:R-:W-:Y:S01]  /*18ca0*/  IADD3 R12, R3, 0xa0, RZ ;  /* 0x000000a0030c7810 */ /* 0x000fe20007ffe0ff */
[----:B------:R-:W-:-:S04]  /*18cb0*/  IMAD R4, R217, -0x2, R4 ;  /* 0xfffffffed9047824 */ /* 0x000fc800078e0204 */
[----:B------:R-:W-:Y:S01]  /*18cc0*/  IMAD R12, R217, -0x2, R12 ;  /* 0xfffffffed90c7824 */ /* 0x000fe200078e020c */
[----:B------:R-:W-:-:S04]  /*18cd0*/  IADD3 R107, -R213, R4, R214 ;  /* 0x00000004d56b7210 */ /* 0x000fc80007ffe1d6 */
[----:B0-----:R-:W-:-:S04]  /*18ce0*/  VIADDMNMX R4, R5, R107, R12, PT ;  /* 0x0000006b05047246 */ /* 0x001fc8000380010c */
        /* <DEDUP_REMOVED lines=26> */
[C---:B------:R-:W-:Y:S02]  /*18e90*/  ISETP.GT.AND P3, PT, R4.reuse, 0x28, PT ;  /* 0x000000280400780c */ /* 0x040fe40003f64270 */
        /* <DEDUP_REMOVED lines=46> */
[----:B------:R-:W-:Y:S01]  /*19180*/  FMNMX.FTZ R6, R71, R6, !PT ;  /* 0x0000000647067209 */ /* 0x000fe20007810000 */
[----:B------:R-:W0:Y:S01]  /*19190*/  SHFL.IDX PT, R42, R14, RZ, 0x1c1f ;  /* 0x001c1fff0e2a7589 */ /* 0x000e2200000e0000 */
        /* <DEDUP_REMOVED lines=42> */
[----:B------:R-:W-:Y:S02]  /*19440*/  FSEL R6, R39, -INF , P2 ;  /* 0xff80000027067808 */ /* 0x000fe40001000000 */
[----:B------:R-:W-:Y:S02]  /*19450*/  FMNMX.FTZ R39, R75, R4, !PT ;  /* 0x000000044b277209 */ /* 0x000fe40007810000 */
[----:B0-----:R-:W-:Y:S02]  /*19460*/  VIADDMNMX R42, R42, R107, R12, PT ;  /* 0x0000006b2a2a7246 */ /* 0x001fe4000380010c */
[----:B------:R-:W-:-:S02]  /*19470*/  FMNMX.FTZ R26, R6, R39, !PT ;  /* 0x00000027061a7209 */ /* 0x000fc40007810000 */
[C---:B------:R-:W-:Y:S02]  /*19480*/  ISETP.GT.AND P3, PT, R42.reuse, 0x1, PT ;  /* 0x000000012a00780c */ /* 0x040fe40003f64270 */
[----:B------:R-:W-:Y:S01]  /*19490*/  ISETP.GT.AND P4, PT, R42, 0x8, PT ;  /* 0x000000082a00780c */ /* 0x000fe20003f84270 */
[----:B------:R-:W0:Y:S01]  /*194a0*/  SHFL.BFLY PT, R39, R26, 0x2, 0x1f ;  /* 0x0c401f001a277f89 */ /* 0x000e2200000e0000 */
[----:B------:R-:W-:Y:S02]  /*194b0*/  FSEL R14, R89, -INF , P3 ;  /* 0xff800000590e7808 */ /* 0x000fe40001800000 */
[----:B------:R-:W-:Y:S02]  /*194c0*/  FSEL R91, R92, -INF , P4 ;  /* 0xff8000005c5b7808 */ /* 0x000fe40002000000 */
[----:B------:R-:W-:Y:S02]  /*194d0*/  ISETP.GT.AND P3, PT, R42, 0x10, PT ;  /* 0x000000102a00780c */ /* 0x000fe40003f64270 */
[----:B0-----:R-:W-:-:S05]  /*194e0*/  FMNMX.FTZ R30, R26, R39, !PT ;  /* 0x000000271a1e7209 */ /* 0x001fca0007810000 */
[----:B------:R-:W0:Y:S02]  /*194f0*/  SHFL.BFLY PT, R39, R30, 0x1, 0x1f ;  /* 0x0c201f001e277f89 */ /* 0x000e2400000e0000 */
[----:B0-----:R-:W-:-:S04]  /*19500*/  FMNMX.FTZ R4, R30, R39, !PT ;  /* 0x000000271e047209 */ /* 0x001fc80007810000 */
[----:B------:R-:W-:Y:S01]  /*19510*/  FSETP.NEU.FTZ.AND P2, PT, R4, -INF , PT ;  /* 0xff8000000400780b */ /* 0x000fe20003f5d000 */
[----:B------:R-:W-:-:S05]  /*19520*/  FFMA.FTZ R39, R2, R4, -8 ;  /* 0xc100000002277423 */ /* 0x000fca0000010004 */
[----:B------:R-:W-:Y:S02]  /*19530*/  FSEL R39, R39, RZ, P2 ;  /* 0x000000ff27277208 */ /* 0x000fe40001000000 */
[----:B------:R-:W-:-:S03]  /*19540*/  ISETP.GT.AND P2, PT, R42, RZ, PT ;  /* 0x000000ff2a00720c */ /* 0x000fc60003f44270 */
[--C-:B------:R-:W-:Y:S01]  /*19550*/  FFMA.FTZ R30, R2, R99, -R39.reuse ;  /* 0x00000063021e7223 */ /* 0x100fe20000010827 */
[----:B------:R-:W-:Y:S01]  /*19560*/  FSEL R87, R88, -INF , P2 ;  /* 0xff80000058577808 */ /* 0x000fe20001000000 */
[--C-:B------:R-:W-:Y:S01]  /*19570*/  FFMA.FTZ R95, R2, R103, -R39.reuse ;  /* 0x00000067025f7223 */ /* 0x100fe20000010827 */
[----:B------:R-:W-:Y:S01]  /*19580*/  ISETP.GT.AND P2, PT, R42, 0x9, PT ;  /* 0x000000092a00780c */ /* 0x000fe20003f44270 */
[----:B------:R0:W-:Y:S01]  /*19590*/  MUFU.EX2 R89, R30 ;  /* 0x0000001e00597308 */ /* 0x0001e20000000800 */
[----:B------:R-:W-:Y:S01]  /*195a0*/  FMNMX.FTZ R26, R87, R14, !PT ;  /* 0x0000000e571a7209 */ /* 0x000fe20007810000 */
[C-C-:B------:R-:W-:Y:S01]  /*195b0*/  FFMA.FTZ R34, R2.reuse, R105, -R39.reuse ;  /* 0x0000006902227223 */ /* 0x140fe20000010827 */
[----:B------:R-:W-:Y:S01]  /*195c0*/  FSEL R93, R93, -INF , P2 ;  /* 0xff8000005d5d7808 */ /* 0x000fe20001000000 */
[C-C-:B------:R-:W-:Y:S01]  /*195d0*/  FFMA.FTZ R8, R2.reuse, R109, -R39.reuse ;  /* 0x0000006d02087223 */ /* 0x140fe20000010827 */
[----:B------:R-:W-:Y:S01]  /*195e0*/  FMNMX.FTZ R26, R91, R26, !PT ;  /* 0x0000001a5b1a7209 */ /* 0x000fe20007810000 */
[--C-:B------:R-:W-:Y:S01]  /*195f0*/  FFMA.FTZ R79, R2, R110, -R39.reuse ;  /* 0x0000006e024f7223 */ /* 0x100fe20000010827 */
[----:B------:R-:W-:Y:S01]  /*19600*/  ISETP.GT.AND P2, PT, R42, 0x11, PT ;  /* 0x000000112a00780c */ /* 0x000fe20003f44270 */
[--C-:B------:R-:W-:Y:S01]  /*19610*/  FFMA.FTZ R10, R2, R10, -R39.reuse ;  /* 0x0000000a020a7223 */ /* 0x100fe20000010827 */
[----:B------:R-:W-:Y:S01]  /*19620*/  FSEL R99, R96, -INF , P3 ;  /* 0xff80000060637808 */ /* 0x000fe20001800000 */
[----:B------:R-:W-:Y:S01]  /*19630*/  MUFU.EX2 R8, R8 ;  /* 0x0000000800087308 */ /* 0x000fe20000000800 */
[----:B------:R-:W-:Y:S01]  /*19640*/  FMNMX.FTZ R26, R93, R26, !PT ;  /* 0x0000001a5d1a7209 */ /* 0x000fe20007810000 */
[--C-:B------:R-:W-:Y:S01]  /*19650*/  FFMA.FTZ R83, R2, R106, -R39.reuse ;  /* 0x0000006a02537223 */ /* 0x100fe20000010827 */
[----:B------:R-:W-:Y:S01]  /*19660*/  ISETP.GT.AND P3, PT, R42, 0x18, PT ;  /* 0x000000182a00780c */ /* 0x000fe20003f64270 */
[C-C-:B------:R-:W-:Y:S01]  /*19670*/  FFMA.FTZ R12, R2.reuse, R108, -R39.reuse ;  /* 0x0000006c020c7223 */ /* 0x140fe20000010827 */
[----:B------:R-:W-:Y:S01]  /*19680*/  FSEL R97, R97, -INF , P2 ;  /* 0xff80000061617808 */ /* 0x000fe20001000000 */
[--C-:B------:R-:W-:Y:S01]  /*19690*/  FFMA.FTZ R78, R2, R78, -R39.reuse ;  /* 0x0000004e024e7223 */ /* 0x100fe20000010827 */
[----:B------:R-:W-:Y:S01]  /*196a0*/  FMNMX.FTZ R26, R99, R26, !PT ;  /* 0x0000001a631a7209 */ /* 0x000fe20007810000 */
[----:B------:R-:W-:Y:S01]  /*196b0*/  MUFU.EX2 R79, R79 ;  /* 0x0000004f004f7308 */ /* 0x000fe20000000800 */
[----:B------:R-:W-:Y:S01]  /*196c0*/  ISETP.GT.AND P2, PT, R42, 0x19, PT ;  /* 0x000000192a00780c */ /* 0x000fe20003f44270 */
[--C-:B------:R-:W-:Y:S01]  /*196d0*/  FFMA.FTZ R20, R2, R20, -R39.reuse ;  /* 0x0000001402147223 */ /* 0x100fe20000010827 */
[----:B------:R-:W-:Y:S01]  /*196e0*/  FSEL R103, R100, -INF , P3 ;  /* 0xff80000064677808 */ /* 0x000fe20001800000 */
[C-C-:B------:R-:W-:Y:S01]  /*196f0*/  FFMA.FTZ R102, R2.reuse, R102, -R39.reuse ;  /* 0x0000006602667223 */ /* 0x140fe20000010827 */
[----:B------:R-:W-:Y:S01]  /*19700*/  FMNMX.FTZ R26, R97, R26, !PT ;  /* 0x0000001a611a7209 */ /* 0x000fe20007810000 */
[--C-:B------:R-:W-:Y:S01]  /*19710*/  FFMA.FTZ R94, R2, R94, -R39.reuse ;  /* 0x0000005e025e7223 */ /* 0x100fe20000010827 */
[----:B------:R-:W-:Y:S01]  /*19720*/  FSEL R101, R101, -INF , P2 ;  /* 0xff80000065657808 */ /* 0x000fe20001000000 */
[----:B------:R-:W-:Y:S01]  /*19730*/  MUFU.EX2 R10, R10 ;  /* 0x0000000a000a7308 */ /* 0x000fe20000000800 */
[----:B------:R-:W-:Y:S01]  /*19740*/  ISETP.GT.AND P2, PT, R42, 0x20, PT ;  /* 0x000000202a00780c */ /* 0x000fe20003f44270 */
[C-C-:B------:R-:W-:Y:S01]  /*19750*/  FFMA.FTZ R86, R2.reuse, R86, -R39.reuse ;  /* 0x0000005602567223 */ /* 0x140fe20000010827 */
[----:B0-----:R-:W-:Y:S01]  /*19760*/  FMNMX.FTZ R30, R103, R26, !PT ;  /* 0x0000001a671e7209 */ /* 0x001fe20007810000 */
[--C-:B------:R-:W-:Y:S01]  /*19770*/  FFMA.FTZ R50, R2, R63, -R39.reuse ;  /* 0x0000003f02327223 */ /* 0x100fe20000010827 */
[----:B------:R-:W-:Y:S01]  /*19780*/  ISETP.GT.AND P3, PT, R42, 0x21, PT ;  /* 0x000000212a00780c */ /* 0x000fe20003f64270 */
[--C-:B------:R-:W-:Y:S01]  /*19790*/  FFMA.FTZ R3, R2, R3, -R39.reuse ;  /* 0x0000000302037223 */ /* 0x100fe20000010827 */
[----:B------:R-:W-:Y:S01]  /*197a0*/  FSEL R105, R72, -INF , P2 ;  /* 0xff80000048697808 */ /* 0x000fe20001000000 */
[----:B------:R0:W-:Y:S01]  /*197b0*/  MUFU.EX2 R26, R34 ;  /* 0x00000022001a7308 */ /* 0x0001e20000000800 */
[----:B------:R-:W-:Y:S01]  /*197c0*/  FMNMX.FTZ R30, R101, R30, !PT ;  /* 0x0000001e651e7209 */ /* 0x000fe20007810000 */
[--C-:B------:R-:W-:Y:S01]  /*197d0*/  FFMA.FTZ R7, R2, R7, -R39.reuse ;  /* 0x0000000702077223 */ /* 0x100fe20000010827 */
[----:B------:R-:W-:Y:S01]  /*197e0*/  ISETP.GT.AND P2, PT, R42, 0x28, PT ;  /* 0x000000282a00780c */ /* 0x000fe20003f44270 */
[C-C-:B------:R-:W-:Y:S01]  /*197f0*/  FFMA.FTZ R9, R2.reuse, R9, -R39.reuse ;  /* 0x0000000902097223 */ /* 0x140fe20000010827 */
[----:B------:R-:W-:Y:S01]  /*19800*/  FSEL R107, R73, -INF , P3 ;  /* 0xff800000496b7808 */ /* 0x000fe20001800000 */
[--C-:B------:R-:W-:Y:S01]  /*19810*/  FFMA.FTZ R73, R2, R104, -R39.reuse ;  /* 0x0000006802497223 */ /* 0x100fe20000010827 */
[----:B------:R-:W-:Y:S01]  /*19820*/  FMNMX.FTZ R30, R105, R30, !PT ;  /* 0x0000001e691e7209 */ /* 0x000fe20007810000 */
[----:B------:R-:W1:Y:S01]  /*19830*/  MUFU.EX2 R83, R83 ;  /* 0x0000005300537308 */ /* 0x000e620000000800 */
[----:B------:R-:W-:Y:S01]  /*19840*/  ISETP.GT.AND P3, PT, R42, 0x29, PT ;  /* 0x000000292a00780c */ /* 0x000fe20003f64270 */
[--C-:B------:R-:W-:Y:S01]  /*19850*/  FFMA.FTZ R13, R2, R13, -R39.reuse ;  /* 0x0000000d020d7223 */ /* 0x100fe20000010827 */
[----:B------:R-:W-:Y:S01]  /*19860*/  FSEL R109, R76, -INF , P2 ;  /* 0xff8000004c6d7808 */ /* 0x000fe20001000000 */
[C-C-:B------:R-:W-:Y:S01]  /*19870*/  FFMA.FTZ R15, R2.reuse, R15, -R39.reuse ;  /* 0x0000000f020f7223 */ /* 0x140fe20000010827 */
[----:B------:R-:W-:Y:S01]  /*19880*/  FMNMX.FTZ R30, R107, R30, !PT ;  /* 0x0000001e6b1e7209 */ /* 0x000fe20007810000 */
[--C-:B------:R-:W-:Y:S01]  /*19890*/  FFMA.FTZ R21, R2, R21, -R39.reuse ;  /* 0x0000001502157223 */ /* 0x100fe20000010827 */
[----:B------:R-:W-:Y:S01]  /*198a0*/  ISETP.GT.AND P2, PT, R42, 0x30, PT ;  /* 0x000000302a00780c */ /* 0x000fe20003f44270 */
[----:B------:R-:W-:Y:S01]  /*198b0*/  MUFU.EX2 R12, R12 ;  /* 0x0000000c000c7308 */ /* 0x000fe20000000800 */
[----:B------:R-:W-:Y:S01]  /*198c0*/  FSEL R111, R77, -INF , P3 ;  /* 0xff8000004d6f7808 */ /* 0x000fe20001800000 */
[C-C-:B------:R-:W-:Y:S01]  /*198d0*/  FFMA.FTZ R77, R2.reuse, R98, -R39.reuse ;  /* 0x00000062024d7223 */ /* 0x140fe20000010827 */
[----:B0-----:R-:W-:Y:S01]  /*198e0*/  FMNMX.FTZ R34, R109, R30, !PT ;  /* 0x0000001e6d227209 */ /* 0x001fe20007810000 */
[--C-:B------:R-:W-:Y:S01]  /*198f0*/  FFMA.FTZ R31, R2, R31, -R39.reuse ;  /* 0x0000001f021f7223 */ /* 0x100fe20000010827 */
[----:B------:R-:W-:Y:S01]  /*19900*/  ISETP.GT.AND P3, PT, R42, 0x31, PT ;  /* 0x000000312a00780c */ /* 0x000fe20003f64270 */
[----:B------:R-:W-:Y:S01]  /*19910*/  FFMA.FTZ R6, R2, R6, -R39 ;  /* 0x0000000602067223 */ /* 0x000fe20000010827 */
[----:B------:R-:W-:Y:S01]  /*19920*/  FSEL R113, R80, -INF , P2 ;  /* 0xff80000050717808 */ /* 0x000fe20001000000 */
[----:B------:R-:W-:Y:S01]  /*19930*/  MUFU.EX2 R20, R20 ;  /* 0x0000001400147308 */ /* 0x000fe20000000800 */
[----:B------:R-:W-:-:S02]  /*19940*/  FMNMX.FTZ R34, R111, R34, !PT ;  /* 0x000000226f227209 */ /* 0x000fc40007810000 */
[C---:B------:R-:W-:Y:S02]  /*19950*/  ISETP.GT.AND P2, PT, R42.reuse, 0x38, PT ;  /* 0x000000382a00780c */ /* 0x040fe40003f44270 */
[----:B------:R-:W-:Y:S02]  /*19960*/  FSEL R81, R81, -INF , P3 ;  /* 0xff80000051517808 */ /* 0x000fe40001800000 */
[----:B------:R-:W-:Y:S01]  /*19970*/  FMNMX.FTZ R34, R113, R34, !PT ;  /* 0x0000002271227209 */ /* 0x000fe20007810000 */
[----:B------:R-:W0:Y:S01]  /*19980*/  MUFU.EX2 R95, R95 ;  /* 0x0000005f005f7308 */ /* 0x000e220000000800 */
[----:B------:R-:W-:Y:S02]  /*19990*/  ISETP.GT.AND P3, PT, R42, 0x39, PT ;  /* 0x000000392a00780c */ /* 0x000fe40003f64270 */
[----:B------:R-:W-:Y:S02]  /*199a0*/  FSEL R115, R84, -INF , P2 ;  /* 0xff80000054737808 */ /* 0x000fe40001000000 */
[----:B------:R-:W-:-:S02]  /*199b0*/  FMNMX.FTZ R34, R81, R34, !PT ;  /* 0x0000002251227209 */ /* 0x000fc40007810000 */
        /* <DEDUP_REMOVED lines=10> */
[----:B------:R-:W-:Y:S01]  /*19a60*/  FFMA.FTZ R57, R2, R90, -R39 ;  /* 0x0000005a02397223 */ /* 0x000fe20000010827 */
[----:B------:R-:W-:Y:S01]  /*19a70*/  FMNMX.FTZ R38, R117, R38, !PT ;  /* 0x0000002675267209 */ /* 0x000fe20007810000 */
[----:B------:R-:W-:Y:S01]  /*19a80*/  MUFU.EX2 R77, R77 ;  /* 0x0000004d004d7308 */ /* 0x000fe20000000800 */
[----:B------:R-:W-:Y:S02]  /*19a90*/  ISETP.GT.AND P3, PT, R42, 0x49, PT ;  /* 0x000000492a00780c */ /* 0x000fe40003f64270 */
[----:B------:R-:W-:Y:S02]  /*19aa0*/  FSEL R121, R60, -INF , P2 ;  /* 0xff8000003c797808 */ /* 0x000fe40001000000 */
[----:B------:R-:W-:-:S02]  /*19ab0*/  FMNMX.FTZ R38, R119, R38, !PT ;  /* 0x0000002677267209 */ /* 0x000fc40007810000 */
[----:B------:R-:W-:Y:S01]  /*19ac0*/  ISETP.GT.AND P2, PT, R42, 0x50, PT ;  /* 0x000000502a00780c */ /* 0x000fe20003f44270 */
[----:B------:R-:W-:Y:S01]  /*19ad0*/  MUFU.EX2 R34, R94 ;  /* 0x0000005e00227308 */ /* 0x000fe20000000800 */
[----:B------:R-:W-:Y:S01]  /*19ae0*/  FSEL R123, R61, -INF , P3 ;  /* 0xff8000003d7b7808 */ /* 0x000fe20001800000 */
[----:B------:R-:W-:Y:S01]  /*19af0*/  FFMA.FTZ R61, R2, R82, -R39 ;  /* 0x00000052023d7223 */ /* 0x000fe20000010827 */
[----:B------:R-:W-:Y:S02]  /*19b00*/  FMNMX.FTZ R46, R121, R38, !PT ;  /* 0x00000026792e7209 */ /* 0x000fe40007810000 */
[----:B------:R-:W-:Y:S02]  /*19b10*/  ISETP.GT.AND P3, PT, R42, 0x51, PT ;  /* 0x000000512a00780c */ /* 0x000fe40003f64270 */
[----:B------:R-:W-:Y:S01]  /*19b20*/  FSEL R125, R64, -INF , P2 ;  /* 0xff800000407d7808 */ /* 0x000fe20001000000 */
[----:B------:R-:W-:Y:S01]  /*19b30*/  MUFU.EX2 R38, R86 ;  /* 0x0000005600267308 */ /* 0x000fe20000000800 */
[----:B------:R-:W-:-:S02]  /*19b40*/  FMNMX.FTZ R46, R123, R46, !PT ;  /* 0x0000002e7b2e7209 */ /* 0x000fc40007810000 */
[C---:B------:R-:W-:Y:S02]  /*19b50*/  ISETP.GT.AND P2, PT, R42.reuse, 0x58, PT ;  /* 0x000000582a00780c */ /* 0x040fe40003f44270 */
[----:B------:R-:W-:Y:S02]  /*19b60*/  FSEL R65, R65, -INF , P3 ;  /* 0xff80000041417808 */ /* 0x000fe40001800000 */
[----:B------:R-:W-:Y:S01]  /*19b70*/  FMNMX.FTZ R46, R125, R46, !PT ;  /* 0x0000002e7d2e7209 */ /* 0x000fe20007810000 */
[----:B------:R-:W-:Y:S01]  /*19b80*/  MUFU.EX2 R57, R57 ;  /* 0x0000003900397308 */ /* 0x000fe20000000800 */
[----:B------:R-:W-:Y:S02]  /*19b90*/  ISETP.GT.AND P3, PT, R42, 0x59, PT ;  /* 0x000000592a00780c */ /* 0x000fe40003f64270 */
[----:B------:R-:W-:Y:S02]  /*19ba0*/  FSEL R127, R68, -INF , P2 ;  /* 0xff800000447f7808 */ /* 0x000fe40001000000 */
[----:B------:R-:W-:-:S02]  /*19bb0*/  FMNMX.FTZ R46, R65, R46, !PT ;  /* 0x0000002e412e7209 */ /* 0x000fc40007810000 */
[----:B------:R-:W-:Y:S01]  /*19bc0*/  FSEL R69, R69, -INF , P3 ;  /* 0xff80000045457808 */ /* 0x000fe20001800000 */
[----:B------:R-:W2:Y:S01]  /*19bd0*/  MUFU.EX2 R61, R61 ;  /* 0x0000003d003d7308 */ /* 0x000ea20000000800 */
        /* <DEDUP_REMOVED lines=8> */
[--C-:B------:R-:W-:Y:S01]  /*19c60*/  FFMA.FTZ R41, R2, R74, -R39.reuse ;  /* 0x0000004a02297223 */ /* 0x100fe20000010827 */
[----:B------:R-:W-:Y:S01]  /*19c70*/  FMNMX.FTZ R46, R131, R46, !PT ;  /* 0x0000002e832e7209 */ /* 0x000fe20007810000 */
[----:B------:R-:W-:Y:S01]  /*19c80*/  MUFU.EX2 R40, R78 ;  /* 0x0000004e00287308 */ /* 0x000fe20000000800 */
[----:B------:R-:W-:Y:S02]  /*19c90*/  ISETP.GT.AND P3, PT, R42, 0x69, PT ;  /* 0x000000692a00780c */ /* 0x000fe40003f64270 */
[----:B------:R-:W-:Y:S01]  /*19ca0*/  FSEL R133, R44, -INF , P2 ;  /* 0xff8000002c857808 */ /* 0x000fe20001000000 */
[----:B------:R-:W-:-:S01]  /*19cb0*/  FFMA.FTZ R44, R2, R62, -R39 ;  /* 0x0000003e022c7223 */ /* 0x000fc20000010827 */
[----:B------:R-:W-:-:S02]  /*19cc0*/  FMNMX.FTZ R46, R129, R46, !PT ;  /* 0x0000002e812e7209 */ /* 0x000fc40007810000 */
[----:B------:R-:W-:Y:S01]  /*19cd0*/  ISETP.GT.AND P2, PT, R42, 0x70, PT ;  /* 0x000000702a00780c */ /* 0x000fe20003f44270 */
[----:B------:R-:W-:Y:S01]  /*19ce0*/  MUFU.EX2 R41, R41 ;  /* 0x0000002900297308 */ /* 0x000fe20000000800 */
[----:B------:R-:W-:Y:S01]  /*19cf0*/  FSEL R135, R45, -INF , P3 ;  /* 0xff8000002d877808 */ /* 0x000fe20001800000 */
[--C-:B------:R-:W-:Y:S01]  /*19d00*/  FFMA.FTZ R45, R2, R58, -R39.reuse ;  /* 0x0000003a022d7223 */ /* 0x100fe20000010827 */
[----:B------:R-:W-:Y:S02]  /*19d10*/  FMNMX.FTZ R46, R133, R46, !PT ;  /* 0x0000002e852e7209 */ /* 0x000fe40007810000 */
[----:B------:R-:W-:Y:S02]  /*19d20*/  ISETP.GT.AND P3, PT, R42, 0x71, PT ;  /* 0x000000712a00780c */ /* 0x000fe40003f64270 */
[----:B------:R-:W-:Y:S01]  /*19d30*/  FSEL R137, R48, -INF , P2 ;  /* 0xff80000030897808 */ /* 0x000fe20001000000 */
[C-C-:B------:R-:W-:Y:S01]  /*19d40*/  FFMA.FTZ R48, R2.reuse, R27, -R39.reuse ;  /* 0x0000001b02307223 */ /* 0x140fe20000010827 */
[----:B------:R-:W-:Y:S01]  /*19d50*/  FMNMX.FTZ R46, R135, R46, !PT ;  /* 0x0000002e872e7209 */ /* 0x000fe20007810000 */
[----:B------:R-:W-:Y:S01]  /*19d60*/  FFMA.FTZ R27, R2, R59, -R39 ;  /* 0x0000003b021b7223 */ /* 0x000fe20000010827 */
[----:B------:R-:W-:Y:S01]  /*19d70*/  ISETP.GT.AND P2, PT, R42, 0x78, PT ;  /* 0x000000782a00780c */ /* 0x000fe20003f44270 */
[----:B------:R-:W-:Y:S01]  /*19d80*/  MUFU.EX2 R44, R44 ;  /* 0x0000002c002c7308 */ /* 0x000fe20000000800 */
[----:B------:R-:W-:-:S02]  /*19d90*/  FSEL R49, R49, -INF , P3 ;  /* 0xff80000031317808 */ /* 0x000fc40001800000 */
[----:B------:R-:W-:Y:S02]  /*19da0*/  FMNMX.FTZ R46, R137, R46, !PT ;  /* 0x0000002e892e7209 */ /* 0x000fe40007810000 */
[----:B------:R-:W-:Y:S02]  /*19db0*/  ISETP.GT.AND P3, PT, R42, 0x79, PT ;  /* 0x000000792a00780c */ /* 0x000fe40003f64270 */
[----:B------:R-:W-:Y:S01]  /*19dc0*/  FSEL R139, R52, -INF , P2 ;  /* 0xff800000348b7808 */ /* 0x000fe20001000000 */
[----:B------:R-:W3:Y:S01]  /*19dd0*/  MUFU.EX2 R45, R45 ;  /* 0x0000002d002d7308 */ /* 0x000ee20000000800 */
[----:B------:R-:W-:Y:S02]  /*19de0*/  FMNMX.FTZ R46, R49, R46, !PT ;  /* 0x0000002e312e7209 */ /* 0x000fe40007810000 */
[----:B------:R-:W-:Y:S02]  /*19df0*/  FSEL R53, R53, -INF , P3 ;  /* 0xff80000035357808 */ /* 0x000fe40001800000 */
[----:B------:R-:W-:-:S02]  /*19e00*/  ISETP.GT.AND P2, PT, R42, 0x80, PT ;  /* 0x000000802a00780c */ /* 0x000fc40003f44270 */
[----:B------:R-:W-:Y:S01]  /*19e10*/  FMNMX.FTZ R46, R139, R46, !PT ;  /* 0x0000002e8b2e7209 */ /* 0x000fe20007810000 */
[----:B------:R-:W-:Y:S01]  /*19e20*/  MUFU.EX2 R7, R7 ;  /* 0x0000000700077308 */ /* 0x000fe20000000800 */
[----:B------:R-:W-:Y:S02]  /*19e30*/  ISETP.GT.AND P3, PT, R42, 0x81, PT ;  /* 0x000000812a00780c */ /* 0x000fe40003f64270 */
[----:B------:R-:W-:Y:S01]  /*19e40*/  FSEL R141, R24, -INF , P2 ;  /* 0xff800000188d7808 */ /* 0x000fe20001000000 */
[----:B------:R-:W-:-:S01]  /*19e50*/  FFMA.FTZ R24, R2, R67, -R39 ;  /* 0x0000004302187223 */ /* 0x000fc20000010827 */
[----:B------:R-:W-:Y:S02]  /*19e60*/  FMNMX.FTZ R46, R53, R46, !PT ;  /* 0x0000002e352e7209 */ /* 0x000fe40007810000 */
[----:B------:R-:W-:Y:S01]  /*19e70*/  ISETP.GT.AND P2, PT, R42, 0x88, PT ;  /* 0x000000882a00780c */ /* 0x000fe20003f44270 */
[----:B------:R-:W-:Y:S01]  /*19e80*/  MUFU.EX2 R9, R9 ;  /* 0x0000000900097308 */ /* 0x000fe20000000800 */
[----:B------:R-:W-:Y:S01]  /*19e90*/  FSEL R143, R25, -INF , P3 ;  /* 0xff800000198f7808 */ /* 0x000fe20001800000 */
[----:B------:R-:W-:Y:S01]  /*19ea0*/  FFMA.FTZ R25, R2, R5, -R39 ;  /* 0x0000000502197223 */ /* 0x000fe20000010827 */
        /* <DEDUP_REMOVED lines=16> */
[----:B------:R-:W4:Y:S01]  /*19fb0*/  MUFU.EX2 R28, R28 ;  /* 0x0000001c001c7308 */ /* 0x000f220000000800 */
[----:B------:R-:W-:-:S02]  /*19fc0*/  FMNMX.FTZ R46, R145, R46, !PT ;  /* 0x0000002e912e7209 */ /* 0x000fc40007810000 */
[----:B------:R-:W-:Y:S01]  /*19fd0*/  ISETP.GT.AND P3, PT, R42, 0x99, PT ;  /* 0x000000992a00780c */ /* 0x000fe20003f64270 */
[----:B------:R-:W-:-:S01]  /*19fe0*/  FFMA.FTZ R42, R2, R51, -R39 ;  /* 0x00000033022a7223 */ /* 0x000fc20000010827 */
[----:B------:R-:W-:Y:S01]  /*19ff0*/  FSEL R71, R36, -INF , P2 ;  /* 0xff80000024477808 */ /* 0x000fe20001000000 */
[----:B------:R-:W-:-:S01]  /*1a000*/  FFMA.FTZ R36, R2, R47, -R39 ;  /* 0x0000002f02247223 */ /* 0x000fc20000010827 */
[----:B------:R-:W-:Y:S01]  /*1a010*/  FMNMX.FTZ R46, R33, R46, !PT ;  /* 0x0000002e212e7209 */ /* 0x000fe20007810000 */
[----:B------:R-:W-:Y:S01]  /*1a020*/  MUFU.EX2 R32, R32 ;  /* 0x0000002000207308 */ /* 0x000fe20000000800 */
[----:B------:R-:W-:Y:S02]  /*1a030*/  FSEL R37, R37, -INF , P3 ;  /* 0xff80000025257808 */ /* 0x000fe40001800000 */
[----:B------:R-:W-:Y:S02]  /*1a040*/  FMNMX.FTZ R46, R71, R46, !PT ;  /* 0x0000002e472e7209 */ /* 0x000fe40007810000 */
[----:B-1----:R-:W-:-:S02]  /*1a050*/  F2FP.SATFINITE.E4M3.F32.PACK_AB_MERGE_C R185, R83, R10, RZ ;  /* 0x0000000a53b9723e */ /* 0x002fc400048070ff */
[----:B------:R-:W-:Y:S01]  /*1a060*/  FMNMX.FTZ R46, R37, R46, !PT ;  /* 0x0000002e252e7209 */ /* 0x000fe20007810000 */
[----:B------:R-:W1:Y:S01]  /*1a070*/  MUFU.EX2 R36, R36 ;  /* 0x0000002400247308 */ /* 0x000e620000000800 */
[----:B0-----:R-:W-:Y:S02]  /*1a080*/  F2FP.SATFINITE.E4M3.F32.PACK_AB_MERGE_C R187, R95, R20, RZ ;  /* 0x000000145fbb723e */ /* 0x001fe400048070ff */
[----:B------:R-:W-:Y:S01]  /*1a090*/  F2FP.SATFINITE.E4M3.F32.PACK_AB_MERGE_C R185, R79, R8, R185 ;  /* 0x000000084fb9723e */ /* 0x000fe200048070b9 */
[----:B------:R-:W0:Y:S01]  /*1a0a0*/  SHFL.BFLY PT, R5, R46, 0x2, 0x1f ;  /* 0x0c401f002e057f89 */ /* 0x000e2200000e0000 */
[----:B--2---:R-:W-:Y:S02]  /*1a0b0*/  F2FP.SATFINITE.E4M3.F32.PACK_AB_MERGE_C R183, R61, R38, RZ ;  /* 0x000000263db7723e */ /* 0x004fe400048070ff */
[----:B------:R-:W-:Y:S01]  /*1a0c0*/  F2FP.SATFINITE.E4M3.F32.PACK_AB_MERGE_C R187, R89, R12, R187 ;  /* 0x0000000c59bb723e */ /* 0x000fe200048070bb */
[----:B------:R-:W-:Y:S01]  /*1a0d0*/  MUFU.EX2 R13, R13 ;  /* 0x0000000d000d7308 */ /* 0x000fe20000000800 */
[----:B---3--:R-:W-:-:S02]  /*1a0e0*/  F2FP.SATFINITE.E4M3.F32.PACK_AB_MERGE_C R177, R45, R44, RZ ;  /* 0x0000002c2db1723e */ /* 0x008fc400048070ff */
[----:B----4-:R-:W-:Y:S02]  /*1a0f0*/  F2FP.SATFINITE.E4M3.F32.PACK_AB_MERGE_C R179, R28, R25, RZ ;  /* 0x000000191cb3723e */ /* 0x010fe400048070ff */
[----:B------:R-:W-:Y:S02]  /*1a100*/  F2FP.SATFINITE.E4M3.F32.PACK_AB_MERGE_C R177, R41, R40, R177 ;  /* 0x0000002829b1723e */ /* 0x000fe400048070b1 */
[----:B------:R-:W-:Y:S01]  /*1a110*/  F2FP.SATFINITE.E4M3.F32.PACK_AB_MERGE_C R179, R24, R3, R179 ;  /* 0x0000000318b3723e */ /* 0x000fe200048070b3 */
[----:B------:R-:W-:Y:S01]  /*1a120*/  MUFU.EX2 R42, R42 ;  /* 0x0000002a002a7308 */ /* 0x000fe20000000800 */
[----:B-1----:R-:W-:Y:S02]  /*1a130*/  F2FP.SATFINITE.E4M3.F32.PACK_AB_MERGE_C R173, R36, R9, RZ ;  /* 0x0000000924ad723e */ /* 0x002fe400048070ff */
[----:B------:R-:W-:Y:S02]  /*1a140*/  F2FP.SATFINITE.E4M3.F32.PACK_AB_MERGE_C R181, R77, R30, RZ ;  /* 0x0000001e4db5723e */ /* 0x000fe400048070ff */
[----:B------:R-:W-:-:S02]  /*1a150*/  F2FP.SATFINITE.E4M3.F32.PACK_AB_MERGE_C R173, R32, R7, R173 ;  /* 0x0000000720ad723e */ /* 0x000fc400048070ad */
[----:B------:R-:W-:Y:S01]  /*1a160*/  F2FP.SATFINITE.E4M3.F32.PACK_AB_MERGE_C R181, R73, R26, R181 ;  /* 0x0000001a49b5723e */ /* 0x000fe200048070b5 */
[----:B------:R-:W-:Y:S01]  /*1a170*/  MUFU.EX2 R15, R15 ;  /* 0x0000000f000f7308 */ /* 0x000fe20000000800 */
[----:B------:R-:W-:Y:S02]  /*1a180*/  F2FP.SATFINITE.E4M3.F32.PACK_AB_MERGE_C R183, R57, R34, R183 ;  /* 0x0000002239b7723e */ /* 0x000fe400048070b7 */
[----:B0-----:R-:W-:Y:S01]  /*1a190*/  FMNMX.FTZ R43, R46, R5, !PT ;  /* 0x000000052e2b7209 */ /* 0x001fe20007810000 */
[----:B------:R-:W-:-:S04]  /*1a1a0*/  FFMA.FTZ R46, R2, R55, -R39 ;  /* 0x00000037022e7223 */ /* 0x000fc80000010827 */
[----:B------:R-:W-:Y:S01]  /*1a1b0*/  MUFU.EX2 R21, R21 ;  /* 0x0000001500157308 */ /* 0x000fe20000000800 */
[----:B------:R-:W0:Y:S07]  /*1a1c0*/  SHFL.BFLY PT, R52, R43, 0x1, 0x1f ;  /* 0x0c201f002b347f89 */ /* 0x000e2e00000e0000 */
[----:B------:R-:W-:Y:S08]  /*1a1d0*/  MUFU.EX2 R46, R46 ;  /* 0x0000002e002e7308 */ /* 0x000ff00000000800 */
[----:B------:R-:W-:Y:S08]  /*1a1e0*/  MUFU.EX2 R48, R48 ;  /* 0x0000003000307308 */ /* 0x000ff00000000800 */
[----:B------:R-:W-:Y:S01]  /*1a1f0*/  MUFU.EX2 R27, R27 ;  /* 0x0000001b001b7308 */ /* 0x000fe20000000800 */
[----:B0-----:R-:W-:Y:S01]  /*1a200*/  FMNMX.FTZ R5, R43, R52, !PT ;  /* 0x000000342b057209 */ /* 0x001fe20007810000 */
[C-C-:B------:R-:W-:Y:S01]  /*1a210*/  FFMA.FTZ R52, R2.reuse, R35, -R39.reuse ;  /* 0x0000002302347223 */ /* 0x140fe20000010827 */
[----:B------:R-:W-:-:S02]  /*1a220*/  FFMA.FTZ R35, R2, R75, -R39 ;  /* 0x0000004b02237223 */ /* 0x000fc40000010827 */
        /* <DEDUP_REMOVED lines=8> */
[C-C-:B------:R-:W-:Y:S01]  /*1a2b0*/  FFMA.FTZ R47, R2.reuse, R99, -R54.reuse ;  /* 0x00000063022f7223 */ /* 0x140fe20000010836 */
[----:B------:R-:W-:Y:S01]  /*1a2c0*/  IMAD.U32 R91, RZ, RZ, UR38 ;  /* 0x00000026ff5b7e24 */ /* 0x000fe2000f8e00ff */
[----:B------:R-:W-:Y:S01]  /*1a2d0*/  MUFU.EX2 R43, R43 ;  /* 0x0000002b002b7308 */ /* 0x000fe20000000800 */
[----:B------:R-:W-:-:S01]  /*1a2e0*/  FFMA.FTZ R56, R2, R97, -R54 ;  /* 0x0000006102387223 */ /* 0x000fc20000010836 */
[C-C-:B------:R-:W-:Y:S01]  /*1a2f0*/  FFMA.FTZ R59, R2.reuse, R103, -R54.reuse ;  /* 0x00000067023b7223 */ /* 0x140fe20000010836 */
[----:B------:R-:W-:-:S01]  /*1a300*/  FFMA.FTZ R64, R2, R101, -R54 ;  /* 0x0000006502407223 */ /* 0x000fc20000010836 */
[----:B------:R-:W-:Y:S01]  /*1a310*/  PRMT R78, R91, 0x654, R0 ;  /* 0x000006545b4e7816 */ /* 0x000fe20000000000 */
[----:B------:R-:W-:-:S01]  /*1a320*/  FADD.FTZ R91, R8, R79 ;  /* 0x0000004f085b7221 */ /* 0x000fc20000010000 */
        /* <DEDUP_REMOVED lines=19> */
[----:B0-----:R-:W-:-:S01]  /*1a460*/  FADD.FTZ R80, R43, R14 ;  /* 0x0000000e2b507221 */ /* 0x001fc20000010000 */
        /* <DEDUP_REMOVED lines=10> */
[----:B------:R-:W-:Y:S01]  /*1a510*/  FFMA.FTZ R39, R2, R129, -R54 ;  /* 0x0000008102277223 */ /* 0x000fe20000010836 */
[----:B------:R1:W-:Y:S01]  /*1a520*/  SYNCS.ARRIVE.TRANS64.RED.A1T0 RZ, [R78+URZ], RZ ;  /* 0x000000ff4eff79a7 */ /* 0x0003e2000810043f */
[----:B------:R-:W-:-:S01]  /*1a530*/  FADD.FTZ R93, R73, R86 ;  /* 0x00000056495d7221 */ /* 0x000fc20000010000 */
[----:B------:R-:W-:Y:S01]  /*1a540*/  FFMA.FTZ R133, R2, R133, -R54 ;  /* 0x0000008502857223 */ /* 0x000fe20000010836 */
[----:B------:R-:W3:Y:S01]  /*1a550*/  MUFU.EX2 R56, R56 ;  /* 0x0000003800387308 */ /* 0x000ee20000000800 */
[----:B--2---:R-:W-:-:S01]  /*1a560*/  FADD.FTZ R82, R58, R91 ;  /* 0x0000005b3a527221 */ /* 0x004fc20000010000 */
[----:B------:R-:W-:Y:S01]  /*1a570*/  F2FP.SATFINITE.E4M3.F32.PACK_AB_MERGE_C R184, R58, R51, RZ ;  /* 0x000000333ab8723e */ /* 0x000fe200048070ff */
[----:B------:R-:W-:-:S01]  /*1a580*/  FFMA.FTZ R80, R2, R49, -R54 ;  /* 0x0000003102507223 */ /* 0x000fc20000010836 */
[C-C-:B------:R-:W-:Y:S01]  /*1a590*/  FFMA.FTZ R137, R2.reuse, R137, -R54.reuse ;  /* 0x0000008902897223 */ /* 0x140fe20000010836 */
[----:B-1----:R-:W-:-:S01]  /*1a5a0*/  FFMA.FTZ R78, R2, R135, -R54 ;  /* 0x00000087024e7223 */ /* 0x002fc20000010836 */
[----:B------:R-:W-:Y:S01]  /*1a5b0*/  F2FP.SATFINITE.E4M3.F32.PACK_AB_MERGE_C R184, R14, R43, R184 ;  /* 0x0000002b0eb8723e */ /* 0x000fe200048070b8 */
[----:B------:R-:W-:-:S01]  /*1a5c0*/  FFMA.FTZ R139, R2, R139, -R54 ;  /* 0x0000008b028b7223 */ /* 0x000fc20000010836 */
[----:B------:R-:W1:Y:S01]  /*1a5d0*/  MUFU.EX2 R59, R59 ;  /* 0x0000003b003b7308 */ /* 0x000e620000000800 */
        /* <DEDUP_REMOVED lines=8> */
[----:B---3--:R-:W-:-:S01]  /*1a660*/  FADD.FTZ R82, R56, R91 ;  /* 0x0000005b38527221 */ /* 0x008fc20000010000 */
[C-C-:B------:R-:W-:Y:S01]  /*1a670*/  FFMA.FTZ R71, R2.reuse, R71, -R54.reuse ;  /* 0x0000004702477223 */ /* 0x140fe20000010836 */
[----:B------:R-:W-:-:S05]  /*1a680*/  FFMA.FTZ R37, R2, R37, -R54 ;  /* 0x0000002502257223 */ /* 0x000fca0000010836 */
[----:B------:R-:W2:Y:S01]  /*1a690*/  MUFU.EX2 R55, R55 ;  /* 0x0000003700377308 */ /* 0x000ea20000000800 */
[----:B-1----:R-:W-:-:S01]  /*1a6a0*/  FADD.FTZ R91, R59, R82 ;  /* 0x000000523b5b7221 */ /* 0x002fc20000010000 */
[----:B------:R-:W-:-:S06]  /*1a6b0*/  FFMA.FTZ R82, R2, R29, -R54 ;  /* 0x0000001d02527223 */ /* 0x000fcc0000010836 */
[----:B------:R-:W1:Y:S01]  /*1a6c0*/  MUFU.EX2 R60, R60 ;  /* 0x0000003c003c7308 */ /* 0x000e620000000800 */
[----:B0-----:R-:W-:-:S01]  /*1a6d0*/  FADD.FTZ R84, R64, R91 ;  /* 0x0000005b40547221 */ /* 0x001fc20000010000 */
[----:B------:R-:W-:-:S04]  /*1a6e0*/  F2FP.SATFINITE.E4M3.F32.PACK_AB_MERGE_C R186, R64, R59, RZ ;  /* 0x0000003b40ba723e */ /* 0x000fc800048070ff */
[----:B------:R-:W-:Y:S02]  /*1a6f0*/  F2FP.SATFINITE.E4M3.F32.PACK_AB_MERGE_C R186, R56, R47, R186 ;  /* 0x0000002f38ba723e */ /* 0x000fe400048070ba */
[----:B------:R-:W0:Y:S01]  /*1a700*/  MUFU.EX2 R68, R68 ;  /* 0x0000004400447308 */ /* 0x000e220000000800 */
[----:B--2---:R-:W-:-:S01]  /*1a710*/  FADD.FTZ R91, R55, R84 ;  /* 0x00000054375b7221 */ /* 0x004fc20000010000 */
[----:B------:R-:W-:-:S04]  /*1a720*/  FADD.FTZ R84, R30, R93 ;  /* 0x0000005d1e547221 */ /* 0x000fc80000010000 */
[----:B------:R-:W-:Y:S02]  /*1a730*/  FADD.FTZ R83, R77, R84 ;  /* 0x000000544d537221 */ /* 0x000fe40000010000 */
[----:B------:R-:W2:Y:S01]  /*1a740*/  MUFU.EX2 R87, R87 ;  /* 0x0000005700577308 */ /* 0x000ea20000000800 */
[----:B-1----:R-:W-:-:S01]  /*1a750*/  FADD.FTZ R91, R60, R91 ;  /* 0x0000005b3c5b7221 */ /* 0x002fc20000010000 */
[----:B------:R-:W-:-:S04]  /*1a760*/  FADD.FTZ R20, R34, R83 ;  /* 0x0000005322147221 */ /* 0x000fc80000010000 */
[----:B------:R-:W-:Y:S01]  /*1a770*/  FADD.FTZ R59, R57, R20 ;  /* 0x00000014393b7221 */ /* 0x000fe20000010000 */
[----:B------:R-:W-:Y:S01]  /*1a780*/  CS2R R56, SRZ ;  /* 0x0000000000387805 */ /* 0x000fe2000001ff00 */
[----:B------:R-:W1:Y:S01]  /*1a790*/  MUFU.EX2 R62, R62 ;  /* 0x0000003e003e7308 */ /* 0x000e620000000800 */
[----:B0-----:R-:W-:-:S01]  /*1a7a0*/  FADD.FTZ R10, R68, R91 ;  /* 0x0000005b440a7221 */ /* 0x001fc20000010000 */
[----:B------:R-:W-:Y:S01]  /*1a7b0*/  FADD.FTZ R20, R38, R59 ;  /* 0x0000003b26147221 */ /* 0x000fe20000010000 */
[----:B------:R-:W-:-:S03]  /*1a7c0*/  CS2R R58, SRZ ;  /* 0x00000000003a7805 */ /* 0x000fc6000001ff00 */
[----:B------:R-:W-:Y:S02]  /*1a7d0*/  FADD.FTZ R61, R61, R20 ;  /* 0x000000143d3d7221 */ /* 0x000fe40000010000 */
[----:B------:R-:W0:Y:S01]  /*1a7e0*/  MUFU.EX2 R63, R63 ;  /* 0x0000003f003f7308 */ /* 0x000e220000000800 */
[----:B--2---:R-:W-:-:S01]  /*1a7f0*/  FADD.FTZ R51, R87, R10 ;  /* 0x0000000a57337221 */ /* 0x004fc20000010000 */
[----:B------:R-:W-:Y:S01]  /*1a800*/  FADD.FTZ R20, R40, R61 ;  /* 0x0000003d28147221 */ /* 0x000fe20000010000 */
[----:B------:R-:W-:Y:S02]  /*1a810*/  F2FP.SATFINITE.E4M3.F32.PACK_AB_MERGE_C R180, R87, R68, RZ ;  /* 0x0000004457b4723e */ /* 0x000fe400048070ff */
[----:B------:R-:W-:Y:S02]  /*1a820*/  CS2R R86, SRZ ;  /* 0x0000000000567805 */ /* 0x000fe4000001ff00 */
[----:B------:R-:W-:Y:S01]  /*1a830*/  F2FP.SATFINITE.E4M3.F32.PACK_AB_MERGE_C R180, R60, R55, R180 ;  /* 0x000000373cb4723e */ /* 0x000fe200048070b4 */
[----:B------:R-:W2:Y:S01]  /*1a840*/  MUFU.EX2 R72, R72 ;  /* 0x0000004800487308 */ /* 0x000ea20000000800 */
[----:B-1----:R-:W-:-:S01]  /*1a850*/  FADD.FTZ R10, R62, R51 ;  /* 0x000000333e0a7221 */ /* 0x002fc20000010000 */
[----:B------:R-:W-:-:S06]  /*1a860*/  CS2R R60, SRZ ;  /* 0x00000000003c7805 */ /* 0x000fcc000001ff00 */
[----:B------:R-:W1:Y:S01]  /*1a870*/  MUFU.EX2 R81, R81 ;  /* 0x0000005100517308 */ /* 0x000e620000000800 */
[----:B0-----:R-:W-:-:S07]  /*1a880*/  FADD.FTZ R51, R63, R10 ;  /* 0x0000000a3f337221 */ /* 0x001fce0000010000 */
[----:B------:R-:W0:Y:S01]  /*1a890*/  MUFU.EX2 R66, R66 ;  /* 0x0000004200427308 */ /* 0x000e220000000800 */
[----:B--2---:R-:W-:-:S01]  /*1a8a0*/  FADD.FTZ R8, R72, R51 ;  /* 0x0000003348087221 */ /* 0x004fc20000010000 */
[----:B------:R-:W-:Y:S02]  /*1a8b0*/  FADD.FTZ R51, R41, R20 ;  /* 0x0000001429337221 */ /* 0x000fe40000010000 */
[----:B------:R-:W2:Y:S02]  /*1a8c0*/  @P0 LDC R41, c[0x0][0x44c] ;  /* 0x00011300ff290b82 */ /* 0x000ea40000000800 */
[----:B------:R-:W-:-:S02]  /*1a8d0*/  FADD.FTZ R14, R44, R51 ;  /* 0x000000332c0e7221 */ /* 0x000fc40000010000 */
[----:B------:R-:W3:Y:S01]  /*1a8e0*/  MUFU.EX2 R75, R75 ;  /* 0x0000004b004b7308 */ /* 0x000ee20000000800 */
[C---:B-1----:R-:W-:Y:S01]  /*1a8f0*/  F2FP.SATFINITE.E4M3.F32.PACK_AB_MERGE_C R182, R81.reuse, R72, RZ ;  /* 0x0000004851b6723e */ /* 0x042fe200048070ff */
[----:B------:R-:W-:Y:S01]  /*1a900*/  FADD.FTZ R81, R81, R8 ;  /* 0x0000000851517221 */ /* 0x000fe20000010000 */
[----:B------:R-:W-:-:S01]  /*1a910*/  FADD.FTZ R14, R45, R14 ;  /* 0x0000000e2d0e7221 */ /* 0x000fc20000010000 */
[----:B------:R-:W-:-:S02]  /*1a920*/  CS2R R72, SRZ ;  /* 0x0000000000487805 */ /* 0x000fc4000001ff00 */
[----:B------:R-:W-:Y:S02]  /*1a930*/  F2FP.SATFINITE.E4M3.F32.PACK_AB_MERGE_C R182, R63, R62, R182 ;  /* 0x0000003e3fb6723e */ /* 0x000fe400048070b6 */
[----:B------:R-:W-:Y:S01]  /*1a940*/  CS2R R62, SRZ ;  /* 0x00000000003e7805 */ /* 0x000fe2000001ff00 */
[----:B------:R-:W1:Y:S01]  /*1a950*/  MUFU.EX2 R74, R74 ;  /* 0x0000004a004a7308 */ /* 0x000e620000000800 */
[----:B0-----:R-:W-:-:S07]  /*1a960*/  FADD.FTZ R8, R66, R81 ;  /* 0x0000005142087221 */ /* 0x001fce0000010000 */
[----:B------:R-:W0:Y:S01]  /*1a970*/  MUFU.EX2 R85, R85 ;  /* 0x0000005500557308 */ /* 0x000e220000000800 */
[----:B---3--:R-:W-:-:S07]  /*1a980*/  FADD.FTZ R43, R75, R8 ;  /* 0x000000084b2b7221 */ /* 0x008fce0000010000 */
[----:B------:R-:W3:Y:S01]  /*1a990*/  MUFU.EX2 R70, R70 ;  /* 0x0000004600467308 */ /* 0x000ee20000000800 */
[----:B-1----:R-:W-:-:S01]  /*1a9a0*/  FADD.FTZ R12, R74, R43 ;  /* 0x0000002b4a0c7221 */ /* 0x002fc20000010000 */
[----:B------:R-:W-:-:S04]  /*1a9b0*/  FADD.FTZ R43, R3, R14 ;  /* 0x0000000e032b7221 */ /* 0x000fc80000010000 */
[----:B------:R-:W-:Y:S02]  /*1a9c0*/  FADD.FTZ R14, R24, R43 ;  /* 0x0000002b180e7221 */ /* 0x000fe40000010000 */
[----:B------:R-:W1:Y:S01]  /*1a9d0*/  MUFU.EX2 R65, R65 ;  /* 0x0000004100417308 */ /* 0x000e620000000800 */
[C---:B0-----:R-:W-:Y:S01]  /*1a9e0*/  F2FP.SATFINITE.E4M3.F32.PACK_AB_MERGE_C R176, R85.reuse, R74, RZ ;  /* 0x0000004a55b0723e */ /* 0x041fe200048070ff */
[----:B------:R-:W-:Y:S01]  /*1a9f0*/  FADD.FTZ R85, R85, R12 ;  /* 0x0000000c55557221 */ /* 0x000fe20000010000 */
[----:B------:R-:W-:-:S02]  /*1aa00*/  FADD.FTZ R45, R25, R14 ;  /* 0x0000000e192d7221 */ /* 0x000fc40000010000 */
[----:B------:R-:W-:Y:S02]  /*1aa10*/  F2FP.SATFINITE.E4M3.F32.PACK_AB_MERGE_C R176, R75, R66, R176 ;  /* 0x000000424bb0723e */ /* 0x000fe400048070b0 */
[----:B------:R-:W-:Y:S01]  /*1aa20*/  CS2R R74, SRZ ;  /* 0x00000000004a7805 */ /* 0x000fe2000001ff00 */
[----:B------:R-:W-:Y:S01]  /*1aa30*/  FADD.FTZ R28, R28, R45 ;  /* 0x0000002d1c1c7221 */ /* 0x000fe20000010000 */
[----:B------:R-:W0:Y:S01]  /*1aa40*/  MUFU.EX2 R76, R76 ;  /* 0x0000004c004c7308 */ /* 0x000e220000000800 */
[----:B---3--:R-:W-:-:S01]  /*1aa50*/  FADD.FTZ R12, R70, R85 ;  /* 0x00000055460c7221 */ /* 0x008fc20000010000 */
[----:B------:R-:W-:Y:S01]  /*1aa60*/  CS2R R84, SRZ ;  /* 0x0000000000547805 */ /* 0x000fe2000001ff00 */
[----:B------:R-:W-:-:S01]  /*1aa70*/  FADD.FTZ R25, R7, R28 ;  /* 0x0000001c07197221 */ /* 0x000fc20000010000 */
[----:B------:R-:W-:-:S03]  /*1aa80*/  CS2R R44, SRZ ;  /* 0x00000000002c7805 */ /* 0x000fc6000001ff00 */
[----:B------:R-:W-:Y:S01]  /*1aa90*/  FADD.FTZ R20, R32, R25 ;  /* 0x0000001920147221 */ /* 0x000fe20000010000 */
[----:B------:R-:W3:Y:S01]  /*1aaa0*/  MUFU.EX2 R69, R69 ;  /* 0x0000004500457308 */ /* 0x000ee20000000800 */
[----:B-1----:R-:W-:-:S02]  /*1aab0*/  FADD.FTZ R43, R65, R12 ;  /* 0x0000000c412b7221 */ /* 0x002fc40000010000 */
[----:B------:R-:W-:Y:S02]  /*1aac0*/  FADD.FTZ R25, R9, R20 ;  /* 0x0000001409197221 */ /* 0x000fe40000010000 */
[----:B------:R-:W1:Y:S02]  /*1aad0*/  @P0 LDC R20, c[0x0][0x450] ;  /* 0x00011400ff140b82 */ /* 0x000e640000000800 */
[----:B------:R-:W-:-:S01]  /*1aae0*/  FADD.FTZ R36, R36, R25 ;  /* 0x0000001924247221 */ /* 0x000fc20000010000 */
[----:B------:R-:W4:Y:S01]  /*1aaf0*/  MUFU.EX2 R0, R131 ;  /* 0x0000008300007308 */ /* 0x000f220000000800 */
[----:B0-----:R-:W-:-:S01]  /*1ab00*/  FADD.FTZ R12, R76, R43 ;  /* 0x0000002b4c0c7221 */ /* 0x001fc20000010000 */
[----:B------:R-:W-:Y:S01]  /*1ab10*/  CS2R R24, SRZ ;  /* 0x0000000000187805 */ /* 0x000fe2000001ff00 */
[----:B------:R-:W-:-:S05]  /*1ab20*/  FADD.FTZ R7, R13, R36 ;  /* 0x000000240d077221 */ /* 0x000fca0000010000 */
[----:B------:R-:W0:Y:S01]  /*1ab30*/  MUFU.EX2 R39, R39 ;  /* 0x0000002700277308 */ /* 0x000e220000000800 */
[C---:B---3--:R-:W-:Y:S01]  /*1ab40*/  F2FP.SATFINITE.E4M3.F32.PACK_AB_MERGE_C R178, R69.reuse, R76, RZ ;  /* 0x0000004c45b2723e */ /* 0x048fe200048070ff */
[----:B------:R-:W-:Y:S01]  /*1ab50*/  FADD.FTZ R69, R69, R12 ;  /* 0x0000000c45457221 */ /* 0x000fe20000010000 */
[----:B------:R-:W-:Y:S02]  /*1ab60*/  CS2R R76, SRZ ;  /* 0x00000000004c7805 */ /* 0x000fe4000001ff00 */
[----:B------:R-:W-:Y:S02]  /*1ab70*/  F2FP.SATFINITE.E4M3.F32.PACK_AB_MERGE_C R178, R65, R70, R178 ;  /* 0x0000004641b2723e */ /* 0x000fe400048070b2 */
[----:B------:R-:W-:Y:S01]  /*1ab80*/  CS2R R64, SRZ ;  /* 0x0000000000407805 */ /* 0x000fe2000001ff00 */
[----:B------:R-:W3:Y:S01]  /*1ab90*/  MUFU.EX2 R49, R133 ;  /* 0x0000008500317308 */ /* 0x000ee20000000800 */
[----:B----4-:R-:W-:-:S01]  /*1aba0*/  FADD.FTZ R12, R0, R69 ;  /* 0x00000045000c7221 */ /* 0x010fc20000010000 */
[----:B------:R-:W-:-:S06]  /*1abb0*/  CS2R R68, SRZ ;  /* 0x0000000000447805 */ /* 0x000fcc000001ff00 */
[----:B------:R-:W4:Y:S01]  /*1abc0*/  MUFU.EX2 R78, R78 ;  /* 0x0000004e004e7308 */ /* 0x000f220000000800 */
[----:B0-----:R-:W-:-:S07]  /*1abd0*/  FADD.FTZ R14, R39, R12 ;  /* 0x0000000c270e7221 */ /* 0x001fce0000010000 */
[----:B------:R-:W0:Y:S01]  /*1abe0*/  MUFU.EX2 R29, R137 ;  /* 0x00000089001d7308 */ /* 0x000e220000000800 */
[----:B---3--:R-:W-:-:S01]  /*1abf0*/  FADD.FTZ R3, R49, R14 ;  /* 0x0000000e31037221 */ /* 0x008fc20000010000 */
[----:B------:R-:W-:Y:S01]  /*1ac00*/  FADD.FTZ R14, R42, R7 ;  /* 0x000000072a0e7221 */ /* 0x000fe20000010000 */
[----:B------:R-:W-:-:S03]  /*1ac10*/  F2FP.SATFINITE.E4M3.F32.PACK_AB_MERGE_C R7, R46, R15, RZ ;  /* 0x0000000f2e07723e */ /* 0x000fc600048070ff */
[----:B------:R-:W-:Y:S01]  /*1ac20*/  FADD.FTZ R15, R15, R14 ;  /* 0x0000000e0f0f7221 */ /* 0x000fe20000010000 */
[----:B------:R-:W-:Y:S01]  /*1ac30*/  F2FP.SATFINITE.E4M3.F32.PACK_AB_MERGE_C R175, R42, R13, R7 ;  /* 0x0000000d2aaf723e */ /* 0x000fe20004807007 */
[----:B------:R3:W5:Y:S01]  /*1ac40*/  MUFU.EX2 R54, R80 ;  /* 0x0000005000367308 */ /* 0x0007620000000800 */
[C---:B----4-:R-:W-:Y:S01]  /*1ac50*/  F2FP.SATFINITE.E4M3.F32.PACK_AB_MERGE_C R172, R78.reuse, R49, RZ ;  /* 0x000000314eac723e */ /* 0x050fe200048070ff */
[----:B------:R-:W-:Y:S01]  /*1ac60*/  FADD.FTZ R78, R78, R3 ;  /* 0x000000034e4e7221 */ /* 0x000fe20000010000 */
[----:B------:R-:W-:-:S01]  /*1ac70*/  FADD.FTZ R46, R46, R15 ;  /* 0x0000000f2e2e7221 */ /* 0x000fc20000010000 */
[----:B--2---:R-:W-:Y:S01]  /*1ac80*/  @P0 IMAD.HI.U32 R15, R212, R41, RZ ;  /* 0x00000029d40f0227 */ /* 0x004fe200078e00ff */
[----:B------:R-:W-:Y:S02]  /*1ac90*/  F2FP.SATFINITE.E4M3.F32.PACK_AB_MERGE_C R172, R39, R0, R172 ;  /* 0x0000000027ac723e */ /* 0x000fe400048070ac */
[----:B------:R-:W-:Y:S01]  /*1aca0*/  CS2R R42, SRZ ;  /* 0x00000000002a7805 */ /* 0x000fe2000001ff00 */
[----:B------:R-:W-:-:S01]  /*1acb0*/  FADD.FTZ R7, R21, R46 ;  /* 0x0000002e15077221 */ /* 0x000fc20000010000 */
[----:B------:R-:W-:Y:S01]  /*1acc0*/  MUFU.EX2 R139, R139 ;  /* 0x0000008b008b7308 */ /* 0x000fe20000000800 */
[----:B0-----:R-:W-:-:S01]  /*1acd0*/  FADD.FTZ R3, R29, R78 ;  /* 0x0000004e1d037221 */ /* 0x001fc20000010000 */
[----:B------:R-:W-:-:S02]  /*1ace0*/  IMAD.MOV.U32 R13, RZ, RZ, R212 ;  /* 0x000000ffff0d7224 */ /* 0x000fc400078e00d4 */
[----:B------:R-:W-:-:S01]  /*1acf0*/  FADD.FTZ R14, R48, R7 ;  /* 0x00000007300e7221 */ /* 0x000fc20000010000 */
[----:B-1----:R-:W-:Y:S02]  /*1ad00*/  @P0 SHF.R.U32.HI R13, RZ, R20, R15 ;  /* 0x00000014ff0d0219 */ /* 0x002fe4000001160f */
[----:B---3--:R-:W-:Y:S02]  /*1ad10*/  CS2R R80, SRZ ;  /* 0x0000000000507805 */ /* 0x008fe4000001ff00 */
[----:B------:R-:W-:Y:S02]  /*1ad20*/  CS2R R78, SRZ ;  /* 0x00000000004e7805 */ /* 0x000fe4000001ff00 */
[----:B------:R-:W-:Y:S01]  /*1ad30*/  CS2R R46, SRZ ;  /* 0x00000000002e7805 */ /* 0x000fe2000001ff00 */
[----:B------:R-:W0:Y:S01]  /*1ad40*/  MUFU.EX2 R10, R53 ;  /* 0x00000035000a7308 */ /* 0x000e220000000800 */
[----:B-----5:R-:W-:-:S01]  /*1ad50*/  FADD.FTZ R0, R54, R3 ;  /* 0x0000000336007221 */ /* 0x020fc20000010000 */
[----:B------:R-:W-:-:S02]  /*1ad60*/  CS2R R40, SRZ ;  /* 0x0000000000287805 */ /* 0x000fc4000001ff00 */
[----:B------:R-:W-:-:S04]  /*1ad70*/  CS2R R38, SRZ ;  /* 0x0000000000267805 */ /* 0x000fc8000001ff00 */
[----:B------:R-:W1:Y:S08]  /*1ad80*/  MUFU.EX2 R141, R141 ;  /* 0x0000008d008d7308 */ /* 0x000e700000000800 */
[----:B------:R-:W2:Y:S01]  /*1ad90*/  MUFU.EX2 R8, R143 ;  /* 0x0000008f00087308 */ /* 0x000ea20000000800 */
[----:B0-----:R-:W-:Y:S01]  /*1ada0*/  F2FP.SATFINITE.E4M3.F32.PACK_AB_MERGE_C R3, R10, R139, RZ ;  /* 0x0000008b0a03723e */ /* 0x001fe200048070ff */
[----:B------:R-:W-:-:S03]  /*1adb0*/  FADD.FTZ R139, R139, R0 ;  /* 0x000000008b8b7221 */ /* 0x000fc60000010000 */
[----:B------:R-:W-:Y:S01]  /*1adc0*/  F2FP.SATFINITE.E4M3.F32.PACK_AB_MERGE_C R174, R54, R29, R3 ;  /* 0x0000001d36ae723e */ /* 0x000fe20004807003 */
[----:B------:R-:W-:-:S01]  /*1add0*/  FADD.FTZ R0, R10, R139 ;  /* 0x0000008b0a007221 */ /* 0x000fc20000010000 */
[----:B------:R-:W-:Y:S01]  /*1ade0*/  CS2R R54, SRZ ;  /* 0x0000000000367805 */ /* 0x000fe2000001ff00 */
[----:B------:R-:W-:Y:S01]  /*1adf0*/  MUFU.EX2 R67, R67 ;  /* 0x0000004300437308 */ /* 0x000fe20000000800 */
[----:B------:R-:W-:Y:S01]  /*1ae00*/  CS2R R28, SRZ ;  /* 0x00000000001c7805 */ /* 0x000fe2000001ff00 */
[----:B-1----:R-:W-:-:S06]  /*1ae10*/  FADD.FTZ R3, R141, R0 ;  /* 0x000000008d037221 */ /* 0x002fcc0000010000 */
[----:B------:R-:W0:Y:S01]  /*1ae20*/  MUFU.EX2 R82, R82 ;  /* 0x0000005200527308 */ /* 0x000e220000000800 */
[----:B--2---:R-:W-:-:S01]  /*1ae30*/  FADD.FTZ R0, R8, R3 ;  /* 0x0000000308007221 */ /* 0x004fc20000010000 */
[----:B------:R-:W-:Y:S01]  /*1ae40*/  FADD.FTZ R3, R27, R14 ;  /* 0x0000000e1b037221 */ /* 0x000fe20000010000 */
[----:B------:R-:W-:-:S03]  /*1ae50*/  F2FP.SATFINITE.E4M3.F32.PACK_AB_MERGE_C R27, R50, R27, RZ ;  /* 0x0000001b321b723e */ /* 0x000fc600048070ff */
[----:B------:R-:W-:Y:S01]  /*1ae60*/  FADD.FTZ R50, R50, R3 ;  /* 0x0000000332327221 */ /* 0x000fe20000010000 */
[----:B------:R-:W-:Y:S01]  /*1ae70*/  F2FP.SATFINITE.E4M3.F32.PACK_AB_MERGE_C R169, R48, R21, R27 ;  /* 0x0000001530a9723e */ /* 0x000fe2000480701b */
[----:B------:R-:W1:Y:S01]  /*1ae80*/  MUFU.EX2 R31, R31 ;  /* 0x0000001f001f7308 */ /* 0x000e620000000800 */
[----:B------:R-:W-:Y:S02]  /*1ae90*/  CS2R R48, SRZ ;  /* 0x0000000000307805 */ /* 0x000fe4000001ff00 */
[----:B------:R-:W-:-:S05]  /*1aea0*/  CS2R R26, SRZ ;  /* 0x00000000001a7805 */ /* 0x000fca000001ff00 */
[----:B------:R-:W2:Y:S01]  /*1aeb0*/  MUFU.EX2 R52, R52 ;  /* 0x0000003400347308 */ /* 0x000ea20000000800 */
[----:B0-----:R-:W-:Y:S01]  /*1aec0*/  F2FP.SATFINITE.E4M3.F32.PACK_AB_MERGE_C R9, R82, R67, RZ ;  /* 0x000000435209723e */ /* 0x001fe200048070ff */
[----:B------:R-:W-:Y:S01]  /*1aed0*/  FADD.FTZ R67, R67, R0 ;  /* 0x0000000043437221 */ /* 0x000fe20000010000 */
[----:B------:R-:W-:Y:S02]  /*1aee0*/  IADD3 R0, R13, R214, -R213 ;  /* 0x000000d60d007210 */ /* 0x000fe40007ffe8d5 */
[----:B------:R-:W-:Y:S01]  /*1aef0*/  F2FP.SATFINITE.E4M3.F32.PACK_AB_MERGE_C R168, R8, R141, R9 ;  /* 0x0000008d08a8723e */ /* 0x000fe20004807009 */
[----:B------:R-:W-:-:S01]  /*1af00*/  FADD.FTZ R82, R82, R67 ;  /* 0x0000004352527221 */ /* 0x000fc20000010000 */
[----:B------:R-:W-:Y:S01]  /*1af10*/  CS2R R66, SRZ ;  /* 0x0000000000427805 */ /* 0x000fe2000001ff00 */
[----:B------:R-:W-:Y:S01]  /*1af20*/  MUFU.EX2 R35, R35 ;  /* 0x0000002300237308 */ /* 0x000fe20000000800 */
[----:B-1----:R-:W-:-:S01]  /*1af30*/  FADD.FTZ R7, R31, R50 ;  /* 0x000000321f077221 */ /* 0x002fc20000010000 */
[----:B------:R-:W-:Y:S01]  /*1af40*/  IMAD.HI R13, R0, 0x66666667, RZ ;  /* 0x66666667000d7827 */ /* 0x000fe200078e02ff */
[----:B------:R-:W-:-:S05]  /*1af50*/  CS2R R50, SRZ ;  /* 0x0000000000327805 */ /* 0x000fca000001ff00 */
[----:B------:R-:W0:Y:S01]  /*1af60*/  MUFU.EX2 R6, R6 ;  /* 0x0000000600067308 */ /* 0x000e220000000800 */
[----:B--2---:R-:W-:-:S07]  /*1af70*/  FADD.FTZ R8, R52, R7 ;  /* 0x0000000734087221 */ /* 0x004fce0000010000 */
[----:B------:R-:W1:Y:S08]  /*1af80*/  MUFU.EX2 R145, R145 ;  /* 0x0000009100917308 */ /* 0x000e700000000800 */
[----:B------:R2:W3:Y:S01]  /*1af90*/  MUFU.EX2 R12, R33 ;  /* 0x00000021000c7308 */ /* 0x0004e20000000800 */
[----:B0-----:R-:W-:Y:S01]  /*1afa0*/  F2FP.SATFINITE.E4M3.F32.PACK_AB_MERGE_C R7, R6, R35, RZ ;  /* 0x000000230607723e */ /* 0x001fe200048070ff */
[----:B------:R-:W-:Y:S01]  /*1afb0*/  FADD.FTZ R35, R35, R8 ;  /* 0x0000000823237221 */ /* 0x000fe20000010000 */
[----:B------:R-:W-:-:S02]  /*1afc0*/  SHF.R.U32.HI R8, RZ, 0x1f, R13 ;  /* 0x0000001fff087819 */ /* 0x000fc4000001160d */
[----:B------:R-:W-:Y:S02]  /*1afd0*/  F2FP.SATFINITE.E4M3.F32.PACK_AB_MERGE_C R171, R52, R31, R7 ;  /* 0x0000001f34ab723e */ /* 0x000fe40004807007 */
[----:B------:R-:W-:Y:S02]  /*1afe0*/  CS2R R52, SRZ ;  /* 0x0000000000347805 */ /* 0x000fe4000001ff00 */
[----:B------:R-:W-:Y:S01]  /*1aff0*/  LEA.HI.SX32 R14, R13, R8, 0x1a ;  /* 0x000000080d0e7211 */ /* 0x000fe200078fd2ff */
[----:B------:R-:W0:Y:S01]  /*1b000*/  MUFU.EX2 R71, R71 ;  /* 0x0000004700477308 */ /* 0x000e220000000800 */
[----:B------:R-:W-:Y:S02]  /*1b010*/  VIADD R8, R152, 0xfffffffe ;  /* 0xfffffffe98087836 */ /* 0x000fe40000000000 */
[----:B-1----:R-:W-:Y:S01]  /*1b020*/  FADD.FTZ R3, R145, R82 ;  /* 0x0000005291037221 */ /* 0x002fe20000010000 */
[----:B------:R-:W-:Y:S02]  /*1b030*/  VIMNMX R14, RZ, R14, !PT ;  /* 0x0000000eff0e7248 */ /* 0x000fe40007fe0100 */
[----:B------:R-:W-:-:S02]  /*1b040*/  CS2R R82, SRZ ;  /* 0x0000000000527805 */ /* 0x000fc4000001ff00 */
[----:B--2---:R-:W-:Y:S02]  /*1b050*/  CS2R R32, SRZ ;  /* 0x0000000000207805 */ /* 0x004fe4000001ff00 */
[----:B------:R-:W-:Y:S02]  /*1b060*/  CS2R R30, SRZ ;  /* 0x00000000001e7805 */ /* 0x000fe4000001ff00 */
[----:B------:R-:W-:Y:S01]  /*1b070*/  ISETP.GE.AND P2, PT, R8, R14, PT ;  /* 0x0000000e0800720c */ /* 0x000fe20003f46270 */
[----:B------:R1:W2:Y:S01]  /*1b080*/  MUFU.EX2 R10, R37 ;  /* 0x00000025000a7308 */ /* 0x0002a20000000800 */
[----:B---3--:R-:W-:-:S04]  /*1b090*/  FADD.FTZ R0, R12, R3 ;  /* 0x000000030c007221 */ /* 0x008fc80000010000 */
[----:B0-----:R-:W-:Y:S01]  /*1b0a0*/  FADD.FTZ R3, R71, R0 ;  /* 0x0000000047037221 */ /* 0x001fe20000010000 */
[----:B------:R-:W-:-:S01]  /*1b0b0*/  FADD.FTZ R0, R6, R35 ;  /* 0x0000002306007221 */ /* 0x000fc20000010000 */
[----:B-1----:R-:W-:Y:S02]  /*1b0c0*/  CS2R R36, SRZ ;  /* 0x0000000000247805 */ /* 0x002fe4000001ff00 */
[----:B------:R-:W-:Y:S02]  /*1b0d0*/  CS2R R34, SRZ ;  /* 0x0000000000227805 */ /* 0x000fe4000001ff00 */
[C---:B--2---:R-:W-:Y:S01]  /*1b0e0*/  F2FP.SATFINITE.E4M3.F32.PACK_AB_MERGE_C R9, R10.reuse, R71, RZ ;  /* 0x000000470a09723e */ /* 0x044fe200048070ff */
[----:B------:R-:W-:-:S01]  /*1b0f0*/  FADD.FTZ R3, R10, R3 ;  /* 0x000000030a037221 */ /* 0x000fc20000010000 */
[----:B------:R-:W-:Y:S02]  /*1b100*/  CS2R R70, SRZ ;  /* 0x0000000000467805 */ /* 0x000fe4000001ff00 */
[----:B------:R-:W-:Y:S01]  /*1b110*/  F2FP.SATFINITE.E4M3.F32.PACK_AB_MERGE_C R170, R12, R145, R9 ;  /* 0x000000910caa723e */ /* 0x000fe20004807009 */
[----:B------:R-:W-:Y:S06]  /*1b120*/  @!P2 BRA `(.L_x_2785) ;  /* 0x0000003c0068a947 */ /* 0x000fec0003800000 */
[----:B------:R-:W-:Y:S01]  /*1b130*/  MOV R6, R4 ;  /* 0x0000000400067202 */ /* 0x000fe20000000f00 */
[----:B------:R-:W-:Y:S02]  /*1b140*/  IMAD.MOV.U32 R7, RZ, RZ, R5 ;  /* 0x000000ffff077224 */ /* 0x000fe400078e0005 */
[----:B------:R-:W-:Y:S02]  /*1b150*/  IMAD.MOV.U32 R9, RZ, RZ, R194 ;  /* 0x000000ffff097224 */ /* 0x000fe400078e00c2 */
[----:B------:R-:W-:Y:S02]  /*1b160*/  IMAD.MOV.U32 R10, RZ, RZ, R188 ;  /* 0x000000ffff0a7224 */ /* 0x000fe400078e00bc */
[----:B------:R-:W-:-:S07]  /*1b170*/  IMAD.MOV.U32 R87, RZ, RZ, RZ ;  /* 0x000000ffff577224 */ /* 0x000fce00078e00ff */
.L_x_2797:
        /* <DEDUP_REMOVED lines=8> */
.L_x_2787:
[----:B------:R-:W-:-:S04]  /*1b200*/  IADD3 R4, R10, 0x1, RZ ;  /* 0x000000010a047810 */ /* 0x000fc80007ffe0ff */
[----:B------:R-:W-:-:S04]  /*1b210*/  ISETP.NE.AND P3, PT, R4, 0x2, PT ;  /* 0x000000020400780c */ /* 0x000fc80003f65270 */
[----:B------:R-:W-:Y:S02]  /*1b220*/  SEL R5, R4, RZ, P3 ;  /* 0x000000ff04057207 */ /* 0x000fe40001800000 */
[----:B------:R-:W-:-:S03]  /*1b230*/  SHF.L.U32 R4, R194, 0x1f, RZ ;  /* 0x0000001fc2047819 */ /* 0x000fc600000006ff */
[----:B------:R-:W-:-:S04]  /*1b240*/  IMAD R5, R5, 0x8, R18 ;  /* 0x0000000805057824 */ /* 0x000fc800078e0212 */
[----:B------:R0:W1:Y:S01]  /*1b250*/  SYNCS.PHASECHK.TRANS64.TRYWAIT P3, [R5+URZ+0x29830], R4 ;  /* 0x02983004050075a7 */ /* 0x000062000806017f */
[----:B------:R-:W-:Y:S05]  /*1b260*/  @!P1 BRA `(.L_x_2788) ;  /* 0x0000000000049947 */ /* 0x000fea0003800000 */
[----:B------:R-:W-:Y:S01]  /*1b270*/  BPT.TRAP 0x1 ;  /* 0x000000040000795c */ /* 0x000fe20000300000 */
.L_x_2788:
[----:B------:R-:W-:Y:S04]  /*1b280*/  BSSY B0, `(.L_x_2786) ;  /* 0x0000004000007945 */ /* 0x000fe80003800000 */
[----:B-1----:R-:W-:Y:S05]  /*1b290*/  @P3 BRA `(.L_x_2789) ;  /* 0x0000000000083947 */ /* 0x002fea0003800000 */
[----:B------:R-:W1:Y:S02]  /*1b2a0*/  SYNCS.PHASECHK.TRANS64.TRYWAIT P3, [R5+URZ+0x29830], R4 ;  /* 0x02983004050075a7 */ /* 0x000e64000806017f */
[----:B-1----:R-:W-:Y:S05]  /*1b2b0*/  @!P3 BRA `(.L_x_2790) ;  /* 0x0000012c00b0b947 */ /* 0x002fea0003800000 */
.L_x_2789:
[----:B------:R-:W-:Y:S05]  /*1b2c0*/  BSYNC B0 ;  /* 0x0000000000007941 */ /* 0x000fea0003800000 */
.L_x_2786:
[----:B01----:R-:W0:Y:S01]  /*1b2d0*/  S2R R4, SR_TID.X ;  /* 0x0000000000047919 */ /* 0x003e220000002100 */
[----:B------:R-:W-:Y:S01]  /*1b2e0*/  VIADD R188, R10, 0x1 ;  /* 0x000000010abc7836 */ /* 0x000fe20000000000 */
[----:B------:R-:W-:Y:S05]  /*1b2f0*/  WARPSYNC.ALL ;  /* 0x0000000000007948 */ /* 0x000fea0003800000 */
[C---:B------:R-:W-:Y:S01]  /*1b300*/  ISETP.NE.AND P3, PT, R188.reuse, 0x2, PT ;  /* 0x00000002bc00780c */ /* 0x040fe20003f65270 */
[----:B------:R-:W-:Y:S01]  /*1b310*/  UMOV UR44, UR24 ;  /* 0x00000018002c7c82 */ /* 0x000fe20008000000 */
[----:B------:R-:W-:Y:S01]  /*1b320*/  MOV R5, 0x80000020 ;  /* 0x8000002000057802 */ /* 0x000fe20000000f00 */
[----:B------:R-:W-:Y:S01]  /*1b330*/  UMOV UR45, UR25 ;  /* 0x00000019002d7c82 */ /* 0x000fe20008000000 */
[----:B------:R-:W-:Y:S01]  /*1b340*/  SEL R188, R188, RZ, P3 ;  /* 0x000000ffbcbc7207 */ /* 0x000fe20001800000 */
[----:B------:R-:W-:Y:S01]  /*1b350*/  IMAD.MOV.U32 R13, RZ, RZ, -0x7fffffe0 ;  /* 0x80000020ff0d7424 */ /* 0x000fe200078e00ff */
[----:B------:R-:W-:Y:S01]  /*1b360*/  R2UR UR47, R5 ;  /* 0x00000000052f72ca */ /* 0x000fe200000e0000 */
[----:B------:R-:W-:Y:S01]  /*1b370*/  UMOV UR40, UR24 ;  /* 0x0000001800287c82 */ /* 0x000fe20008000000 */
[----:B------:R-:W-:Y:S01]  /*1b380*/  UMOV UR41, UR25 ;  /* 0x0000001900297c82 */ /* 0x000fe20008000000 */
[----:B------:R-:W-:Y:S01]  /*1b390*/  MOV R89, 0x80000020 ;  /* 0x8000002000597802 */ /* 0x000fe20000000f00 */
        /* <DEDUP_REMOVED lines=11> */
[----:B------:R-:W-:-:S02]  /*1b450*/  MOV R21, 0x80000020 ;  /* 0x8000002000157802 */ /* 0x000fc40000000f00 */
[----:B------:R-:W-:Y:S02]  /*1b460*/  MOV R5, 0x80000020 ;  /* 0x8000002000057802 */ /* 0x000fe40000000f00 */
[----:B0-----:R-:W-:-:S05]  /*1b470*/  SHF.R.U32.HI R4, RZ, 0x7, R4 ;  /* 0x00000007ff047819 */ /* 0x001fca0000011604 */
[----:B------:R-:W-:Y:S02]  /*1b480*/  VIADD R15, R4, 0x8 ;  /* 0x00000008040f7836 */ /* 0x000fe40000000000 */
[----:B------:R-:W-:-:S03]  /*1b490*/  IMAD R4, R188, 0x780, R11 ;  /* 0x00000780bc047824 */ /* 0x000fc600078e020b */
[----:B------:R0:W-:Y:S01]  /*1b4a0*/  BAR.SYNC.DEFER_BLOCKING R15, 0x100 ;  /* 0x0004000f0000751d */ /* 0x0001e20000010000 */
[C---:B------:R-:W-:Y:S01]  /*1b4b0*/  VIADD R12, R4.reuse, 0x80 ;  /* 0x00000080040c7836 */ /* 0x040fe20000000000 */
[C---:B------:R-:W-:Y:S01]  /*1b4c0*/  R2UR UR46, R4.reuse ;  /* 0x00000000042e72ca */ /* 0x040fe200000e0000 */
[C---:B------:R-:W-:Y:S02]  /*1b4d0*/  VIADD R88, R4.reuse, 0x100 ;  /* 0x0000010004587836 */ /* 0x040fe40000000000 */
[----:B------:R-:W-:Y:S01]  /*1b4e0*/  VIADD R20, R4, 0x180 ;  /* 0x0000018004147836 */ /* 0x000fe20000000000 */
[----:B------:R-:W-:Y:S01]  /*1b4f0*/  R2UR UR42, R12 ;  /* 0x000000000c2a72ca */ /* 0x000fe200000e0000 */
        /* <DEDUP_REMOVED lines=33> */
[----:B------:R-:W-:Y:S01]  /*1b710*/  VIADD R12, R4, 0x202 ;  /* 0x00000202040c7836 */ /* 0x000fe20000000000 */
        /* <DEDUP_REMOVED lines=20> */
[----:B------:R-:W-:Y:S01]  /*1b860*/  UMOV UR40, UR8 ;  /* 0x0000000800287c82 */ /* 0x000fe20008000000 */
[----:B------:R-:W-:Y:S01]  /*1b870*/  UMOV UR41, UR9 ;  /* 0x0000000900297c82 */ /* 0x000fe20008000000 */
        /* <DEDUP_REMOVED lines=26> */
[----:B------:R-:W-:Y:S02]  /*1ba20*/  MOV R13, 0x80000020 ;  /* 0x80000020000d7802 */ /* 0x000fe40000000f00 */
[----:B------:R-:W-:Y:S01]  /*1ba30*/  R2UR UR46, R12 ;  /* 0x000000000c2e72ca */ /* 0x000fe200000e0000 */
[----:B------:R-:W-:Y:S01]  /*1ba40*/  VIADD R12, R4, 0x282 ;  /* 0x00000282040c7836 */ /* 0x000fe20000000000 */
[----:B------:R-:W-:Y:S01]  /*1ba50*/  R2UR UR47, R13 ;  /* 0x000000000d2f72ca */ /* 0x000fe200000e0000 */
        /* <DEDUP_REMOVED lines=110> */
[C---:B------:R-:W-:Y:S02]  /*1c140*/  VIADD R12, R4.reuse, 0x682 ;  /* 0x00000682040c7836 */ /* 0x040fe40000000000 */
[----:B------:R-:W-:Y:S02]  /*1c150*/  IMAD.MOV.U32 R13, RZ, RZ, -0x7fffffe0 ;  /* 0x80000020ff0d7424 */ /* 0x000fe400078e00ff */
[----:B------:R-:W-:Y:S01]  /*1c160*/  VIADD R4, R4, 0x702 ;  /* 0x0000070204047836 */ /* 0x000fe20000000000 */
        /* <DEDUP_REMOVED lines=30> */
[----:B0-----:R-:W-:Y:S05]  /*1c350*/  @P2 BRA `(.L_x_2791) ;  /* 0x0000000000282947 */ /* 0x001fea0003800000 */
[----:B------:R-:W-:Y:S05]  /*1c360*/  @!P1 BRA `(.L_x_2792) ;  /* 0x0000000000049947 */ /* 0x000fea0003800000 */
[----:B------:R-:W-:Y:S01]  /*1c370*/  BPT.TRAP 0x1 ;  /* 0x000000040000795c */ /* 0x000fe20000300000 */
.L_x_2792:
[----:B------:R-:W-:Y:S01]  /*1c380*/  SHF.L.U32 R4, R9, 0x1f, RZ ;  /* 0x0000001f09047819 */ /* 0x000fe200000006ff */
[----:B------:R-:W-:-:S04]  /*1c390*/  IMAD R5, R10, 0x8, R18 ;  /* 0x000000080a057824 */ /* 0x000fc800078e0212 */
[----:B------:R0:W1:Y:S01]  /*1c3a0*/  SYNCS.PHASECHK.TRANS64.TRYWAIT P2, [R5+URZ+0x29850], R4 ;  /* 0x02985004050075a7 */ /* 0x000062000804017f */
[----:B------:R-:W-:Y:S05]  /*1c3b0*/  @!P1 BRA `(.L_x_2793) ;  /* 0x0000000000049947 */ /* 0x000fea0003800000 */
[----:B------:R-:W-:Y:S01]  /*1c3c0*/  BPT.TRAP 0x1 ;  /* 0x000000040000795c */ /* 0x000fe20000300000 */
.L_x_2793:
[----:B-1----:R-:W-:Y:S05]  /*1c3d0*/  @P2 BRA `(.L_x_2791) ;  /* 0x0000000000082947 */ /* 0x002fea0003800000 */
[----:B------:R-:W1:Y:S02]  /*1c3e0*/  SYNCS.PHASECHK.TRANS64.TRYWAIT P2, [R5+URZ+0x29850], R4 ;  /* 0x02985004050075a7 */ /* 0x000e64000804017f */
[----:B-1----:R-:W-:Y:S05]  /*1c3f0*/  @!P2 BRA `(.L_x_2794) ;  /* 0x0000011c0074a947 */ /* 0x002fea0003800000 */
.L_x_2791:
[----:B01----:R-:W-:Y:S01]  /*1c400*/  VIADD R4, R18, 0x400 ;  /* 0x0000040012047836 */ /* 0x003fe20000000000 */
[----:B------:R-:W-:Y:S05]  /*1c410*/  WARPSYNC.ALL ;  /* 0x0000000000007948 */ /* 0x000fea0003800000 */
[----:B------:R-:W-:Y:S01]  /*1c420*/  SHF.R.U32.HI R4, RZ, 0x4, R4 ;  /* 0x00000004ff047819 */ /* 0x000fe20000011604 */
[----:B------:R-:W-:Y:S01]  /*1c430*/  IMAD.MOV.U32 R5, RZ, RZ, -0x3ffffff0 ;  /* 0xc0000010ff057424 */ /* 0x000fe200078e00ff */
[----:B------:R-:W-:Y:S01]  /*1c440*/  WARPGROUP.ARRIVE ;  /* 0x00000000000079c5 */ /* 0x000fe20000000000 */
[----:B------:R-:W-:-:S05]  /*1c450*/  MOV R13, 0xc0000010 ;  /* 0xc0000010000d7802 */ /* 0x000fca0000000f00 */
[----:B------:R-:W0:Y:S01]  /*1c460*/  S2R R9, SR_TID.X ;  /* 0x0000000000097919 */ /* 0x000e220000002100 */
[----:B------:R-:W-:Y:S02]  /*1c470*/  LOP3.LUT R4, R4, 0x3fff, RZ, 0xc0, !PT ;  /* 0x00003fff04047812 */ /* 0x000fe400078ec0ff */
[----:B------:R-:W-:Y:S01]  /*1c480*/  R2UR UR7, R5 ;  /* 0x00000000050772ca */ /* 0x000fe200000e0000 */
[----:B------:R-:W-:Y:S01]  /*1c490*/  IMAD.MOV.U32 R5, RZ, RZ, -0x3ffffff0 ;  /* 0xc0000010ff057424 */ /* 0x000fe200078e00ff */
[----:B------:R-:W-:-:S05]  /*1c4a0*/  LOP3.LUT R4, R4, 0x10000, RZ, 0xfc, !PT ;  /* 0x0001000004047812 */ /* 0x000fca00078efcff */
[----:B------:R-:W-:-:S04]  /*1c4b0*/  IMAD R4, R10, 0x500, R4 ;  /* 0x000005000a047824 */ /* 0x000fc800078e0204 */
[C---:B------:R-:W-:Y:S01]  /*1c4c0*/  VIADD R12, R4.reuse, 0x100 ;  /* 0x00000100040c7836 */ /* 0x040fe20000000000 */
[----:B------:R-:W-:-:S13]  /*1c4d0*/  R2UR UR6, R4 ;  /* 0x00000000040672ca */ /* 0x000fda00000e0000 */
[----:B------:R-:W-:Y:S01]  /*1c4e0*/  QGMMA.64x128x32.F32.E4M3.E4M3 R24, R184, gdesc[UR4], R24, gsb0 ;  /* 0x01e00004b8187df3 */ /* 0x000fe20008000818 */
[----:B------:R-:W-:Y:S01]  /*1c4f0*/  R2UR UR6, R12 ;  /* 0x000000000c0672ca */ /* 0x000fe200000e0000 */
[----:B------:R-:W-:Y:S01]  /*1c500*/  VIADD R12, R4, 0x200 ;  /* 0x00000200040c7836 */ /* 0x000fe20000000000 */
[----:B------:R-:W-:Y:S01]  /*1c510*/  R2UR UR7, R13 ;  /* 0x000000000d0772ca */ /* 0x000fe200000e0000 */
[----:B------:R-:W-:Y:S01]  /*1c520*/  IMAD.MOV.U32 R13, RZ, RZ, -0x3ffffff0 ;  /* 0xc0000010ff0d7424 */ /* 0x000fe200078e00ff */
[----:B0-----:R-:W-:Y:S01]  /*1c530*/  SHF.R.U32.HI R9, RZ, 0x7, R9 ;  /* 0x00000007ff097819 */ /* 0x001fe20000011609 */
[----:B------:R-:W-:Y:S02]  /*1c540*/  WARPGROUP.DEPBAR.LE gsb0, 0x0 ;  /* 0x00008000000079c5 */ /* 0x000fe40000010000 */
[----:B------:R-:W-:-:S08]  /*1c550*/  WARPGROUP.ARRIVE ;  /* 0x00000000000079c5 */ /* 0x000fd00000000000 */
[----:B------:R-:W-:Y:S01]  /*1c560*/  QGMMA.64x128x32.F32.E4M3.E4M3 R24, R180, gdesc[UR4], R24, gsb0 ;  /* 0x01e00004b4187df3 */ /* 0x000fe20008000818 */
[----:B------:R-:W-:Y:S01]  /*1c570*/  R2UR UR6, R12 ;  /* 0x000000000c0672ca */ /* 0x000fe200000e0000 */
[C---:B------:R-:W-:Y:S01]  /*1c580*/  VIADD R12, R4.reuse, 0x300 ;  /* 0x00000300040c7836 */ /* 0x040fe20000000000 */
[----:B------:R-:W-:Y:S01]  /*1c590*/  R2UR UR7, R13 ;  /* 0x000000000d0772ca */ /* 0x000fe200000e0000 */
[----:B------:R-:W-:Y:S01]  /*1c5a0*/  IMAD.MOV.U32 R13, RZ, RZ, -0x3ffffff0 ;  /* 0xc0000010ff0d7424 */ /* 0x000fe200078e00ff */
[----:B------:R-:W-:Y:S01]  /*1c5b0*/  IADD3 R4, R4, 0x400, RZ ;  /* 0x0000040004047810 */ /* 0x000fe20007ffe0ff */
[----:B------:R-:W-:Y:S02]  /*1c5c0*/  WARPGROUP.DEPBAR.LE gsb0, 0x0 ;  /* 0x00008000000079c5 */ /* 0x000fe40000010000 */
[----:B------:R-:W-:-:S08]  /*1c5d0*/  WARPGROUP.ARRIVE ;  /* 0x00000000000079c5 */ /* 0x000fd00000000000 */
        /* <DEDUP_REMOVED lines=16> */
.L_x_2795:
[----:B0-----:R-:W0:Y:S01]  /*1c6e0*/  @P0 LDC R4, c[0x0][0x44c] ;  /* 0x00011300ff040b82 */ /* 0x001e220000000800 */
[----:B------:R-:W-:-:S07]  /*1c6f0*/  IMAD.IADD R9, R218, 0x1, R212 ;  /* 0x00000001da097824 */ /* 0x000fce00078e02d4 */
[----:B------:R-:W1:Y:S01]  /*1c700*/  @P0 LDC R5, c[0x0][0x450] ;  /* 0x00011400ff050b82 */ /* 0x000e620000000800 */
[----:B0-----:R-:W-:-:S05]  /*1c710*/  @P0 IMAD.HI.U32 R4, R9, R4, RZ ;  /* 0x0000000409040227 */ /* 0x001fca00078e00ff */
[----:B-1----:R-:W-:Y:S01]  /*1c720*/  @P0 SHF.R.U32.HI R9, RZ, R5, R4 ;  /* 0x00000005ff090219 */ /* 0x002fe20000011604 */
[----:B------:R-:W-:-:S04]  /*1c730*/  IMAD.MOV.U32 R5, RZ, RZ, -0xa0 ;  /* 0xffffff60ff057424 */ /* 0x000fc800078e00ff */
[----:B------:R-:W0:Y:S01]  /*1c740*/  SHFL.IDX PT, R12, R9, RZ, 0x1c1f ;  /* 0x001c1fff090c7589 */ /* 0x000e2200000e0000 */
[----:B------:R-:W-:-:S04]  /*1c750*/  IMAD R4, R8, R5, 0x1 ;  /* 0x0000000108047424 */ /* 0x000fc800078e0205 */
[----:B------:R-:W-:-:S05]  /*1c760*/  IMAD R4, R217, -0x2, R4 ;  /* 0xfffffffed9047824 */ /* 0x000fca00078e0204 */
[----:B------:R-:W-:-:S05]  /*1c770*/  IADD3 R5, -R213, R4, R214 ;  /* 0x00000004d5057210 */ /* 0x000fca0007ffe1d6 */
[----:B0-----:R-:W-:-:S05]  /*1c780*/  IMAD.IADD R4, R5, 0x1, R12 ;  /* 0x0000000105047824 */ /* 0x001fca00078e020c */
[C---:B------:R-:W-:Y:S02]  /*1c790*/  ISETP.GT.AND P2, PT, R4.reuse, RZ, PT ;  /* 0x000000ff0400720c */ /* 0x040fe40003f44270 */
[----:B------:R-:W-:Y:S02]  /*1c7a0*/  ISETP.GT.AND P3, PT, R4, 0x1, PT ;  /* 0x000000010400780c */ /* 0x000fe40003f64270 */
[----:B------:R-:W-:Y:S02]  /*1c7b0*/  FSEL R152, R152, -INF , P2 ;  /* 0xff80000098987808 */ /* 0x000fe40001000000 */
[----:B------:R-:W-:Y:S02]  /*1c7c0*/  ISETP.GT.AND P2, PT, R4, 0x8, PT ;  /* 0x000000080400780c */ /* 0x000fe40003f44270 */
[----:B------:R-:W-:Y:S02]  /*1c7d0*/  FSEL R153, R153, -INF , P3 ;  /* 0xff80000099997808 */ /* 0x000fe40001800000 */
[----:B------:R-:W-:-:S02]  /*1c7e0*/  FMNMX.FTZ R12, R152, R7, !PT ;  /* 0x00000007980c7209 */ /* 0x000fc40007810000 */
[----:B------:R-:W-:Y:S02]  /*1c7f0*/  ISETP.GT.AND P3, PT, R4, 0x9, PT ;  /* 0x000000090400780c */ /* 0x000fe40003f64270 */
[----:B------:R-:W-:Y:S01]  /*1c800*/  FSEL R13, R156, -INF , P2 ;  /* 0xff8000009c0d7808 */ /* 0x000fe20001000000 */
[----:B------:R-:W-:Y:S01]  /*1c810*/  IMAD R156, R188, 0x8, R18 ;  /* 0x00000008bc9c7824 */ /* 0x000fe200078e0212 */
[----:B------:R-:W-:Y:S02]  /*1c820*/  FMNMX.FTZ R12, R153, R12, !PT ;  /* 0x0000000c990c7209 */ /* 0x000fe40007810000 */
[----:B------:R-:W-:Y:S01]  /*1c830*/  ISETP.GT.AND P2, PT, R4, 0x10, PT ;  /* 0x000000100400780c */ /* 0x000fe20003f44270 */
[----:B------:R-:W-:Y:S01]  /*1c840*/  VIADD R156, R156, 0x29840 ;  /* 0x000298409c9c7836 */ /* 0x000fe20000000000 */
        /* <DEDUP_REMOVED lines=101> */
[C---:B------:R-:W-:Y:S02]  /*1cea0*/  ISETP.GT.AND P5, PT, R4.reuse, 0x98, PT ;  /* 0x000000980400780c */ /* 0x040fe40003fa4270 */
[----:B------:R-:W-:Y:S02]  /*1ceb0*/  ISETP.GT.AND P4, PT, R4, 0x99, PT ;  /* 0x000000990400780c */ /* 0x000fe40003f84270 */
[----:B------:R-:W-:-:S02]  /*1cec0*/  FSEL R4, R97, -INF , P3 ;  /* 0xff80000061047808 */ /* 0x000fc40001800000 */
[----:B------:R-:W-:Y:S02]  /*1ced0*/  FMNMX.FTZ R12, R96, R12, !PT ;  /* 0x0000000c600c7209 */ /* 0x000fe40007810000 */
[----:B------:R-:W-:Y:S02]  /*1cee0*/  FSEL R97, R100, -INF , P5 ;  /* 0xff80000064617808 */ /* 0x000fe40002800000 */
[----:B------:R-:W-:Y:S02]  /*1cef0*/  FMNMX.FTZ R12, R4, R12, !PT ;  /* 0x0000000c040c7209 */ /* 0x000fe40007810000 */
[----:B------:R-:W-:Y:S02]  /*1cf00*/  FSEL R101, R101, -INF , P4 ;  /* 0xff80000065657808 */ /* 0x000fe40002000000 */
[----:B------:R-:W-:-:S04]  /*1cf10*/  FMNMX.FTZ R12, R97, R12, !PT ;  /* 0x0000000c610c7209 */ /* 0x000fc80007810000 */
[----:B------:R-:W-:-:S05]  /*1cf20*/  FMNMX.FTZ R20, R101, R12, !PT ;  /* 0x0000000c65147209 */ /* 0x000fca0007810000 */
[----:B------:R-:W0:Y:S02]  /*1cf30*/  SHFL.BFLY PT, R12, R20, 0x2, 0x1f ;  /* 0x0c401f00140c7f89 */ /* 0x000e2400000e0000 */
[----:B0-----:R-:W-:Y:S02]  /*1cf40*/  FMNMX.FTZ R100, R20, R12, !PT ;  /* 0x0000000c14647209 */ /* 0x001fe40007810000 */
[----:B------:R-:W0:Y:S04]  /*1cf50*/  SHFL.IDX PT, R12, R9, 0x1, 0x1c1f ;  /* 0x003c1f00090c7f89 */ /* 0x000e2800000e0000 */
[----:B------:R-:W1:Y:S01]  /*1cf60*/  SHFL.BFLY PT, R104, R100, 0x1, 0x1f ;  /* 0x0c201f0064687f89 */ /* 0x000e6200000e0000 */
[----:B0-----:R-:W-:-:S04]  /*1cf70*/  IADD3 R12, R5, R12, RZ ;  /* 0x0000000c050c7210 */ /* 0x001fc80007ffe0ff */
[C---:B------:R-:W-:Y:S02]  /*1cf80*/  ISETP.GT.AND P4, PT, R12.reuse, RZ, PT ;  /* 0x000000ff0c00720c */ /* 0x040fe40003f84270 */
[----:B------:R-:W-:Y:S02]  /*1cf90*/  ISETP.GT.AND P2, PT, R12, 0x8, PT ;  /* 0x000000080c00780c */ /* 0x000fe40003f44270 */
[----:B------:R-:W-:Y:S02]  /*1cfa0*/  FSEL R154, R154, -INF , P4 ;  /* 0xff8000009a9a7808 */ /* 0x000fe40002000000 */
[C---:B------:R-:W-:Y:S02]  /*1cfb0*/  ISETP.GT.AND P3, PT, R12.reuse, 0x9, PT ;  /* 0x000000090c00780c */ /* 0x040fe40003f64270 */
[----:B------:R-:W-:Y:S02]  /*1cfc0*/  ISETP.GT.AND P4, PT, R12, 0x10, PT ;  /* 0x000000100c00780c */ /* 0x000fe40003f84270 */
[----:B------:R-:W-:-:S02]  /*1cfd0*/  FSEL R9, R158, -INF , P2 ;  /* 0xff8000009e097808 */ /* 0x000fc40001000000 */
[----:B------:R-:W-:Y:S02]  /*1cfe0*/  ISETP.GT.AND P2, PT, R12, 0x18, PT ;  /* 0x000000180c00780c */ /* 0x000fe40003f44270 */
[----:B------:R-:W-:Y:S02]  /*1cff0*/  FSEL R159, R159, -INF , P3 ;  /* 0xff8000009f9f7808 */ /* 0x000fe40001800000 */
[----:B------:R-:W-:Y:S02]  /*1d000*/  FSEL R162, R162, -INF , P4 ;  /* 0xff800000a2a27808 */ /* 0x000fe40002000000 */
[C---:B------:R-:W-:Y:S02]  /*1d010*/  ISETP.GT.AND P3, PT, R12.reuse, 0x19, PT ;  /* 0x000000190c00780c */ /* 0x040fe40003f64270 */
[----:B------:R-:W-:Y:S02]  /*1d020*/  ISETP.GT.AND P4, PT, R12, 0x21, PT ;  /* 0x000000210c00780c */ /* 0x000fe40003f84270 */
[----:B-1----:R-:W-:-:S02]  /*1d030*/  FMNMX.FTZ R5, R100, R104, !PT ;  /* 0x0000006864057209 */ /* 0x002fc40007810000 */
[----:B------:R-:W-:Y:S02]  /*1d040*/  FSEL R166, R166, -INF , P2 ;  /* 0xff800000a6a67808 */ /* 0x000fe40001000000 */
[----:B------:R-:W-:Y:S01]  /*1d050*/  FSEL R167, R167, -INF , P3 ;  /* 0xff800000a7a77808 */ /* 0x000fe20001800000 */
[----:B------:R-:W-:-:S01]  /*1d060*/  FFMA.FTZ R20, R2, R5, -8 ;  /* 0xc100000002147423 */ /* 0x000fc20000010005 */
[C---:B------:R-:W-:Y:S02]  /*1d070*/  ISETP.GT.AND P2, PT, R12.reuse, 0x20, PT ;  /* 0x000000200c00780c */ /* 0x040fe40003f44270 */
[----:B------:R-:W-:Y:S02]  /*1d080*/  FSEL R139, R139, -INF , P4 ;  /* 0xff8000008b8b7808 */ /* 0x000fe40002000000 */
[C---:B------:R-:W-:Y:S02]  /*1d090*/  ISETP.GT.AND P3, PT, R12.reuse, 0x29, PT ;  /* 0x000000290c00780c */ /* 0x040fe40003f64270 */
[----:B------:R-:W-:-:S02]  /*1d0a0*/  ISETP.GT.AND P4, PT, R12, 0x30, PT ;  /* 0x000000300c00780c */ /* 0x000fc40003f84270 */
[----:B------:R-:W-:Y:S02]  /*1d0b0*/  FSEL R138, R138, -INF , P2 ;  /* 0xff8000008a8a7808 */ /* 0x000fe40001000000 */
[----:B------:R-:W-:Y:S02]  /*1d0c0*/  FSETP.NEU.FTZ.AND P2, PT, R5, -INF , PT ;  /* 0xff8000000500780b */ /* 0x000fe40003f5d000 */
[----:B------:R-:W-:Y:S02]  /*1d0d0*/  FSEL R143, R143, -INF , P3 ;  /* 0xff8000008f8f7808 */ /* 0x000fe40001800000 */
[----:B------:R-:W-:Y:S02]  /*1d0e0*/  FSEL R146, R146, -INF , P4 ;  /* 0xff80000092927808 */ /* 0x000fe40002000000 */
[C---:B------:R-:W-:Y:S02]  /*1d0f0*/  ISETP.GT.AND P5, PT, R12.reuse, 0x1, PT ;  /* 0x000000010c00780c */ /* 0x040fe40003fa4270 */
[----:B------:R-:W-:-:S02]  /*1d100*/  ISETP.GT.AND P3, PT, R12, 0x38, PT ;  /* 0x000000380c00780c */ /* 0x000fc40003f64270 */
[----:B------:R-:W-:Y:S02]  /*1d110*/  ISETP.GT.AND P4, PT, R12, 0x39, PT ;  /* 0x000000390c00780c */ /* 0x000fe40003f84270 */
[----:B------:R-:W-:Y:S02]  /*1d120*/  FSEL R20, R20, RZ, P2 ;  /* 0x000000ff14147208 */ /* 0x000fe40001000000 */
[----:B------:R-:W-:Y:S02]  /*1d130*/  FSEL R155, R155, -INF , P5 ;  /* 0xff8000009b9b7808 */ /* 0x000fe40002800000 */
[----:B------:R-:W-:Y:S01]  /*1d140*/  FSEL R150, R150, -INF , P3 ;  /* 0xff80000096967808 */ /* 0x000fe20001800000 */
[C-C-:B------:R-:W-:Y:S01]  /*1d150*/  FFMA.FTZ R108, R2.reuse, R153, -R20.reuse ;  /* 0x00000099026c7223 */ /* 0x140fe20000010814 */
[----:B------:R-:W-:Y:S01]  /*1d160*/  FSEL R151, R151, -INF , P4 ;  /* 0xff80000097977808 */ /* 0x000fe20002000000 */
[--C-:B------:R-:W-:Y:S01]  /*1d170*/  FFMA.FTZ R120, R2, R165, -R20.reuse ;  /* 0x000000a502787223 */ /* 0x100fe20000010814 */
[----:B------:R-:W-:Y:S01]  /*1d180*/  ISETP.GT.AND P5, PT, R12, 0x11, PT ;  /* 0x000000110c00780c */ /* 0x000fe20003fa4270 */
[--C-:B------:R-:W-:Y:S01]  /*1d190*/  FFMA.FTZ R100, R2, R152, -R20.reuse ;  /* 0x0000009802647223 */ /* 0x100fe20000010814 */
[----:B------:R-:W-:Y:S01]  /*1d1a0*/  ISETP.GT.AND P4, PT, R12, 0x40, PT ;  /* 0x000000400c00780c */ /* 0x000fe20003f84270 */
[--C-:B------:R-:W-:Y:S01]  /*1d1b0*/  FFMA.FTZ R13, R2, R13, -R20.reuse ;  /* 0x0000000d020d7223 */ /* 0x100fe20000010814 */
[----:B------:R-:W-:Y:S01]  /*1d1c0*/  ISETP.GT.AND P3, PT, R12, 0x41, PT ;  /* 0x000000410c00780c */ /* 0x000fe20003f64270 */
[C-C-:B------:R-:W-:Y:S01]  /*1d1d0*/  FFMA.FTZ R15, R2.reuse, R15, -R20.reuse ;  /* 0x0000000f020f7223 */ /* 0x140fe20000010814 */
[----:B------:R-:W-:Y:S01]  /*1d1e0*/  FSEL R163, R163, -INF , P5 ;  /* 0xff800000a3a37808 */ /* 0x000fe20002800000 */
[--C-:B------:R-:W-:Y:S01]  /*1d1f0*/  FFMA.FTZ R21, R2, R21, -R20.reuse ;  /* 0x0000001502157223 */ /* 0x100fe20000010814 */
[----:B------:R-:W-:Y:S01]  /*1d200*/  FSEL R153, R122, -INF , P4 ;  /* 0xff8000007a997808 */ /* 0x000fe20002000000 */
[C-C-:B------:R-:W-:Y:S01]  /*1d210*/  FFMA.FTZ R137, R2.reuse, R137, -R20.reuse ;  /* 0x0000008902897223 */ /* 0x140fe20000010814 */
[----:B------:R-:W-:Y:S01]  /*1d220*/  FSEL R104, R123, -INF , P3 ;  /* 0xff8000007b687808 */ /* 0x000fe20001800000 */
[--C-:B------:R-:W-:Y:S01]  /*1d230*/  FFMA.FTZ R141, R2, R141, -R20.reuse ;  /* 0x0000008d028d7223 */ /* 0x100fe20000010814 */
[C---:B------:R-:W-:Y:S01]  /*1d240*/  ISETP.GT.AND P5, PT, R12.reuse, 0x28, PT ;  /* 0x000000280c00780c */ /* 0x040fe20003fa4270 */
[----:B------:R0:W-:Y:S01]  /*1d250*/  MUFU.EX2 R123, R108 ;  /* 0x0000006c007b7308 */ /* 0x0001e20000000800 */
[----:B------:R-:W-:Y:S01]  /*1d260*/  ISETP.GT.AND P4, PT, R12, 0x49, PT ;  /* 0x000000490c00780c */ /* 0x000fe20003f84270 */
[--C-:B------:R-:W-:Y:S01]  /*1d270*/  FFMA.FTZ R145, R2, R145, -R20.reuse ;  /* 0x0000009102917223 */ /* 0x100fe20000010814 */
[----:B------:R-:W-:Y:S01]  /*1d280*/  ISETP.GT.AND P3, PT, R12, 0x50, PT ;  /* 0x000000500c00780c */ /* 0x000fe20003f64270 */
[--C-:B------:R-:W-:Y:S01]  /*1d290*/  FFMA.FTZ R149, R2, R149, -R20.reuse ;  /* 0x0000009502957223 */ /* 0x100fe20000010814 */
[----:B------:R-:W-:Y:S01]  /*1d2a0*/  FSEL R142, R142, -INF , P5 ;  /* 0xff8000008e8e7808 */ /* 0x000fe20002800000 */
[C-C-:B------:R-:W-:Y:S01]  /*1d2b0*/  FFMA.FTZ R177, R2.reuse, R177, -R20.reuse ;  /* 0x000000b102b17223 */ /* 0x140fe20000010814 */
[----:B------:R-:W-:Y:S01]  /*1d2c0*/  FSEL R127, R127, -INF , P4 ;  /* 0xff8000007f7f7808 */ /* 0x000fe20002000000 */
[--C-:B------:R-:W-:Y:S01]  /*1d2d0*/  FFMA.FTZ R121, R2, R121, -R20.reuse ;  /* 0x0000007902797223 */ /* 0x100fe20000010814 */
[----:B------:R-:W-:Y:S01]  /*1d2e0*/  FSEL R130, R130, -INF , P3 ;  /* 0xff80000082827808 */ /* 0x000fe20001800000 */
[--C-:B0-----:R-:W-:Y:S01]  /*1d2f0*/  FFMA.FTZ R108, R2, R157, -R20.reuse ;  /* 0x0000009d026c7223 */ /* 0x101fe20000010814 */
        /* <DEDUP_REMOVED lines=17> */
[--C-:B------:R-:W-:Y:S01]  /*1d410*/  FFMA.FTZ R112, R2, R112, -R20.reuse ;  /* 0x0000007002707223 */ /* 0x100fe20000010814 */
        /* <DEDUP_REMOVED lines=13> */
[C-C-:B------:R-:W-:Y:S01]  /*1d4f0*/  FFMA.FTZ R92, R2.reuse, R92, -R20.reuse ;  /* 0x0000005c025c7223 */ /* 0x140fe20000010814 */
[----:B------:R-:W-:Y:S01]  /*1d500*/  FSEL R111, R111, -INF , P4 ;  /* 0xff8000006f6f7808 */ /* 0x000fe20002000000 */
[--C-:B------:R-:W-:Y:S01]  /*1d510*/  FFMA.FTZ R93, R2, R93, -R20.reuse ;  /* 0x0000005d025d7223 */ /* 0x100fe20000010814 */
[----:B------:R-:W-:Y:S01]  /*1d520*/  FSEL R161, R114, -INF , P3 ;  /* 0xff80000072a17808 */ /* 0x000fe20001800000 */
[--C-:B------:R-:W-:Y:S01]  /*1d530*/  FFMA.FTZ R96, R2, R96, -R20.reuse ;  /* 0x0000006002607223 */ /* 0x100fe20000010814 */
[----:B------:R-:W-:Y:S01]  /*1d540*/  ISETP.GT.AND P5, PT, R12, 0x68, PT ;  /* 0x000000680c00780c */ /* 0x000fe20003fa4270 */
[----:B------:R-:W-:Y:S01]  /*1d550*/  FFMA.FTZ R97, R2, R97, -R20 ;  /* 0x0000006102617223 */ /* 0x000fe20000010814 */
[C---:B------:R-:W-:Y:S01]  /*1d560*/  ISETP.GT.AND P4, PT, R12.reuse, 0x78, PT ;  /* 0x000000780c00780c */ /* 0x040fe20003f84270 */
[----:B------:R-:W-:Y:S01]  /*1d570*/  MUFU.EX2 R100, R100 ;  /* 0x0000006400647308 */ /* 0x000fe20000000800 */
[----:B------:R-:W-:-:S02]  /*1d580*/  ISETP.GT.AND P3, PT, R12, 0x79, PT ;  /* 0x000000790c00780c */ /* 0x000fc40003f64270 */
[----:B------:R-:W-:Y:S02]  /*1d590*/  FSEL R110, R110, -INF , P5 ;  /* 0xff8000006e6e7808 */ /* 0x000fe40002800000 */
[----:B------:R-:W-:Y:S02]  /*1d5a0*/  FSEL R118, R118, -INF , P4 ;  /* 0xff80000076767808 */ /* 0x000fe40002000000 */
[----:B------:R-:W-:Y:S01]  /*1d5b0*/  FSEL R119, R119, -INF , P3 ;  /* 0xff80000077777808 */ /* 0x000fe20001800000 */
[----:B------:R-:W-:Y:S01]  /*1d5c0*/  MUFU.EX2 R13, R13 ;  /* 0x0000000d000d7308 */ /* 0x000fe20000000800 */
[C---:B------:R-:W-:Y:S02]  /*1d5d0*/  ISETP.GT.AND P5, PT, R12.reuse, 0x71, PT ;  /* 0x000000710c00780c */ /* 0x040fe40003fa4270 */
[C---:B------:R-:W-:Y:S02]  /*1d5e0*/  ISETP.GT.AND P4, PT, R12.reuse, 0x80, PT ;  /* 0x000000800c00780c */ /* 0x040fe40003f84270 */
[----:B------:R-:W-:-:S02]  /*1d5f0*/  ISETP.GT.AND P3, PT, R12, 0x81, PT ;  /* 0x000000810c00780c */ /* 0x000fc40003f64270 */
[----:B------:R-:W-:Y:S01]  /*1d600*/  FMNMX.FTZ R114, R154, R6, !PT ;  /* 0x000000069a727209 */ /* 0x000fe20007810000 */
[----:B------:R-:W-:Y:S01]  /*1d610*/  MUFU.EX2 R108, R108 ;  /* 0x0000006c006c7308 */ /* 0x000fe20000000800 */
[----:B------:R-:W-:Y:S02]  /*1d620*/  FSEL R115, R115, -INF , P5 ;  /* 0xff80000073737808 */ /* 0x000fe40002800000 */
[----:B------:R-:W-:Y:S02]  /*1d630*/  FSEL R90, R90, -INF , P4 ;  /* 0xff8000005a5a7808 */ /* 0x000fe40002000000 */
[----:B------:R-:W-:Y:S02]  /*1d640*/  FSEL R91, R91, -INF , P3 ;  /* 0xff8000005b5b7808 */ /* 0x000fe40001800000 */
[----:B------:R-:W-:Y:S01]  /*1d650*/  FMNMX.FTZ R114, R155, R114, !PT ;  /* 0x000000729b727209 */ /* 0x000fe20007810000 */
[----:B------:R-:W-:Y:S01]  /*1d660*/  MUFU.EX2 R15, R15 ;  /* 0x0000000f000f7308 */ /* 0x000fe20000000800 */
[----:B------:R-:W-:-:S02]  /*1d670*/  ISETP.GT.AND P5, PT, R12, 0x88, PT ;  /* 0x000000880c00780c */ /* 0x000fc40003fa4270 */
[C---:B------:R-:W-:Y:S02]  /*1d680*/  ISETP.GT.AND P4, PT, R12.reuse, 0x89, PT ;  /* 0x000000890c00780c */ /* 0x040fe40003f84270 */
[----:B------:R-:W-:Y:S02]  /*1d690*/  ISETP.GT.AND P3, PT, R12, 0x90, PT ;  /* 0x000000900c00780c */ /* 0x000fe40003f64270 */
[----:B------:R-:W-:Y:S01]  /*1d6a0*/  FMNMX.FTZ R114, R9, R114, !PT ;  /* 0x0000007209727209 */ /* 0x000fe20007810000 */
[----:B------:R-:W-:Y:S01]  /*1d6b0*/  MUFU.EX2 R106, R106 ;  /* 0x0000006a006a7308 */ /* 0x000fe20000000800 */
[----:B------:R-:W-:Y:S02]  /*1d6c0*/  FSEL R165, R94, -INF , P5 ;  /* 0xff8000005ea57808 */ /* 0x000fe40002800000 */
[----:B------:R-:W-:Y:S02]  /*1d6d0*/  FSEL R95, R95, -INF , P4 ;  /* 0xff8000005f5f7808 */ /* 0x000fe40002000000 */
[----:B------:R-:W-:-:S02]  /*1d6e0*/  FSEL R98, R98, -INF , P3 ;  /* 0xff80000062627808 */ /* 0x000fc40001800000 */
[C---:B------:R-:W-:Y:S01]  /*1d6f0*/  ISETP.GT.AND P5, PT, R12.reuse, 0x91, PT ;  /* 0x000000910c00780c */ /* 0x040fe20003fa4270 */
[----:B------:R0:W-:Y:S01]  /*1d700*/  MUFU.EX2 R94, R120 ;  /* 0x00000078005e7308 */ /* 0x0001e20000000800 */
[C---:B------:R-:W-:Y:S02]  /*1d710*/  ISETP.GT.AND P4, PT, R12.reuse, 0x98, PT ;  /* 0x000000980c00780c */ /* 0x040fe40003f84270 */
[----:B------:R-:W-:Y:S01]  /*1d720*/  ISETP.GT.AND P3, PT, R12, 0x99, PT ;  /* 0x000000990c00780c */ /* 0x000fe20003f64270 */
[----:B------:R-:W-:-:S01]  /*1d730*/  FFMA.FTZ R12, R2, R169, -R20 ;  /* 0x000000a9020c7223 */ /* 0x000fc20000010814 */
[----:B------:R-:W-:Y:S01]  /*1d740*/  FMNMX.FTZ R169, R159, R114, !PT ;  /* 0x000000729fa97209 */ /* 0x000fe20007810000 */
[----:B------:R-:W-:-:S01]  /*1d750*/  FFMA.FTZ R114, R2, R171, -R20 ;  /* 0x000000ab02727223 */ /* 0x000fc20000010814 */
[----:B------:R-:W-:Y:S01]  /*1d760*/  FSEL R99, R99, -INF , P5 ;  /* 0xff80000063637808 */ /* 0x000fe20002800000 */
[----:B------:R-:W-:Y:S01]  /*1d770*/  MUFU.EX2 R21, R21 ;  /* 0x0000001500157308 */ /* 0x000fe20000000800 */
[----:B0-----:R-:W-:-:S02]  /*1d780*/  FMNMX.FTZ R120, R162, R169, !PT ;  /* 0x000000a9a2787209 */ /* 0x001fc40007810000 */
[----:B------:R-:W-:Y:S02]  /*1d790*/  FSEL R103, R103, -INF , P3 ;  /* 0xff80000067677808 */ /* 0x000fe40001800000 */
[----:B------:R-:W-:Y:S02]  /*1d7a0*/  FMNMX.FTZ R169, R163, R120, !PT ;  /* 0x00000078a3a97209 */ /* 0x000fe40007810000 */
[----:B------:R-:W-:Y:S01]  /*1d7b0*/  FSEL R158, R5, RZ, P2 ;  /* 0x000000ff059e7208 */ /* 0x000fe20001000000 */
[----:B------:R-:W-:Y:S01]  /*1d7c0*/  MUFU.EX2 R12, R12 ;  /* 0x0000000c000c7308 */ /* 0x000fe20000000800 */
[----:B------:R-:W-:-:S04]  /*1d7d0*/  FMNMX.FTZ R120, R166, R169, !PT ;  /* 0x000000a9a6787209 */ /* 0x000fc80007810000 */
[----:B------:R-:W-:Y:S01]  /*1d7e0*/  FMNMX.FTZ R169, R167, R120, !PT ;  /* 0x00000078a7a97209 */ /* 0x000fe20007810000 */
[----:B------:R-:W-:-:S01]  /*1d7f0*/  FFMA.FTZ R120, R2, R173, -R20 ;  /* 0x000000ad02787223 */ /* 0x000fc20000010814 */
[----:B------:R-:W-:Y:S01]  /*1d800*/  FFMA.FTZ R173, R2, R4, -R20 ;  /* 0x0000000402ad7223 */ /* 0x000fe20000010814 */
[----:B------:R-:W-:Y:S01]  /*1d810*/  MUFU.EX2 R137, R137 ;  /* 0x0000008900897308 */ /* 0x000fe20000000800 */
[----:B------:R-:W-:-:S04]  /*1d820*/  FMNMX.FTZ R122, R138, R169, !PT ;  /* 0x000000a98a7a7209 */ /* 0x000fc80007810000 */
[----:B------:R-:W-:-:S03]  /*1d830*/  FMNMX.FTZ R169, R139, R122, !PT ;  /* 0x0000007a8ba97209 */ /* 0x000fc60007810000 */
[----:B------:R-:W-:Y:S01]  /*1d840*/  MUFU.EX2 R114, R114 ;  /* 0x0000007200727308 */ /* 0x000fe20000000800 */
[----:B------:R-:W-:-:S04]  /*1d850*/  FMNMX.FTZ R122, R142, R169, !PT ;  /* 0x000000a98e7a7209 */ /* 0x000fc80007810000 */
[----:B------:R-:W-:Y:S01]  /*1d860*/  FMNMX.FTZ R169, R143, R122, !PT ;  /* 0x0000007a8fa97209 */ /* 0x000fe20007810000 */
[----:B------:R-:W-:-:S02]  /*1d870*/  FFMA.FTZ R122, R2, R175, -R20 ;  /* 0x000000af027a7223 */ /* 0x000fc40000010814 */
[----:B------:R-:W-:Y:S01]  /*1d880*/  MUFU.EX2 R141, R141 ;  /* 0x0000008d008d7308 */ /* 0x000fe20000000800 */
[----:B------:R-:W-:-:S04]  /*1d890*/  FMNMX.FTZ R124, R146, R169, !PT ;  /* 0x000000a9927c7209 */ /* 0x000fc80007810000 */
[----:B------:R-:W-:-:S03]  /*1d8a0*/  FMNMX.FTZ R169, R147, R124, !PT ;  /* 0x0000007c93a97209 */ /* 0x000fc60007810000 */
        /* <DEDUP_REMOVED lines=35> */
[----:B------:R-:W-:-:S03]  /*1dae0*/  FMNMX.FTZ R169, R95, R144, !PT ;  /* 0x000000905fa97209 */ /* 0x000fc60007810000 */
[----:B------:R-:W-:Y:S01]  /*1daf0*/  MUFU.EX2 R133, R133 ;  /* 0x0000008500857308 */ /* 0x000fe20000000800 */
[----:B------:R-:W-:Y:S02]  /*1db00*/  FMNMX.FTZ R144, R98, R169, !PT ;  /* 0x000000a962907209 */ /* 0x000fe40007810000 */
[----:B------:R-:W-:Y:S02]  /*1db10*/  FSEL R169, R102, -INF , P4 ;  /* 0xff80000066a97808 */ /* 0x000fe40002000000 */
[----:B------:R-:W-:-:S03]  /*1db20*/  FMNMX.FTZ R144, R99, R144, !PT ;  /* 0x0000009063907209 */ /* 0x000fc60007810000 */
[----:B------:R-:W-:Y:S01]  /*1db30*/  MUFU.EX2 R140, R140 ;  /* 0x0000008c008c7308 */ /* 0x000fe20000000800 */
[----:B------:R-:W-:-:S04]  /*1db40*/  FMNMX.FTZ R144, R169, R144, !PT ;  /* 0x00000090a9907209 */ /* 0x000fc80007810000 */
[----:B------:R-:W-:-:S03]  /*1db50*/  FMNMX.FTZ R144, R103, R144, !PT ;  /* 0x0000009067907209 */ /* 0x000fc60007810000 */
[----:B------:R-:W-:Y:S02]  /*1db60*/  MUFU.EX2 R105, R105 ;  /* 0x0000006900697308 */ /* 0x000fe40000000800 */
[----:B------:R-:W0:Y:S06]  /*1db70*/  SHFL.BFLY PT, R171, R144, 0x2, 0x1f ;  /* 0x0c401f0090ab7f89 */ /* 0x000e2c00000e0000 */
[----:B------:R-:W-:Y:S08]  /*1db80*/  MUFU.EX2 R102, R187 ;  /* 0x000000bb00667308 */ /* 0x000ff00000000800 */
[----:B------:R-:W-:Y:S08]  /*1db90*/  MUFU.EX2 R109, R109 ;  /* 0x0000006d006d7308 */ /* 0x000ff00000000800 */
[----:B------:R-:W-:Y:S01]  /*1dba0*/  MUFU.EX2 R112, R112 ;  /* 0x0000007000707308 */ /* 0x000fe20000000800 */
[----:B0-----:R-:W-:-:S05]  /*1dbb0*/  FMNMX.FTZ R171, R144, R171, !PT ;  /* 0x000000ab90ab7209 */ /* 0x001fca0007810000 */
[----:B------:R-:W0:Y:S02]  /*1dbc0*/  SHFL.BFLY PT, R144, R171, 0x1, 0x1f ;  /* 0x0c201f00ab907f89 */ /* 0x000e2400000e0000 */
[----:B------:R-:W-:Y:S08]  /*1dbd0*/  MUFU.EX2 R113, R113 ;  /* 0x0000007100717308 */ /* 0x000ff00000000800 */
[----:B------:R-:W-:Y:S08]  /*1dbe0*/  MUFU.EX2 R116, R116 ;  /* 0x0000007400747308 */ /* 0x000ff00000000800 */
[----:B------:R-:W-:Y:S01]  /*1dbf0*/  MUFU.EX2 R117, R117 ;  /* 0x0000007500757308 */ /* 0x000fe20000000800 */
[----:B0-----:R-:W-:-:S07]  /*1dc00*/  FMNMX.FTZ R4, R171, R144, !PT ;  /* 0x00000090ab047209 */ /* 0x001fce0007810000 */
[----:B------:R-:W-:Y:S01]  /*1dc10*/  MUFU.EX2 R88, R88 ;  /* 0x0000005800587308 */ /* 0x000fe20000000800 */
[----:B------:R-:W-:Y:S01]  /*1dc20*/  FSETP.NEU.FTZ.AND P3, PT, R4, -INF , PT ;  /* 0xff8000000400780b */ /* 0x000fe20003f7d000 */
[----:B------:R-:W-:-:S06]  /*1dc30*/  FFMA.FTZ R101, R2, R4, -8 ;  /* 0xc100000002657423 */ /* 0x000fcc0000010004 */
[----:B------:R-:W-:Y:S01]  /*1dc40*/  MUFU.EX2 R89, R89 ;  /* 0x0000005900597308 */ /* 0x000fe20000000800 */
[----:B------:R-:W-:-:S05]  /*1dc50*/  FSEL R101, R101, RZ, P3 ;  /* 0x000000ff65657208 */ /* 0x000fca0001800000 */
[C-C-:B------:R-:W-:Y:S01]  /*1dc60*/  FFMA.FTZ R144, R2.reuse, R155, -R101.reuse ;  /* 0x0000009b02907223 */ /* 0x140fe20000010865 */
[----:B------:R-:W-:-:S01]  /*1dc70*/  FFMA.FTZ R155, R2, R163, -R101 ;  /* 0x000000a3029b7223 */ /* 0x000fc20000010865 */
[----:B------:R-:W-:Y:S02]  /*1dc80*/  IMAD.U32 R163, RZ, RZ, UR38 ;  /* 0x00000026ffa37e24 */ /* 0x000fe4000f8e00ff */
[----:B------:R-:W-:-:S01]  /*1dc90*/  FFMA.FTZ R160, R2, R127, -R101 ;  /* 0x0000007f02a07223 */ /* 0x000fc20000010865 */
[----:B------:R-:W-:Y:S01]  /*1dca0*/  FADD.FTZ R127, -R158, R7 ;  /* 0x000000079e7f7221 */ /* 0x000fe20000010100 */
[----:B------:R-:W-:-:S01]  /*1dcb0*/  FFMA.FTZ R171, R2, R154, -R101 ;  /* 0x0000009a02ab7223 */ /* 0x000fc20000010865 */
[C-C-:B------:R-:W-:Y:S01]  /*1dcc0*/  FFMA.FTZ R9, R2.reuse, R9, -R101.reuse ;  /* 0x0000000902097223 */ /* 0x140fe20000010865 */
[----:B------:R-:W-:Y:S01]  /*1dcd0*/  PRMT R156, R163, 0x654, R156 ;  /* 0x00000654a39c7816 */ /* 0x000fe2000000009c */
[----:B------:R-:W-:Y:S01]  /*1dce0*/  FMUL.FTZ R127, R2, R127 ;  /* 0x0000007f027f7220 */ /* 0x000fe20000410000 */
[----:B------:R-:W-:Y:S01]  /*1dcf0*/  FSEL R163, R4, RZ, P3 ;  /* 0x000000ff04a37208 */ /* 0x000fe20001800000 */
[----:B------:R-:W-:Y:S01]  /*1dd00*/  MUFU.EX2 R144, R144 ;  /* 0x0000009000907308 */ /* 0x000fe20000000800 */
[----:B------:R-:W-:-:S01]  /*1dd10*/  FFMA.FTZ R148, R2, R159, -R101 ;  /* 0x0000009f02947223 */ /* 0x000fc20000010865 */
[----:B------:R-:W-:Y:S01]  /*1dd20*/  FFMA.FTZ R152, R2, R162, -R101 ;  /* 0x000000a202987223 */ /* 0x000fe20000010865 */
[----:B------:R0:W-:Y:S01]  /*1dd30*/  SYNCS.ARRIVE.TRANS64.RED.A1T0 RZ, [R156+URZ], RZ ;  /* 0x000000ff9cff79a7 */ /* 0x0001e2000810043f */
[----:B------:R-:W-:-:S01]  /*1dd40*/  FADD.FTZ R163, -R163, R6 ;  /* 0x00000006a3a37221 */ /* 0x000fc20000010100 */
[C-C-:B------:R-:W-:Y:S01]  /*1dd50*/  FFMA.FTZ R154, R2.reuse, R166, -R101.reuse ;  /* 0x000000a6029a7223 */ /* 0x140fe20000010865 */
[----:B------:R-:W-:-:S01]  /*1dd60*/  FFMA.FTZ R159, R2, R167, -R101 ;  /* 0x000000a7029f7223 */ /* 0x000fc20000010865 */
[C-C-:B------:R-:W-:Y:S01]  /*1dd70*/  FFMA.FTZ R138, R2.reuse, R138, -R101.reuse ;  /* 0x0000008a028a7223 */ /* 0x140fe20000010865 */
[C---:B------:R-:W-:Y:S01]  /*1dd80*/  FMUL.FTZ R6, R2.reuse, R163 ;  /* 0x000000a302067220 */ /* 0x040fe20000410000 */
        /* <DEDUP_REMOVED lines=17> */
[----:B0-----:R-:W-:-:S01]  /*1dea0*/  FFMA.FTZ R156, R127, R3, R100 ;  /* 0x000000037f9c7223 */ /* 0x001fc20000010064 */
[C-C-:B------:R-:W-:Y:S01]  /*1deb0*/  FFMA.FTZ R157, R2.reuse, R157, -R101.reuse ;  /* 0x0000009d029d7223 */ /* 0x140fe20000010865 */
[----:B------:R-:W-:-:S01]  /*1dec0*/  FFMA.FTZ R107, R2, R107, -R101 ;  /* 0x0000006b026b7223 */ /* 0x000fc20000010865 */
[----:B------:R-:W-:Y:S01]  /*1ded0*/  FFMA.FTZ R110, R2, R110, -R101 ;  /* 0x0000006e026e7223 */ /* 0x000fe20000010865 */
[----:B------:R-:W-:-:S01]  /*1dee0*/  FADD.FTZ R156, R123, R156 ;  /* 0x0000009c7b9c7221 */ /* 0x000fc20000010000 */
        /* <DEDUP_REMOVED lines=11> */
[----:B-1----:R-:W-:-:S01]  /*1dfa0*/  FFMA.FTZ R3, R6, R0, R171 ;  /* 0x0000000006037223 */ /* 0x002fc200000100ab */
[C-C-:B------:R-:W-:Y:S01]  /*1dfb0*/  FFMA.FTZ R98, R2.reuse, R98, -R101.reuse ;  /* 0x0000006202627223 */ /* 0x140fe20000010865 */
[----:B------:R-:W-:-:S01]  /*1dfc0*/  FFMA.FTZ R99, R2, R99, -R101 ;  /* 0x0000006302637223 */ /* 0x000fc20000010865 */
[----:B------:R-:W-:Y:S01]  /*1dfd0*/  FFMA.FTZ R169, R2, R169, -R101 ;  /* 0x000000a902a97223 */ /* 0x000fe20000010865 */
[----:B------:R-:W-:-:S01]  /*1dfe0*/  FADD.FTZ R0, R144, R3 ;  /* 0x0000000390007221 */ /* 0x000fc20000010000 */
[----:B------:R-:W-:Y:S01]  /*1dff0*/  FFMA.FTZ R101, R2, R103, -R101 ;  /* 0x0000006702657223 */ /* 0x000fe20000010865 */
[----:B------:R-:W-:-:S01]  /*1e000*/  FADD.FTZ R3, R13, R156 ;  /* 0x0000009c0d037221 */ /* 0x000fc20000010000 */
[----:B------:R-:W1:Y:S01]  /*1e010*/  MUFU.EX2 R152, R152 ;  /* 0x0000009800987308 */ /* 0x000e620000000800 */
[----:B0-----:R-:W-:-:S02]  /*1e020*/  FADD.FTZ R103, R9, R0 ;  /* 0x0000000009677221 */ /* 0x001fc40000010000 */
[----:B------:R-:W-:-:S04]  /*1e030*/  FADD.FTZ R0, R108, R3 ;  /* 0x000000036c007221 */ /* 0x000fc80000010000 */
[----:B------:R-:W-:Y:S01]  /*1e040*/  FADD.FTZ R3, R15, R0 ;  /* 0x000000000f037221 */ /* 0x000fe20000010000 */
[----:B------:R-:W0:Y:S01]  /*1e050*/  MUFU.EX2 R155, R155 ;  /* 0x0000009b009b7308 */ /* 0x000e220000000800 */
[----:B--2---:R-:W-:-:S02]  /*1e060*/  FADD.FTZ R103, R148, R103 ;  /* 0x0000006794677221 */ /* 0x004fc40000010000 */
[----:B------:R-:W-:-:S05]  /*1e070*/  FADD.FTZ R156, R106, R3 ;  /* 0x000000036a9c7221 */ /* 0x000fca0000010000 */
[----:B------:R-:W2:Y:S01]  /*1e080*/  MUFU.EX2 R154, R154 ;  /* 0x0000009a009a7308 */ /* 0x000ea20000000800 */
[----:B-1----:R-:W-:-:S01]  /*1e090*/  FADD.FTZ R0, R152, R103 ;  /* 0x0000006798007221 */ /* 0x002fc20000010000 */
[----:B------:R-:W-:-:S04]  /*1e0a0*/  FADD.FTZ R103, R21, R156 ;  /* 0x0000009c15677221 */ /* 0x000fc80000010000 */
[----:B------:R-:W-:Y:S02]  /*1e0b0*/  FADD.FTZ R103, R94, R103 ;  /* 0x000000675e677221 */ /* 0x000fe40000010000 */
        /* <DEDUP_REMOVED lines=27> */
[----:B------:R-:W1:Y:S08]  /*1e270*/  MUFU.EX2 R153, R153 ;  /* 0x0000009900997308 */ /* 0x000e700000000800 */
[----:B------:R-:W3:Y:S08]  /*1e280*/  MUFU.EX2 R104, R104 ;  /* 0x0000006800687308 */ /* 0x000ef00000000800 */
[----:B------:R-:W4:Y:S08]  /*1e290*/  MUFU.EX2 R126, R126 ;  /* 0x0000007e007e7308 */ /* 0x000f300000000800 */
[----:B------:R0:W5:Y:S08]  /*1e2a0*/  MUFU.EX2 R7, R160 ;  /* 0x000000a000077308 */ /* 0x0001700000000800 */
[----:B------:R-:W5:Y:S01]  /*1e2b0*/  MUFU.EX2 R130, R130 ;  /* 0x0000008200827308 */ /* 0x000f620000000800 */
[----:B0-----:R-:W-:-:S01]  /*1e2c0*/  FADD.FTZ R160, R150, R103 ;  /* 0x0000006796a07221 */ /* 0x001fc20000010000 */
[----:B------:R-:W-:-:S03]  /*1e2d0*/  FADD.FTZ R103, R121, R0 ;  /* 0x0000000079677221 */ /* 0x000fc60000010000 */
[----:B--2---:R-:W-:Y:S01]  /*1e2e0*/  FADD.FTZ R160, R151, R160 ;  /* 0x000000a097a07221 */ /* 0x004fe20000010000 */
[----:B------:R-:W-:-:S02]  /*1e2f0*/  FADD.FTZ R0, R128, R103 ;  /* 0x0000006780007221 */ /* 0x000fc40000010000 */
[----:B------:R-:W0:Y:S01]  /*1e300*/  MUFU.EX2 R131, R131 ;  /* 0x0000008300837308 */ /* 0x000e220000000800 */
[----:B-1----:R-:W-:-:S04]  /*1e310*/  FADD.FTZ R3, R153, R160 ;  /* 0x000000a099037221 */ /* 0x002fc80000010000 */
[----:B---3--:R-:W-:-:S03]  /*1e320*/  FADD.FTZ R3, R104, R3 ;  /* 0x0000000368037221 */ /* 0x008fc60000010000 */
[----:B------:R-:W1:Y:S01]  /*1e330*/  MUFU.EX2 R134, R134 ;  /* 0x0000008600867308 */ /* 0x000e620000000800 */
[----:B----4-:R-:W-:-:S01]  /*1e340*/  FADD.FTZ R160, R126, R3 ;  /* 0x000000037ea07221 */ /* 0x010fc20000010000 */
[----:B------:R-:W-:-:S03]  /*1e350*/  FADD.FTZ R3, R125, R0 ;  /* 0x000000007d037221 */ /* 0x000fc60000010000 */
[----:B-----5:R-:W-:Y:S01]  /*1e360*/  FADD.FTZ R103, R7, R160 ;  /* 0x000000a007677221 */ /* 0x020fe20000010000 */
[----:B------:R-:W-:-:S02]  /*1e370*/  FADD.FTZ R0, R132, R3 ;  /* 0x0000000384007221 */ /* 0x000fc40000010000 */
[----:B------:R-:W2:Y:S01]  /*1e380*/  MUFU.EX2 R135, R135 ;  /* 0x0000008700877308 */ /* 0x000ea20000000800 */
[----:B------:R-:W-:-:S01]  /*1e390*/  FADD.FTZ R160, R130, R103 ;  /* 0x0000006782a07221 */ /* 0x000fc20000010000 */
[----:B------:R-:W-:-:S03]  /*1e3a0*/  FADD.FTZ R3, R129, R0 ;  /* 0x0000000081037221 */ /* 0x000fc60000010000 */
[----:B0-----:R-:W-:Y:S01]  /*1e3b0*/  FADD.FTZ R103, R131, R160 ;  /* 0x000000a083677221 */ /* 0x001fe20000010000 */
[----:B------:R-:W-:-:S02]  /*1e3c0*/  FADD.FTZ R0, R136, R3 ;  /* 0x0000000388007221 */ /* 0x000fc40000010000 */
        /* <DEDUP_REMOVED lines=9> */
[----:B0-----:R-:W-:-:S07]  /*1e460*/  FADD.FTZ R3, R157, R160 ;  /* 0x000000a09d037221 */ /* 0x001fce0000010000 */
[----:B------:R-:W0:Y:S01]  /*1e470*/  MUFU.EX2 R111, R111 ;  /* 0x0000006f006f7308 */ /* 0x000e220000000800 */
[----:B-1----:R-:W-:-:S07]  /*1e480*/  FADD.FTZ R3, R156, R3 ;  /* 0x000000039c037221 */ /* 0x002fce0000010000 */
        /* <DEDUP_REMOVED lines=10> */
[----:B------:R-:W-:Y:S01]  /*1e530*/  MUFU.EX2 R119, R119 ;  /* 0x0000007700777308 */ /* 0x000fe20000000800 */
[----:B--2---:R-:W-:-:S07]  /*1e540*/  FADD.FTZ R3, R158, R3 ;  /* 0x000000039e037221 */ /* 0x004fce0000010000 */
[----:B------:R-:W-:Y:S01]  /*1e550*/  MUFU.EX2 R90, R90 ;  /* 0x0000005a005a7308 */ /* 0x000fe20000000800 */
[----:B0-----:R-:W-:-:S01]  /*1e560*/  FADD.FTZ R162, R118, R3 ;  /* 0x0000000376a27221 */ /* 0x001fc20000010000 */
[----:B------:R-:W-:-:S04]  /*1e570*/  FADD.FTZ R3, R117, R0 ;  /* 0x0000000075037221 */ /* 0x000fc80000010000 */
[----:B------:R-:W-:Y:S02]  /*1e580*/  FADD.FTZ R0, R88, R3 ;  /* 0x0000000358007221 */ /* 0x000fe40000010000 */
[----:B------:R-:W-:Y:S02]  /*1e590*/  MUFU.EX2 R91, R91 ;  /* 0x0000005b005b7308 */ /* 0x000fe40000000800 */
[----:B------:R-:W-:-:S06]  /*1e5a0*/  FADD.FTZ R3, R89, R0 ;  /* 0x0000000059037221 */ /* 0x000fcc0000010000 */
[----:B------:R-:W0:Y:S08]  /*1e5b0*/  MUFU.EX2 R92, R92 ;  /* 0x0000005c005c7308 */ /* 0x000e300000000800 */
[----:B------:R-:W-:Y:S08]  /*1e5c0*/  MUFU.EX2 R165, R165 ;  /* 0x000000a500a57308 */ /* 0x000ff00000000800 */
[----:B------:R-:W1:Y:S01]  /*1e5d0*/  MUFU.EX2 R93, R93 ;  /* 0x0000005d005d7308 */ /* 0x000e620000000800 */
[----:B0-----:R-:W-:-:S07]  /*1e5e0*/  FADD.FTZ R0, R92, R3 ;  /* 0x000000035c007221 */ /* 0x001fce0000010000 */
[----:B------:R0:W2:Y:S08]  /*1e5f0*/  MUFU.EX2 R160, R95 ;  /* 0x0000005f00a07308 */ /* 0x0000b00000000800 */
[----:B------:R-:W3:Y:S01]  /*1e600*/  MUFU.EX2 R96, R96 ;  /* 0x0000006000607308 */ /* 0x000ee20000000800 */
[----:B0-----:R-:W-:-:S04]  /*1e610*/  FADD.FTZ R95, R119, R162 ;  /* 0x000000a2775f7221 */ /* 0x001fc80000010000 */
[----:B------:R-:W-:Y:S01]  /*1e620*/  FADD.FTZ R162, R90, R95 ;  /* 0x0000005f5aa27221 */ /* 0x000fe20000010000 */
[----:B-1----:R-:W-:-:S02]  /*1e630*/  FADD.FTZ R95, R93, R0 ;  /* 0x000000005d5f7221 */ /* 0x002fc40000010000 */
[----:B------:R-:W0:Y:S01]  /*1e640*/  MUFU.EX2 R98, R98 ;  /* 0x0000006200627308 */ /* 0x000e220000000800 */
[----:B------:R-:W-:-:S04]  /*1e650*/  FADD.FTZ R162, R91, R162 ;  /* 0x000000a25ba27221 */ /* 0x000fc80000010000 */
[----:B------:R-:W-:-:S03]  /*1e660*/  FADD.FTZ R3, R165, R162 ;  /* 0x000000a2a5037221 */ /* 0x000fc60000010000 */
[----:B------:R-:W1:Y:S01]  /*1e670*/  MUFU.EX2 R173, R173 ;  /* 0x000000ad00ad7308 */ /* 0x000e620000000800 */
[----:B--2---:R-:W-:-:S01]  /*1e680*/  FADD.FTZ R3, R160, R3 ;  /* 0x00000003a0037221 */ /* 0x004fc20000010000 */
[----:B---3--:R-:W-:-:S06]  /*1e690*/  FADD.FTZ R0, R96, R95 ;  /* 0x0000005f60007221 */ /* 0x008fcc0000010000 */
        /* <DEDUP_REMOVED lines=14> */
.L_x_2796:
[----:B------:R-:W-:Y:S01]  /*1e780*/  F2FP.SATFINITE.E4M3.F32.PACK_AB_MERGE_C R7, R7, R126, RZ ;  /* 0x0000007e0707723e */ /* 0x000fe200048070ff */
[----:B------:R-:W-:Y:S01]  /*1e790*/  FMUL.FTZ R26, R26, R6 ;  /* 0x000000061a1a7220 */ /* 0x000fe20000410000 */
[----:B------:R-:W-:Y:S01]  /*1e7a0*/  ISETP.GT.AND P2, PT, R8, R14, PT ;  /* 0x0000000e0800720c */ /* 0x000fe20003f44270 */
[-C--:B------:R-:W-:Y:S01]  /*1e7b0*/  FMUL.FTZ R27, R27, R6.reuse ;  /* 0x000000061b1b7220 */ /* 0x080fe20000410000 */
[----:B------:R-:W-:Y:S01]  /*1e7c0*/  F2FP.SATFINITE.E4M3.F32.PACK_AB_MERGE_C R177, R104, R153, R7 ;  /* 0x0000009968b1723e */ /* 0x000fe20004807007 */
[----:B------:R-:W-:Y:S01]  /*1e7d0*/  IMAD R7, R10, 0x8, R18 ;  /* 0x000000080a077824 */ /* 0x000fe200078e0212 */
[----:B------:R-:W-:Y:S01]  /*1e7e0*/  MOV R10, UR38 ;  /* 0x00000026000a7c02 */ /* 0x000fe20008000f00 */
        /* <DEDUP_REMOVED lines=9> */
[----:B------:R-:W-:Y:S01]  /*1e880*/  F2FP.SATFINITE.E4M3.F32.PACK_AB_MERGE_C R110, R156, R157, R110 ;  /* 0x0000009d9c6e723e */ /* 0x000fe2000480706e */
[-C--:B------:R-:W-:Y:S01]  /*1e890*/  FMUL.FTZ R38, R38, R6.reuse ;  /* 0x0000000626267220 */ /* 0x080fe20000410000 */
[----:B------:R-:W-:Y:S01]  /*1e8a0*/  F2FP.SATFINITE.E4M3.F32.PACK_AB_MERGE_C R13, R108, R13, RZ ;  /* 0x0000000d6c0d723e */ /* 0x000fe200048070ff */
[----:B------:R0:W-:Y:S01]  /*1e8b0*/  SYNCS.ARRIVE.TRANS64.RED.A1T0 RZ, [R7+URZ], RZ ;  /* 0x000000ff07ff79a7 */ /* 0x0001e2000810043f */
        /* <DEDUP_REMOVED lines=90> */
[----:B------:R-:W-:Y:S01]  /*1ee60*/  VIADD R8, R8, 0xffffffff ;  /* 0xffffffff08087836 */ /* 0x000fe20000000000 */
[----:B------:R-:W-:Y:S01]  /*1ee70*/  MOV R9, R194 ;  /* 0x000000c200097202 */ /* 0x000fe20000000f00 */
[----:B------:R-:W-:-:S02]  /*1ee80*/  IMAD.MOV.U32 R6, RZ, RZ, R4 ;  /* 0x000000ffff067224 */ /* 0x000fc400078e0004 */
[----:B0-----:R-:W-:Y:S02]  /*1ee90*/  IMAD.MOV.U32 R7, RZ, RZ, R5 ;  /* 0x000000ffff077224 */ /* 0x001fe400078e0005 */
[----:B------:R-:W-:Y:S02]  /*1eea0*/  IMAD.MOV.U32 R10, RZ, RZ, R188 ;  /* 0x000000ffff0a7224 */ /* 0x000fe400078e00bc */
[----:B------:R-:W-:Y:S01]  /*1eeb0*/  IMAD.MOV.U32 R173, RZ, RZ, R110 ;  /* 0x000000ffffad7224 */ /* 0x000fe200078e006e */
[----:B------:R-:W-:Y:S06]  /*1eec0*/  @P2 BRA `(.L_x_2797) ;  /* 0xffffffc000ac2947 */ /* 0x000fec000383ffff */
.L_x_2785:
[----:B------:R-:W-:-:S13]  /*1eed0*/  ISETP.GE.AND P0, PT, R8, RZ, PT ;  /* 0x000000ff0800720c */ /* 0x000fda0003f06270 */
[----:B------:R-:W-:Y:S05]  /*1eee0*/  @!P0 BRA `(.L_x_2798) ;  /* 0x0000003000848947 */ /* 0x000fea0003800000 */
[----:B------:R-:W-:Y:S01]  /*1eef0*/  IMAD.MOV.U32 R6, RZ, RZ, R4 ;  /* 0x000000ffff067224 */ /* 0x000fe200078e0004 */
[----:B------:R-:W-:Y:S01]  /*1ef00*/  MOV R9, R194 ;  /* 0x000000c200097202 */ /* 0x000fe20000000f00 */
[----:B------:R-:W-:Y:S02]  /*1ef10*/  IMAD.MOV.U32 R7, RZ, RZ, R5 ;  /* 0x000000ffff077224 */ /* 0x000fe400078e0005 */
[----:B------:R-:W-:-:S07]  /*1ef20*/  IMAD.MOV.U32 R10, RZ, RZ, R188 ;  /* 0x000000ffff0a7224 */ /* 0x000fce00078e00bc */
.L_x_2810:
        /* <DEDUP_REMOVED lines=10> */
.L_x_2800:
[----:B------:R-:W-:Y:S01]  /*1efd0*/  IMAD R4, R188, 0x8, R18 ;  /* 0x00000008bc047824 */ /* 0x000fe200078e0212 */
[----:B------:R-:W-:-:S04]  /*1efe0*/  SHF.L.U32 R5, R194, 0x1f, RZ ;  /* 0x0000001fc2057819 */ /* 0x000fc800000006ff */
[----:B------:R0:W1:Y:S01]  /*1eff0*/  SYNCS.PHASECHK.TRANS64.TRYWAIT P0, [R4+URZ+0x29830], R5 ;  /* 0x02983005040075a7 */ /* 0x000062000800017f */
[----:B------:R-:W-:Y:S05]  /*1f000*/  @!P1 BRA `(.L_x_2801) ;  /* 0x0000000000049947 */ /* 0x000fea0003800000 */
[----:B------:R-:W-:Y:S01]  /*1f010*/  BPT.TRAP 0x1 ;  /* 0x000000040000795c */ /* 0x000fe20000300000 */
.L_x_2801:
[----:B------:R-:W-:Y:S04]  /*1f020*/  BSSY B0, `(.L_x_2799) ;  /* 0x0000004000007945 */ /* 0x000fe80003800000 */
[----:B-1----:R-:W-:Y:S05]  /*1f030*/  @P0 BRA `(.L_x_2802) ;  /* 0x0000000000080947 */ /* 0x002fea0003800000 */
[----:B------:R-:W1:Y:S02]  /*1f040*/  SYNCS.PHASECHK.TRANS64.TRYWAIT P0, [R4+URZ+0x29830], R5 ;  /* 0x02983005040075a7 */ /* 0x000e64000800017f */
[----:B-1----:R-:W-:Y:S05]  /*1f050*/  @!P0 BRA `(.L_x_2803) ;  /* 0x000000f000708947 */ /* 0x002fea0003800000 */
.L_x_2802:
[----:B------:R-:W-:Y:S05]  /*1f060*/  BSYNC B0 ;  /* 0x0000000000007941 */ /* 0x000fea0003800000 */
.L_x_2799:
[----:B01----:R-:W0:Y:S01]  /*1f070*/  S2R R4, SR_TID.X ;  /* 0x0000000000047919 */ /* 0x003e220000002100 */
[----:B------:R-:W-:Y:S05]  /*1f080*/  WARPSYNC.ALL ;  /* 0x0000000000007948 */ /* 0x000fea0003800000 */
[----:B------:R-:W-:Y:S01]  /*1f090*/  IMAD.MOV.U32 R5, RZ, RZ, -0x7fffffe0 ;  /* 0x80000020ff057424 */ /* 0x000fe200078e00ff */
[----:B------:R-:W-:Y:S01]  /*1f0a0*/  UMOV UR44, UR24 ;  /* 0x00000018002c7c82 */ /* 0x000fe20008000000 */
[----:B------:R-:W-:Y:S01]  /*1f0b0*/  UMOV UR45, UR25 ;  /* 0x00000019002d7c82 */ /* 0x000fe20008000000 */
[----:B------:R-:W-:Y:S01]  /*1f0c0*/  IMAD.MOV.U32 R13, RZ, RZ, -0x7fffffe0 ;  /* 0x80000020ff0d7424 */ /* 0x000fe200078e00ff */
[----:B------:R-:W-:Y:S01]  /*1f0d0*/  UMOV UR40, UR24 ;  /* 0x0000001800287c82 */ /* 0x000fe20008000000 */
[----:B------:R-:W-:Y:S01]  /*1f0e0*/  R2UR UR47, R5 ;  /* 0x00000000052f72ca */ /* 0x000fe200000e0000 */
[----:B------:R-:W-:Y:S01]  /*1f0f0*/  UMOV UR41, UR25 ;  /* 0x0000001900297c82 */ /* 0x000fe20008000000 */
[----:B------:R-:W-:Y:S01]  /*1f100*/  IMAD.MOV.U32 R21, RZ, RZ, -0x7fffffe0 ;  /* 0x80000020ff157424 */ /* 0x000fe200078e00ff */
[----:B------:R-:W-:Y:S01]  /*1f110*/  R2UR UR43, R13 ;  /* 0x000000000d2b72ca */ /* 0x000fe200000e0000 */
[----:B------:R-:W-:Y:S01]  /*1f120*/  IMAD.MOV.U32 R15, RZ, RZ, -0x7fffffe0 ;  /* 0x80000020ff0f7424 */ /* 0x000fe200078e00ff */
[----:B------:R-:W-:Y:S01]  /*1f130*/  UMOV UR28, UR24 ;  /* 0x00000018001c7c82 */ /* 0x000fe20008000000 */
        /* <DEDUP_REMOVED lines=8> */
[----:B------:R-:W-:-:S02]  /*1f1c0*/  IMAD.MOV.U32 R13, RZ, RZ, -0x7fffffe0 ;  /* 0x80000020ff0d7424 */ /* 0x000fc400078e00ff */
[----:B------:R-:W-:Y:S01]  /*1f1d0*/  IMAD.MOV.U32 R5, RZ, RZ, -0x7fffffe0 ;  /* 0x80000020ff057424 */ /* 0x000fe200078e00ff */
[----:B0-----:R-:W-:-:S05]  /*1f1e0*/  SHF.R.U32.HI R4, RZ, 0x7, R4 ;  /* 0x00000007ff047819 */ /* 0x001fca0000011604 */
[----:B------:R-:W-:Y:S02]  /*1f1f0*/  VIADD R88, R4, 0x8 ;  /* 0x0000000804587836 */ /* 0x000fe40000000000 */
[----:B------:R-:W-:-:S03]  /*1f200*/  IMAD R4, R188, 0x780, R11 ;  /* 0x00000780bc047824 */ /* 0x000fc600078e020b */
[----:B------:R0:W-:Y:S01]  /*1f210*/  BAR.SYNC.DEFER_BLOCKING R88, 0x100 ;  /* 0x000400580000751d */ /* 0x0001e20000010000 */
[C---:B------:R-:W-:Y:S01]  /*1f220*/  VIADD R20, R4.reuse, 0x100 ;  /* 0x0000010004147836 */ /* 0x040fe20000000000 */
[C---:B------:R-:W-:Y:S01]  /*1f230*/  R2UR UR46, R4.reuse ;  /* 0x00000000042e72ca */ /* 0x040fe200000e0000 */
[C---:B------:R-:W-:Y:S01]  /*1f240*/  VIADD R14, R4.reuse, 0x180 ;  /* 0x00000180040e7836 */ /* 0x040fe20000000000 */
[----:B------:R-:W-:Y:S02]  /*1f250*/  IADD3 R12, R4, 0x80, RZ ;  /* 0x00000080040c7810 */ /* 0x000fe40007ffe0ff */
[----:B------:R-:W-:Y:S01]  /*1f260*/  R2UR UR26, R20 ;  /* 0x00000000141a72ca */ /* 0x000fe200000e0000 */
[----:B------:R-:W-:Y:S01]  /*1f270*/  VIADD R20, R4, 0x2 ;  /* 0x0000000204147836 */ /* 0x000fe20000000000 */
[----:B------:R-:W-:Y:S02]  /*1f280*/  R2UR UR42, R12 ;  /* 0x000000000c2a72ca */ /* 0x000fe400000e0000 */
[----:B------:R-:W-:Y:S01]  /*1f290*/  R2UR UR30, R14 ;  /* 0x000000000e1e72ca */ /* 0x000fe200000e0000 */
[C---:B------:R-:W-:Y:S01]  /*1f2a0*/  VIADD R14, R4.reuse, 0x82 ;  /* 0x00000082040e7836 */ /* 0x040fe20000000000 */
[----:B------:R-:W-:-:S02]  /*1f2b0*/  IADD3 R12, R4, 0x200, RZ ;  /* 0x00000200040c7810 */ /* 0x000fc40007ffe0ff */
[----:B------:R-:W-:Y:S02]  /*1f2c0*/  R2UR UR6, R20 ;  /* 0x00000000140672ca */ /* 0x000fe400000e0000 */
[----:B------:R-:W-:Y:S02]  /*1f2d0*/  R2UR UR34, R12 ;  /* 0x000000000c2272ca */ /* 0x000fe400000e0000 */
[----:B------:R-:W-:Y:S01]  /*1f2e0*/  IADD3 R12, R4, 0x102, RZ ;  /* 0x00000102040c7810 */ /* 0x000fe20007ffe0ff */
        /* <DEDUP_REMOVED lines=74> */
[----:B------:R-:W-:-:S04]  /*1f790*/  IADD3 R12, R4, 0x480, RZ ;  /* 0x00000480040c7810 */ /* 0x000fc80007ffe0ff */
[----:B------:R-:W-:Y:S01]  /*1f7a0*/  R2UR UR46, R12 ;  /* 0x000000000c2e72ca */ /* 0x000fe200000e0000 */
[----:B------:R-:W-:Y:S01]  /*1f7b0*/  VIADD R12, R4, 0x282 ;  /* 0x00000282040c7836 */ /* 0x000fe20000000000 */
[----:B------:R-:W-:Y:S01]  /*1f7c0*/  R2UR UR47, R13 ;  /* 0x000000000d2f72ca */ /* 0x000fe200000e0000 */
        /* <DEDUP_REMOVED lines=146> */
.L_x_2805:
[----:B------:R-:W-:Y:S01]  /*200f0*/  SHF.L.U32 R4, R9, 0x1f, RZ ;  /* 0x0000001f09047819 */ /* 0x000fe200000006ff */
[----:B------:R-:W-:-:S04]  /*20100*/  IMAD R5, R10, 0x8, R18 ;  /* 0x000000080a057824 */ /* 0x000fc800078e0212 */
[----:B------:R0:W1:Y:S01]  /*20110*/  SYNCS.PHASECHK.TRANS64.TRYWAIT P0, [R5+URZ+0x29850], R4 ;  /* 0x02985004050075a7 */ /* 0x000062000800017f */
[----:B------:R-:W-:Y:S05]  /*20120*/  @!P1 BRA `(.L_x_2806) ;  /* 0x0000000000049947 */ /* 0x000fea0003800000 */
[----:B------:R-:W-:Y:S01]  /*20130*/  BPT.TRAP 0x1 ;  /* 0x000000040000795c */ /* 0x000fe20000300000 */
.L_x_2806:
[----:B-1----:R-:W-:Y:S05]  /*20140*/  @P0 BRA `(.L_x_2804) ;  /* 0x0000000000080947 */ /* 0x002fea0003800000 */
[----:B------:R-:W1:Y:S02]  /*20150*/  SYNCS.PHASECHK.TRANS64.TRYWAIT P0, [R5+URZ+0x29850], R4 ;  /* 0x02985004050075a7 */ /* 0x000e64000800017f */
[----:B-1----:R-:W-:Y:S05]  /*20160*/  @!P0 BRA `(.L_x_2807) ;  /* 0x000000e000408947 */ /* 0x002fea0003800000 */
.L_x_2804:
[----:B01----:R-:W-:Y:S01]  /*20170*/  VIADD R4, R18, 0x400 ;  /* 0x0000040012047836 */ /* 0x003fe20000000000 */
[----:B------:R-:W-:Y:S05]  /*20180*/  WARPSYNC.ALL ;  /* 0x0000000000007948 */ /* 0x000fea0003800000 */
[----:B------:R-:W-:Y:S01]  /*20190*/  SHF.R.U32.HI R4, RZ, 0x4, R4 ;  /* 0x00000004ff047819 */ /* 0x000fe20000011604 */
[----:B------:R-:W-:Y:S01]  /*201a0*/  IMAD.MOV.U32 R5, RZ, RZ, -0x3ffffff0 ;  /* 0xc0000010ff057424 */ /* 0x000fe200078e00ff */
[----:B------:R-:W-:Y:S01]  /*201b0*/  WARPGROUP.ARRIVE ;  /* 0x00000000000079c5 */ /* 0x000fe20000000000 */
[----:B------:R-:W-:Y:S01]  /*201c0*/  IMAD.MOV.U32 R13, RZ, RZ, -0x3ffffff0 ;  /* 0xc0000010ff0d7424 */ /* 0x000fe200078e00ff */
[----:B------:R-:W-:-:S04]  /*201d0*/  LOP3.LUT R4, R4, 0x3fff, RZ, 0xc0, !PT ;  /* 0x00003fff04047812 */ /* 0x000fc800078ec0ff */
[----:B------:R-:W0:Y:S01]  /*201e0*/  S2R R9, SR_TID.X ;  /* 0x0000000000097919 */ /* 0x000e220000002100 */
[----:B------:R-:W-:Y:S01]  /*201f0*/  R2UR UR7, R5 ;  /* 0x00000000050772ca */ /* 0x000fe200000e0000 */
[----:B------:R-:W-:Y:S01]  /*20200*/  IMAD.MOV.U32 R5, RZ, RZ, -0x3ffffff0 ;  /* 0xc0000010ff057424 */ /* 0x000fe200078e00ff */
[----:B------:R-:W-:-:S05]  /*20210*/  LOP3.LUT R4, R4, 0x10000, RZ, 0xfc, !PT ;  /* 0x0001000004047812 */ /* 0x000fca00078efcff */
[----:B------:R-:W-:-:S05]  /*20220*/  IMAD R4, R10, 0x500, R4 ;  /* 0x000005000a047824 */ /* 0x000fca00078e0204 */
[C---:B------:R-:W-:Y:S02]  /*20230*/  R2UR UR6, R4.reuse ;  /* 0x00000000040672ca */ /* 0x040fe400000e0000 */
[----:B------:R-:W-:-:S11]  /*20240*/  IADD3 R12, R4, 0x100, RZ ;  /* 0x00000100040c7810 */ /* 0x000fd60007ffe0ff */
        /* <DEDUP_REMOVED lines=12> */
[----:B------:R-:W-:Y:S01]  /*20310*/  VIADD R4, R4, 0x400 ;  /* 0x0000040004047836 */ /* 0x000fe20000000000 */
[----:B------:R-:W-:Y:S01]  /*20320*/  MOV R13, 0xc0000010 ;  /* 0xc0000010000d7802 */ /* 0x000fe20000000f00 */
        /* <DEDUP_REMOVED lines=18> */
.L_x_2808:
[----:B0-----:R-:W-:-:S04]  /*20450*/  FMNMX.FTZ R4, R152, R7, !PT ;  /* 0x0000000798047209 */ /* 0x001fc80007810000 */
[----:B------:R-:W-:Y:S02]  /*20460*/  FMNMX.FTZ R5, R153, R4, !PT ;  /* 0x0000000499057209 */ /* 0x000fe40007810000 */
        /* <DEDUP_REMOVED lines=127> */
[C---:B------:R-:W-:Y:S01]  /*20c60*/  FMUL.FTZ R15, R2.reuse, R7 ;  /* 0x00000007020f7220 */ /* 0x040fe20000410000 */
[----:B------:R-:W-:Y:S01]  /*20c70*/  FFMA.FTZ R9, R2, R101, -R9 ;  /* 0x0000006502097223 */ /* 0x000fe20000010809 */
[----:B------:R-:W-:-:S01]  /*20c80*/  FADD.FTZ R7, -R4, R6 ;  /* 0x0000000604077221 */ /* 0x000fc20000010100 */
[C---:B------:R-:W-:Y:S01]  /*20c90*/  FFMA.FTZ R101, R2.reuse, R4, -8 ;  /* 0xc100000002657423 */ /* 0x040fe20000010004 */
[----:B------:R-:W-:Y:S02]  /*20ca0*/  MUFU.EX2 R6, R15 ;  /* 0x0000000f00067308 */ /* 0x000fe40000000800 */
[C---:B------:R-:W-:Y:S01]  /*20cb0*/  FMUL.FTZ R7, R2.reuse, R7 ;  /* 0x0000000702077220 */ /* 0x040fe20000410000 */
[C-C-:B------:R-:W-:Y:S01]  /*20cc0*/  FFMA.FTZ R154, R2.reuse, R154, -R101.reuse ;  /* 0x0000009a029a7223 */ /* 0x140fe20000010865 */
[----:B------:R-:W-:-:S01]  /*20cd0*/  FFMA.FTZ R155, R2, R155, -R101 ;  /* 0x0000009b029b7223 */ /* 0x000fc20000010865 */
[C-C-:B------:R-:W-:Y:S01]  /*20ce0*/  FFMA.FTZ R156, R2.reuse, R158, -R101.reuse ;  /* 0x0000009e029c7223 */ /* 0x140fe20000010865 */
[----:B------:R-:W-:-:S01]  /*20cf0*/  FFMA.FTZ R158, R2, R162, -R101 ;  /* 0x000000a2029e7223 */ /* 0x000fc20000010865 */
[----:B------:R-:W-:Y:S01]  /*20d00*/  IMAD R162, R188, 0x8, R18 ;  /* 0x00000008bca27824 */ /* 0x000fe200078e0212 */
[----:B------:R-:W0:Y:S01]  /*20d10*/  MUFU.EX2 R13, R13 ;  /* 0x0000000d000d7308 */ /* 0x000e220000000800 */
[----:B------:R-:W-:-:S01]  /*20d20*/  FFMA.FTZ R160, R2, R166, -R101 ;  /* 0x000000a602a07223 */ /* 0x000fc20000010865 */
[----:B------:R-:W-:Y:S01]  /*20d30*/  FFMA.FTZ R161, R2, R167, -R101 ;  /* 0x000000a702a17223 */ /* 0x000fe20000010865 */
[----:B------:R-:W-:-:S02]  /*20d40*/  VIADD R162, R162, 0x29840 ;  /* 0x00029840a2a27836 */ /* 0x000fc40000000000 */
        /* <DEDUP_REMOVED lines=38> */
[----:B0-----:R-:W-:-:S06]  /*20fb0*/  FADD.FTZ R3, R12, R3 ;  /* 0x000000030c037221 */ /* 0x001fcc0000010000 */
[----:B------:R-:W0:Y:S01]  /*20fc0*/  MUFU.EX2 R14, R14 ;  /* 0x0000000e000e7308 */ /* 0x000e220000000800 */
[----:B-1----:R-:W-:-:S01]  /*20fd0*/  FFMA.FTZ R157, R2, R159, -R101 ;  /* 0x0000009f029d7223 */ /* 0x002fc20000010865 */
[C-C-:B------:R-:W-:Y:S01]  /*20fe0*/  FFMA.FTZ R159, R2.reuse, R163, -R101.reuse ;  /* 0x000000a3029f7223 */ /* 0x140fe20000010865 */
[----:B------:R-:W-:Y:S01]  /*20ff0*/  MOV R163, UR38 ;  /* 0x0000002600a37c02 */ /* 0x000fe20008000f00 */
[----:B------:R-:W-:Y:S01]  /*21000*/  FFMA.FTZ R101, R2, R103, -R101 ;  /* 0x0000006702657223 */ /* 0x000fe20000010865 */
[----:B--2---:R-:W-:-:S02]  /*21010*/  FADD.FTZ R103, R155, R0 ;  /* 0x000000009b677221 */ /* 0x004fc40000010000 */
[----:B------:R-:W-:Y:S01]  /*21020*/  PRMT R162, R163, 0x654, R162 ;  /* 0x00000654a3a27816 */ /* 0x000fe200000000a2 */
[----:B------:R-:W1:Y:S03]  /*21030*/  MUFU.EX2 R156, R156 ;  /* 0x0000009c009c7308 */ /* 0x000e660000000800 */
[----:B------:R1:W-:Y:S05]  /*21040*/  SYNCS.ARRIVE.TRANS64.RED.A1T0 RZ, [R162+URZ], RZ ;  /* 0x000000ffa2ff79a7 */ /* 0x0003ea000810043f */
        /* <DEDUP_REMOVED lines=151> */
.L_x_2809:
[----:B------:R-:W-:Y:S01]  /*219c0*/  F2FP.SATFINITE.E4M3.F32.PACK_AB_MERGE_C R100, R9, R100, RZ ;  /* 0x000000640964723e */ /* 0x000fe200048070ff */
[----:B------:R-:W-:Y:S01]  /*219d0*/  IMAD R9, R10, 0x8, R18 ;  /* 0x000000080a097824 */ /* 0x000fe200078e0212 */
[----:B------:R-:W-:Y:S01]  /*219e0*/  ISETP.GT.AND P0, PT, R8, RZ, PT ;  /* 0x000000ff0800720c */ /* 0x000fe20003f04270 */
[----:B------:R-:W-:Y:S01]  /*219f0*/  IMAD.U32 R10, RZ, RZ, UR38 ;  /* 0x00000026ff0a7e24 */ /* 0x000fe2000f8e00ff */
[----:B------:R-:W-:Y:S01]  /*21a00*/  F2FP.SATFINITE.E4M3.F32.PACK_AB_MERGE_C R14, R15, R14, RZ ;  /* 0x0000000e0f0e723e */ /* 0x000fe200048070ff */
[----:B------:R-:W-:Y:S01]  /*21a10*/  VIADD R9, R9, 0x29860 ;  /* 0x0002986009097836 */ /* 0x000fe20000000000 */
[----:B------:R-:W-:Y:S01]  /*21a20*/  F2FP.SATFINITE.E4M3.F32.PACK_AB_MERGE_C R156, R157, R156, RZ ;  /* 0x0000009c9d9c723e */ /* 0x000fe200048070ff */
[----:B------:R-:W-:Y:S01]  /*21a30*/  FMUL.FTZ R24, R24, R6 ;  /* 0x0000000618187220 */ /* 0x000fe20000410000 */
        /* <DEDUP_REMOVED lines=108> */
.L_x_2798:
[----:B------:R-:W-:Y:S05]  /*22100*/  WARPSYNC.ALL ;  /* 0x0000000000007948 */ /* 0x000fea0003800000 */
[----:B------:R-:W-:Y:S06]  /*22110*/  BAR.ARV 0x8, 0x180 ;  /* 0x0206000000007b1d */ /* 0x000fec0000002000 */
[----:B------:R-:W-:Y:S05]  /*22120*/  @!P1 BRA `(.L_x_2811) ;  /* 0x0000000000049947 */ /* 0x000fea0003800000 */
[----:B------:R-:W-:Y:S01]  /*22130*/  BPT.TRAP 0x1 ;  /* 0x000000040000795c */ /* 0x000fe20000300000 */
.L_x_2811:
[----:B------:R-:W-:Y:S01]  /*22140*/  IMAD R15, R188, 0x8, R18 ;  /* 0x00000008bc0f7824 */ /* 0x000fe200078e0212 */
[----:B------:R-:W-:-:S04]  /*22150*/  SHF.L.U32 R6, R194, 0x1f, RZ ;  /* 0x0000001fc2067819 */ /* 0x000fc800000006ff */
[----:B------:R0:W1:Y:S01]  /*22160*/  SYNCS.PHASECHK.TRANS64.TRYWAIT P0, [R15+URZ+0x29850], R6 ;  /* 0x029850060f0075a7 */ /* 0x000062000800017f */
[----:B------:R-:W-:Y:S05]  /*22170*/  @!P1 BRA `(.L_x_2812) ;  /* 0x0000000000049947 */ /* 0x000fea0003800000 */
[----:B------:R-:W-:Y:S01]  /*22180*/  BPT.TRAP 0x1 ;  /* 0x000000040000795c */ /* 0x000fe20000300000 */
.L_x_2812:
[----:B------:R-:W-:-:S04]  /*22190*/  IADD3 R18, R18, 0x400, RZ ;  /* 0x0000040012127810 */ /* 0x000fc80007ffe0ff */
[----:B------:R-:W-:-:S04]  /*221a0*/  SHF.R.U32.HI R18, RZ, 0x4, R18 ;  /* 0x00000004ff127819 */ /* 0x000fc80000011612 */
[----:B------:R-:W-:-:S04]  /*221b0*/  LOP3.LUT R18, R18, 0x3fff, RZ, 0xc0, !PT ;  /* 0x00003fff12127812 */ /* 0x000fc800078ec0ff */
[----:B------:R-:W-:Y:S01]  /*221c0*/  LOP3.LUT R7, R18, 0x10000, RZ, 0xfc, !PT ;  /* 0x0001000012077812 */ /* 0x000fe200078efcff */
[----:B-1----:R-:W-:Y:S06]  /*221d0*/  @P0 BRA `(.L_x_2813) ;  /* 0x0000000000080947 */ /* 0x002fec0003800000 */
[----:B------:R-:W1:Y:S02]  /*221e0*/  SYNCS.PHASECHK.TRANS64.TRYWAIT P0, [R15+URZ+0x29850], R6 ;  /* 0x029850060f0075a7 */ /* 0x000e64000800017f */
[----:B-1----:R-:W-:Y:S05]  /*221f0*/  @!P0 BRA `(.L_x_2814) ;  /* 0x000000c000308947 */ /* 0x002fea0003800000 */
.L_x_2813:
[----:B01----:R-:W-:Y:S01]  /*22200*/  IMAD R6, R188, 0x500, R7 ;  /* 0x00000500bc067824 */ /* 0x003fe200078e0207 */
[----:B------:R-:W-:Y:S05]  /*22210*/  WARPSYNC.ALL ;  /* 0x0000000000007948 */ /* 0x000fea0003800000 */
[----:B------:R-:W-:Y:S01]  /*22220*/  IMAD.MOV.U32 R7, RZ, RZ, -0x3ffffff0 ;  /* 0xc0000010ff077424 */ /* 0x000fe200078e00ff */
[C---:B------:R-:W-:Y:S01]  /*22230*/  R2UR UR6, R6.reuse ;  /* 0x00000000060672ca */ /* 0x040fe200000e0000 */
[----:B------:R-:W-:Y:S01]  /*22240*/  WARPGROUP.ARRIVE ;  /* 0x00000000000079c5 */ /* 0x000fe20000000000 */
[C---:B------:R-:W-:Y:S01]  /*22250*/  VIADD R8, R6.reuse, 0x100 ;  /* 0x0000010006087836 */ /* 0x040fe20000000000 */
[----:B------:R-:W-:Y:S01]  /*22260*/  ULDC.64 UR4, c[0x0][0x9a0] ;  /* 0x0002680000047ab9 */ /* 0x000fe20000000a00 */
[----:B------:R-:W-:Y:S01]  /*22270*/  R2UR UR7, R7 ;  /* 0x00000000070772ca */ /* 0x000fe200000e0000 */
[----:B------:R-:W-:Y:S01]  /*22280*/  IMAD.MOV.U32 R9, RZ, RZ, -0x3ffffff0 ;  /* 0xc0000010ff097424 */ /* 0x000fe200078e00ff */
[----:B------:R-:W-:Y:S01]  /*22290*/  ISETP.NE.U32.AND P0, PT, RZ, UR4, PT ;  /* 0x00000004ff007c0c */ /* 0x000fe2000bf05070 */
[----:B------:R-:W-:-:S02]  /*222a0*/  VIADD R20, R6, 0x200 ;  /* 0x0000020006147836 */ /* 0x000fc40000000000 */
[----:B------:R-:W-:Y:S01]  /*222b0*/  IMAD.MOV.U32 R21, RZ, RZ, -0x3ffffff0 ;  /* 0xc0000010ff157424 */ /* 0x000fe200078e00ff */
[----:B------:R-:W-:-:S07]  /*222c0*/  ISETP.NE.AND.EX P0, PT, RZ, UR5, PT, P0 ;  /* 0x00000005ff007c0c */ /* 0x000fce000bf05300 */
[----:B------:R-:W-:Y:S01]  /*222d0*/  QGMMA.64x128x32.F32.E4M3.E4M3 R24, R184, gdesc[UR4], R24, gsb0 ;  /* 0x01e00004b8187df3 */ /* 0x000fe20008000818 */
[----:B------:R-:W-:Y:S02]  /*222e0*/  R2UR UR6, R8 ;  /* 0x00000000080672ca */ /* 0x000fe400000e0000 */
[----:B------:R-:W-:-:S03]  /*222f0*/  R2UR UR7, R9 ;  /* 0x00000000090772ca */ /* 0x000fc600000e0000 */
[----:B------:R-:W0:Y:S08]  /*22300*/  @P0 LDC.64 R12, c[0x0][0x9c8] ;  /* 0x00027200ff0c0b82 */ /* 0x000e300000000a00 */
[----:B------:R-:W1:Y:S01]  /*22310*/  @P0 LDC.64 R8, c[0x0][0x9d0] ;  /* 0x00027400ff080b82 */ /* 0x000e620000000a00 */
        /* <DEDUP_REMOVED lines=8> */
[----:B------:R-:W-:Y:S01]  /*223a0*/  IMAD.MOV.U32 R12, RZ, RZ, 0x3f800000 ;  /* 0x3f800000ff0c7424 */ /* 0x000fe200078e00ff */
[----:B------:R-:W-:Y:S02]  /*223b0*/  @P0 IADD3 R7, R9, R7, RZ ;  /* 0x0000000709070210 */ /* 0x000fe40007ffe0ff */
        /* <DEDUP_REMOVED lines=15> */
[----:B------:R-:W-:Y:S02]  /*224b0*/  VIADD R6, R6, 0x400 ;  /* 0x0000040006067836 */ /* 0x000fe40000000000 */
[----:B------:R-:W-:Y:S01]  /*224c0*/  IMAD.MOV.U32 R7, RZ, RZ, -0x3ffffff0 ;  /* 0xc0000010ff077424 */ /* 0x000fe200078e00ff */
        /* <DEDUP_REMOVED lines=9> */
[----:B------:R-:W1:Y:S04]  /*22560*/  SHFL.BFLY PT, R7, R8, 0x1, 0x1f ;  /* 0x0c201f0008077f89 */ /* 0x000e6800000e0000 */
[----:B------:R-:W0:Y:S01]  /*22570*/  SHFL.BFLY PT, R6, R9, 0x1, 0x1f ;  /* 0x0c201f0009067f89 */ /* 0x000e2200000e0000 */
[----:B------:R-:W-:Y:S02]  /*22580*/  IMAD.MOV.U32 R3, RZ, RZ, RZ ;  /* 0x000000ffff037224 */ /* 0x000fe400078e00ff */
[----:B-1----:R-:W-:Y:S01]  /*22590*/  FADD.FTZ R7, R8, R7 ;  /* 0x0000000708077221 */ /* 0x002fe20000010000 */
[----:B0-----:R-:W-:-:S04]  /*225a0*/  FADD.FTZ R10, R9, R6 ;  /* 0x00000006090a7221 */ /* 0x001fc80000010000 */
        /* <DEDUP_REMOVED lines=17> */
[----:B------:R-:W-:Y:S01]  /*226c0*/  IMAD.MOV.U32 R89, RZ, RZ, -0x800000 ;  /* 0xff800000ff597424 */ /* 0x000fe200078e00ff */
[----:B------:R-:W-:Y:S01]  /*226d0*/  MOV R88, 0xff800000 ;  /* 0xff80000000587802 */ /* 0x000fe20000000f00 */
[----:B-1----:R-:W-:Y:S01]  /*226e0*/  @P2 FMUL.FTZ R7, R6, 0.69314718246459960938 ;  /* 0x3f31721806072820 */ /* 0x002fe20000410000 */
[----:B------:R-:W-:-:S01]  /*226f0*/  @P3 FFMA.FTZ R89, R2, R4, R11 ;  /* 0x0000000402593223 */ /* 0x000fc2000001000b */
[----:B--2---:R-:W-:-:S02]  /*22700*/  FMUL.FTZ R3, R3, R12 ;  /* 0x0000000c03037220 */ /* 0x004fc40000410000 */
[----:B------:R-:W-:-:S01]  /*22710*/  @P2 FFMA.FTZ R88, R0, R5, R7 ;  /* 0x0000000500582223 */ /* 0x000fc20000010007 */
[----:B---3--:R-:W-:Y:S01]  /*22720*/  FMUL.FTZ R2, R9, R12 ;  /* 0x0000000c09027220 */ /* 0x008fe20000410000 */
[----:B------:R-:W-:Y:S02]  /*22730*/  WARPGROUP.DEPBAR.LE gsb0, 0x0 ;  /* 0x00008000000079c5 */ /* 0x000fe40000010000 */
[----:B------:R-:W-:Y:S05]  /*22740*/  @!P1 BRA `(.L_x_2815) ;  /* 0x0000000000049947 */ /* 0x000fea0003800000 */
[----:B------:R-:W-:Y:S01]  /*22750*/  BPT.TRAP 0x1 ;  /* 0x000000040000795c */ /* 0x000fe20000300000 */
.L_x_2815:
        /* <DEDUP_REMOVED lines=38> */
[----:B------:R-:W-:Y:S01]  /*229c0*/  SEL R3, RZ, 0x1, P1 ;  /* 0x00000001ff037807 */ /* 0x000fe20000800000 */
        /* <DEDUP_REMOVED lines=35> */
[----:B0-----:R-:W-:-:S11]  /*22c00*/  SEL R188, R188, RZ, P1 ;  /* 0x000000ffbcbc7207 */ /* 0x001fd60000800000 */
.L_x_2744:
[----:B------:R-:W-:Y:S05]  /*22c10*/  WARPSYNC.ALL ;  /* 0x0000000000007948 */ /* 0x000fea0003800000 */
[----:B------:R-:W0:Y:S08]  /*22c20*/  S2UR UR38, SR_CgaCtaId ;  /* 0x00000000002679c3 */ /* 0x000e300000008800 */
[----:B------:R-:W-:Y:S06]  /*22c30*/  BAR.SYNC.DEFER_BLOCKING 0x5, 0x180 ;  /* 0x0146000000007b1d */ /* 0x000fec0000010000 */
[----:B------:R-:W-:Y:S01]  /*22c40*/  UMOV UR4, 0x400 ;  /* 0x0000040000047882 */ /* 0x000fe20000000000 */
[----:B------:R-:W-:Y:S01]  /*22c50*/  BSSY B0, `(.L_x_2816) ;  /* 0x0000279000007945 */ /* 0x000fe20003800000 */
[----:B0-----:R-:W-:-:S06]  /*22c60*/  ULEA UR4, UR38, UR4, 0x18 ;  /* 0x0000000426047291 */ /* 0x001fcc000f8ec03f */
[----:B------:R-:W-:-:S05]  /*22c70*/  MOV R18, UR4 ;  /* 0x0000000400127c02 */ /* 0x000fca0008000f00 */
[----:B------:R0:W1:Y:S01]  /*22c80*/  LDS.128 R20, [R18+0x298d0] ;  /* 0x0298d00012147984 */ /* 0x0000620000000c00 */
[----:B------:R-:W-:Y:S06]  /*22c90*/  BAR.ARV 0x4, 0x180 ;  /* 0x0106000000007b1d */ /* 0x000fec0000002000 */
[----:B------:R-:W-:Y:S05]  /*22ca0*/  @P0 BRA `(.L_x_2817) ;  /* 0x0000001800d80947 */ /* 0x000fea0003800000 */
[----:B------:R-:W2:Y:S01]  /*22cb0*/  S2R R43, SR_TID.X ;  /* 0x00000000002b7919 */ /* 0x000ea20000002100 */
[----:B------:R-:W-:Y:S01]  /*22cc0*/  ULDC.64 UR4, c[0x4][0x40] ;  /* 0x0100100000047ab9 */ /* 0x000fe20000000a00 */
[----:B----4-:R-:W3:Y:S01]  /*22cd0*/  LDL R42, [R1+0x38] ;  /* 0x00003800012a7983 */ /* 0x010ee20000100800 */
        /* <DEDUP_REMOVED lines=24> */
[----:B-1----:R-:W-:-:S02]  /*22e60*/  F2FP.BF16.F32.PACK_AB R20, R40, R57 ;  /* 0x000000392814723e */ /* 0x002fc400000010ff */
[----:B------:R-:W-:Y:S02]  /*22e70*/  MOV R44, R18 ;  /* 0x00000012002c7202 */ /* 0x000fe40000000f00 */
[----:B0-----:R-:W-:Y:S02]  /*22e80*/  MOV R45, R39 ;  /* 0x00000027002d7202 */ /* 0x001fe40000000f00 */
[----:B------:R-:W-:Y:S02]  /*22e90*/  F2FP.BF16.F32.PACK_AB R34, R77, R10 ;  /* 0x0000000a4d22723e */ /* 0x000fe400000010ff */
[----:B------:R-:W-:Y:S02]  /*22ea0*/  F2FP.BF16.F32.PACK_AB R40, R85, R8 ;  /* 0x000000085528723e */ /* 0x000fe400000010ff */
[----:B------:R-:W-:Y:S02]  /*22eb0*/  F2FP.BF16.F32.PACK_AB R67, R63, R24 ;  /* 0x000000183f43723e */ /* 0x000fe400000010ff */
[----:B--2---:R-:W-:-:S02]  /*22ec0*/  LOP3.LUT P0, R2, R43, 0x3, RZ, 0xc0, !PT ;  /* 0x000000032b027812 */ /* 0x004fc4000780c0ff */
[----:B------:R-:W-:Y:S02]  /*22ed0*/  F2FP.BF16.F32.PACK_AB R96, R96, R97 ;  /* 0x000000616060723e */ /* 0x000fe400000010ff */
[----:B------:R-:W-:Y:S02]  /*22ee0*/  F2FP.BF16.F32.PACK_AB R95, R94, R95 ;  /* 0x0000005f5e5f723e */ /* 0x000fe400000010ff */
[----:B------:R-:W-:Y:S02]  /*22ef0*/  ISETP.EQ.OR P0, PT, R2, 0x3, !P0 ;  /* 0x000000030200780c */ /* 0x000fe40004702670 */
        /* <DEDUP_REMOVED lines=9> */
[----:B------:R-:W-:Y:S01]  /*22f90*/  SEL R3, R95, R96, P0 ;  /* 0x000000605f037207 */ /* 0x000fe20000000000 */
[----:B---3--:R-:W-:Y:S01]  /*22fa0*/  IMAD.WIDE R4, R42, 0x2, R44 ;  /* 0x000000022a047825 */ /* 0x008fe200078e022c */
[----:B------:R-:W-:Y:S02]  /*22fb0*/  F2FP.BF16.F32.PACK_AB R42, R87, R6 ;  /* 0x00000006572a723e */ /* 0x000fe400000010ff */
[C---:B------:R-:W-:Y:S02]  /*22fc0*/  IADD3 R29, P5, R4.reuse, 0x4060, RZ ;  /* 0x00004060041d7810 */ /* 0x040fe40007fbe0ff */
[----:B------:R-:W-:Y:S02]  /*22fd0*/  IADD3 R27, P1, R4, 0x4040, RZ ;  /* 0x00004040041b7810 */ /* 0x000fe40007f3e0ff */
[----:B------:R-:W-:Y:S02]  /*22fe0*/  LOP3.LUT R28, R29, 0x380, RZ, 0xc0, !PT ;  /* 0x000003801d1c7812 */ /* 0x000fe400078ec0ff */
[----:B------:R-:W-:-:S02]  /*22ff0*/  LOP3.LUT R26, R27, 0x380, RZ, 0xc0, !PT ;  /* 0x000003801b1a7812 */ /* 0x000fc400078ec0ff */
[----:B------:R-:W-:Y:S02]  /*23000*/  IADD3 R7, P3, R4, 0x4000, RZ ;  /* 0x0000400004077810 */ /* 0x000fe40007f7e0ff */
[----:B------:R-:W-:Y:S02]  /*23010*/  SHF.R.U64 R28, R28, 0x3, RZ ;  /* 0x000000031c1c7819 */ /* 0x000fe400000012ff */
[----:B------:R-:W-:Y:S02]  /*23020*/  SHF.R.U64 R26, R26, 0x3, RZ ;  /* 0x000000031a1a7819 */ /* 0x000fe400000012ff */
[----:B------:R-:W-:Y:S02]  /*23030*/  LOP3.LUT R14, R7, 0x380, RZ, 0xc0, !PT ;  /* 0x00000380070e7812 */ /* 0x000fe400078ec0ff */
[----:B------:R-:W-:Y:S01]  /*23040*/  LOP3.LUT R28, R28, R29, RZ, 0x3c, !PT ;  /* 0x0000001d1c1c7212 */ /* 0x000fe200078e3cff */
[--C-:B------:R-:W-:Y:S01]  /*23050*/  IMAD.X R29, RZ, RZ, R5.reuse, P5 ;  /* 0x000000ffff1d7224 */ /* 0x100fe200028e0605 */
[----:B------:R-:W-:Y:S01]  /*23060*/  LOP3.LUT R26, R26, R27, RZ, 0x3c, !PT ;  /* 0x0000001b1a1a7212 */ /* 0x000fe200078e3cff */
[----:B------:R-:W-:Y:S01]  /*23070*/  IMAD.X R27, RZ, RZ, R5, P1 ;  /* 0x000000ffff1b7224 */ /* 0x000fe200008e0605 */
[----:B------:R-:W-:-:S02]  /*23080*/  SHF.R.U64 R14, R14, 0x3, RZ ;  /* 0x000000030e0e7819 */ /* 0x000fc400000012ff */
[C---:B------:R-:W-:Y:S02]  /*23090*/  IADD3 R15, P4, R4.reuse, 0x60, RZ ;  /* 0x00000060040f7810 */ /* 0x040fe40007f9e0ff */
[C---:B------:R-:W-:Y:S02]  /*230a0*/  IADD3 R11, P5, R4.reuse, 0x40, RZ ;  /* 0x00000040040b7810 */ /* 0x040fe40007fbe0ff */
        /* <DEDUP_REMOVED lines=73> */
[----:B------:R-:W3:Y:S01]  /*23540*/  SHFL.IDX PT, R30, R31, R0, 0x1c1f ;  /* 0x001c1f001f1e7589 */ /* 0x000ee200000e0000 */
[----:B------:R-:W-:Y:S02]  /*23550*/  SEL R75, R38, R75, P0 ;  /* 0x0000004b264b7207 */ /* 0x000fe40000000000 */
[----:B------:R-:W-:Y:S01]  /*23560*/  SEL R77, R79, R42, P0 ;  /* 0x0000002a4f4d7207 */ /* 0x000fe20000000000 */
[----:B------:R-:W4:Y:S01]  /*23570*/  SHFL.IDX PT, R20, R25, R2, 0x1c1f ;  /* 0x001c1f0219147589 */ /* 0x000f2200000e0000 */
[----:B------:R-:W-:-:S02]  /*23580*/  SEL R79, R42, R79, P0 ;  /* 0x0000004f2a4f7207 */ /* 0x000fc40000000000 */
[----:B0-----:R-:W-:Y:S01]  /*23590*/  SEL R24, R26, R29, P0 ;  /* 0x0000001d1a187207 */ /* 0x001fe20000000000 */
[----:B------:R-:W0:Y:S01]  /*235a0*/  SHFL.IDX PT, R38, R39, R0, 0x1c1f ;  /* 0x001c1f0027267589 */ /* 0x000e2200000e0000 */
[----:B-1----:R-:W-:Y:S02]  /*235b0*/  SEL R8, R10, R7, P0 ;  /* 0x000000070a087207 */ /* 0x002fe40000000000 */
[----:B------:R-:W-:Y:S01]  /*235c0*/  SEL R26, R29, R26, P0 ;  /* 0x0000001a1d1a7207 */ /* 0x000fe20000000000 */
[----:B------:R-:W1:Y:S01]  /*235d0*/  SHFL.IDX PT, R42, R43, R0, 0x1c1f ;  /* 0x001c1f002b2a7589 */ /* 0x000e6200000e0000 */
[----:B--2---:R-:W-:Y:S02]  /*235e0*/  SEL R32, R34, R37, P0 ;  /* 0x0000002522207207 */ /* 0x004fe40000000000 */
[----:B------:R-:W-:Y:S01]  /*235f0*/  SEL R4, R6, R3, P0 ;  /* 0x0000000306047207 */ /* 0x000fe20000000000 */
[----:B------:R-:W-:Y:S01]  /*23600*/  SHFL.IDX PT, R31, R65, R0, 0x1c1f ;  /* 0x001c1f00411f7589 */ /* 0x000fe200000e0000 */
[----:B------:R-:W-:-:S02]  /*23610*/  SEL R10, R7, R10, P0 ;  /* 0x0000000a070a7207 */ /* 0x000fc40000000000 */
[----:B------:R-:W-:Y:S01]  /*23620*/  SEL R34, R37, R34, P0 ;  /* 0x0000002225227207 */ /* 0x000fe20000000000 */
[----:B------:R-:W-:Y:S01]  /*23630*/  SHFL.IDX PT, R35, R69, R0, 0x1c1f ;  /* 0x001c1f0045237589 */ /* 0x000fe200000e0000 */
[----:B------:R-:W-:-:S03]  /*23640*/  SEL R6, R3, R6, P0 ;  /* 0x0000000603067207 */ /* 0x000fc60000000000 */
[----:B------:R-:W2:Y:S01]  /*23650*/  SHFL.IDX PT, R52, R63, R2, 0x1c1f ;  /* 0x001c1f023f347589 */ /* 0x000ea200000e0000 */
[----:B---3--:R-:W-:Y:S02]  /*23660*/  SEL R28, R30, R33, P0 ;  /* 0x000000211e1c7207 */ /* 0x008fe40000000000 */
[----:B------:R-:W-:Y:S01]  /*23670*/  SEL R30, R33, R30, P0 ;  /* 0x0000001e211e7207 */ /* 0x000fe20000000000 */
[----:B------:R-:W3:Y:S01]  /*23680*/  SHFL.IDX PT, R54, R67, R2, 0x1c1f ;  /* 0x001c1f0243367589 */ /* 0x000ee200000e0000 */
[----:B----4-:R-:W-:Y:S02]  /*23690*/  SEL R12, R9, R20, P0 ;  /* 0x00000014090c7207 */ /* 0x010fe40000000000 */
[----:B------:R-:W-:Y:S01]  /*236a0*/  SEL R14, R20, R9, P0 ;  /* 0x00000009140e7207 */ /* 0x000fe20000000000 */
[----:B------:R-:W4:Y:S01]  /*236b0*/  SHFL.IDX PT, R56, R71, R2, 0x1c1f ;  /* 0x001c1f0247387589 */ /* 0x000f2200000e0000 */
[----:B0-----:R-:W-:Y:S02]  /*236c0*/  SEL R36, R38, R41, P0 ;  /* 0x0000002926247207 */ /* 0x001fe40000000000 */
[----:B------:R-:W-:Y:S01]  /*236d0*/  SEL R38, R41, R38, P0 ;  /* 0x0000002629267207 */ /* 0x000fe20000000000 */
[----:B------:R-:W-:Y:S01]  /*236e0*/  SHFL.IDX PT, R49, R49, R0, 0x1c1f ;  /* 0x001c1f0031317589 */ /* 0x000fe200000e0000 */
[----:B-1----:R-:W-:-:S02]  /*236f0*/  SEL R40, R42, R47, P0 ;  /* 0x0000002f2a287207 */ /* 0x002fc40000000000 */
[----:B------:R-:W-:Y:S01]  /*23700*/  SEL R42, R47, R42, P0 ;  /* 0x0000002a2f2a7207 */ /* 0x000fe20000000000 */
[----:B------:R-:W-:Y:S04]  /*23710*/  SHFL.IDX PT, R53, R53, R0, 0x1c1f ;  /* 0x001c1f0035357589 */ /* 0x000fe800000e0000 */
[----:B------:R-:W-:Y:S04]  /*23720*/  SHFL.IDX PT, R57, R57, R0, 0x1c1f ;  /* 0x001c1f0039397589 */ /* 0x000fe800000e0000 */
[----:B------:R-:W-:Y:S01]  /*23730*/  SHFL.IDX PT, R73, R73, R0, 0x1c1f ;  /* 0x001c1f0049497589 */ /* 0x000fe200000e0000 */
[----:B--2---:R-:W-:-:S02]  /*23740*/  SEL R25, R27, R52, P0 ;  /* 0x000000341b197207 */ /* 0x004fc40000000000 */
[----:B------:R-:W-:Y:S01]  /*23750*/  SEL R27, R52, R27, P0 ;  /* 0x0000001b341b7207 */ /* 0x000fe20000000000 */
[----:B------:R-:W0:Y:S01]  /*23760*/  SHFL.IDX PT, R46, R51, R2, 0x1c1f ;  /* 0x001c1f02332e7589 */ /* 0x000e2200000e0000 */
[----:B---3--:R-:W-:Y:S02]  /*23770*/  SEL R29, R31, R54, P0 ;  /* 0x000000361f1d7207 */ /* 0x008fe40000000000 */
[----:B------:R-:W-:Y:S01]  /*23780*/  SEL R31, R54, R31, P0 ;  /* 0x0000001f361f7207 */ /* 0x000fe20000000000 */
[----:B------:R-:W1:Y:S01]  /*23790*/  SHFL.IDX PT, R48, R55, R2, 0x1c1f ;  /* 0x001c1f0237307589 */ /* 0x000e6200000e0000 */
[----:B----4-:R-:W-:Y:S02]  /*237a0*/  SEL R33, R35, R56, P0 ;  /* 0x0000003823217207 */ /* 0x010fe40000000000 */
[----:B------:R-:W-:Y:S01]  /*237b0*/  SEL R35, R56, R35, P0 ;  /* 0x0000002338237207 */ /* 0x000fe20000000000 */
[----:B------:R-:W2:Y:S04]  /*237c0*/  SHFL.IDX PT, R50, R59, R2, 0x1c1f ;  /* 0x001c1f023b327589 */ /* 0x000ea800000e0000 */
[----:B------:R-:W3:Y:S04]  /*237d0*/  SHFL.IDX PT, R58, R75, R2, 0x1c1f ;  /* 0x001c1f024b3a7589 */ /* 0x000ee800000e0000 */
[----:B------:R-:W4:Y:S04]  /*237e0*/  SHFL.IDX PT, R77, R77, R0, 0x1c1f ;  /* 0x001c1f004d4d7589 */ /* 0x000f2800000e0000 */
[----:B------:R3:W4:Y:S01]  /*237f0*/  SHFL.IDX PT, R60, R79, R2, 0x1c1f ;  /* 0x001c1f024f3c7589 */ /* 0x00072200000e0000 */
[----:B0-----:R-:W-:-:S02]  /*23800*/  SEL R5, R49, R46, P0 ;  /* 0x0000002e31057207 */ /* 0x001fc40000000000 */
[----:B------:R-:W-:Y:S02]  /*23810*/  SEL R7, R46, R49, P0 ;  /* 0x000000312e077207 */ /* 0x000fe40000000000 */
[----:B-1----:R-:W-:Y:S02]  /*23820*/  SEL R9, R53, R48, P0 ;  /* 0x0000003035097207 */ /* 0x002fe40000000000 */
[----:B------:R-:W-:Y:S02]  /*23830*/  SEL R11, R48, R53, P0 ;  /* 0x00000035300b7207 */ /* 0x000fe40000000000 */
[----:B--2---:R-:W-:Y:S02]  /*23840*/  SEL R13, R57, R50, P0 ;  /* 0x00000032390d7207 */ /* 0x004fe40000000000 */
[----:B------:R-:W-:Y:S02]  /*23850*/  SEL R15, R50, R57, P0 ;  /* 0x00000039320f7207 */ /* 0x000fe40000000000 */
[----:B---3--:R-:W-:-:S02]  /*23860*/  SEL R37, R73, R58, P0 ;  /* 0x0000003a49257207 */ /* 0x008fc40000000000 */
[----:B------:R-:W-:Y:S02]  /*23870*/  SEL R39, R58, R73, P0 ;  /* 0x000000493a277207 */ /* 0x000fe40000000000 */
[----:B------:R-:W-:-:S07]  /*23880*/  MOV R2, RZ ;  /* 0x000000ff00027202 */ /* 0x000fce0000000f00 */
.L_x_3058:
[----:B------:R-:W-:Y:S05]  /*23890*/  WARPSYNC.ALL ;  /* 0x0000000000007948 */ /* 0x000fea0003800000 */
[----:B------:R-:W-:Y:S01]  /*238a0*/  BAR.SYNC.DEFER_BLOCKING 0x1, 0x100 ;  /* 0x0044000000007b1d */ /* 0x000fe20000010000 */
[----:B----4-:R-:W-:Y:S02]  /*238b0*/  SEL R41, R77, R60, P0 ;  /* 0x0000003c4d297207 */ /* 0x010fe40000000000 */
[----:B------:R-:W-:-:S03]  /*238c0*/  SEL R43, R60, R77, P0 ;  /* 0x0000004d3c2b7207 */ /* 0x000fc60000000000 */
[----:B------:R-:W-:Y:S02]  /*238d0*/  ULDC.64 UR4, c[0x0][0xc00] ;  /* 0x0003000000047ab9 */ /* 0x000fe40000000a00 */
[----:B------:R-:W0:Y:S01]  /*238e0*/  LDC R51, c[0x0][0xbe8] ;  /* 0x0002fa00ff337b82 */ /* 0x000e220000000800 */
[----:B------:R-:W-:Y:S02]  /*238f0*/  ISETP.NE.U32.AND P1, PT, RZ, UR4, PT ;  /* 0x00000004ff007c0c */ /* 0x000fe4000bf25070 */
[----:B------:R-:W-:Y:S02]  /*23900*/  IADD3 R46, P2, R225, UR4, RZ ;  /* 0x00000004e12e7c10 */ /* 0x000fe4000ff5e0ff */
[----:B------:R-:W-:Y:S02]  /*23910*/  ISETP.NE.AND.EX P1, PT, RZ, UR5, PT, P1 ;  /* 0x00000005ff007c0c */ /* 0x000fe4000bf25310 */
[----:B------:R-:W-:Y:S01]  /*23920*/  IADD3.X R47, R226, UR5, RZ, P2, !PT ;  /* 0x00000005e22f7c10 */ /* 0x000fe200097fe4ff */
[----:B------:R-:W-:-:S02]  /*23930*/  ULDC.64 UR4, c[0x0][0xc08] ;  /* 0x0003020000047ab9 */ /* 0x000fc40000000a00 */
[----:B------:R-:W-:Y:S01]  /*23940*/  ISETP.NE.U32.AND P0, PT, RZ, UR4, PT ;  /* 0x00000004ff007c0c */ /* 0x000fe2000bf05070 */
[----:B------:R1:W-:Y:S04]  /*23950*/  STSM.16.M88.4 [R81], R4 ;  /* 0x0000000451007844 */ /* 0x0003e80000000200 */
[----:B------:R2:W-:Y:S04]  /*23960*/  STSM.16.M88.4 [R80], R8 ;  /* 0x0000000850007844 */ /* 0x0005e80000000200 */
        /* <DEDUP_REMOVED lines=8> */
[----:B-1----:R-:W-:Y:S01]  /*239f0*/  @P0 IADD3 R4, P3, R225, UR4, RZ ;  /* 0x00000004e1040c10 */ /* 0x002fe2000ff7e0ff */
[----:B------:R-:W-:-:S02]  /*23a00*/  ULDC UR4, c[0x0][0xa88] ;  /* 0x0002a20000047ab9 */ /* 0x000fc40000000800 */
[----:B------:R-:W-:Y:S01]  /*23a10*/  IMAD.U32 R0, RZ, RZ, UR4 ;  /* 0x00000004ff007e24 */ /* 0x000fe2000f8e00ff */
[----:B------:R-:W-:Y:S01]  /*23a20*/  @P0 IADD3.X R5, R226, UR5, RZ, P3, !PT ;  /* 0x00000005e2050c10 */ /* 0x000fe20009ffe4ff */
[----:B------:R3:W5:Y:S01]  /*23a30*/  @P1 LDG.E R2, desc[UR50][R46.64] ;  /* 0x000000322e021981 */ /* 0x000762000c1e1900 */
[----:B0-----:R-:W-:Y:S01]  /*23a40*/  ISETP.NE.AND P2, PT, R51, 0x1, PT ;  /* 0x000000013300780c */ /* 0x001fe20003f45270 */
[----:B--2---:R-:W-:Y:S02]  /*23a50*/  IMAD.IADD R8, R218, 0x1, R212 ;  /* 0x00000001da087824 */ /* 0x004fe400078e02d4 */
[----:B------:R3:W5:Y:S10]  /*23a60*/  @P0 LDG.E R0, desc[UR50][R4.64] ;  /* 0x0000003204000981 */ /* 0x000774000c1e1900 */
[----:B------:R-:W0:Y:S08]  /*23a70*/  @P2 LDC R3, c[0x0][0xbec] ;  /* 0x0002fb00ff032b82 */ /* 0x000e300000000800 */
[----:B------:R-:W1:Y:S01]  /*23a80*/  @P2 LDC R11, c[0x0][0xbf0] ;  /* 0x0002fc00ff0b2b82 */ /* 0x000e620000000800 */
[----:B---3--:R-:W-:Y:S05]  /*23a90*/  @P0 BRA `(.L_x_2819) ;  /* 0x0000000000100947 */ /* 0x008fea0003800000 */
[----:B------:R-:W-:Y:S05]  /*23aa0*/  @!P1 BRA `(.L_x_2819) ;  /* 0x00000000000c9947 */ /* 0x000fea0003800000 */
[----:B------:R-:W2:Y:S04]  /*23ab0*/  LDG.E R5, desc[UR50][R46.64] ;  /* 0x000000322e057981 */ /* 0x000ea8000c1e1900 */
[----:B-----5:R-:W2:Y:S02]  /*23ac0*/  LDG.E R0, desc[UR50][R46.64+0x4] ;  /* 0x000004322e007981 */ /* 0x020ea4000c1e1900 */
[----:B--2---:R-:W-:-:S07]  /*23ad0*/  IMAD.IADD R0, R0, 0x1, -R5 ;  /* 0x0000000100007824 */ /* 0x004fce00078e0a05 */
.L_x_2819:
[----:B------:R-:W2:Y:S01]  /*23ae0*/  LDL R10, [R1+0x30] ;  /* 0x00003000010a7983 */ /* 0x000ea20000100800 */
[----:B------:R-:W-:Y:S01]  /*23af0*/  SHF.R.S32.HI R50, RZ, 0x1f, R224 ;  /* 0x0000001fff327819 */ /* 0x000fe200000114e0 */
[----:B0-----:R-:W-:Y:S01]  /*23b00*/  @P2 IMAD.HI.U32 R4, R8, R3, RZ ;  /* 0x0000000308042227 */ /* 0x001fe200078e00ff */
[----:B------:R-:W-:Y:S01]  /*23b10*/  ULDC.64 UR4, c[0x0][0xb90] ;  /* 0x0002e40000047ab9 */ /* 0x000fe20000000a00 */
[----:B------:R-:W0:Y:S01]  /*23b20*/  S2R R14, SR_TID.X ;  /* 0x00000000000e7919 */ /* 0x000e220000002100 */
[----:B-----5:R-:W-:Y:S01]  /*23b30*/  SHF.R.S32.HI R3, RZ, 0x1f, R2 ;  /* 0x0000001fff037819 */ /* 0x020fe20000011402 */
[----:B------:R-:W-:Y:S01]  /*23b40*/  IMAD R9, R50, UR4, RZ ;  /* 0x0000000432097c24 */ /* 0x000fe2000f8e02ff */
[----:B------:R-:W-:Y:S01]  /*23b50*/  SEL R20, R227, RZ, !P1 ;  /* 0x000000ffe3147207 */ /* 0x000fe20004800000 */
[----:B------:R-:W-:Y:S01]  /*23b60*/  IMAD.MOV.U32 R7, RZ, RZ, R8 ;  /* 0x000000ffff077224 */ /* 0x000fe200078e0008 */
[----:B-1----:R-:W-:Y:S01]  /*23b70*/  @P2 SHF.R.U32.HI R7, RZ, R11, R4 ;  /* 0x0000000bff072219 */ /* 0x002fe20000011604 */
[C---:B------:R-:W-:Y:S01]  /*23b80*/  IMAD.WIDE.U32 R4, R224.reuse, UR4, R2 ;  /* 0x00000004e0047c25 */ /* 0x040fe2000f8e0002 */
[----:B------:R-:W-:Y:S01]  /*23b90*/  SEL R221, R221, RZ, !P1 ;  /* 0x000000ffdddd7207 */ /* 0x000fe20004800000 */
[----:B------:R-:W1:Y:S01]  /*23ba0*/  @P2 LDC R55, c[0x0][0xbec] ;  /* 0x0002fb00ff372b82 */ /* 0x000e620000000800 */
[----:B------:R-:W-:Y:S01]  /*23bb0*/  LEA R11, R229, R215, 0x6 ;  /* 0x000000d7e50b7211 */ /* 0x000fe200078e30ff */
[----:B------:R-:W-:Y:S01]  /*23bc0*/  IMAD R9, R224, UR5, R9 ;  /* 0x00000005e0097c24 */ /* 0x000fe2000f8e0209 */
[----:B------:R-:W-:Y:S01]  /*23bd0*/  ULDC.64 UR4, c[0x0][0xb98] ;  /* 0x0002e60000047ab9 */ /* 0x000fe20000000a00 */
[----:B------:R-:W-:-:S02]  /*23be0*/  IMAD.MOV R6, RZ, RZ, -R7 ;  /* 0x000000ffff067224 */ /* 0x000fc400078e0a07 */
        /* <DEDUP_REMOVED lines=11> */
[----:B0-----:R-:W-:Y:S01]  /*23ca0*/  VIADD R15, R14, 0xffffff80 ;  /* 0xffffff800e0f7836 */ /* 0x001fe20000000000 */
[----:B------:R-:W-:Y:S01]  /*23cb0*/  IADD3.X R5, R11, R5, R8, P1, !PT ;  /* 0x000000050b057210 */ /* 0x000fe20000ffe408 */
[----:B------:R-:W-:Y:S01]  /*23cc0*/  IMAD R6, R6, UR4, RZ ;  /* 0x0000000406067c24 */ /* 0x000fe2000f8e02ff */
[----:B------:R-:W-:Y:S01]  /*23cd0*/  IADD3 R13, P4, R44, 0x2000, RZ ;  /* 0x000020002c0d7810 */ /* 0x000fe20007f9e0ff */
[----:B------:R-:W-:Y:S01]  /*23ce0*/  IMAD R53, R0, R51, RZ ;  /* 0x0000003300357224 */ /* 0x000fe200078e02ff */
[----:B------:R-:W-:Y:S01]  /*23cf0*/  SHF.R.S32.HI R14, RZ, 0x1f, R15 ;  /* 0x0000001fff0e7819 */ /* 0x000fe2000001140f */
[C---:B------:R-:W-:Y:S01]  /*23d00*/  IMAD R11, R9.reuse, UR5, R6 ;  /* 0x00000005090b7c24 */ /* 0x040fe2000f8e0206 */
[----:B------:R-:W-:Y:S01]  /*23d10*/  IADD3 R29, P3, R44, 0x4000, RZ ;  /* 0x000040002c1d7810 */ /* 0x000fe20007f7e0ff */
[----:B------:R-:W-:Y:S01]  /*23d20*/  IMAD.WIDE.U32 R4, R9, UR4, R4 ;  /* 0x0000000409047c25 */ /* 0x000fe2000f8e0004 */
[----:B------:R-:W-:Y:S01]  /*23d30*/  ULDC.64 UR4, c[0x0][0xb50] ;  /* 0x0002d40000047ab9 */ /* 0x000fe20000000a00 */
[----:B------:R-:W-:-:S02]  /*23d40*/  LEA.HI R14, R14, R15, RZ, 0x7 ;  /* 0x0000000f0e0e7211 */ /* 0x000fc400078f38ff */
[----:B------:R-:W-:Y:S01]  /*23d50*/  IMAD.IADD R5, R5, 0x1, R11 ;  /* 0x0000000105057824 */ /* 0x000fe200078e020b */
[----:B------:R-:W-:Y:S01]  /*23d60*/  LEA R6, P1, R4, UR4, 0x2 ;  /* 0x0000000404067c11 */ /* 0x000fe2000f8210ff */
[----:B------:R-:W-:Y:S01]  /*23d70*/  IMAD.X R9, RZ, RZ, R45, P0 ;  /* 0x000000ffff097224 */ /* 0x000fe200000e062d */
[----:B------:R-:W-:Y:S02]  /*23d80*/  LOP3.LUT R14, R14, 0xffffff80, RZ, 0xc0, !PT ;  /* 0xffffff800e0e7812 */ /* 0x000fe400078ec0ff */
[----:B------:R-:W-:Y:S01]  /*23d90*/  LEA.HI.X R4, R4, UR5, R5, 0x2, P1 ;  /* 0x0000000504047c11 */ /* 0x000fe200088f1405 */
[----:B------:R-:W-:Y:S01]  /*23da0*/  SHFL.IDX PT, R46, R6, RZ, 0x1c1f ;  /* 0x001c1fff062e7589 */ /* 0x000fe200000e0000 */
[----:B------:R-:W-:Y:S01]  /*23db0*/  IADD3 R25, P1, R44, 0x3000, RZ ;  /* 0x000030002c197810 */ /* 0x000fe20007f3e0ff */
[----:B------:R-:W-:Y:S01]  /*23dc0*/  ULDC.64 UR4, c[0x0][0xaa0] ;  /* 0x0002a80000047ab9 */ /* 0x000fe20000000a00 */
[----:B------:R-:W-:Y:S01]  /*23dd0*/  IADD3 R14, R15, -R14, RZ ;  /* 0x8000000e0f0e7210 */ /* 0x000fe20007ffe0ff */
[----:B------:R-:W0:Y:S01]  /*23de0*/  SHFL.IDX PT, R47, R4, RZ, 0x1c1f ;  /* 0x001c1fff042f7589 */ /* 0x000e2200000e0000 */
[----:B------:R-:W-:-:S02]  /*23df0*/  LOP3.LUT R24, R25, 0x380, RZ, 0xc0, !PT ;  /* 0x0000038019187812 */ /* 0x000fc400078ec0ff */
[----:B------:R-:W-:Y:S01]  /*23e00*/  LOP3.LUT R12, R13, 0x380, RZ, 0xc0, !PT ;  /* 0x000003800d0c7812 */ /* 0x000fe200078ec0ff */
[----:B------:R-:W-:Y:S01]  /*23e10*/  SHFL.IDX PT, R48, R6, 0x1, 0x1c1f ;  /* 0x003c1f0006307f89 */ /* 0x000fe200000e0000 */
[----:B------:R-:W-:Y:S02]  /*23e20*/  SHF.R.U64 R24, R24, 0x3, RZ ;  /* 0x0000000318187819 */ /* 0x000fe400000012ff */
[----:B------:R-:W-:Y:S01]  /*23e30*/  LOP3.LUT R28, R29, 0x380, RZ, 0xc0, !PT ;  /* 0x000003801d1c7812 */ /* 0x000fe200078ec0ff */
[----:B------:R-:W3:Y:S01]  /*23e40*/  SHFL.IDX PT, R49, R4, 0x1, 0x1c1f ;  /* 0x003c1f0004317f89 */ /* 0x000ee200000e0000 */
[----:B------:R-:W-:Y:S02]  /*23e50*/  LOP3.LUT R8, R7, 0x380, RZ, 0xc0, !PT ;  /* 0x0000038007087812 */ /* 0x000fe400078ec0ff */
[----:B------:R-:W-:Y:S02]  /*23e60*/  LOP3.LUT P0, RZ, R14, 0x3, RZ, 0xc0, !PT ;  /* 0x000000030eff7812 */ /* 0x000fe4000780c0ff */
[----:B------:R-:W-:Y:S01]  /*23e70*/  LOP3.LUT R24, R24, R25, RZ, 0x3c, !PT ;  /* 0x0000001918187212 */ /* 0x000fe200078e3cff */
[----:B------:R-:W-:Y:S01]  /*23e80*/  IMAD.X R25, RZ, RZ, R45, P1 ;  /* 0x000000ffff197224 */ /* 0x000fe200008e062d */
[----:B------:R-:W-:-:S02]  /*23e90*/  SHF.R.U64 R12, R12, 0x3, RZ ;  /* 0x000000030c0c7819 */ /* 0x000fc400000012ff */
[----:B------:R-:W-:Y:S02]  /*23ea0*/  SHF.R.U64 R28, R28, 0x3, RZ ;  /* 0x000000031c1c7819 */ /* 0x000fe400000012ff */
[----:B------:R-:W-:Y:S02]  /*23eb0*/  SHF.R.U64 R8, R8, 0x3, RZ ;  /* 0x0000000308087819 */ /* 0x000fe400000012ff */
[----:B------:R-:W-:Y:S01]  /*23ec0*/  LOP3.LUT R12, R12, R13, RZ, 0x3c, !PT ;  /* 0x0000000d0c0c7212 */ /* 0x000fe200078e3cff */
[--C-:B------:R-:W-:Y:S01]  /*23ed0*/  IMAD.X R13, RZ, RZ, R45.reuse, P4 ;  /* 0x000000ffff0d7224 */ /* 0x100fe200020e062d */
[----:B------:R-:W-:Y:S01]  /*23ee0*/  LOP3.LUT R28, R28, R29, RZ, 0x3c, !PT ;  /* 0x0000001d1c1c7212 */ /* 0x000fe200078e3cff */
[----:B------:R-:W-:Y:S01]  /*23ef0*/  IMAD.X R29, RZ, RZ, R45, P3 ;  /* 0x000000ffff1d7224 */ /* 0x000fe200018e062d */
[----:B------:R-:W-:Y:S02]  /*23f00*/  LOP3.LUT R8, R8, R7, RZ, 0x3c, !PT ;  /* 0x0000000708087212 */ /* 0x000fe400078e3cff */
[----:B------:R-:W-:-:S02]  /*23f10*/  IADD3 R33, P5, R44, 0x5000, RZ ;  /* 0x000050002c217810 */ /* 0x000fc40007fbe0ff */
[C---:B------:R-:W-:Y:S02]  /*23f20*/  IADD3 R37, P4, R44.reuse, 0x6000, RZ ;  /* 0x000060002c257810 */ /* 0x040fe40007f9e0ff */
[C---:B------:R-:W-:Y:S02]  /*23f30*/  LOP3.LUT R7, R44.reuse, 0x380, RZ, 0xc0, !PT ;  /* 0x000003802c077812 */ /* 0x040fe400078ec0ff */
[----:B------:R-:W-:Y:S02]  /*23f40*/  IADD3 R5, P3, R44, 0x7000, RZ ;  /* 0x000070002c057810 */ /* 0x000fe40007f7e0ff */
[----:B------:R-:W-:Y:S02]  /*23f50*/  LOP3.LUT R32, R33, 0x380, RZ, 0xc0, !PT ;  /* 0x0000038021207812 */ /* 0x000fe400078ec0ff */
[----:B------:R-:W-:Y:S01]  /*23f60*/  LOP3.LUT R36, R37, 0x380, RZ, 0xc0, !PT ;  /* 0x0000038025247812 */ /* 0x000fe200078ec0ff */
[----:B------:R-:W-:Y:S01]  /*23f70*/  IMAD R3, R3, UR4, RZ ;  /* 0x0000000403037c24 */ /* 0x000fe2000f8e02ff */
[----:B------:R-:W-:Y:S01]  /*23f80*/  SHF.R.U64 R7, R7, 0x3, RZ ;  /* 0x0000000307077819 */ /* 0x000fe200000012ff */
[----:B------:R-:W-:Y:S01]  /*23f90*/  IMAD.X R41, RZ, RZ, R45, P3 ;  /* 0x000000ffff297224 */ /* 0x000fe200018e062d */
[----:B------:R-:W-:-:S02]  /*23fa0*/  SHF.R.U64 R32, R32, 0x3, RZ ;  /* 0x0000000320207819 */ /* 0x000fc400000012ff */
[----:B------:R-:W-:Y:S02]  /*23fb0*/  SHF.R.U64 R36, R36, 0x3, RZ ;  /* 0x0000000324247819 */ /* 0x000fe400000012ff */
[----:B------:R-:W-:Y:S02]  /*23fc0*/  LOP3.LUT R44, R7, R44, RZ, 0x3c, !PT ;  /* 0x0000002c072c7212 */ /* 0x000fe400078e3cff */
[----:B------:R-:W-:Y:S01]  /*23fd0*/  LOP3.LUT R32, R32, R33, RZ, 0x3c, !PT ;  /* 0x0000002120207212 */ /* 0x000fe200078e3cff */
[--C-:B------:R-:W-:Y:S01]  /*23fe0*/  IMAD.X R33, RZ, RZ, R45.reuse, P5 ;  /* 0x000000ffff217224 */ /* 0x100fe200028e062d */
[----:B------:R-:W-:Y:S01]  /*23ff0*/  LOP3.LUT R36, R36, R37, RZ, 0x3c, !PT ;  /* 0x0000002524247212 */ /* 0x000fe200078e3cff */
[----:B------:R-:W-:Y:S01]  /*24000*/  IMAD.X R37, RZ, RZ, R45, P4 ;  /* 0x000000ffff257224 */ /* 0x000fe200020e062d */
[----:B------:R-:W-:Y:S01]  /*24010*/  BSSY B1, `(.L_x_2820) ;  /* 0x0000053000017945 */ /* 0x000fe20003800000 */
[----:B------:R-:W-:Y:S02]  /*24020*/  SHF.R.S32.HI R52, RZ, 0x1f, R222 ;  /* 0x0000001fff347819 */ /* 0x000fe400000114de */
[----:B------:R-:W-:Y:S01]  /*24030*/  SHF.R.S32.HI R54, RZ, 0x1f, R215 ;  /* 0x0000001fff367819 */ /* 0x000fe200000114d7 */
[----:B--2---:R-:W-:-:S05]  /*24040*/  IMAD.IADD R10, R10, 0x1, R212 ;  /* 0x000000010a0a7824 */ /* 0x004fca00078e02d4 */
[C---:B------:R-:W-:Y:S02]  /*24050*/  IADD3 R0, R10.reuse, 0x8, RZ ;  /* 0x000000080a007810 */ /* 0x040fe40007ffe0ff */
[-C--:B------:R-:W-:Y:S02]  /*24060*/  ISETP.GE.OR P1, PT, R10, R53.reuse, P0 ;  /* 0x000000350a00720c */ /* 0x080fe40000726670 */
[----:B------:R-:W-:Y:S02]  /*24070*/  ISETP.GE.OR P0, PT, R0, R53, P0 ;  /* 0x000000350000720c */ /* 0x000fe40000706670 */
[----:B------:R-:W-:-:S04]  /*24080*/  LOP3.LUT R0, R5, 0x380, RZ, 0xc0, !PT ;  /* 0x0000038005007812 */ /* 0x000fc800078ec0ff */
[----:B------:R-:W-:-:S04]  /*24090*/  SHF.R.U64 R0, R0, 0x3, RZ ;  /* 0x0000000300007819 */ /* 0x000fc800000012ff */
[----:B------:R-:W-:Y:S01]  /*240a0*/  LOP3.LUT R40, R0, R5, RZ, 0x3c, !PT ;  /* 0x0000000500287212 */ /* 0x000fe200078e3cff */
[----:B0-----:R-:W-:Y:S04]  /*240b0*/  @!P1 ST.E desc[UR50][R46.64], R88 ;  /* 0x000000582e009985 */ /* 0x001fe8000c101932 */
[----:B---3--:R0:W-:Y:S04]  /*240c0*/  @!P0 ST.E desc[UR50][R48.64], R89 ;  /* 0x0000005930008985 */ /* 0x0081e8000c101932 */
[----:B------:R2:W5:Y:S04]  /*240d0*/  LD.E.128 R4, desc[UR50][R44.64] ;  /* 0x000000322c047980 */ /* 0x000568000c101d00 */
[----:B------:R-:W5:Y:S01]  /*240e0*/  LD.E.128 R8, desc[UR50][R8.64] ;  /* 0x0000003208087980 */ /* 0x000f62000c101d00 */
[----:B0-----:R-:W0:Y:S03]  /*240f0*/  @P2 LDC R49, c[0x0][0xbf0] ;  /* 0x0002fc00ff312b82 */ /* 0x001e260000000800 */
[----:B------:R-:W5:Y:S01]  /*24100*/  LD.E.128 R12, desc[UR50][R12.64] ;  /* 0x000000320c0c7980 */ /* 0x000f62000c101d00 */
[----:B--2---:R-:W-:-:S02]  /*24110*/  IMAD R45, R2, UR5, R3 ;  /* 0x00000005022d7c24 */ /* 0x004fc4000f8e0203 */
[----:B------:R-:W-:Y:S01]  /*24120*/  IMAD.WIDE.U32 R2, R2, UR4, RZ ;  /* 0x0000000402027c25 */ /* 0x000fe2000f8e00ff */
[----:B------:R-:W-:Y:S01]  /*24130*/  ULDC.64 UR4, c[0x0][0xae8] ;  /* 0x0002ba0000047ab9 */ /* 0x000fe20000000a00 */
[----:B------:R-:W5:Y:S03]  /*24140*/  LD.E.128 R24, desc[UR50][R24.64] ;  /* 0x0000003218187980 */ /* 0x000f66000c101d00 */
[----:B------:R-:W-:Y:S01]  /*24150*/  IADD3 R3, R3, R45, RZ ;  /* 0x0000002d03037210 */ /* 0x000fe20007ffe0ff */
[----:B------:R-:W-:Y:S01]  /*24160*/  IMAD R45, R223, 0x20, R229 ;  /* 0x00000020df2d7824 */ /* 0x000fe200078e02e5 */
[----:B------:R-:W5:Y:S01]  /*24170*/  LD.E.128 R28, desc[UR50][R28.64] ;  /* 0x000000321c1c7980 */ /* 0x000f62000c101d00 */
[----:B------:R-:W-:Y:S02]  /*24180*/  IMAD R47, R50, UR4, RZ ;  /* 0x00000004322f7c24 */ /* 0x000fe4000f8e02ff */
[----:B------:R-:W-:Y:S01]  /*24190*/  IMAD.IADD R44, R212, 0x1, R45 ;  /* 0x00000001d42c7824 */ /* 0x000fe200078e022d */
[----:B------:R-:W5:Y:S01]  /*241a0*/  LD.E.128 R32, desc[UR50][R32.64] ;  /* 0x0000003220207980 */ /* 0x000f62000c101d00 */
[----:B------:R-:W-:-:S02]  /*241b0*/  IMAD R47, R224, UR5, R47 ;  /* 0x00000005e02f7c24 */ /* 0x000fc4000f8e022f */
[----:B-1----:R-:W-:Y:S01]  /*241c0*/  @P2 IMAD.HI.U32 R0, R44, R55, RZ ;  /* 0x000000372c002227 */ /* 0x002fe200078e00ff */
[----:B------:R-:W5:Y:S03]  /*241d0*/  LD.E.128 R36, desc[UR50][R36.64] ;  /* 0x0000003224247980 */ /* 0x000f66000c101d00 */
[----:B------:R-:W-:Y:S01]  /*241e0*/  IMAD.WIDE.U32 R2, R224, UR4, R2 ;  /* 0x00000004e0027c25 */ /* 0x000fe2000f8e0002 */
[----:B------:R-:W-:Y:S01]  /*241f0*/  ULDC.64 UR4, c[0x0][0xaf0] ;  /* 0x0002bc0000047ab9 */ /* 0x000fe20000000a00 */
[----:B------:R-:W5:Y:S02]  /*24200*/  LD.E.128 R40, desc[UR50][R40.64] ;  /* 0x0000003228287980 */ /* 0x000f64000c101d00 */
[----:B------:R-:W-:Y:S01]  /*24210*/  IMAD.MOV.U32 R45, RZ, RZ, R44 ;  /* 0x000000ffff2d7224 */ /* 0x000fe200078e002c */
[----:B0-----:R-:W-:Y:S01]  /*24220*/  @P2 SHF.R.U32.HI R45, RZ, R49, R0 ;  /* 0x00000031ff2d2219 */ /* 0x001fe20000011600 */
[----:B------:R-:W-:Y:S01]  /*24230*/  IMAD R20, R20, UR4, RZ ;  /* 0x0000000414147c24 */ /* 0x000fe2000f8e02ff */
[----:B------:R-:W-:Y:S01]  /*24240*/  @!PT LDS RZ, [RZ] ;  /* 0x00000000fffff984 */ /* 0x000fe20000000800 */
[----:B------:R-:W-:Y:S01]  /*24250*/  @!PT LDS RZ, [RZ] ;  /* 0x00000000fffff984 */ /* 0x000fe20000000800 */
[----:B------:R-:W-:Y:S01]  /*24260*/  @!PT LDS RZ, [RZ] ;  /* 0x00000000fffff984 */ /* 0x000fe20000000800 */
[----:B------:R-:W-:Y:S01]  /*24270*/  @!PT LDS RZ, [RZ] ;  /* 0x00000000fffff984 */ /* 0x000fe20000000800 */
[----:B------:R0:W-:Y:S06]  /*24280*/  MEMBAR.ALL.CTA ;  /* 0x0000000000007992 */ /* 0x0001ec0000008000 */
[----:B0-----:R-:W0:Y:S01]  /*24290*/  FENCE.VIEW.ASYNC.S ;  /* 0x00000000000073c6 */ /* 0x001e220000000000 */
[----:B------:R-:W-:Y:S01]  /*242a0*/  IMAD.IADD R3, R3, 0x1, R47 ;  /* 0x0000000103037824 */ /* 0x000fe200078e022f */
[----:B------:R-:W-:Y:S01]  /*242b0*/  SHF.R.S32.HI R0, RZ, 0x1f, R45 ;  /* 0x0000001fff007819 */ /* 0x000fe2000001142d */
[----:B------:R-:W-:Y:S01]  /*242c0*/  IMAD R47, R221, UR5, R20 ;  /* 0x00000005dd2f7c24 */ /* 0x000fe2000f8e0214 */
[----:B------:R-:W-:Y:S01]  /*242d0*/  IADD3 R20, -R45, RZ, RZ ;  /* 0x000000ff2d147210 */ /* 0x000fe20007ffe1ff */
[----:B------:R-:W-:Y:S01]  /*242e0*/  IMAD.WIDE.U32 R2, R221, UR4, R2 ;  /* 0x00000004dd027c25 */ /* 0x000fe2000f8e0002 */
[----:B------:R-:W-:-:S03]  /*242f0*/  ULDC.64 UR4, c[0x0][0xae0] ;  /* 0x0002b80000047ab9 */ /* 0x000fc60000000a00 */
        /* <DEDUP_REMOVED lines=15> */
[----:B------:R-:W-:Y:S01]  /*243f0*/  ULDC.64 UR4, c[0x0][0xa80] ;  /* 0x0002a00000047ab9 */ /* 0x000fe20000000a00 */
[----:B------:R-:W-:Y:S01]  /*24400*/  IADD3 R0, R18, 0x29820, RZ ;  /* 0x0002982012007810 */ /* 0x000fe20007ffe0ff */
[----:B------:R-:W-:Y:S01]  /*24410*/  VIADD R20, R212, 0x40 ;  /* 0x00000040d4147836 */ /* 0x000fe20000000000 */
[----:B------:R-:W-:Y:S01]  /*24420*/  LEA R46, P3, R2, UR4, 0x1 ;  /* 0x00000004022e7c11 */ /* 0x000fe2000f8608ff */
[----:B------:R-:W-:Y:S01]  /*24430*/  IMAD.IADD R3, R3, 0x1, R45 ;  /* 0x0000000103037824 */ /* 0x000fe200078e022d */
[----:B------:R-:W-:-:S02]  /*24440*/  PRMT R0, RZ, 0x654, R0 ;  /* 0x00000654ff007816 */ /* 0x000fc40000000000 */
[----:B------:R-:W-:Y:S01]  /*24450*/  ISETP.GE.AND P1, PT, R20, R53, PT ;  /* 0x000000351400720c */ /* 0x000fe20003f26270 */
[----:B0-----:R0:W1:Y:S01]  /*24460*/  SHFL.IDX PT, R44, R46, RZ, 0x181f ;  /* 0x00181fff2e2c7589 */ /* 0x00106200000e0000 */
        /* <DEDUP_REMOVED lines=13> */
.L_x_2821:
[----:B------:R-:W-:Y:S05]  /*24540*/  BSYNC B1 ;  /* 0x0000000000017941 */ /* 0x000fea0003800000 */
.L_x_2820:
        /* <DEDUP_REMOVED lines=13> */
.L_x_2823:
[----:B------:R-:W-:Y:S05]  /*24620*/  BSYNC B1 ;  /* 0x0000000000017941 */ /* 0x000fea0003800000 */
.L_x_2822:
        /* <DEDUP_REMOVED lines=13> */
.L_x_2825:
[----:B------:R-:W-:Y:S05]  /*24700*/  BSYNC B1 ;  /* 0x0000000000017941 */ /* 0x000fea0003800000 */
.L_x_2824:
        /* <DEDUP_REMOVED lines=16> */
.L_x_2817:
        /* <DEDUP_REMOVED lines=27> */
.L_x_2827:
        /* <DEDUP_REMOVED lines=8> */
[----:B-----5:R-:W-:Y:S01]  /*24a40*/  IMAD R2, R6, R9, RZ ;  /* 0x0000000906027224 */ /* 0x020fe200078e02ff */
[----:B---3--:R-:W-:-:S04]  /*24a50*/  IADD3 R8, R212, -0x80, R3 ;  /* 0xffffff80d4087810 */ /* 0x008fc80007ffe003 */
[----:B------:R-:W-:-:S13]  /*24a60*/  ISETP.GE.AND P0, PT, R8, R2, PT ;  /* 0x000000020800720c */ /* 0x000fda0003f06270 */
[----:B------:R-:W-:Y:S05]  /*24a70*/  @P0 BRA `(.L_x_2829) ;  /* 0x0000000000840947 */ /* 0x000fea0003800000 */
[----:B------:R-:W-:Y:S01]  /*24a80*/  ISETP.NE.AND P0, PT, R9, 0x1, PT ;  /* 0x000000010900780c */ /* 0x000fe20003f05270 */
[----:B------:R-:W-:Y:S01]  /*24a90*/  ULDC.64 UR4, c[0x0][0xb90] ;  /* 0x0002e40000047ab9 */ /* 0x000fe20000000a00 */
[----:B------:R-:W-:Y:S01]  /*24aa0*/  MOV R3, R11 ;  /* 0x0000000b00037202 */ /* 0x000fe20000000f00 */
[----:B------:R-:W-:Y:S02]  /*24ab0*/  IMAD R7, R10, UR4, RZ ;  /* 0x000000040a077c24 */ /* 0x000fe4000f8e02ff */
[----:B------:R-:W-:Y:S02]  /*24ac0*/  IMAD.MOV.U32 R2, RZ, RZ, R0 ;  /* 0x000000ffff027224 */ /* 0x000fe400078e0000 */
[----:B------:R-:W-:Y:S02]  /*24ad0*/  IMAD.MOV.U32 R5, RZ, RZ, R8 ;  /* 0x000000ffff057224 */ /* 0x000fe400078e0008 */
[----:B------:R-:W-:-:S04]  /*24ae0*/  IMAD.WIDE.U32 R2, R224, UR4, R2 ;  /* 0x00000004e0027c25 */ /* 0x000fc8000f8e0002 */
[----:B------:R-:W3:Y:S01]  /*24af0*/  @P0 LDC R13, c[0x0][0xbec] ;  /* 0x0002fb00ff0d0b82 */ /* 0x000ee20000000800 */
[----:B------:R-:W-:Y:S01]  /*24b00*/  IMAD R7, R224, UR5, R7 ;  /* 0x00000005e0077c24 */ /* 0x000fe2000f8e0207 */
[----:B------:R-:W-:-:S03]  /*24b10*/  ULDC.64 UR4, c[0x0][0xb98] ;  /* 0x0002e60000047ab9 */ /* 0x000fc60000000a00 */
[----:B------:R-:W-:-:S03]  /*24b20*/  IMAD.IADD R3, R3, 0x1, R7 ;  /* 0x0000000103037824 */ /* 0x000fc600078e0207 */
[----:B------:R-:W5:Y:S01]  /*24b30*/  @P0 LDC R15, c[0x0][0xbf0] ;  /* 0x0002fc00ff0f0b82 */ /* 0x000f620000000800 */
[----:B------:R-:W-:-:S04]  /*24b40*/  IMAD.WIDE.U32 R2, R221, UR4, R2 ;  /* 0x00000004dd027c25 */ /* 0x000fc8000f8e0002 */
[----:B---3--:R-:W-:-:S05]  /*24b50*/  @P0 IMAD.HI.U32 R4, R8, R13, RZ ;  /* 0x0000000d08040227 */ /* 0x008fca00078e00ff */
        /* <DEDUP_REMOVED lines=19> */
.L_x_2829:
[----:B------:R-:W-:Y:S05]  /*24c90*/  BSYNC B1 ;  /* 0x0000000000017941 */ /* 0x000fea0003800000 */
.L_x_2828:
[----:B------:R-:W-:Y:S01]  /*24ca0*/  ULDC.64 UR4, c[0x0][0xaa0] ;  /* 0x0002a80000047ab9 */ /* 0x000fe20000000a00 */
[----:B------:R-:W-:Y:S01]  /*24cb0*/  LEA R7, R223, R229, 0x5 ;  /* 0x000000e5df077211 */ /* 0x000fe200078e28ff */
[----:B---3--:R-:W-:-:S04]  /*24cc0*/  IMAD R3, R11, UR4, RZ ;  /* 0x000000040b037c24 */ /* 0x008fc8000f8e02ff */
[C---:B------:R-:W-:Y:S02]  /*24cd0*/  IMAD R5, R0.reuse, UR5, R3 ;  /* 0x0000000500057c24 */ /* 0x040fe4000f8e0203 */
[----:B------:R-:W-:Y:S01]  /*24ce0*/  IMAD.WIDE.U32 R2, R0, UR4, RZ ;  /* 0x0000000400027c25 */ /* 0x000fe2000f8e00ff */
[----:B------:R-:W-:-:S03]  /*24cf0*/  ULDC.64 UR4, c[0x0][0xae8] ;  /* 0x0002ba0000047ab9 */ /* 0x000fc60000000a00 */
[----:B------:R-:W-:Y:S02]  /*24d00*/  IMAD.IADD R9, R212, 0x1, R7 ;  /* 0x00000001d4097824 */ /* 0x000fe400078e0207 */
[----:B------:R-:W-:Y:S02]  /*24d10*/  IMAD.IADD R3, R3, 0x1, R5 ;  /* 0x0000000103037824 */ /* 0x000fe400078e0205 */
[----:B------:R-:W-:Y:S02]  /*24d20*/  IMAD R7, R10, UR4, RZ ;  /* 0x000000040a077c24 */ /* 0x000fe4000f8e02ff */
[----:B--2---:R-:W-:-:S04]  /*24d30*/  @P2 IMAD.HI.U32 R0, R9, R12, RZ ;  /* 0x0000000c09002227 */ /* 0x004fc800078e00ff */
[C---:B------:R-:W-:Y:S02]  /*24d40*/  IMAD R7, R224.reuse, UR5, R7 ;  /* 0x00000005e0077c24 */ /* 0x040fe4000f8e0207 */
[----:B------:R-:W-:Y:S01]  /*24d50*/  IMAD.WIDE.U32 R2, R224, UR4, R2 ;  /* 0x00000004e0027c25 */ /* 0x000fe2000f8e0002 */
[----:B------:R-:W-:-:S03]  /*24d60*/  ULDC.64 UR4, c[0x0][0xaf0] ;  /* 0x0002bc0000047ab9 */ /* 0x000fc60000000a00 */
[----:B------:R-:W-:Y:S01]  /*24d70*/  IMAD.MOV.U32 R5, RZ, RZ, R9 ;  /* 0x000000ffff057224 */ /* 0x000fe200078e0009 */
[----:B----4-:R-:W-:Y:S01]  /*24d80*/  @P2 SHF.R.U32.HI R5, RZ, R27, R0 ;  /* 0x0000001bff052219 */ /* 0x010fe20000011600 */
[----:B------:R-:W-:Y:S02]  /*24d90*/  IMAD R4, R227, UR4, RZ ;  /* 0x00000004e3047c24 */ /* 0x000fe4000f8e02ff */
        /* <DEDUP_REMOVED lines=25> */
.L_x_3061:
[----:B------:R-:W-:Y:S01]  /*24f30*/  IMAD R25, R6, R25, RZ ;  /* 0x0000001906197224 */ /* 0x000fe200078e02ff */
[----:B------:R-:W-:Y:S01]  /*24f40*/  BSSY B1, `(.L_x_2831) ;  /* 0x000000f000017945 */ /* 0x000fe20003800000 */
[----:B------:R-:W-:-:S05]  /*24f50*/  IMAD.IADD R212, R229, 0x1, R212 ;  /* 0x00000001e5d47824 */ /* 0x000fca00078e02d4 */
        /* <DEDUP_REMOVED lines=13> */
.L_x_2832:
[----:B------:R-:W-:Y:S05]  /*25030*/  BSYNC B1 ;  /* 0x0000000000017941 */ /* 0x000fea0003800000 */
.L_x_2831:
[----:B------:R-:W-:-:S03]  /*25040*/  UMOV UR4, 0xffffffff ;  /* 0xffffffff00047882 */ /* 0x000fc60000000000 */
[----:B------:R-:W-:Y:S05]  /*25050*/  BRA.DIV UR4, `(.L_x_2833) ;  /* 0x000000a204dc7947 */ /* 0x000fea000b800000 */
[----:B---3--:R3:W0:Y:S04]  /*25060*/  SHFL.IDX PT, R0, R3, 0x1, 0x181f ;  /* 0x00381f0003007f89 */ /* 0x00862800000e0000 */
[----:B----4-:R3:W4:Y:S02]  /*25070*/  SHFL.IDX PT, R14, R2, 0x1, 0x181f ;  /* 0x00381f00020e7f89 */ /* 0x01072400000e0000 */
.L_x_3065:
[----:B------:R-:W-:Y:S01]  /*25080*/  IADD3 R4, R212, 0x20, RZ ;  /* 0x00000020d4047810 */ /* 0x000fe20007ffe0ff */
[----:B------:R-:W-:Y:S03]  /*25090*/  BSSY B1, `(.L_x_2834) ;  /* 0x000000e000017945 */ /* 0x000fe60003800000 */
        /* <DEDUP_REMOVED lines=13> */
.L_x_2835:
[----:B------:R-:W-:Y:S05]  /*25170*/  BSYNC B1 ;  /* 0x0000000000017941 */ /* 0x000fea0003800000 */
.L_x_2834:
[----:B------:R-:W-:-:S03]  /*25180*/  UMOV UR4, 0xffffffff ;  /* 0xffffffff00047882 */ /* 0x000fc60000000000 */
[----:B------:R-:W-:Y:S05]  /*25190*/  BRA.DIV UR4, `(.L_x_2836) ;  /* 0x000000a204d47947 */ /* 0x000fea000b800000 */
[----:B0-----:R0:W0:Y:S04]  /*251a0*/  SHFL.IDX PT, R0, R3, 0x2, 0x181f ;  /* 0x00581f0003007f89 */ /* 0x00102800000e0000 */
[----:B----4-:R4:W0:Y:S02]  /*251b0*/  SHFL.IDX PT, R14, R2, 0x2, 0x181f ;  /* 0x00581f00020e7f89 */ /* 0x01082400000e0000 */
.L_x_3069:
        /* <DEDUP_REMOVED lines=15> */
.L_x_2838:
[----:B------:R-:W-:Y:S05]  /*252b0*/  BSYNC B1 ;  /* 0x0000000000017941 */ /* 0x000fea0003800000 */
.L_x_2837:
[----:B------:R-:W-:-:S03]  /*252c0*/  UMOV UR4, 0xffffffff ;  /* 0xffffffff00047882 */ /* 0x000fc60000000000 */
[----:B------:R-:W-:Y:S05]  /*252d0*/  BRA.DIV UR4, `(.L_x_2839) ;  /* 0x000000a204cc7947 */ /* 0x000fea000b800000 */
[----:B0-----:R0:W0:Y:S04]  /*252e0*/  SHFL.IDX PT, R0, R3, 0x3, 0x181f ;  /* 0x00781f0003007f89 */ /* 0x00102800000e0000 */
[----:B------:R0:W0:Y:S02]  /*252f0*/  SHFL.IDX PT, R14, R2, 0x3, 0x181f ;  /* 0x00781f00020e7f89 */ /* 0x00002400000e0000 */
.L_x_3073:
[----:B0-234-:R-:W-:-:S05]  /*25300*/  VIADD R2, R212, 0x60 ;  /* 0x00000060d4027836 */ /* 0x01dfca0000000000 */
        /* <DEDUP_REMOVED lines=13> */
.L_x_2826:
[----:B------:R-:W-:Y:S05]  /*253e0*/  BSYNC B0 ;  /* 0x0000000000007941 */ /* 0x000fea0003800000 */
.L_x_2816:
[----:B------:R-:W-:Y:S02]  /*253f0*/  ULDC UR4, c[0x0][0xc3c] ;  /* 0x00030f0000047ab9 */ /* 0x000fe40000000800 */
[----:B-1----:R-:W-:-:S13]  /*25400*/  ISETP.GE.AND P0, PT, R23, UR4, PT ;  /* 0x0000000417007c0c */ /* 0x002fda000bf06270 */
[----:B------:R-:W-:Y:S05]  /*25410*/  @!P0 BRA `(.L_x_2840) ;  /* 0xfffffdc000388947 */ /* 0x000fea000383ffff */
[----:B------:R-:W-:Y:S05]  /*25420*/  BRA `(.L_x_2628) ;  /* 0x0000007c00dc7947 */ /* 0x000fea0003800000 */
.L_x_2626:
        /* <DEDUP_REMOVED lines=58> */
.L_x_2846:
        /* <DEDUP_REMOVED lines=12> */
.L_x_2845:
[----:B------:R-:W-:Y:S05]  /*25890*/  BSYNC B0 ;  /* 0x0000000000007941 */ /* 0x000fea0003800000 */
.L_x_2844:
[----:B0----5:R-:W0:Y:S02]  /*258a0*/  SHFL.UP PT, R2, R0, 0x1, RZ ;  /* 0x0420000000027989 */ /* 0x021e2400000e00ff */
        /* <DEDUP_REMOVED lines=16> */
[----:B------:R-:W-:-:S04]  /*259b0*/  IADD3 R4, R3, R4, RZ ;  /* 0x0000000403047210 */ /* 0x000fc80007ffe0ff */
[----:B------:R-:W-:-:S13]  /*259c0*/  ISETP.GT.AND P6, PT, R4, UR6, PT ;  /* 0x0000000604007c0c */ /* 0x000fda000bfc4270 */
[----:B------:R-:W-:Y:S05]  /*259d0*/  @!P6 BRA `(.L_x_2846) ;  /* 0xfffffffc007ce947 */ /* 0x000fea000383ffff */
.L_x_2842:
        /* <DEDUP_REMOVED lines=20> */
.L_x_2847:
[----:B-1----:R-:W-:Y:S01]  /*25b20*/  IADD3 R2, RZ, -R3, RZ ;  /* 0x80000003ff027210 */ /* 0x002fe20007ffe0ff */
[----:B---3--:R-:W-:-:S04]  /*25b30*/  IMAD R16, R16, UR5, R11 ;  /* 0x0000000510107c24 */ /* 0x008fc8000f8e020b */
        /* <DEDUP_REMOVED lines=8> */
[----:B------:R-:W-:Y:S01]  /*25bc0*/  IMAD.MOV.U32 R3, RZ, RZ, R6 ;  /* 0x000000ffff037224 */ /* 0x000fe200078e0006 */
[----:B------:R-:W-:-:S03]  /*25bd0*/  MOV R6, R8 ;  /* 0x0000000800067202 */ /* 0x000fc60000000f00 */
        /* <DEDUP_REMOVED lines=13> */
[----:B------:R-:W-:-:S03]  /*25cb0*/  IMAD.MOV R2, RZ, RZ, -R2 ;  /* 0x000000ffff027224 */ /* 0x000fc600078e0a02 */
[----:B------:R-:W-:Y:S01]  /*25cc0*/  IADD3 R6, -R11, RZ, RZ ;  /* 0x000000ff0b067210 */ /* 0x000fe20007ffe1ff */
[----:B------:R-:W-:Y:S02]  /*25cd0*/  IMAD R4, R4, R2, R9 ;  /* 0x0000000204047224 */ /* 0x000fe400078e0209 */
[----:B------:R-:W-:Y:S01]  /*25ce0*/  IMAD.MOV.U32 R2, RZ, RZ, RZ ;  /* 0x000000ffff027224 */ /* 0x000fe200078e00ff */
[----:B------:R-:W-:Y:S02]  /*25cf0*/  VIADDMNMX R13, R6, UR5, R7, PT ;  /* 0x00000005060d7c46 */ /* 0x000fe4000b800107 */
[----:B------:R-:W-:Y:S02]  /*25d00*/  IABS R9, R4 ;  /* 0x0000000400097213 */ /* 0x000fe40000000000 */
[-C--:B------:R-:W-:Y:S01]  /*25d10*/  IABS R8, R13.reuse ;  /* 0x0000000d00087213 */ /* 0x080fe20000000000 */
[----:B------:R-:W-:Y:S01]  /*25d20*/  IMAD.MOV R18, RZ, RZ, -R13 ;  /* 0x000000ffff127224 */ /* 0x000fe200078e0a0d */
[----:B0-----:R-:W-:-:S02]  /*25d30*/  IABS R10, R13 ;  /* 0x0000000d000a7213 */ /* 0x001fc40000000000 */
[----:B------:R-:W0:Y:S08]  /*25d40*/  I2F.RP R6, R8 ;  /* 0x0000000800067306 */ /* 0x000e300000209400 */
[----:B0-----:R-:W0:Y:S02]  /*25d50*/  MUFU.RCP R6, R6 ;  /* 0x0000000600067308 */ /* 0x001e240000001000 */
[----:B0-----:R-:W-:-:S06]  /*25d60*/  VIADD R3, R6, 0xffffffe ;  /* 0x0ffffffe06037836 */ /* 0x001fcc0000000000 */
[----:B------:R-:W0:Y:S02]  /*25d70*/  F2I.FTZ.U32.TRUNC.NTZ R3, R3 ;  /* 0x0000000300037305 */ /* 0x000e24000021f000 */
[----:B0-----:R-:W-:-:S04]  /*25d80*/  IMAD.MOV R7, RZ, RZ, -R3 ;  /* 0x000000ffff077224 */ /* 0x001fc800078e0a03 */
[----:B------:R-:W-:-:S04]  /*25d90*/  IMAD R7, R7, R8, RZ ;  /* 0x0000000807077224 */ /* 0x000fc800078e02ff */
[----:B------:R-:W-:Y:S01]  /*25da0*/  IMAD.HI.U32 R2, R3, R7, R2 ;  /* 0x0000000703027227 */ /* 0x000fe200078e0002 */
[----:B------:R-:W-:-:S05]  /*25db0*/  IADD3 R3, RZ, -R10, RZ ;  /* 0x8000000aff037210 */ /* 0x000fca0007ffe0ff */
        /* <DEDUP_REMOVED lines=8> */
[----:B------:R-:W-:Y:S02]  /*25e40*/  ISETP.GE.AND P2, PT, R3, RZ, PT ;  /* 0x000000ff0300720c */ /* 0x000fe40003f46270 */
[----:B------:R-:W-:-:S05]  /*25e50*/  IADD3 R3, R4, R11, RZ ;  /* 0x0000000b04037210 */ /* 0x000fca0007ffe0ff */
[----:B------:R-:W-:-:S06]  /*25e60*/  @P0 VIADD R2, R2, 0x1 ;  /* 0x0000000102020836 */ /* 0x000fcc0000000000 */
[----:B------:R-:W-:Y:S01]  /*25e70*/  @!P2 IMAD.MOV R2, RZ, RZ, -R2 ;  /* 0x000000ffff02a224 */ /* 0x000fe200078e0a02 */
[----:B------:R-:W-:-:S04]  /*25e80*/  @!P1 LOP3.LUT R2, RZ, R13, RZ, 0x33, !PT ;  /* 0x0000000dff029212 */ /* 0x000fc800078e33ff */
[----:B------:R-:W-:Y:S01]  /*25e90*/  LOP3.LUT R17, RZ, R2, RZ, 0x33, !PT ;  /* 0x00000002ff117212 */ /* 0x000fe200078e33ff */
[----:B------:R-:W-:-:S04]  /*25ea0*/  IMAD R18, R2, R18, R3 ;  /* 0x0000001202127224 */ /* 0x000fc800078e0203 */
[----:B------:R-:W-:Y:S01]  /*25eb0*/  IMAD.IADD R17, R0, 0x1, R17 ;  /* 0x0000000100117824 */ /* 0x000fe200078e0211 */
[----:B------:R-:W-:Y:S06]  /*25ec0*/  BRA `(.L_x_2848) ;  /* 0x00000000000c7947 */ /* 0x000fec0003800000 */
.L_x_2843:
[----:B------:R-:W-:Y:S01]  /*25ed0*/  IMAD.MOV.U32 R17, RZ, RZ, RZ ;  /* 0x000000ffff117224 */ /* 0x000fe200078e00ff */
[----:B------:R-:W-:Y:S01]  /*25ee0*/  MOV R18, RZ ;  /* 0x000000ff00127202 */ /* 0x000fe20000000f00 */
[----:B------:R-:W-:-:S07]  /*25ef0*/  IMAD.U32 R16, RZ, RZ, UR6 ;  /* 0x00000006ff107e24 */ /* 0x000fce000f8e00ff */
.L_x_2848:
[----:B------:R-:W-:-:S13]  /*25f00*/  ISETP.NE.AND P0, PT, R5, RZ, PT ;  /* 0x000000ff0500720c */ /* 0x000fda0003f05270 */
[----:B------:R-:W0:Y:S01]  /*25f10*/  @!P0 S2R R3, SR_CgaCtaId ;  /* 0x0000000000038919 */ /* 0x000e220000008800 */
[----:B------:R-:W-:-:S04]  /*25f20*/  @!P0 MOV R0, 0x400 ;  /* 0x0000040000008802 */ /* 0x000fc80000000f00 */
[----:B0-----:R-:W-:-:S05]  /*25f30*/  @!P0 LEA R0, R3, R0, 0x18 ;  /* 0x0000000003008211 */ /* 0x001fca00078ec0ff */
[----:B------:R2:W-:Y:S01]  /*25f40*/  @!P0 STS.128 [R0+0x298d0], R16 ;  /* 0x0298d01000008388 */ /* 0x0005e20000000c00 */
[----:B------:R-:W-:Y:S06]  /*25f50*/  BAR.ARV 0x5, 0x180 ;  /* 0x0146000000007b1d */ /* 0x000fec0000002000 */
.L_x_2841:
        /* <DEDUP_REMOVED lines=19> */
[C---:B0-----:R-:W-:Y:S01]  /*26090*/  IMAD.SHL.U32 R2, R12.reuse, 0x10, RZ ;  /* 0x000000100c027824 */ /* 0x041fe200078e00ff */
[C---:B------:R-:W-:Y:S01]  /*260a0*/  SHF.L.U32 R11, R12.reuse, 0x1, RZ ;  /* 0x000000010c0b7819 */ /* 0x040fe200000006ff */
[C---:B------:R-:W-:Y:S01]  /*260b0*/  IMAD.SHL.U32 R3, R12.reuse, 0x80, RZ ;  /* 0x000000800c037824 */ /* 0x040fe200078e00ff */
[----:B------:R-:W-:Y:S01]  /*260c0*/  SHF.R.U32.HI R7, RZ, 0x5, R10 ;  /* 0x00000005ff077819 */ /* 0x000fe2000001160a */
[----:B------:R-:W-:Y:S01]  /*260d0*/  IMAD.SHL.U32 R37, R12, 0x4, RZ ;  /* 0x000000040c257824 */ /* 0x000fe200078e00ff */
[----:B--2---:R-:W-:-:S02]  /*260e0*/  LOP3.LUT R0, R2, 0x1b0, RZ, 0xc0, !PT ;  /* 0x000001b002007812 */ /* 0x004fc400078ec0ff */
[----:B------:R-:W-:Y:S01]  /*260f0*/  SHF.R.U32.HI R5, RZ, 0x1, R12 ;  /* 0x00000001ff057819 */ /* 0x000fe2000001160c */
[----:B------:R-:W-:Y:S01]  /*26100*/  IMAD.SHL.U32 R9, R7, 0x200, RZ ;  /* 0x0000020007097824 */ /* 0x000fe200078e00ff */
[----:B------:R-:W-:Y:S01]  /*26110*/  LOP3.LUT R11, R0, 0x30, R11, 0x78, !PT ;  /* 0x00000030000b7812 */ /* 0x000fe200078e780b */
[----:B------:R-:W-:Y:S01]  /*26120*/  IMAD.SHL.U32 R0, R12, 0x20, RZ ;  /* 0x000000200c007824 */ /* 0x000fe200078e00ff */
[----:B------:R-:W-:Y:S02]  /*26130*/  LOP3.LUT R4, R3, 0x380, RZ, 0xc0, !PT ;  /* 0x0000038003047812 */ /* 0x000fe400078ec0ff */
[----:B------:R-:W-:Y:S02]  /*26140*/  LOP3.LUT R6, R9, 0x40, R2, 0xf8, !PT ;  /* 0x0000004009067812 */ /* 0x000fe400078ef802 */
[----:B------:R-:W-:Y:S02]  /*26150*/  LOP3.LUT R5, R4, 0x30, R5, 0xf8, !PT ;  /* 0x0000003004057812 */ /* 0x000fe400078ef805 */
[----:B------:R-:W-:-:S02]  /*26160*/  LOP3.LUT R4, R0, 0x80, RZ, 0xc0, !PT ;  /* 0x0000008000047812 */ /* 0x000fc400078ec0ff */
[----:B------:R-:W-:Y:S02]  /*26170*/  LOP3.LUT R8, R6, R11, RZ, 0xfc, !PT ;  /* 0x0000000b06087212 */ /* 0x000fe400078efcff */
[----:B------:R-:W-:Y:S02]  /*26180*/  LOP3.LUT R6, R4, 0x10, R12, 0xf8, !PT ;  /* 0x0000001004067812 */ /* 0x000fe400078ef80c */
[----:B------:R-:W-:Y:S01]  /*26190*/  LOP3.LUT R9, R9, 0x60, R0, 0xf8, !PT ;  /* 0x0000006009097812 */ /* 0x000fe200078ef800 */
[----:B------:R-:W-:Y:S01]  /*261a0*/  STL [R1+0x14], R8 ;  /* 0x0000140801007387 */ /* 0x000fe20000100800 */
[----:B------:R-:W-:Y:S02]  /*261b0*/  LOP3.LUT R4, R5, 0x70, R2, 0x78, !PT ;  /* 0x0000007005047812 */ /* 0x000fe400078e7802 */
[----:B------:R-:W-:Y:S02]  /*261c0*/  LOP3.LUT R6, R6, 0x10, R37, 0x78, !PT ;  /* 0x0000001006067812 */ /* 0x000fe400078e7825 */
[----:B------:R-:W-:-:S02]  /*261d0*/  LOP3.LUT R9, R9, 0x100, R0, 0xf8, !PT ;  /* 0x0000010009097812 */ /* 0x000fc400078ef800 */
[----:B------:R-:W-:Y:S02]  /*261e0*/  LOP3.LUT R4, R4, 0xc00, R3, 0xf8, !PT ;  /* 0x00000c0004047812 */ /* 0x000fe400078ef803 */
[----:B------:R-:W-:Y:S02]  /*261f0*/  LOP3.LUT R3, R9, R6, RZ, 0xfc, !PT ;  /* 0x0000000609037212 */ /* 0x000fe400078efcff */
[----:B------:R-:W-:Y:S01]  /*26200*/  R2P PR, R12, 0x14 ;  /* 0x000000140c007804 */ /* 0x000fe20000000000 */
[----:B------:R3:W-:Y:S01]  /*26210*/  STL [R1+0x20], R4 ;  /* 0x0000200401007387 */ /* 0x0007e20000100800 */
[----:B------:R-:W-:Y:S02]  /*26220*/  LOP3.LUT R11, R0, 0x380, RZ, 0xc0, !PT ;  /* 0x00000380000b7812 */ /* 0x000fe400078ec0ff */
[----:B------:R-:W-:Y:S01]  /*26230*/  SHF.L.U32 R6, R7, 0xa, RZ ;  /* 0x0000000a07067819 */ /* 0x000fe200000006ff */
[----:B------:R0:W-:Y:S01]  /*26240*/  STL [R1+0x1c], R3 ;  /* 0x00001c0301007387 */ /* 0x0001e20000100800 */
[----:B------:R-:W-:-:S02]  /*26250*/  SHF.R.U32.HI R5, RZ, 0x2, R10 ;  /* 0x00000002ff057819 */ /* 0x000fc4000001160a */
[----:B------:R-:W-:Y:S02]  /*26260*/  LOP3.LUT R11, R11, 0x30, R2, 0xf8, !PT ;  /* 0x000000300b0b7812 */ /* 0x000fe400078ef802 */
[----:B------:R-:W-:Y:S01]  /*26270*/  LOP3.LUT R2, R2, 0x30, RZ, 0xc0, !PT ;  /* 0x0000003002027812 */ /* 0x000fe200078ec0ff */
[----:B---3--:R-:W-:Y:S01]  /*26280*/  IMAD.U32 R4, RZ, RZ, UR4 ;  /* 0x00000004ff047e24 */ /* 0x008fe2000f8e00ff */
[----:B------:R-:W-:Y:S02]  /*26290*/  LOP3.LUT R0, R5, 0x60, R0, 0xf8, !PT ;  /* 0x0000006005007812 */ /* 0x000fe400078ef800 */
        /* <DEDUP_REMOVED lines=14> */
.L_x_2965:
[----:B------:R-:W0:Y:S02]  /*26380*/  LDC.64 R24, c[0x0][0xc88] ;  /* 0x00032200ff187b82 */ /* 0x000e240000000a00 */
[----:B0-----:R-:W-:-:S06]  /*26390*/  IMAD.WIDE R24, R19, 0x4, R24 ;  /* 0x0000000413187825 */ /* 0x001fcc00078e0218 */
[----:B--2---:R-:W2:Y:S01]  /*263a0*/  LDG.E R24, desc[UR50][R24.64] ;  /* 0x0000003218187981 */ /* 0x004ea2000c1e1900 */
[----:B------:R-:W-:Y:S05]  /*263b0*/  YIELD ;  /* 0x0000000000007946 */ /* 0x000fea0003800000 */
[----:B------:R-:W-:Y:S01]  /*263c0*/  ULDC.64 UR4, c[0x0][0xa28] ;  /* 0x00028a0000047ab9 */ /* 0x000fe20000000a00 */
[----:B------:R-:W-:Y:S01]  /*263d0*/  IMAD.MOV.U32 R8, RZ, RZ, RZ ;  /* 0x000000ffff087224 */ /* 0x000fe200078e00ff */
[----:B------:R-:W-:Y:S01]  /*263e0*/  ISETP.NE.U32.AND P0, PT, RZ, UR4, PT ;  /* 0x00000004ff007c0c */ /* 0x000fe2000bf05070 */
[----:B------:R-:W-:Y:S01]  /*263f0*/  ULDC.64 UR6, c[0x0][0xa10] ;  /* 0x0002840000067ab9 */ /* 0x000fe20000000a00 */
[----:B------:R-:W-:Y:S01]  /*26400*/  IMAD.MOV.U32 R29, RZ, RZ, RZ ;  /* 0x000000ffff1d7224 */ /* 0x000fe200078e00ff */
[----:B------:R-:W-:Y:S01]  /*26410*/  ULDC.64 UR8, c[0x0][0xa18] ;  /* 0x0002860000087ab9 */ /* 0x000fe20000000a00 */
[----:B------:R-:W-:-:S02]  /*26420*/  ISETP.NE.AND.EX P0, PT, RZ, UR5, PT, P0 ;  /* 0x00000005ff007c0c */ /* 0x000fc4000bf05300 */
[----:B-12---:R-:W-:-:S11]  /*26430*/  SHF.R.S32.HI R0, RZ, 0x1f, R24 ;  /* 0x0000001fff007819 */ /* 0x006fd60000011418 */
[C---:B------:R-:W-:Y:S01]  /*26440*/  @P0 LEA R2, P1, R24.reuse, UR4, 0x2 ;  /* 0x0000000418020c11 */ /* 0x040fe2000f8210ff */
[C---:B------:R-:W-:Y:S01]  /*26450*/  IMAD.SHL.U32 R25, R24.reuse, 0x4, RZ ;  /* 0x0000000418197824 */ /* 0x040fe200078e00ff */
[C-C-:B------:R-:W-:Y:S01]  /*26460*/  SHF.L.U64.HI R26, R24.reuse, 0x2, R0.reuse ;  /* 0x00000002181a7819 */ /* 0x140fe20000010200 */
[----:B------:R0:W-:Y:S01]  /*26470*/  STL [R1+0x38], R0 ;  /* 0x0000380001007387 */ /* 0x0001e20000100800 */
[----:B------:R-:W-:Y:S01]  /*26480*/  @P0 LEA.HI.X R3, R24, UR5, R0, 0x2, P1 ;  /* 0x0000000518030c11 */ /* 0x000fe200088f1400 */
[----:B------:R-:W-:-:S04]  /*26490*/  ULDC.64 UR4, c[0x0][0xa00] ;  /* 0x0002800000047ab9 */ /* 0x000fc80000000a00 */
[----:B------:R1:W2:Y:S01]  /*264a0*/  @P0 LDG.E R8, desc[UR50][R2.64] ;  /* 0x0000003202080981 */ /* 0x0002a2000c1e1900 */
[----:B------:R-:W-:Y:S02]  /*264b0*/  ISETP.NE.U32.AND P0, PT, RZ, UR4, PT ;  /* 0x00000004ff007c0c */ /* 0x000fe4000bf05070 */
[----:B------:R-:W-:Y:S02]  /*264c0*/  ISETP.NE.U32.AND P1, PT, RZ, UR6, PT ;  /* 0x00000006ff007c0c */ /* 0x000fe4000bf25070 */
[----:B------:R-:W-:Y:S02]  /*264d0*/  ISETP.NE.AND.EX P0, PT, RZ, UR5, PT, P0 ;  /* 0x00000005ff007c0c */ /* 0x000fe4000bf05300 */
[----:B------:R-:W-:Y:S02]  /*264e0*/  ISETP.NE.AND.EX P1, PT, RZ, UR7, PT, P1 ;  /* 0x00000007ff007c0c */ /* 0x000fe4000bf25310 */
[C---:B------:R-:W-:Y:S02]  /*264f0*/  IADD3 R4, P4, R25.reuse, UR6, RZ ;  /* 0x0000000619047c10 */ /* 0x040fe4000ff9e0ff */
[----:B-1----:R-:W-:-:S02]  /*26500*/  IADD3 R2, P3, R25, UR4, RZ ;  /* 0x0000000419027c10 */ /* 0x002fc4000ff7e0ff */
[----:B0-----:R-:W-:Y:S02]  /*26510*/  MOV R0, RZ ;  /* 0x000000ff00007202 */ /* 0x001fe40000000f00 */
[C---:B------:R-:W-:Y:S02]  /*26520*/  IADD3.X R3, R26.reuse, UR5, RZ, P3, !PT ;  /* 0x000000051a037c10 */ /* 0x040fe40009ffe4ff */
[----:B------:R-:W-:Y:S02]  /*26530*/  IADD3.X R5, R26, UR7, RZ, P4, !PT ;  /* 0x000000071a057c10 */ /* 0x000fe4000a7fe4ff */
[----:B------:R-:W-:Y:S01]  /*26540*/  ISETP.NE.U32.AND P2, PT, RZ, UR8, PT ;  /* 0x00000008ff007c0c */ /* 0x000fe2000bf45070 */
[----:B------:R-:W5:Y:S01]  /*26550*/  @P0 LDG.E R29, desc[UR50][R2.64] ;  /* 0x00000032021d0981 */ /* 0x000f62000c1e1900 */
[----:B------:R-:W-:Y:S02]  /*26560*/  ULDC UR4, c[0x0][0x288] ;  /* 0x0000a20000047ab9 */ /* 0x000fe40000000800 */
[----:B------:R-:W-:Y:S01]  /*26570*/  ISETP.NE.AND.EX P2, PT, RZ, UR9, PT, P2 ;  /* 0x00000009ff007c0c */ /* 0x000fe2000bf45320 */
[----:B------:R-:W5:Y:S01]  /*26580*/  @P1 LDG.E R0, desc[UR50][R4.64] ;  /* 0x0000003204001981 */ /* 0x000f62000c1e1900 */
[----:B------:R-:W-:Y:S01]  /*26590*/  IMAD.U32 R30, RZ, RZ, UR4 ;  /* 0x00000004ff1e7e24 */ /* 0x000fe2000f8e00ff */
[----:B------:R-:W-:-:S02]  /*265a0*/  ULDC.64 UR4, c[0x0][0x418] ;  /* 0x0001060000047ab9 */ /* 0x000fc40000000a00 */
[----:B------:R-:W-:-:S03]  /*265b0*/  UISETP.NE.U32.AND UP0, UPT, UR4, URZ, UPT ;  /* 0x0000003f0400728c */ /* 0x000fc6000bf05070 */
[----:B------:R-:W-:Y:S01]  /*265c0*/  ULDC UR4, c[0x0][0x424] ;  /* 0x0001090000047ab9 */ /* 0x000fe20000000800 */
[----:B------:R-:W-:-:S03]  /*265d0*/  UISETP.NE.AND.EX UP0, UPT, UR5, URZ, UPT, UP0 ;  /* 0x0000003f0500728c */ /* 0x000fc6000bf05300 */
[----:B------:R-:W-:Y:S01]  /*265e0*/  ULDC UR5, c[0x0][0x2f0] ;  /* 0x0000bc0000057ab9 */ /* 0x000fe20000000800 */
[----:B------:R-:W-:Y:S01]  /*265f0*/  @P2 IADD3 R6, P3, R25, UR8, RZ ;  /* 0x0000000819062c10 */ /* 0x000fe2000ff7e0ff */
[----:B------:R-:W-:-:S03]  /*26600*/  USEL UR4, UR4, 0x1, UP0 ;  /* 0x0000000104047887 */ /* 0x000fc60008000000 */
[----:B------:R-:W-:Y:S01]  /*26610*/  @P2 IADD3.X R7, R26, UR9, RZ, P3, !PT ;  /* 0x000000091a072c10 */ /* 0x000fe20009ffe4ff */
[----:B------:R-:W-:-:S03]  /*26620*/  UIMAD UR4, UR4, UR5, URZ ;  /* 0x00000005040472a4 */ /* 0x000fc6000f8e023f */
[----:B------:R-:W-:Y:S01]  /*26630*/  ULDC UR5, c[0x0][0x348] ;  /* 0x0000d20000057ab9 */ /* 0x000fe20000000800 */
[----:B------:R0:W5:Y:S02]  /*26640*/  @P2 LDG.E R30, desc[UR50][R6.64] ;  /* 0x00000032061e2981 */ /* 0x000164000c1e1900 */
        /* <DEDUP_REMOVED lines=8> */
.L_x_2850:
        /* <DEDUP_REMOVED lines=9> */
.L_x_2851:
        /* <DEDUP_REMOVED lines=9> */
.L_x_2852:
[----:B-1----:R-:W2:Y:S01]  /*267f0*/  @P1 LDG.E R2, desc[UR50][R4.64] ;  /* 0x0000003204021981 */ /* 0x002ea2000c1e1900 */
[----:B------:R-:W1:Y:S03]  /*26800*/  LDC R3, c[0x0][0x448] ;  /* 0x00011200ff037b82 */ /* 0x000e660000000800 */
[----:B------:R3:W2:Y:S01]  /*26810*/  @P1 LDG.E R4, desc[UR50][R4.64+0x4] ;  /* 0x0000043204041981 */ /* 0x0006a2000c1e1900 */
[----:B-----5:R-:W-:Y:S01]  /*26820*/  IADD3 R7, -R8, R7, RZ ;  /* 0x0000000708077210 */ /* 0x020fe20007ffe1ff */
[----:B------:R-:W-:Y:S01]  /*26830*/  BSSY B0, `(.L_x_2853) ;  /* 0x0000125000007945 */ /* 0x000fe20003800000 */
[----:B-1----:R-:W-:-:S13]  /*26840*/  ISETP.NE.AND P0, PT, R3, 0x1, PT ;  /* 0x000000010300780c */ /* 0x002fda0003f05270 */
[----:B------:R-:W1:Y:S08]  /*26850*/  @P0 LDC R3, c[0x0][0x44c] ;  /* 0x00011300ff030b82 */ /* 0x000e700000000800 */
[----:B---3--:R-:W3:Y:S01]  /*26860*/  @P0 LDC R5, c[0x0][0x450] ;  /* 0x00011400ff050b82 */ /* 0x008ee20000000800 */
[----:B--2---:R-:W-:Y:S02]  /*26870*/  @P1 IMAD.IADD R6, R4, 0x1, -R2 ;  /* 0x0000000104061824 */ /* 0x004fe400078e0a02 */
[----:B------:R-:W-:-:S02]  /*26880*/  IMAD.SHL.U32 R2, R17, 0x80, RZ ;  /* 0x0000008011027824 */ /* 0x000fc400078e00ff */
[----:B------:R-:W-:Y:S02]  /*26890*/  IMAD.IADD R27, R7, 0x1, R6 ;  /* 0x00000001071b7824 */ /* 0x000fe400078e0206 */
[----:B------:R-:W-:Y:S02]  /*268a0*/  VIADD R2, R2, 0x7f ;  /* 0x0000007f02027836 */ /* 0x000fe40000000000 */
[C---:B------:R-:W-:Y:S01]  /*268b0*/  VIADD R32, R27.reuse, 0x9f ;  /* 0x0000009f1b207836 */ /* 0x040fe20000000000 */
[----:B------:R-:W-:Y:S01]  /*268c0*/  IADD3 R20, R27, 0xa0, -R30 ;  /* 0x000000a01b147810 */ /* 0x000fe20007ffe81e */
[----:B-1----:R-:W-:-:S04]  /*268d0*/  @P0 IMAD.HI.U32 R3, R2, R3, RZ ;  /* 0x0000000302030227 */ /* 0x002fc800078e00ff */
[----:B------:R-:W-:Y:S01]  /*268e0*/  IMAD.HI R32, R32, 0x66666667, RZ ;  /* 0x6666666720207827 */ /* 0x000fe200078e02ff */
[----:B---3--:R-:W-:-:S04]  /*268f0*/  @P0 SHF.R.U32.HI R2, RZ, R5, R3 ;  /* 0x00000005ff020219 */ /* 0x008fc80000011603 */
[----:B------:R-:W-:Y:S01]  /*26900*/  SHF.R.U32.HI R3, RZ, 0x1f, R32 ;  /* 0x0000001fff037819 */ /* 0x000fe20000011620 */
[----:B------:R-:W-:-:S03]  /*26910*/  IMAD.IADD R2, R20, 0x1, R2 ;  /* 0x0000000114027824 */ /* 0x000fc600078e0202 */
[----:B------:R-:W-:Y:S01]  /*26920*/  LEA.HI.SX32 R32, R32, R3, 0x1a ;  /* 0x0000000320207211 */ /* 0x000fe200078fd2ff */
[----:B------:R-:W-:-:S05]  /*26930*/  IMAD.HI R2, R2, 0x66666667, RZ ;  /* 0x6666666702027827 */ /* 0x000fca00078e02ff */
[----:B------:R-:W-:-:S04]  /*26940*/  SHF.R.U32.HI R3, RZ, 0x1f, R2 ;  /* 0x0000001fff037819 */ /* 0x000fc80000011602 */
[----:B------:R-:W-:-:S04]  /*26950*/  LEA.HI.SX32 R3, R2, R3, 0x1a ;  /* 0x0000000302037211 */ /* 0x000fc800078fd2ff */
[----:B------:R-:W-:-:S05]  /*26960*/  VIMNMX R2, R32, R3, PT ;  /* 0x0000000320027248 */ /* 0x000fca0003fe0100 */
[--C-:B------:R-:W-:Y:S02]  /*26970*/  IMAD R2, R2, 0xa0, -R7.reuse ;  /* 0x000000a002027824 */ /* 0x100fe400078e0a07 */
[----:B------:R-:W-:-:S03]  /*26980*/  IMAD.MOV R7, RZ, RZ, -R7 ;  /* 0x000000ffff077224 */ /* 0x000fc600078e0a07 */
[----:B------:R-:W-:Y:S02]  /*26990*/  VIMNMX R2, R2, R6, PT ;  /* 0x0000000602027248 */ /* 0x000fe40003fe0100 */
[----:B------:R-:W-:-:S04]  /*269a0*/  VIMNMX R7, RZ, R7, !PT ;  /* 0x00000007ff077248 */ /* 0x000fc80007fe0100 */
[----:B------:R-:W-:Y:S01]  /*269b0*/  ISETP.GT.AND P0, PT, R2, R7, PT ;  /* 0x000000070200720c */ /* 0x000fe20003f04270 */
[----:B------:R-:W-:-:S05]  /*269c0*/  IMAD.WIDE.U32 R4, R7, -0x33333333, RZ ;  /* 0xcccccccd07047825 */ /* 0x000fca00078e00ff */
[----:B------:R-:W-:-:S05]  /*269d0*/  SHF.R.U32.HI R4, RZ, 0x7, R5 ;  /* 0x00000007ff047819 */ /* 0x000fca0000011605 */
[----:B------:R-:W-:Y:S02]  /*269e0*/  IMAD.MOV.U32 R3, RZ, RZ, R4 ;  /* 0x000000ffff037224 */ /* 0x000fe400078e0004 */
[----:B------:R-:W-:-:S05]  /*269f0*/  @P0 IADD3 R2, R2, 0x9f, RZ ;  /* 0x0000009f02020810 */ /* 0x000fca0007ffe0ff */
        /* <DEDUP_REMOVED lines=13> */
.L_x_3076:
[----:B--2---:R-:W-:Y:S02]  /*26ad0*/  ISETP.NE.AND P0, PT, R14, RZ, PT ;  /* 0x000000ff0e00720c */ /* 0x004fe40003f05270 */
[----:B------:R-:W-:-:S11]  /*26ae0*/  PLOP3.LUT P6, PT, PT, PT, PT, 0x8, 0x0 ;  /* 0x000000000000781c */ /* 0x000fd60003fce170 */
[----:B------:R-:W-:Y:S05]  /*26af0*/  @P0 BRA `(.L_x_2856) ;  /* 0x00000000000c0947 */ /* 0x000fea0003800000 */
[----:B------:R-:W-:-:S03]  /*26b00*/  UMOV UR4, 0xffffffff ;  /* 0xffffffff00047882 */ /* 0x000fc60000000000 */
[----:B------:R-:W-:Y:S05]  /*26b10*/  BRA.DIV UR4, `(.L_x_2857) ;  /* 0x0000008e04387947 */ /* 0x000fea000b800000 */
[----:B------:R-:W-:-:S13]  /*26b20*/  ELECT P6, URZ, PT ;  /* 0x00000000003f782f */ /* 0x000fda00038c0000 */
.L_x_2856:
[----:B-1----:R-:W2:Y:S01]  /*26b30*/  LDL R5, [R1+0x3c] ;  /* 0x00003c0001057983 */ /* 0x002ea20000100800 */
[----:B------:R-:W-:Y:S01]  /*26b40*/  BSSY B1, `(.L_x_2858) ;  /* 0x0000008000017945 */ /* 0x000fe20003800000 */
[----:B--2---:R-:W-:-:S05]  /*26b50*/  VIADD R5, R5, 0x1 ;  /* 0x0000000105057836 */ /* 0x004fca0000000000 */
[----:B------:R-:W-:-:S04]  /*26b60*/  LEA.HI R6, R5, R5, RZ, 0x1 ;  /* 0x0000000505067211 */ /* 0x000fc800078f08ff */
[----:B------:R-:W-:-:S05]  /*26b70*/  LOP3.LUT R6, R6, 0xfffffffe, RZ, 0xc0, !PT ;  /* 0xfffffffe06067812 */ /* 0x000fca00078ec0ff */
[----:B------:R-:W-:-:S05]  /*26b80*/  IMAD.IADD R5, R5, 0x1, -R6 ;  /* 0x0000000105057824 */ /* 0x000fca00078e0a06 */
[----:B------:R-:W-:-:S04]  /*26b90*/  SHF.L.U32 R5, R5, 0x1f, RZ ;  /* 0x0000001f05057819 */ /* 0x000fc800000006ff */
[----:B------:R-:W1:Y:S02]  /*26ba0*/  SYNCS.PHASECHK.TRANS64.TRYWAIT P0, [R22+URZ+0x29820], R5 ;  /* 0x02982005160075a7 */ /* 0x000e64000800017f */
[----:B-1----:R-:W-:Y:S05]  /*26bb0*/  @!P0 BRA `(.L_x_2859) ;  /* 0x0000008c00308947 */ /* 0x002fea0003800000 */
.L_x_3079:
[----:B------:R-:W-:Y:S05]  /*26bc0*/  BSYNC B1 ;  /* 0x0000000000017941 */ /* 0x000fea0003800000 */
.L_x_2858:
[----:B------:R-:W-:Y:S04]  /*26bd0*/  BSSY B1, `(.L_x_2860) ;  /* 0x000006c000017945 */ /* 0x000fe80003800000 */
[----:B------:R-:W-:Y:S05]  /*26be0*/  @!P6 BRA `(.L_x_2861) ;  /* 0x0000000400a8e947 */ /* 0x000fea0003800000 */
[----:B------:R-:W-:Y:S01]  /*26bf0*/  IMAD R9, R28, 0x8, R22 ;  /* 0x000000081c097824 */ /* 0x000fe200078e0216 */
[----:B0-----:R-:W-:Y:S01]  /*26c00*/  SHF.L.U32 R8, R35, 0x1f, RZ ;  /* 0x0000001f23087819 */ /* 0x001fe200000006ff */
[----:B------:R-:W0:Y:S01]  /*26c10*/  S2R R6, SR_TID.X ;  /* 0x0000000000067919 */ /* 0x000e220000002100 */
[----:B------:R-:W-:Y:S02]  /*26c20*/  BSSY B2, `(.L_x_2862) ;  /* 0x0000005000027945 */ /* 0x000fe40003800000 */
[----:B------:R-:W2:Y:S01]  /*26c30*/  SYNCS.PHASECHK.TRANS64.TRYWAIT P0, [R9+URZ+0x298a0], R8 ;  /* 0x0298a008090075a7 */ /* 0x000ea2000800017f */
[----:B0-----:R-:W-:-:S04]  /*26c40*/  LOP3.LUT R6, R6, 0x7f, RZ, 0xc0, !PT ;  /* 0x0000007f06067812 */ /* 0x001fc800078ec0ff */
[----:B------:R-:W-:Y:S01]  /*26c50*/  ISETP.NE.AND P1, PT, R6, RZ, PT ;  /* 0x000000ff0600720c */ /* 0x000fe20003f25270 */
[----:B--2---:R-:W-:-:S12]  /*26c60*/  @!P0 BRA `(.L_x_2863) ;  /* 0x0000008c00188947 */ /* 0x004fd80003800000 */
.L_x_3080:
[----:B------:R-:W-:Y:S05]  /*26c70*/  BSYNC B2 ;  /* 0x0000000000027941 */ /* 0x000fea0003800000 */
.L_x_2862:
[----:B------:R-:W-:Y:S04]  /*26c80*/  BSSY B2, `(.L_x_2864) ;  /* 0x0000009000027945 */ /* 0x000fe80003800000 */
[----:B------:R-:W-:Y:S05]  /*26c90*/  @P1 BRA `(.L_x_2865) ;  /* 0x00000000001c1947 */ /* 0x000fea0003800000 */
[----:B-1----:R-:W1:Y:S02]  /*26ca0*/  S2R R5, SR_TID.X ;  /* 0x0000000000057919 */ /* 0x002e640000002100 */
[----:B-1----:R-:W-:Y:S02]  /*26cb0*/  LOP3.LUT R6, R5, 0x1f, RZ, 0xc0, !PT ;  /* 0x0000001f05067812 */ /* 0x002fe400078ec0ff */
[----:B------:R-:W-:Y:S02]  /*26cc0*/  MOV R5, 0x7800 ;  /* 0x0000780000057802 */ /* 0x000fe40000000f00 */
[----:B------:R-:W-:Y:S02]  /*26cd0*/  ISETP.NE.AND P0, PT, R6, RZ, PT ;  /* 0x000000ff0600720c */ /* 0x000fe40003f05270 */
[----:B------:R2:W-:Y:S11]  /*26ce0*/  SYNCS.ARRIVE.TRANS64 RZ, [R9+URZ+0x29890], R5 ;  /* 0x0298900509ff79a7 */ /* 0x0005f6000800003f */
[----:B--2---:R-:W-:Y:S05]  /*26cf0*/  @!P0 BRA `(.L_x_2865) ;  /* 0x0000000000048947 */ /* 0x004fea0003800000 */
[----:B------:R-:W-:Y:S01]  /*26d00*/  BPT.TRAP 0x1 ;  /* 0x000000040000795c */ /* 0x000fe20000300000 */
.L_x_2865:
[----:B------:R-:W-:Y:S05]  /*26d10*/  BSYNC B2 ;  /* 0x0000000000027941 */ /* 0x000fea0003800000 */
.L_x_2864:
        /* <DEDUP_REMOVED lines=8> */
[----:B-1----:R-:W-:Y:S01]  /*26da0*/  VIADD R5, R9, 0x29890 ;  /* 0x0002989009057836 */ /* 0x002fe20000000000 */
[----:B------:R-:W-:Y:S01]  /*26db0*/  UMOV UR6, 0x0 ;  /* 0x0000000000067882 */ /* 0x000fe20000000000 */
[----:B------:R-:W-:Y:S01]  /*26dc0*/  VIADD R10, R7, 0x1a400 ;  /* 0x0001a400070a7836 */ /* 0x000fe20000000000 */
[----:B------:R-:W-:-:S09]  /*26dd0*/  UMOV UR7, 0x12f00000 ;  /* 0x12f0000000077882 */ /* 0x000fd20000000000 */
.L_x_2866:
        /* <DEDUP_REMOVED lines=15> */
.L_x_2867:
        /* <DEDUP_REMOVED lines=15> */
.L_x_2868:
        /* <DEDUP_REMOVED lines=13> */
.L_x_3081:
[----:B------:R-:W-:Y:S05]  /*27090*/  BSYNC B2 ;  /* 0x0000000000027941 */ /* 0x000fea0003800000 */
.L_x_2869:
        /* <DEDUP_REMOVED lines=11> */
.L_x_2872:
[----:B------:R-:W-:Y:S05]  /*27150*/  BSYNC B2 ;  /* 0x0000000000027941 */ /* 0x000fea0003800000 */
.L_x_2871:
        /* <DEDUP_REMOVED lines=9> */
.L_x_2873:
        /* <DEDUP_REMOVED lines=10> */
.L_x_2861:
[----:B------:R-:W-:Y:S05]  /*27290*/  BSYNC B1 ;  /* 0x0000000000017941 */ /* 0x000fea0003800000 */
.L_x_2860:
        /* <DEDUP_REMOVED lines=9> */
.L_x_2888:
[----:B------:R-:W-:Y:S05]  /*27330*/  YIELD ;  /* 0x0000000000007946 */ /* 0x000fea0003800000 */
        /* <DEDUP_REMOVED lines=10> */
.L_x_3082:
[----:B------:R-:W-:Y:S05]  /*273e0*/  BSYNC B2 ;  /* 0x0000000000027941 */ /* 0x000fea0003800000 */
.L_x_2876:
[----:B------:R-:W-:Y:S04]  /*273f0*/  BSSY B2, `(.L_x_2878) ;  /* 0x0000009000027945 */ /* 0x000fe80003800000 */
[----:B------:R-:W-:Y:S05]  /*27400*/  @P2 BRA `(.L_x_2879) ;  /* 0x00000000001c2947 */ /* 0x000fea0003800000 */
[----:B------:R-:W1:Y:S02]  /*27410*/  S2R R3, SR_TID.X ;  /* 0x0000000000037919 */ /* 0x000e640000002100 */
[----:B-1----:R-:W-:Y:S02]  /*27420*/  LOP3.LUT R5, R3, 0x1f, RZ, 0xc0, !PT ;  /* 0x0000001f03057812 */ /* 0x002fe400078ec0ff */
[----:B------:R-:W-:Y:S02]  /*27430*/  MOV R3, 0x7800 ;  /* 0x0000780000037802 */ /* 0x000fe40000000f00 */
[----:B------:R-:W-:Y:S02]  /*27440*/  ISETP.NE.AND P1, PT, R5, RZ, PT ;  /* 0x000000ff0500720c */ /* 0x000fe40003f25270 */
[----:B------:R2:W-:Y:S11]  /*27450*/  SYNCS.ARRIVE.TRANS64 RZ, [R8+URZ+0x29890], R3 ;  /* 0x0298900308ff79a7 */ /* 0x0005f6000800003f */
[----:B--2---:R-:W-:Y:S05]  /*27460*/  @!P1 BRA `(.L_x_2879) ;  /* 0x0000000000049947 */ /* 0x004fea0003800000 */
[----:B------:R-:W-:Y:S01]  /*27470*/  BPT.TRAP 0x1 ;  /* 0x000000040000795c */ /* 0x000fe20000300000 */
.L_x_2879:
[----:B------:R-:W-:Y:S05]  /*27480*/  BSYNC B2 ;  /* 0x0000000000027941 */ /* 0x000fea0003800000 */
.L_x_2878:
[----:B------:R-:W-:Y:S01]  /*27490*/  IMAD.MOV.U32 R11, RZ, RZ, RZ ;  /* 0x000000ffff0b7224 */ /* 0x000fe200078e00ff */
[----:B------:R-:W-:Y:S01]  /*274a0*/  UIADD3 UR4, UP0, UR40, 0x570, URZ ;  /* 0x0000057028047890 */ /* 0x000fe2000ff1e03f */
[----:B------:R-:W-:Y:S01]  /*274b0*/  IMAD R6, R28, 0x7800, R22 ;  /* 0x000078001c067824 */ /* 0x000fe200078e0216 */
[----:B------:R-:W-:Y:S01]  /*274c0*/  PLOP3.LUT P1, PT, PT, PT, PT, 0x80, 0x0 ;  /* 0x000000000000781c */ /* 0x000fe20003f2f070 */
[----:B-1----:R-:W-:Y:S01]  /*274d0*/  IMAD R5, R9, 0xa0, R0 ;  /* 0x000000a009057824 */ /* 0x002fe200078e0200 */
[----:B------:R-:W-:Y:S01]  /*274e0*/  R2UR UR10, R11 ;  /* 0x000000000b0a72ca */ /* 0x000fe200000e0000 */
[----:B------:R-:W-:Y:S01]  /*274f0*/  VIADD R3, R8, 0x29890 ;  /* 0x0002989008037836 */ /* 0x000fe20000000000 */
[----:B------:R-:W-:Y:S01]  /*27500*/  UIADD3.X UR5, URZ, UR41, URZ, UP0, !UPT ;  /* 0x000000293f057290 */ /* 0x000fe200087fe43f */
[----:B------:R-:W-:Y:S01]  /*27510*/  VIADD R10, R6, 0x1a400 ;  /* 0x0001a400060a7836 */ /* 0x000fe20000000000 */
[----:B------:R-:W-:Y:S01]  /*27520*/  UMOV UR6, 0x0 ;  /* 0x0000000000067882 */ /* 0x000fe20000000000 */
[----:B------:R-:W-:-:S10]  /*27530*/  UMOV UR7, 0x12f00000 ;  /* 0x12f0000000077882 */ /* 0x000fd40000000000 */
.L_x_2880:
        /* <DEDUP_REMOVED lines=15> */
.L_x_2881:
        /* <DEDUP_REMOVED lines=15> */
.L_x_2882:
        /* <DEDUP_REMOVED lines=13> */
.L_x_3083:
[----:B------:R-:W-:Y:S05]  /*277f0*/  BSYNC B2 ;  /* 0x0000000000027941 */ /* 0x000fea0003800000 */
.L_x_2883:
        /* <DEDUP_REMOVED lines=11> */
.L_x_2886:
[----:B------:R-:W-:Y:S05]  /*278b0*/  BSYNC B2 ;  /* 0x0000000000027941 */ /* 0x000fea0003800000 */
.L_x_2885:
        /* <DEDUP_REMOVED lines=8> */
[----:B------:R-:W-:-:S11]  /*27940*/  IADD3 R3, R3, 0xa400, RZ ;  /* 0x0000a40003037810 */ /* 0x000fd60007ffe0ff */
.L_x_2887:
        /* <DEDUP_REMOVED lines=10> */
.L_x_2875:
[----:B------:R-:W-:Y:S05]  /*279f0*/  BSYNC B1 ;  /* 0x0000000000017941 */ /* 0x000fea0003800000 */
.L_x_2874:
        /* <DEDUP_REMOVED lines=8> */
.L_x_2854:
[----:B------:R-:W-:Y:S05]  /*27a80*/  BSYNC B0 ;  /* 0x0000000000007941 */ /* 0x000fea0003800000 */
.L_x_2853:
[----:B------:R-:W2:Y:S01]  /*27a90*/  LDC R0, c[0x0][0x448] ;  /* 0x00011200ff007b82 */ /* 0x000ea20000000800 */
[----:B------:R-:W-:Y:S01]  /*27aa0*/  LEA R2, R17, 0x7f, 0x7 ;  /* 0x0000007f11027811 */ /* 0x000fe200078e38ff */
[----:B------:R-:W-:Y:S06]  /*27ab0*/  @!P0 WARPSYNC.ALL ;  /* 0x0000000000008948 */ /* 0x000fec0003800000 */
[----:B------:R-:W-:Y:S01]  /*27ac0*/  @!P0 BAR.SYNC.DEFER_BLOCKING 0xc, 0x180 ;  /* 0x0306000000008b1d */ /* 0x000fe20000010000 */
[----:B--2---:R-:W-:-:S13]  /*27ad0*/  ISETP.NE.AND P1, PT, R0, 0x1, PT ;  /* 0x000000010000780c */ /* 0x004fda0003f25270 */
[----:B------:R-:W2:Y:S08]  /*27ae0*/  @P1 LDC R3, c[0x0][0x44c] ;  /* 0x00011300ff031b82 */ /* 0x000eb00000000800 */
[----:B------:R-:W3:Y:S01]  /*27af0*/  @P1 LDC R0, c[0x0][0x450] ;  /* 0x00011400ff001b82 */ /* 0x000ee20000000800 */
[----:B--2---:R-:W-:-:S05]  /*27b00*/  @P1 IMAD.HI.U32 R3, R2, R3, RZ ;  /* 0x0000000302031227 */ /* 0x004fca00078e00ff */
[----:B---3--:R-:W-:-:S05]  /*27b10*/  @P1 SHF.R.U32.HI R2, RZ, R0, R3 ;  /* 0x00000000ff021219 */ /* 0x008fca0000011603 */
[----:B------:R-:W-:-:S04]  /*27b20*/  IMAD.IADD R0, R20, 0x1, R2 ;  /* 0x0000000114007824 */ /* 0x000fc800078e0202 */
[----:B------:R-:W-:-:S05]  /*27b30*/  IMAD.HI R0, R0, 0x66666667, RZ ;  /* 0x6666666700007827 */ /* 0x000fca00078e02ff */
[----:B------:R-:W-:-:S04]  /*27b40*/  SHF.R.U32.HI R2, RZ, 0x1f, R0 ;  /* 0x0000001fff027819 */ /* 0x000fc80000011600 */
[----:B------:R-:W-:-:S04]  /*27b50*/  LEA.HI.SX32 R2, R0, R2, 0x1a ;  /* 0x0000000200027211 */ /* 0x000fc800078fd2ff */
[----:B------:R-:W-:-:S04]  /*27b60*/  VIMNMX R32, R32, R2, PT ;  /* 0x0000000220207248 */ /* 0x000fc80003fe0100 */
[----:B------:R-:W-:-:S13]  /*27b70*/  ISETP.GT.AND P0, PT, R32, RZ, PT ;  /* 0x000000ff2000720c */ /* 0x000fda0003f04270 */
[----:B------:R-:W-:Y:S05]  /*27b80*/  @P0 BRA `(.L_x_2889) ;  /* 0x0000000000440947 */ /* 0x000fea0003800000 */
[----:B-1----:R-:W1:Y:S02]  /*27b90*/  S2R R5, SR_TID.X ;  /* 0x0000000000057919 */ /* 0x002e640000002100 */
[----:B-1----:R-:W-:-:S04]  /*27ba0*/  LOP3.LUT R5, R5, 0x7f, RZ, 0xc0, !PT ;  /* 0x0000007f05057812 */ /* 0x002fc800078ec0ff */
[----:B------:R-:W-:-:S13]  /*27bb0*/  ISETP.NE.AND P0, PT, R5, RZ, PT ;  /* 0x000000ff0500720c */ /* 0x000fda0003f05270 */
        /* <DEDUP_REMOVED lines=14> */
.L_x_2889:
        /* <DEDUP_REMOVED lines=20> */
.L_x_2892:
[----:B------:R-:W-:Y:S05]  /*27de0*/  BSYNC B6 ;  /* 0x0000000000067941 */ /* 0x000fea0003800000 */
.L_x_2891:
[----:B------:R-:W2:Y:S01]  /*27df0*/  LDL.LU R31, [R1] ;  /* 0x00000000011f7983 */ /* 0x000ea20000300800 */
[----:B------:R-:W-:Y:S01]  /*27e00*/  VIADD R0, R22, 0xa400 ;  /* 0x0000a40016007836 */ /* 0x000fe20000000000 */
[----:B------:R-:W-:Y:S04]  /*27e10*/  BSSY B6, `(.L_x_2893) ;  /* 0x0000016000067945 */ /* 0x000fe80003800000 */
        /* <DEDUP_REMOVED lines=21> */
.L_x_2894:
[----:B------:R-:W-:Y:S05]  /*27f70*/  BSYNC B6 ;  /* 0x0000000000067941 */ /* 0x000fea0003800000 */
.L_x_2893:
        /* <DEDUP_REMOVED lines=20> */
.L_x_2896:
[----:B------:R-:W-:Y:S05]  /*280c0*/  BSYNC B6 ;  /* 0x0000000000067941 */ /* 0x000fea0003800000 */
.L_x_2895:
[----:B------:R-:W-:Y:S01]  /*280d0*/  LOP3.LUT P6, RZ, R31, 0x1, RZ, 0xc0, !PT ;  /* 0x000000011fff7812 */ /* 0x000fe200078cc0ff */
[----:B------:R-:W-:-:S12]  /*280e0*/  BSSY B6, `(.L_x_2897) ;  /* 0x0000012000067945 */ /* 0x000fd80003800000 */
        /* <DEDUP_REMOVED lines=9> */
[----:B0-----:R-:W-:Y:S01]  /*28180*/  MOV R8, 0x70 ;  /* 0x0000007000087802 */ /* 0x001fe20000000f00 */
[----:B------:R-:W-:Y:S02]  /*28190*/  IMAD.U32 R7, RZ, RZ, UR7 ;  /* 0x00000007ff077e24 */ /* 0x000fe4000f8e00ff */
[----:B------:R-:W-:-:S02]  /*281a0*/  IMAD.U32 R10, RZ, RZ, UR8 ;  /* 0x00000008ff0a7e24 */ /* 0x000fc4000f8e00ff */
[----:B------:R-:W-:Y:S02]  /*281b0*/  IMAD.U32 R11, RZ, RZ, UR9 ;  /* 0x00000009ff0b7e24 */ /* 0x000fe4000f8e00ff */
[----:B------:R-:W-:Y:S02]  /*281c0*/  IMAD.MOV.U32 R12, RZ, RZ, 0x1 ;  /* 0x00000001ff0c7424 */ /* 0x000fe400078e00ff */
[----:B------:R-:W-:-:S07]  /*281d0*/  IMAD.MOV.U32 R13, RZ, RZ, RZ ;  /* 0x000000ffff0d7224 */ /* 0x000fce00078e00ff */
[----:B------:R-:W-:-:S07]  /*281e0*/  LEPC R20, `(.L_x_2898) ;  /* 0x000000001014794e */ /* 0x000fce0000000000 */
[----:B-12---:R-:W-:Y:S05]  /*281f0*/  CALL.ABS.NOINC R2 ;  /* 0x0000000002007343 */ /* 0x006fea0003c00000 */
.L_x_2898:
[----:B------:R-:W-:Y:S05]  /*28200*/  BSYNC B6 ;  /* 0x0000000000067941 */ /* 0x000fea0003800000 */
.L_x_2897:
[----:B------:R-:W-:Y:S01]  /*28210*/  ULDC.64 UR4, c[0x0][0x9f8] ;  /* 0x00027e0000047ab9 */ /* 0x000fe20000000a00 */
[----:B------:R-:W3:Y:S01]  /*28220*/  S2R R20, SR_TID.X ;  /* 0x0000000000147919 */ /* 0x000ee20000002100 */
[----:B------:R-:W-:Y:S01]  /*28230*/  ISETP.NE.U32.AND P0, PT, RZ, UR4, PT ;  /* 0x00000004ff007c0c */ /* 0x000fe2000bf05070 */
[----:B------:R-:W4:Y:S03]  /*28240*/  LDC R14, c[0x0][0x430] ;  /* 0x00010c00ff0e7b82 */ /* 0x000f260000000800 */
[----:B------:R-:W-:-:S13]  /*28250*/  ISETP.NE.AND.EX P0, PT, RZ, UR5, PT, P0 ;  /* 0x00000005ff007c0c */ /* 0x000fda000bf05300 */
[----:B------:R-:W-:Y:S01]  /*28260*/  @P0 IADD3 R2, P1, R25, UR4, RZ ;  /* 0x0000000419020c10 */ /* 0x000fe2000ff3e0ff */
[----:B------:R-:W-:Y:S01]  /*28270*/  IMAD.MOV.U32 R0, RZ, RZ, 0xa0 ;  /* 0x000000a0ff007424 */ /* 0x000fe200078e00ff */
[----:B------:R-:W4:Y:S01]  /*28280*/  LDL R25, [R1+0x8] ;  /* 0x0000080001197983 */ /* 0x000f220000100800 */
[----:B------:R-:W-:Y:S01]  /*28290*/  ULDC UR4, c[0x0][0x2f4] ;  /* 0x0000bd0000047ab9 */ /* 0x000fe20000000800 */
[----:B------:R-:W-:Y:S01]  /*282a0*/  @P0 IADD3.X R3, R26, UR5, RZ, P1, !PT ;  /* 0x000000051a030c10 */ /* 0x000fe20008ffe4ff */
[----:B------:R-:W-:Y:S01]  /*282b0*/  IMAD R0, R32, R0, -0xa0 ;  /* 0xffffff6020007424 */ /* 0x000fe200078e0200 */
[----:B--2---:R-:W-:Y:S01]  /*282c0*/  LOP3.LUT R31, R31, 0xffffffbf, RZ, 0xc0, !PT ;  /* 0xffffffbf1f1f7812 */ /* 0x004fe200078ec0ff */
[----:B------:R-:W-:Y:S02]  /*282d0*/  ULDC UR5, c[0x0][0x320] ;  /* 0x0000c80000057ab9 */ /* 0x000fe40000000800 */
[----:B------:R2:W2:Y:S01]  /*282e0*/  @P0 LDG.E R33, desc[UR50][R2.64] ;  /* 0x0000003202210981 */ /* 0x0004a2000c1e1900 */
[C---:B---3--:R-:W-:Y:S01]  /*282f0*/  LOP3.LUT R21, R20.reuse, 0x7f, RZ, 0xc0, !PT ;  /* 0x0000007f14157812 */ /* 0x048fe200078ec0ff */
[----:B------:R-:W-:Y:S01]  /*28300*/  IMAD.SHL.U32 R20, R20, 0x20, RZ ;  /* 0x0000002014147824 */ /* 0x000fe200078e00ff */
[----:B----4-:R-:W-:-:S02]  /*28310*/  ISETP.NE.AND P2, PT, R14, 0x1, PT ;  /* 0x000000010e00780c */ /* 0x010fc40003f45270 */
[----:B------:R-:W-:-:S04]  /*28320*/  SHF.R.U32.HI R21, RZ, 0x2, R21 ;  /* 0x00000002ff157819 */ /* 0x000fc80000011615 */
[----:B------:R-:W-:-:S04]  /*28330*/  LOP3.LUT R20, R21, 0x60, R20, 0xf8, !PT ;  /* 0x0000006015147812 */ /* 0x000fc800078ef814 */
[----:B------:R-:W-:Y:S02]  /*28340*/  IADD3 R10, R20, R0, RZ ;  /* 0x00000000140a7210 */ /* 0x000fe40007ffe0ff */
[----:B------:R-:W3:Y:S01]  /*28350*/  S2R R20, SR_TID.X ;  /* 0x0000000000147919 */ /* 0x000ee20000002100 */
[----:B------:R-:W4:Y:S01]  /*28360*/  @P2 LDC R7, c[0x0][0x434] ;  /* 0x00010d00ff072b82 */ /* 0x000f220000000800 */
[----:B------:R-:W-:Y:S01]  /*28370*/  ISETP.GE.AND P1, PT, R10, R27, PT ;  /* 0x0000001b0a00720c */ /* 0x000fe20003f26270 */
[----:B------:R-:W3:Y:S06]  /*28380*/  S2R R21, SR_TID.X ;  /* 0x0000000000157919 */ /* 0x000eec0000002100 */
[----:B0-----:R-:W0:Y:S08]  /*28390*/  @P2 LDC R8, c[0x0][0x438] ;  /* 0x00010e00ff082b82 */ /* 0x001e300000000800 */
[----:B--2---:R-:W2:Y:S08]  /*283a0*/  @!P1 LDC.64 R2, c[0x0][0x428] ;  /* 0x00010a00ff029b82 */ /* 0x004eb00000000a00 */
[----:B-1----:R-:W1:Y:S01]  /*283b0*/  @!P1 LDC.64 R4, c[0x0][0x418] ;  /* 0x00010600ff049b82 */ /* 0x002e620000000a00 */
[----:B---3--:R-:W-:-:S04]  /*283c0*/  LOP3.LUT R20, R20, 0x7f, RZ, 0xc0, !PT ;  /* 0x0000007f14147812 */ /* 0x008fc800078ec0ff */
[----:B------:R-:W-:Y:S01]  /*283d0*/  SHF.R.U32.HI R12, RZ, 0x2, R20 ;  /* 0x00000002ff0c7819 */ /* 0x000fe20000011614 */
[----:B------:R-:W-:-:S05]  /*283e0*/  IMAD.SHL.U32 R20, R21, 0x20, RZ ;  /* 0x0000002015147824 */ /* 0x000fca00078e00ff */
[----:B------:R-:W-:-:S04]  /*283f0*/  LOP3.LUT R20, R12, 0x60, R20, 0xf8, !PT ;  /* 0x000000600c147812 */ /* 0x000fc800078ef814 */
[----:B------:R-:W-:-:S04]  /*28400*/  LOP3.LUT R20, R20, 0x80, RZ, 0xfc, !PT ;  /* 0x0000008014147812 */ /* 0x000fc800078efcff */
[----:B------:R-:W-:Y:S01]  /*28410*/  IADD3 R0, R20, R0, RZ ;  /* 0x0000000014007210 */ /* 0x000fe20007ffe0ff */
[----:B------:R-:W-:Y:S01]  /*28420*/  UMOV UR6, 0xffffffff ;  /* 0xffffffff00067882 */ /* 0x000fe20000000000 */
[----:B------:R-:W-:-:S04]  /*28430*/  IMAD.IADD R10, R10, 0x1, R25 ;  /* 0x000000010a0a7824 */ /* 0x000fc800078e0219 */
[----:B----4-:R-:W-:-:S04]  /*28440*/  @P2 IMAD.HI.U32 R7, R10, R7, RZ ;  /* 0x000000070a072227 */ /* 0x010fc800078e00ff */
[----:B------:R-:W-:Y:S01]  /*28450*/  IMAD.MOV.U32 R6, RZ, RZ, R10 ;  /* 0x000000ffff067224 */ /* 0x000fe200078e000a */
[----:B0-----:R-:W-:Y:S02]  /*28460*/  @P2 SHF.R.U32.HI R6, RZ, R8, R7 ;  /* 0x00000008ff062219 */ /* 0x001fe40000011607 */
[----:B------:R-:W-:Y:S02]  /*28470*/  SHF.R.S32.HI R15, RZ, 0x1f, R33 ;  /* 0x0000001fff0f7819 */ /* 0x000fe40000011421 */
[----:B------:R-:W-:-:S03]  /*28480*/  @!P1 SHF.R.S32.HI R7, RZ, 0x1f, R6 ;  /* 0x0000001fff079819 */ /* 0x000fc60000011406 */
[-C--:B--2---:R-:W-:Y:S02]  /*28490*/  @!P1 IMAD R11, R15, R2.reuse, RZ ;  /* 0x000000020f0b9224 */ /* 0x084fe400078e02ff */
[----:B------:R-:W-:-:S04]  /*284a0*/  @!P1 IMAD.WIDE.U32 R8, R33, R2, R6 ;  /* 0x0000000221089225 */ /* 0x000fc800078e0006 */
[----:B------:R-:W-:Y:S01]  /*284b0*/  @!P1 IMAD R2, R33, R3, R11 ;  /* 0x0000000321029224 */ /* 0x000fe200078e020b */
[----:B-1----:R-:W-:Y:S02]  /*284c0*/  @!P1 LEA R12, P0, R8, R4, 0x2 ;  /* 0x00000004080c9211 */ /* 0x002fe400078010ff */
[----:B------:R-:W0:Y:S01]  /*284d0*/  @P2 LDC R4, c[0x0][0x434] ;  /* 0x00010d00ff042b82 */ /* 0x000e220000000800 */
[----:B------:R-:W-:-:S05]  /*284e0*/  @!P1 IMAD.IADD R2, R9, 0x1, R2 ;  /* 0x0000000109029824 */ /* 0x000fca00078e0202 */
[----:B------:R-:W-:Y:S02]  /*284f0*/  @!P1 LEA.HI.X R13, R8, R5, R2, 0x2, P0 ;  /* 0x00000005080d9211 */ /* 0x000fe400000f1402 */
[----:B------:R-:W-:Y:S01]  /*28500*/  ISETP.GE.AND P0, PT, R0, R27, PT ;  /* 0x0000001b0000720c */ /* 0x000fe20003f06270 */
[----:B------:R-:W1:Y:S03]  /*28510*/  @P2 LDC R5, c[0x0][0x438] ;  /* 0x00010e00ff052b82 */ /* 0x000e660000000800 */
[----:B------:R-:W-:-:S13]  /*28520*/  ISETP.GT.U32.OR P0, PT, R20, 0x9f, P0 ;  /* 0x0000009f1400780c */ /* 0x000fda0000704470 */
[----:B------:R-:W2:Y:S01]  /*28530*/  @!P0 LDC.64 R2, c[0x0][0x428] ;  /* 0x00010a00ff028b82 */ /* 0x000ea20000000a00 */
[----:B------:R-:W-:Y:S01]  /*28540*/  IMAD.IADD R8, R0, 0x1, R25 ;  /* 0x0000000100087824 */ /* 0x000fe200078e0219 */
[----:B------:R-:W3:Y:S03]  /*28550*/  S2R R11, SR_TID.X ;  /* 0x00000000000b7919 */ /* 0x000ee60000002100 */
[----:B0-----:R-:W-:-:S04]  /*28560*/  @P2 IMAD.HI.U32 R4, R8, R4, RZ ;  /* 0x0000000408042227 */ /* 0x001fc800078e00ff */
[----:B------:R-:W-:Y:S01]  /*28570*/  IMAD.MOV.U32 R0, RZ, RZ, R8 ;  /* 0x000000ffff007224 */ /* 0x000fe200078e0008 */
[----:B-1----:R-:W-:Y:S01]  /*28580*/  @P2 SHF.R.U32.HI R0, RZ, R5, R4 ;  /* 0x00000005ff002219 */ /* 0x002fe20000011604 */
[----:B------:R-:W-:-:S03]  /*28590*/  IMAD.MOV R9, RZ, RZ, -R6 ;  /* 0x000000ffff097224 */ /* 0x000fc600078e0a06 */
[----:B------:R-:W-:Y:S01]  /*285a0*/  @!P0 SHF.R.S32.HI R5, RZ, 0x1f, R0 ;  /* 0x0000001fff058819 */ /* 0x000fe20000011400 */
[----:B--2---:R-:W-:-:S04]  /*285b0*/  @!P0 IMAD R4, R15, R2, RZ ;  /* 0x000000020f048224 */ /* 0x004fc800078e02ff */
[----:B------:R-:W-:Y:S02]  /*285c0*/  @!P0 IMAD R6, R33, R3, R4 ;  /* 0x0000000321068224 */ /* 0x000fe400078e0204 */
[----:B------:R-:W-:-:S04]  /*285d0*/  @!P0 IMAD.MOV.U32 R4, RZ, RZ, R0 ;  /* 0x000000ffff048224 */ /* 0x000fc800078e0000 */
[----:B------:R-:W-:Y:S02]  /*285e0*/  @!P0 IMAD.WIDE.U32 R4, R33, R2, R4 ;  /* 0x0000000221048225 */ /* 0x000fe400078e0004 */
[----:B------:R-:W0:Y:S01]  /*285f0*/  @!P0 LDC.64 R2, c[0x0][0x418] ;  /* 0x00010600ff028b82 */ /* 0x000e220000000a00 */
[----:B------:R1:W-:Y:S02]  /*28600*/  STL [R1+0xc], R15 ;  /* 0x00000c0f01007387 */ /* 0x0003e40000100800 */
[----:B------:R-:W-:Y:S01]  /*28610*/  @!P0 IADD3 R5, R6, R5, RZ ;  /* 0x0000000506058210 */ /* 0x000fe20007ffe0ff */
[----:B-1----:R-:W-:Y:S01]  /*28620*/  IMAD.U32 R15, RZ, RZ, UR39 ;  /* 0x00000027ff0f7e24 */ /* 0x002fe2000f8e00ff */
[----:B------:R-:W-:-:S04]  /*28630*/  CS2R R6, SRZ ;  /* 0x0000000000067805 */ /* 0x000fc8000001ff00 */
[----:B------:R-:W-:Y:S01]  /*28640*/  ISETP.NE.AND P3, PT, R15, 0x3, PT ;  /* 0x000000030f00780c */ /* 0x000fe20003f65270 */
[----:B---3--:R-:W-:Y:S01]  /*28650*/  IMAD.SHL.U32 R15, R11, 0x10, RZ ;  /* 0x000000100b0f7824 */ /* 0x008fe200078e00ff */
[----:B------:R1:W5:Y:S04]  /*28660*/  @!P1 LDG.E R6, desc[UR50][R12.64] ;  /* 0x000000320c069981 */ /* 0x000368000c1e1900 */
[----:B------:R-:W-:Y:S02]  /*28670*/  LOP3.LUT R15, R15, 0x30, RZ, 0xc0, !PT ;  /* 0x000000300f0f7812 */ /* 0x000fe400078ec0ff */
[C---:B0-----:R-:W-:Y:S02]  /*28680*/  @!P0 LEA R2, P2, R4.reuse, R2, 0x2 ;  /* 0x0000000204028211 */ /* 0x041fe400078410ff */
[----:B------:R-:W-:Y:S01]  /*28690*/  ISETP.GE.AND P1, PT, R15, UR4, PT ;  /* 0x000000040f007c0c */ /* 0x000fe2000bf26270 */
[----:B------:R-:W-:Y:S01]  /*286a0*/  IMAD.SHL.U32 R25, R11, 0x10, RZ ;  /* 0x000000100b197824 */ /* 0x000fe200078e00ff */
[----:B------:R-:W-:-:S02]  /*286b0*/  @!P0 LEA.HI.X R3, R4, R3, R5, 0x2, P2 ;  /* 0x0000000304038211 */ /* 0x000fc400010f1405 */
[----:B------:R-:W-:Y:S02]  /*286c0*/  LOP3.LUT R11, R15, 0x40, RZ, 0xfc, !PT ;  /* 0x000000400f0b7812 */ /* 0x000fe400078efcff */
[----:B------:R-:W-:Y:S01]  /*286d0*/  @P3 LOP3.LUT R31, R31, 0x40, RZ, 0xfc, !PT ;  /* 0x000000401f1f3812 */ /* 0x000fe200078efcff */
[----:B------:R1:W5:Y:S01]  /*286e0*/  @!P0 LDG.E R7, desc[UR50][R2.64] ;  /* 0x0000003202078981 */ /* 0x000362000c1e1900 */
[----:B------:R-:W-:Y:S02]  /*286f0*/  LOP3.LUT R25, R25, 0x30, RZ, 0xc0, !PT ;  /* 0x0000003019197812 */ /* 0x000fe400078ec0ff */
[----:B------:R-:W-:Y:S02]  /*28700*/  ISETP.GE.AND P0, PT, R11, UR4, PT ;  /* 0x000000040b007c0c */ /* 0x000fe4000bf06270 */
[----:B------:R-:W-:Y:S02]  /*28710*/  LOP3.LUT R31, R31, 0xffffffef, RZ, 0xc0, !PT ;  /* 0xffffffef1f1f7812 */ /* 0x000fe400078ec0ff */
[----:B------:R-:W-:-:S02]  /*28720*/  LOP3.LUT R25, R25, 0x80, RZ, 0xfc, !PT ;  /* 0x0000008019197812 */ /* 0x000fc400078efcff */
        /* <DEDUP_REMOVED lines=13> */
[----:B------:R-:W-:Y:S02]  /*28800*/  IMAD R9, R14, R9, R10 ;  /* 0x000000090e097224 */ /* 0x000fe400078e020a */
[----:B------:R-:W-:-:S04]  /*28810*/  IMAD.MOV R10, RZ, RZ, -R0 ;  /* 0x000000ffff0a7224 */ /* 0x000fc800078e0a00 */
[----:B------:R-:W-:Y:S01]  /*28820*/  IMAD R10, R14, R10, R8 ;  /* 0x0000000a0e0a7224 */ /* 0x000fe200078e0208 */
[----:B------:R-:W-:Y:S06]  /*28830*/  BRA.DIV UR6, `(.L_x_2899) ;  /* 0x0000007206747947 */ /* 0x000fec000b800000 */
.L_x_3086:
[----:B------:R-:W-:Y:S01]  /*28840*/  ISETP.GT.U32.AND P0, PT, R20, 0x9f, PT ;  /* 0x0000009f1400780c */ /* 0x000fe20003f04070 */
[----:B------:R-:W-:Y:S01]  /*28850*/  VIADD R5, R32, 0xffffffff ;  /* 0xffffffff20057836 */ /* 0x000fe20000000000 */
[----:B------:R-:W-:Y:S02]  /*28860*/  MOV R0, R31 ;  /* 0x0000001f00007202 */ /* 0x000fe40000000f00 */
[----:B------:R-:W-:Y:S02]  /*28870*/  SHF.R.S32.HI R36, RZ, 0x1f, R18 ;  /* 0x0000001fff247819 */ /* 0x000fe40000011412 */
[----:B------:R-:W-:-:S07]  /*28880*/  LOP3.LUT R0, R0, 0xffffffdf, RZ, 0xc0, !PT ;  /* 0xffffffdf00007812 */ /* 0x000fce00078ec0ff */
[----:B------:R-:W-:-:S05]  /*28890*/  @P0 LOP3.LUT R0, R0, 0x20, RZ, 0xfc, !PT ;  /* 0x0000002000000812 */ /* 0x000fca00078efcff */
[----:B------:R0:W-:Y:S01]  /*288a0*/  STL [R1], R0 ;  /* 0x0000000001007387 */ /* 0x0001e20000100800 */
[----:B------:R-:W-:Y:S05]  /*288b0*/  @!P3 BRA `(.L_x_2900) ;  /* 0x000000000004b947 */ /* 0x000fea0003800000 */
[----:B------:R-:W-:Y:S01]  /*288c0*/  BPT.TRAP 0x1 ;  /* 0x000000040000795c */ /* 0x000fe20000300000 */
.L_x_2900:
[----:B0-----:R-:W-:Y:S01]  /*288d0*/  IMAD R0, R23, 0x8, R22 ;  /* 0x0000000817007824 */ /* 0x001fe200078e0216 */
[----:B-1----:R-:W-:Y:S01]  /*288e0*/  SHF.L.U32 R2, R34, 0x1f, RZ ;  /* 0x0000001f22027819 */ /* 0x002fe200000006ff */
[----:B------:R-:W-:Y:S01]  /*288f0*/  BSSY B0, `(.L_x_2901) ;  /* 0x0000006000007945 */ /* 0x000fe20003800000 */
[----:B------:R-:W-:Y:S02]  /*28900*/  SHF.R.S32.HI R3, RZ, 0x1f, R9 ;  /* 0x0000001fff037819 */ /* 0x000fe40000011409 */
[----:B------:R-:W0:Y:S01]  /*28910*/  SYNCS.PHASECHK.TRANS64.TRYWAIT P0, [R0+URZ+0x29880], R2 ;  /* 0x02988002000075a7 */ /* 0x000e22000800017f */
[----:B------:R1:W-:Y:S04]  /*28920*/  STL [R1+0x34], R2 ;  /* 0x0000340201007387 */ /* 0x0003e80000100800 */
[----:B------:R1:W-:Y:S02]  /*28930*/  STL [R1+0x2c], R3 ;  /* 0x00002c0301007387 */ /* 0x0003e40000100800 */
[----:B01----:R-:W-:Y:S05]  /*28940*/  @!P0 BRA `(.L_x_2902) ;  /* 0x0000007000608947 */ /* 0x003fea0003800000 */
.L_x_3087:
[----:B------:R-:W-:Y:S05]  /*28950*/  BSYNC B0 ;  /* 0x0000000000007941 */ /* 0x000fea0003800000 */
.L_x_2901:
[----:B0-----:R-:W2:Y:S01]  /*28960*/  LDL R2, [R1+0x2c] ;  /* 0x00002c0001027983 */ /* 0x001ea20000100800 */
[----:B------:R-:W-:-:S03]  /*28970*/  ULDC.64 UR4, c[0x0][0x328] ;  /* 0x0000ca0000047ab9 */ /* 0x000fc60000000a00 */
[----:B------:R-:W3:Y:S01]  /*28980*/  LDL R20, [R1] ;  /* 0x0000000001147983 */ /* 0x000ee20000100800 */
[----:B-----5:R-:W-:Y:S01]  /*28990*/  SHF.R.S32.HI R8, RZ, 0x1f, R6 ;  /* 0x0000001fff087819 */ /* 0x020fe20000011406 */
[----:B------:R-:W-:Y:S01]  /*289a0*/  ULDC.64 UR6, c[0x0][0x338] ;  /* 0x0000ce0000067ab9 */ /* 0x000fe20000000a00 */
[----:B------:R-:W-:Y:S01]  /*289b0*/  IMAD R12, R5, -0xa0, R27 ;  /* 0xffffff60050c7824 */ /* 0x000fe200078e021b */
[----:B------:R-:W0:Y:S01]  /*289c0*/  S2R R13, SR_TID.X ;  /* 0x00000000000d7919 */ /* 0x000e220000002100 */
[----:B------:R-:W-:Y:S01]  /*289d0*/  SHF.R.S32.HI R27, RZ, 0x1f, R10 ;  /* 0x0000001fff1b7819 */ /* 0x000fe2000001140a */
[----:B------:R-:W-:Y:S01]  /*289e0*/  ULDC.64 UR8, c[0x0][0x330] ;  /* 0x0000cc0000087ab9 */ /* 0x000fe20000000a00 */
[----:B------:R-:W-:Y:S01]  /*289f0*/  SHF.R.S32.HI R31, RZ, 0x1f, R7 ;  /* 0x0000001fff1f7819 */ /* 0x000fe20000011407 */
[----:B------:R1:W-:Y:S01]  /*28a00*/  STL [R1+0x30], R8 ;  /* 0x0000300801007387 */ /* 0x0003e20000100800 */
[----:B------:R-:W-:Y:S01]  /*28a10*/  ULDC.64 UR10, c[0x0][0x318] ;  /* 0x0000c600000a7ab9 */ /* 0x000fe20000000a00 */
        /* <DEDUP_REMOVED lines=11> */
[----:B------:R-:W-:Y:S02]  /*28ad0*/  IMAD R4, R6, UR7, R4 ;  /* 0x0000000706047c24 */ /* 0x000fe4000f8e0204 */
[----:B-1----:R-:W-:Y:S02]  /*28ae0*/  IMAD R8, R36, UR8, RZ ;  /* 0x0000000824087c24 */ /* 0x002fe4000f8e02ff */
[----:B------:R-:W-:Y:S02]  /*28af0*/  IMAD.IADD R3, R3, 0x1, R4 ;  /* 0x0000000103037824 */ /* 0x000fe400078e0204 */
[----:B------:R-:W-:Y:S02]  /*28b00*/  IMAD R4, R27, UR4, RZ ;  /* 0x000000041b047c24 */ /* 0x000fe4000f8e02ff */
[----:B------:R-:W-:-:S04]  /*28b10*/  IMAD.WIDE.U32 R2, R18, UR8, R2 ;  /* 0x0000000812027c25 */ /* 0x000fc8000f8e0002 */
[----:B------:R-:W-:Y:S01]  /*28b20*/  IMAD R11, R10, UR5, R4 ;  /* 0x000000050a0b7c24 */ /* 0x000fe2000f8e0204 */
[----:B------:R-:W-:Y:S01]  /*28b30*/  IADD3 R2, P0, R2, UR10, RZ ;  /* 0x0000000a02027c10 */ /* 0x000fe2000ff1e0ff */
[----:B------:R-:W-:Y:S01]  /*28b40*/  IMAD.WIDE.U32 R4, R10, UR4, RZ ;  /* 0x000000040a047c25 */ /* 0x000fe2000f8e00ff */
[----:B------:R-:W-:-:S03]  /*28b50*/  UMOV UR4, 0xffffffff ;  /* 0xffffffff00047882 */ /* 0x000fc60000000000 */
[----:B------:R-:W-:Y:S01]  /*28b60*/  IMAD R8, R18, UR9, R8 ;  /* 0x0000000912087c24 */ /* 0x000fe2000f8e0208 */
[----:B------:R-:W-:Y:S01]  /*28b70*/  IADD3 R5, R5, R11, RZ ;  /* 0x0000000b05057210 */ /* 0x000fe20007ffe0ff */
[----:B------:R-:W-:-:S03]  /*28b80*/  IMAD R11, R31, UR6, RZ ;  /* 0x000000061f0b7c24 */ /* 0x000fc6000f8e02ff */
[----:B------:R-:W-:Y:S01]  /*28b90*/  IADD3.X R3, R3, UR11, R8, P0, !PT ;  /* 0x0000000b03037c10 */ /* 0x000fe200087fe408 */
[C---:B------:R-:W-:Y:S02]  /*28ba0*/  IMAD R11, R7.reuse, UR7, R11 ;  /* 0x00000007070b7c24 */ /* 0x040fe4000f8e020b */
[----:B------:R-:W-:-:S04]  /*28bb0*/  IMAD.WIDE.U32 R4, R7, UR6, R4 ;  /* 0x0000000607047c25 */ /* 0x000fc8000f8e0004 */
[----:B------:R-:W-:Y:S02]  /*28bc0*/  IMAD.IADD R5, R5, 0x1, R11 ;  /* 0x0000000105057824 */ /* 0x000fe400078e020b */
[----:B------:R-:W-:-:S03]  /*28bd0*/  IMAD.WIDE.U32 R4, R18, UR8, R4 ;  /* 0x0000000812047c25 */ /* 0x000fc6000f8e0004 */
[----:B------:R-:W-:-:S04]  /*28be0*/  IADD3 R26, P0, R4, UR10, RZ ;  /* 0x0000000a041a7c10 */ /* 0x000fc8000ff1e0ff */
[----:B------:R-:W-:Y:S01]  /*28bf0*/  IADD3.X R25, R8, UR11, R5, P0, !PT ;  /* 0x0000000b08197c10 */ /* 0x000fe200087fe405 */
[----:B------:R-:W-:Y:S02]  /*28c00*/  IMAD.IADD R8, R12, 0x1, -R14 ;  /* 0x000000010c087824 */ /* 0x000fe400078e0a0e */
[----:B------:R-:W-:-:S03]  /*28c10*/  IMAD R5, R23, 0x5000, R13 ;  /* 0x0000500017057824 */ /* 0x000fc600078e020d */
[----:B------:R-:W-:Y:S01]  /*28c20*/  ISETP.GE.AND P5, PT, R8, 0x1, PT ;  /* 0x000000010800780c */ /* 0x000fe20003fa6270 */
[----:B------:R-:W-:-:S12]  /*28c30*/  BRA.DIV UR4, `(.L_x_2903) ;  /* 0x0000006e04bc7947 */ /* 0x000fd8000b800000 */
[----:B------:R-:W2:Y:S04]  /*28c40*/  LDL R15, [R1+0x4] ;  /* 0x00000400010f7983 */ /* 0x000ea80000100800 */
[----:B------:R-:W3:Y:S01]  /*28c50*/  LDL.LU R11, [R1] ;  /* 0x00000000010b7983 */ /* 0x000ee20000300800 */
[----:B------:R-:W0:Y:S03]  /*28c60*/  S2R R12, SR_TID.X ;  /* 0x00000000000c7919 */ /* 0x000e260000002100 */
[----:B------:R-:W-:Y:S01]  /*28c70*/  SHFL.IDX PT, R4, R3, RZ, 0x1c1f ;  /* 0x001c1fff03047589 */ /* 0x000fe200000e0000 */
[----:B0-----:R-:W-:-:S03]  /*28c80*/  IMAD.SHL.U32 R14, R12, 0x10, RZ ;  /* 0x000000100c0e7824 */ /* 0x001fc600078e00ff */
[----:B------:R-:W0:Y:S02]  /*28c90*/  SHFL.IDX PT, R12, R2, RZ, 0x1c1f ;  /* 0x001c1fff020c7589 */ /* 0x000e2400000e0000 */
[----:B------:R-:W-:-:S04]  /*28ca0*/  LOP3.LUT R14, R14, 0x30, RZ, 0xc0, !PT ;  /* 0x000000300e0e7812 */ /* 0x000fc800078ec0ff */
[----:B0-----:R-:W-:-:S04]  /*28cb0*/  IADD3 R12, P0, R14, R12, RZ ;  /* 0x0000000c0e0c7210 */ /* 0x001fc80007f1e0ff */
[----:B------:R-:W-:Y:S02]  /*28cc0*/  IADD3.X R13, RZ, R4, RZ, P0, !PT ;  /* 0x00000004ff0d7210 */ /* 0x000fe400007fe4ff */
        /* <DEDUP_REMOVED lines=22> */
[----:B0-----:R-:W-:-:S05]  /*28e30*/  IADD3 R12, P0, R14, R12, RZ ;  /* 0x0000000c0e0c7210 */ /* 0x001fca0007f1e0ff */
[----:B------:R-:W-:Y:S01]  /*28e40*/  IMAD.X R13, RZ, RZ, R21, P0 ;  /* 0x000000ffff0d7224 */ /* 0x000fe200000e0615 */
        /* <DEDUP_REMOVED lines=16> */
.L_x_3099:
[----:B------:R-:W4:Y:S01]  /*28f50*/  LDL R12, [R1] ;  /* 0x00000000010c7983 */ /* 0x000f220000100800 */
[----:B0-----:R-:W0:Y:S02]  /*28f60*/  S2R R11, SR_TID.X ;  /* 0x00000000000b7919 */ /* 0x001e240000002100 */
[----:B0-----:R-:W-:-:S04]  /*28f70*/  SHF.L.U32 R11, R11, 0x4, RZ ;  /* 0x000000040b0b7819 */ /* 0x001fc800000006ff */
        /* <DEDUP_REMOVED lines=13> */
.L_x_2904:
        /* <DEDUP_REMOVED lines=11> */
.L_x_2905:
[----:B------:R0:W-:Y:S01]  /*29100*/  SYNCS.ARRIVE.TRANS64.A1T0 RZ, [R0+URZ+0x29870], RZ ;  /* 0x029870ff00ff79a7 */ /* 0x0001e2000810003f */
[----:B------:R-:W-:Y:S05]  /*29110*/  @!P6 BRA `(.L_x_2906) ;  /* 0x000000000004e947 */ /* 0x000fea0003800000 */
[----:B------:R-:W-:Y:S01]  /*29120*/  BPT.TRAP 0x1 ;  /* 0x000000040000795c */ /* 0x000fe20000300000 */
.L_x_2906:
[----:B------:R-:W2:Y:S01]  /*29130*/  LDL R2, [R1+0x34] ;  /* 0x0000340001027983 */ /* 0x000ea20000100800 */
[----:B------:R-:W-:Y:S01]  /*29140*/  BSSY B0, `(.L_x_2907) ;  /* 0x0000003000007945 */ /* 0x000fe20003800000 */
[----:B--2---:R-:W1:Y:S03]  /*29150*/  SYNCS.PHASECHK.TRANS64.TRYWAIT P0, [R0+URZ+0x29840], R2 ;  /* 0x02984002000075a7 */ /* 0x004e66000800017f */
[----:B-1----:R-:W-:Y:S05]  /*29160*/  @!P0 BRA `(.L_x_2908) ;  /* 0x0000007000608947 */ /* 0x002fea0003800000 */
.L_x_3100:
[----:B------:R-:W-:Y:S05]  /*29170*/  BSYNC B0 ;  /* 0x0000000000007941 */ /* 0x000fea0003800000 */
.L_x_2907:
        /* <DEDUP_REMOVED lines=16> */
[----:B------:R-:W-:Y:S01]  /*29280*/  IMAD.IADD R5, R3, 0x1, R4 ;  /* 0x0000000103057824 */ /* 0x000fe200078e0204 */
[----:B------:R-:W-:Y:S01]  /*29290*/  MOV R4, R2 ;  /* 0x0000000200047202 */ /* 0x000fe20000000f00 */
[C---:B------:R-:W-:Y:S02]  /*292a0*/  IMAD R6, R10.reuse, UR5, R6 ;  /* 0x000000050a067c24 */ /* 0x040fe4000f8e0206 */
[----:B------:R-:W-:Y:S01]  /*292b0*/  IMAD.WIDE.U32 R2, R10, UR4, RZ ;  /* 0x000000040a027c25 */ /* 0x000fe2000f8e00ff */
[----:B------:R-:W-:-:S03]  /*292c0*/  ULDC.64 UR4, c[0x0][0x308] ;  /* 0x0000c20000047ab9 */ /* 0x000fc60000000a00 */
[----:B------:R-:W-:Y:S02]  /*292d0*/  IMAD.IADD R3, R3, 0x1, R6 ;  /* 0x0000000103037824 */ /* 0x000fe400078e0206 */
        /* <DEDUP_REMOVED lines=35> */
[----:B------:R-:W-:-:S03]  /*29510*/  @P3 IMAD.IADD R9, R22, 0x1, R4 ;  /* 0x0000000116093824 */ /* 0x000fc600078e0204 */
        /* <DEDUP_REMOVED lines=22> */
[----:B-1----:R-:W-:-:S04]  /*29680*/  @P2 IADD3 R2, P0, R10, R2, RZ ;  /* 0x000000020a022210 */ /* 0x002fc80007f1e0ff */
[----:B------:R-:W-:-:S05]  /*29690*/  @P2 IADD3.X R3, RZ, R6, RZ, P0, !PT ;  /* 0x00000006ff032210 */ /* 0x000fca00007fe4ff */
[----:B------:R-:W-:Y:S04]  /*296a0*/  @P2 LDGSTS.E.BYPASS.LTC128B.128 [R21+0x1bc00], desc[UR50][R2.64], !P5 ;  /* 0x1bc0000002152fae */ /* 0x000fe8000e901d72 */
[----:B------:R-:W-:Y:S04]  /*296b0*/  @P2 LDGSTS.E.BYPASS.LTC128B.128 [R21+0x1e400], desc[UR50][R2.64+0x40], !P6 ;  /* 0x1e40004002152fae */ /* 0x000fe8000f101d72 */
[----:B------:R1:W-:Y:S04]  /*296c0*/  @P2 LDGSTS.E.BYPASS.LTC128B.128 [R21+0x20c00], desc[UR50][R2.64+0x80], !P1 ;  /* 0x20c0008002152fae */ /* 0x0003e8000c901d72 */
[----:B-1----:R1:W2:Y:S04]  /*296d0*/  SHFL.IDX PT, R3, R7, RZ, 0x1c1f ;  /* 0x001c1fff07037589 */ /* 0x0022a800000e0000 */
[----:B------:R1:W3:Y:S02]  /*296e0*/  SHFL.IDX PT, R2, R8, RZ, 0x1c1f ;  /* 0x001c1fff08027589 */ /* 0x0002e400000e0000 */
.L_x_3112:
        /* <DEDUP_REMOVED lines=10> */
[----:B---3--:R-:W-:-:S05]  /*29790*/  IADD3 R2, P0, R5, R2, RZ ;  /* 0x0000000205027210 */ /* 0x008fca0007f1e0ff */
[----:B--2---:R-:W-:-:S05]  /*297a0*/  IMAD.X R3, RZ, RZ, R3, P0 ;  /* 0x000000ffff037224 */ /* 0x004fca00000e0603 */
[----:B------:R-:W-:Y:S01]  /*297b0*/  @!PT LDS RZ, [RZ] ;  /* 0x00000000fffff984 */ /* 0x000fe20000000800 */
[----:B------:R-:W-:Y:S01]  /*297c0*/  @!PT LDS RZ, [RZ] ;  /* 0x00000000fffff984 */ /* 0x000fe20000000800 */
[----:B------:R-:W-:Y:S01]  /*297d0*/  @!PT LDS RZ, [RZ] ;  /* 0x00000000fffff984 */ /* 0x000fe20000000800 */
[----:B------:R4:W-:Y:S04]  /*297e0*/  LDGSTS.E.BYPASS.LTC128B.128 [R4+0x1c400], desc[UR50][R2.64], !P3 ;  /* 0x1c40000002047fae */ /* 0x0009e8000d901d72 */
[----:B------:R4:W-:Y:S04]  /*297f0*/  LDGSTS.E.BYPASS.LTC128B.128 [R4+0x1ec00], desc[UR50][R2.64+0x40], !P2 ;  /* 0x1ec0004002047fae */ /* 0x0009e8000d101d72 */
[----:B------:R4:W-:Y:S02]  /*29800*/  LDGSTS.E.BYPASS.LTC128B.128 [R4+0x21400], desc[UR50][R2.64+0x80], !P1 ;  /* 0x2140008002047fae */ /* 0x0009e4000c901d72 */
.L_x_2911:
[----:B------:R-:W-:Y:S05]  /*29810*/  BSYNC B0 ;  /* 0x0000000000007941 */ /* 0x000fea0003800000 */
.L_x_2910:
[----:B------:R-:W-:Y:S01]  /*29820*/  NOP ;  /* 0x0000000000007918 */ /* 0x000fe20000000000 */
[----:B------:R-:W-:-:S13]  /*29830*/  PLOP3.LUT P0, PT, PT, PT, PT, 0x80, 0x0 ;  /* 0x000000000000781c */ /* 0x000fda0003f0f070 */
.L_x_2912:
[----:B------:R-:W-:Y:S02]  /*29840*/  PLOP3.LUT P1, PT, P1, P0, PT, 0xa2, 0x0 ;  /* 0x000000000000781c */ /* 0x000fe40000f21472 */
[----:B------:R-:W-:-:S08]  /*29850*/  @P0 R2UR P1, UR4, R0 ;  /* 0x00000000000402ca */ /* 0x000fd00000020000 */
[----:B------:R-:W-:-:S05]  /*29860*/  @P0 PLOP3.LUT P0, PT, P1, PT, PT, 0x80, 0x0 ;  /* 0x000000000000081c */ /* 0x000fca0000f0f070 */
[----:B------:R-:W-:Y:S01]  /*29870*/  @!P1 SYNCS.ARRIVE.TRANS64.RED.A0T1 RZ, [UR4+0x29830], RZ ;  /* 0x029830ffffff99a7 */ /* 0x000fe20008200404 */
[----:B------:R-:W-:Y:S07]  /*29880*/  @!P1 ARRIVES.LDGSTSBAR.64.TRANSCNT [UR4+0x29830] ;  /* 0x02983000ff0099b0 */ /* 0x000fee0008000a84 */
[----:B------:R-:W-:Y:S05]  /*29890*/  @P0 BRA.U.ANY `(.L_x_2912) ;  /* 0xfffffffd00e80947 */ /* 0x000fea000393ffff */
[----:B------:R-:W-:Y:S01]  /*298a0*/  NOP ;  /* 0x0000000000007918 */ /* 0x000fe20000000000 */
[----:B---34-:R-:W-:-:S04]  /*298b0*/  MOV R2, UR39 ;  /* 0x0000002700027c02 */ /* 0x018fc80008000f00 */
[----:B------:R-:W-:-:S13]  /*298c0*/  ISETP.NE.AND P2, PT, R2, 0x3, PT ;  /* 0x000000030200780c */ /* 0x000fda0003f45270 */
[----:B------:R-:W-:Y:S05]  /*298d0*/  @!P2 BRA `(.L_x_2913) ;  /* 0x000000000004a947 */ /* 0x000fea0003800000 */
[----:B------:R-:W-:Y:S01]  /*298e0*/  BPT.TRAP 0x1 ;  /* 0x000000040000795c */ /* 0x000fe20000300000 */
.L_x_2913:
[----:B------:R3:W5:Y:S01]  /*298f0*/  LDL.LU R2, [R1+0x38] ;  /* 0x0000380001027983 */ /* 0x0007620000300800 */
[----:B------:R3:W-:Y:S02]  /*29900*/  SYNCS.ARRIVE.TRANS64.A1T0 RZ, [R0+URZ+0x29830], RZ ;  /* 0x029830ff00ff79a7 */ /* 0x0007e4000810003f */
[----:B------:R-:W-:Y:S05]  /*29910*/  WARPSYNC.ALL ;  /* 0x0000000000007948 */ /* 0x000fea0003800000 */
[----:B------:R-:W-:Y:S01]  /*29920*/  ULDC.64 UR4, c[0x0][0xa00] ;  /* 0x0002800000047ab9 */ /* 0x000fe20000000a00 */
[----:B------:R-:W-:Y:S01]  /*29930*/  SHF.R.S32.HI R27, RZ, 0x1f, R29 ;  /* 0x0000001fff1b7819 */ /* 0x000fe2000001141d */
[----:B0--3--:R-:W-:Y:S01]  /*29940*/  VIADD R0, R22, 0x14400 ;  /* 0x0001440016007836 */ /* 0x009fe20000000000 */
[----:B------:R-:W-:Y:S01]  /*29950*/  BAR.SYNC.DEFER_BLOCKING 0x8, 0x180 ;  /* 0x0206000000007b1d */ /* 0x000fe20000010000 */
[----:B------:R-:W-:-:S04]  /*29960*/  ISETP.NE.U32.AND P0, PT, RZ, UR4, PT ;  /* 0x00000004ff007c0c */ /* 0x000fc8000bf05070 */
[----:B------:R-:W-:Y:S01]  /*29970*/  ISETP.NE.AND.EX P0, PT, RZ, UR5, PT, P0 ;  /* 0x00000005ff007c0c */ /* 0x000fe2000bf05300 */
[----:B------:R-:W-:Y:S01]  /*29980*/  ULDC.64 UR4, c[0x0][0x298] ;  /* 0x0000a60000047ab9 */ /* 0x000fe20000000a00 */
[----:B------:R-:W-:Y:S01]  /*29990*/  BSSY B6, `(.L_x_2914) ;  /* 0x0000019000067945 */ /* 0x000fe20003800000 */
[----:B------:R-:W-:Y:S01]  /*299a0*/  IMAD R27, R27, UR4, RZ ;  /* 0x000000041b1b7c24 */ /* 0x000fe2000f8e02ff */
[----:B------:R-:W-:Y:S01]  /*299b0*/  SEL R26, R24, RZ, !P0 ;  /* 0x000000ff181a7207 */ /* 0x000fe20004000000 */
[----:B------:R-:W-:-:S04]  /*299c0*/  IMAD.WIDE.U32 R24, R29, UR4, RZ ;  /* 0x000000041d187c25 */ /* 0x000fc8000f8e00ff */
[----:B------:R-:W-:-:S04]  /*299d0*/  IMAD R27, R29, UR5, R27 ;  /* 0x000000051d1b7c24 */ /* 0x000fc8000f8e021b */
[----:B------:R-:W-:Y:S01]  /*299e0*/  IMAD.IADD R27, R25, 0x1, R27 ;  /* 0x00000001191b7824 */ /* 0x000fe200078e021b */
[----:B-----5:R-:W-:Y:S02]  /*299f0*/  SEL R31, R2, RZ, !P0 ;  /* 0x000000ff021f7207 */ /* 0x020fe40004000000 */
[----:B------:R-:W-:-:S13]  /*29a00*/  LOP3.LUT P0, RZ, R0, 0x1bf, RZ, 0xc0, !PT ;  /* 0x000001bf00ff7812 */ /* 0x000fda000780c0ff */
[----:B------:R-:W-:Y:S05]  /*29a10*/  @!P0 BRA `(.L_x_2915) ;  /* 0x0000000000408947 */ /* 0x000fea0003800000 */
[----:B------:R-:W-:Y:S01]  /*29a20*/  MOV R2, 0x0 ;  /* 0x0000000000027802 */ /* 0x000fe20000000f00 */
[----:B------:R-:W-:Y:S01]  /*29a30*/  ULDC.64 UR4, c[0x4][0xc8] ;  /* 0x0100320000047ab9 */ /* 0x000fe20000000a00 */
[----:B------:R-:W-:Y:S01]  /*29a40*/  ULDC.64 UR6, c[0x4][0xd0] ;  /* 0x0100340000067ab9 */ /* 0x000fe20000000a00 */
[----:B------:R-:W-:Y:S01]  /*29a50*/  ULDC.64 UR8, c[0x4][0x28] ;  /* 0x01000a0000087ab9 */ /* 0x000fe20000000a00 */
[----:B------:R-:W-:Y:S01]  /*29a60*/  IMAD.U32 R4, RZ, RZ, UR4 ;  /* 0x00000004ff047e24 */ /* 0x000fe2000f8e00ff */
[----:B------:R-:W-:Y:S01]  /*29a70*/  MOV R6, UR6 ;  /* 0x0000000600067c02 */ /* 0x000fe20008000f00 */
[----:B--2---:R-:W0:Y:S01]  /*29a80*/  LDC.64 R2, c[0x4][R2] ;  /* 0x0100000002027b82 */ /* 0x004e220000000a00 */
[----:B------:R-:W-:Y:S01]  /*29a90*/  IMAD.U32 R5, RZ, RZ, UR5 ;  /* 0x00000005ff057e24 */ /* 0x000fe2000f8e00ff */
[----:B------:R-:W-:Y:S01]  /*29aa0*/  MOV R12, 0x1 ;  /* 0x00000001000c7802 */ /* 0x000fe20000000f00 */
[----:B-1----:R-:W-:Y:S02]  /*29ab0*/  IMAD.U32 R7, RZ, RZ, UR7 ;  /* 0x00000007ff077e24 */ /* 0x002fe4000f8e00ff */
[----:B------:R-:W-:-:S02]  /*29ac0*/  IMAD.U32 R10, RZ, RZ, UR8 ;  /* 0x00000008ff0a7e24 */ /* 0x000fc4000f8e00ff */
[----:B------:R-:W-:Y:S02]  /*29ad0*/  IMAD.U32 R11, RZ, RZ, UR9 ;  /* 0x00000009ff0b7e24 */ /* 0x000fe4000f8e00ff */
[----:B------:R-:W-:Y:S02]  /*29ae0*/  IMAD.MOV.U32 R8, RZ, RZ, 0x70 ;  /* 0x00000070ff087424 */ /* 0x000fe400078e00ff */
[----:B------:R-:W-:-:S07]  /*29af0*/  IMAD.MOV.U32 R13, RZ, RZ, RZ ;  /* 0x000000ffff0d7224 */ /* 0x000fce00078e00ff */
[----:B------:R-:W-:-:S07]  /*29b00*/  LEPC R20, `(.L_x_2915) ;  /* 0x000000001014794e */ /* 0x000fce0000000000 */
[----:B0-----:R-:W-:Y:S05]  /*29b10*/  CALL.ABS.NOINC R2 ;  /* 0x0000000002007343 */ /* 0x001fea0003c00000 */
.L_x_2915:
[----:B------:R-:W-:Y:S05]  /*29b20*/  BSYNC B6 ;  /* 0x0000000000067941 */ /* 0x000fea0003800000 */
.L_x_2914:
[----:B-1----:R0:W5:Y:S01]  /*29b30*/  LDL R8, [R1+0x28] ;  /* 0x0000280001087983 */ /* 0x0021620000100800 */
[----:B------:R-:W1:Y:S01]  /*29b40*/  LDC R7, c[0x0][0x448] ;  /* 0x00011200ff077b82 */ /* 0x000e620000000800 */
[----:B------:R-:W-:Y:S01]  /*29b50*/  ULDC.64 UR4, c[0x0][0x2d8] ;  /* 0x0000b60000047ab9 */ /* 0x000fe20000000a00 */
[----:B------:R-:W-:Y:S01]  /*29b60*/  IMAD.MOV.U32 R2, RZ, RZ, R24 ;  /* 0x000000ffff027224 */ /* 0x000fe200078e0018 */
[----:B------:R-:W3:Y:S01]  /*29b70*/  S2R R20, SR_TID.X ;  /* 0x0000000000147919 */ /* 0x000ee20000002100 */
[----:B--2---:R-:W-:Y:S02]  /*29b80*/  IMAD.MOV.U32 R3, RZ, RZ, R27 ;  /* 0x000000ffff037224 */ /* 0x004fe400078e001b */
[----:B------:R-:W-:Y:S02]  /*29b90*/  IMAD R0, R36, UR4, RZ ;  /* 0x0000000424007c24 */ /* 0x000fe4000f8e02ff */
[----:B------:R-:W-:-:S04]  /*29ba0*/  IMAD.WIDE.U32 R2, R18, UR4, R2 ;  /* 0x0000000412027c25 */ /* 0x000fc8000f8e0002 */
[----:B------:R-:W-:Y:S01]  /*29bb0*/  IMAD R0, R18, UR5, R0 ;  /* 0x0000000512007c24 */ /* 0x000fe2000f8e0200 */
[----:B------:R-:W-:-:S03]  /*29bc0*/  ULDC.64 UR4, c[0x0][0x2e0] ;  /* 0x0000b80000047ab9 */ /* 0x000fc60000000a00 */
[----:B------:R-:W-:Y:S02]  /*29bd0*/  IMAD.IADD R3, R3, 0x1, R0 ;  /* 0x0000000103037824 */ /* 0x000fe400078e0200 */
[----:B------:R-:W-:Y:S02]  /*29be0*/  IMAD R0, R31, UR4, RZ ;  /* 0x000000041f007c24 */ /* 0x000fe4000f8e02ff */
[----:B------:R-:W-:Y:S01]  /*29bf0*/  IMAD.WIDE.U32 R2, R26, UR4, R2 ;  /* 0x000000041a027c25 */ /* 0x000fe2000f8e0002 */
[----:B-1----:R-:W-:-:S03]  /*29c00*/  ISETP.NE.AND P0, PT, R7, 0x1, PT ;  /* 0x000000010700780c */ /* 0x002fc60003f05270 */
[----:B------:R-:W-:Y:S01]  /*29c10*/  IMAD R0, R26, UR5, R0 ;  /* 0x000000051a007c24 */ /* 0x000fe2000f8e0200 */
[----:B------:R-:W1:Y:S01]  /*29c20*/  S2R R29, SR_TID.X ;  /* 0x00000000001d7919 */ /* 0x000e620000002100 */
[----:B------:R-:W-:-:S03]  /*29c30*/  ULDC.64 UR4, c[0x0][0x2d0] ;  /* 0x0000b40000047ab9 */ /* 0x000fc60000000a00 */
[----:B------:R-:W-:Y:S02]  /*29c40*/  IADD3 R3, R3, R0, RZ ;  /* 0x0000000003037210 */ /* 0x000fe40007ffe0ff */
[C---:B---3--:R-:W-:Y:S01]  /*29c50*/  LOP3.LUT R21, R20.reuse, 0x7f, RZ, 0xc0, !PT ;  /* 0x0000007f14157812 */ /* 0x048fe200078ec0ff */
[----:B------:R-:W-:Y:S02]  /*29c60*/  IMAD.SHL.U32 R20, R20, 0x20, RZ ;  /* 0x0000002014147824 */ /* 0x000fe400078e00ff */
[----:B------:R-:W2:Y:S01]  /*29c70*/  @P0 LDC R6, c[0x0][0x44c] ;  /* 0x00011300ff060b82 */ /* 0x000ea20000000800 */
[----:B------:R-:W-:-:S04]  /*29c80*/  SHF.R.U32.HI R21, RZ, 0x2, R21 ;  /* 0x00000002ff157819 */ /* 0x000fc80000011615 */
[----:B------:R-:W-:-:S03]  /*29c90*/  LOP3.LUT R20, R21, 0x60, R20, 0xf8, !PT ;  /* 0x0000006015147812 */ /* 0x000fc600078ef814 */
[----:B------:R-:W3:Y:S02]  /*29ca0*/  @P0 LDC R0, c[0x0][0x450] ;  /* 0x00011400ff000b82 */ /* 0x000ee40000000800 */
[----:B------:R-:W-:-:S04]  /*29cb0*/  IMAD R5, R17, 0x80, R20 ;  /* 0x0000008011057824 */ /* 0x000fc800078e0214 */
[----:B------:R-:W-:Y:S02]  /*29cc0*/  IMAD.MOV.U32 R4, RZ, RZ, R5 ;  /* 0x000000ffff047224 */ /* 0x000fe400078e0005 */
[----:B--2---:R-:W-:-:S05]  /*29cd0*/  @P0 IMAD.HI.U32 R6, R5, R6, RZ ;  /* 0x0000000605060227 */ /* 0x004fca00078e00ff */
[----:B---3--:R-:W-:-:S05]  /*29ce0*/  @P0 SHF.R.U32.HI R4, RZ, R0, R6 ;  /* 0x00000000ff040219 */ /* 0x008fca0000011606 */
[----:B------:R-:W-:-:S04]  /*29cf0*/  IMAD.MOV R0, RZ, RZ, -R4 ;  /* 0x000000ffff007224 */ /* 0x000fc800078e0a04 */
[----:B------:R-:W-:Y:S01]  /*29d00*/  IMAD R0, R7, R0, R5 ;  /* 0x0000000007007224 */ /* 0x000fe200078e0205 */
[----:B------:R-:W-:Y:S01]  /*29d10*/  SHF.R.S32.HI R5, RZ, 0x1f, R4 ;  /* 0x0000001fff057819 */ /* 0x000fe20000011404 */
[----:B------:R-:W-:-:S04]  /*29d20*/  IMAD.WIDE.U32 R2, R4, UR4, R2 ;  /* 0x0000000404027c25 */ /* 0x000fc8000f8e0002 */
[----:B------:R-:W-:-:S04]  /*29d30*/  IMAD R5, R5, UR4, RZ ;  /* 0x0000000405057c24 */ /* 0x000fc8000f8e02ff */
[----:B------:R-:W-:Y:S01]  /*29d40*/  IMAD R5, R4, UR5, R5 ;  /* 0x0000000504057c24 */ /* 0x000fe2000f8e0205 */
[----:B------:R-:W-:Y:S01]  /*29d50*/  SHF.R.S32.HI R4, RZ, 0x1f, R0 ;  /* 0x0000001fff047819 */ /* 0x000fe20000011400 */
[----:B------:R-:W-:-:S03]  /*29d60*/  ULDC.64 UR4, c[0x0][0x2c8] ;  /* 0x0000b20000047ab9 */ /* 0x000fc60000000a00 */
[----:B------:R-:W-:Y:S01]  /*29d70*/  IADD3 R3, R3, R5, RZ ;  /* 0x0000000503037210 */ /* 0x000fe20007ffe0ff */
[----:B------:R-:W-:Y:S02]  /*29d80*/  IMAD R4, R4, UR4, RZ ;  /* 0x0000000404047c24 */ /* 0x000fe4000f8e02ff */
[----:B-1----:R-:W-:Y:S02]  /*29d90*/  IMAD.SHL.U32 R21, R29, 0x10, RZ ;  /* 0x000000101d157824 */ /* 0x002fe400078e00ff */
[----:B------:R-:W-:-:S03]  /*29da0*/  IMAD.WIDE.U32 R2, R0, UR4, R2 ;  /* 0x0000000400027c25 */ /* 0x000fc6000f8e0002 */
[----:B------:R-:W-:Y:S01]  /*29db0*/  LOP3.LUT R21, R21, 0x30, RZ, 0xc0, !PT ;  /* 0x0000003015157812 */ /* 0x000fe200078ec0ff */
[----:B------:R-:W-:Y:S01]  /*29dc0*/  IMAD R0, R0, UR5, R4 ;  /* 0x0000000500007c24 */ /* 0x000fe2000f8e0204 */
[----:B------:R-:W-:Y:S01]  /*29dd0*/  ULDC.64 UR4, c[0x0][0x280] ;  /* 0x0000a00000047ab9 */ /* 0x000fe20000000a00 */
[----:B------:R-:W-:Y:S01]  /*29de0*/  IMAD.SHL.U32 R20, R29, 0x10, RZ ;  /* 0x000000101d147824 */ /* 0x000fe200078e00ff */
[----:B------:R-:W-:Y:S01]  /*29df0*/  IADD3 R4, P0, R2, UR4, RZ ;  /* 0x0000000402047c10 */ /* 0x000fe2000ff1e0ff */
[----:B------:R-:W-:Y:S01]  /*29e00*/  ULDC UR4, c[0x0][0x2b8] ;  /* 0x0000ae0000047ab9 */ /* 0x000fe20000000800 */
[C---:B------:R-:W-:Y:S02]  /*29e10*/  LOP3.LUT R9, R21.reuse, 0x40, RZ, 0xfc, !PT ;  /* 0x0000004015097812 */ /* 0x040fe400078efcff */
[----:B------:R-:W-:Y:S02]  /*29e20*/  LOP3.LUT R20, R20, 0x30, RZ, 0xc0, !PT ;  /* 0x0000003014147812 */ /* 0x000fe400078ec0ff */
[----:B------:R-:W-:-:S02]  /*29e30*/  LOP3.LUT R21, R21, 0x80, RZ, 0xfc, !PT ;  /* 0x0000008015157812 */ /* 0x000fc400078efcff */
[----:B------:R-:W-:Y:S01]  /*29e40*/  IADD3.X R0, R3, UR5, R0, P0, !PT ;  /* 0x0000000503007c10 */ /* 0x000fe200087fe400 */
[----:B------:R-:W-:Y:S01]  /*29e50*/  UMOV UR5, 0xffffffff ;  /* 0xffffffff00057882 */ /* 0x000fe20000000000 */
[----:B------:R-:W-:Y:S02]  /*29e60*/  LOP3.LUT R29, R29, 0x7f, RZ, 0xc0, !PT ;  /* 0x0000007f1d1d7812 */ /* 0x000fe400078ec0ff */
[----:B------:R-:W-:Y:S02]  /*29e70*/  ISETP.GE.AND P3, PT, R20, UR4, PT ;  /* 0x0000000414007c0c */ /* 0x000fe4000bf66270 */
[----:B------:R-:W-:Y:S02]  /*29e80*/  ISETP.GE.AND P2, PT, R9, UR4, PT ;  /* 0x0000000409007c0c */ /* 0x000fe4000bf46270 */
[----:B------:R-:W-:Y:S02]  /*29e90*/  ISETP.GE.AND P1, PT, R21, UR4, PT ;  /* 0x0000000415007c0c */ /* 0x000fe4000bf26270 */
[----:B------:R-:W-:Y:S01]  /*29ea0*/  SHF.R.U32.HI R9, RZ, 0x2, R29 ;  /* 0x00000002ff097819 */ /* 0x000fe2000001161d */
[----:B0-----:R-:W-:Y:S10]  /*29eb0*/  BRA.DIV UR5, `(.L_x_2916) ;  /* 0x0000006e05107947 */ /* 0x001ff4000b800000 */
[----:B------:R-:W0:Y:S01]  /*29ec0*/  SHFL.IDX PT, R3, R4, RZ, 0x1c1f ;  /* 0x001c1fff04037589 */ /* 0x000e2200000e0000 */
[----:B------:R-:W-:Y:S02]  /*29ed0*/  IMAD R5, R30, R7, RZ ;  /* 0x000000071e057224 */ /* 0x000fe400078e02ff */
[----:B------:R-:W-:Y:S01]  /*29ee0*/  IMAD R17, R17, 0x80, R9 ;  /* 0x0000008011117824 */ /* 0x000fe200078e0209 */
        /* <DEDUP_REMOVED lines=11> */
[----:B0-----:R-:W-:-:S02]  /*29fa0*/  IADD3 R2, R17, 0x20, RZ ;  /* 0x0000002011027810 */ /* 0x001fc40007ffe0ff */
[----:B------:R-:W0:Y:S02]  /*29fb0*/  SHFL.IDX PT, R3, R4, 0x1, 0x1c1f ;  /* 0x003c1f0004037f89 */ /* 0x000e2400000e0000 */
        /* <DEDUP_REMOVED lines=24> */
.L_x_3121:
        /* <DEDUP_REMOVED lines=12> */
.L_x_2918:
[----:B------:R-:W-:Y:S05]  /*2a200*/  BSYNC B0 ;  /* 0x0000000000007941 */ /* 0x000fea0003800000 */
.L_x_2917:
[----:B------:R-:W-:Y:S01]  /*2a210*/  NOP ;  /* 0x0000000000007918 */ /* 0x000fe20000000000 */
[----:B------:R-:W-:-:S13]  /*2a220*/  PLOP3.LUT P0, PT, PT, PT, PT, 0x80, 0x0 ;  /* 0x000000000000781c */ /* 0x000fda0003f0f070 */
.L_x_2919:
        /* <DEDUP_REMOVED lines=18> */
.L_x_3122:
[----:B------:R-:W-:Y:S05]  /*2a350*/  BSYNC B0 ;  /* 0x0000000000007941 */ /* 0x000fea0003800000 */
.L_x_2920:
[----:B------:R-:W-:-:S13]  /*2a360*/  ISETP.GE.AND P0, PT, R32, 0x2, PT ;  /* 0x000000022000780c */ /* 0x000fda0003f06270 */
[----:B------:R-:W-:Y:S05]  /*2a370*/  @!P0 BRA `(.L_x_2922) ;  /* 0x0000001400f08947 */ /* 0x000fea0003800000 */
[----:B------:R-:W-:Y:S01]  /*2a380*/  VIADD R32, R32, 0xfffffffe ;  /* 0xfffffffe20207836 */ /* 0x000fe20000000000 */
[----:B------:R-:W-:Y:S01]  /*2a390*/  MOV R21, R34 ;  /* 0x0000002200157202 */ /* 0x000fe20000000f00 */
[----:B------:R-:W-:-:S07]  /*2a3a0*/  IMAD.MOV.U32 R20, RZ, RZ, R23 ;  /* 0x000000ffff147224 */ /* 0x000fce00078e0017 */
.L_x_2942:
[----:B--2---:R-:W2:Y:S01]  /*2a3b0*/  LDL R0, [R1+0x8] ;  /* 0x0000080001007983 */ /* 0x004ea20000100800 */
[----:B0-----:R-:W0:Y:S03]  /*2a3c0*/  LDC R4, c[0x0][0x430] ;  /* 0x00010c00ff047b82 */ /* 0x001e260000000800 */
[----:B------:R-:W3:Y:S01]  /*2a3d0*/  LDL R9, [R1+0xc] ;  /* 0x00000c0001097983 */ /* 0x000ee20000100800 */
[----:B------:R-:W1:Y:S01]  /*2a3e0*/  S2R R2, SR_TID.X ;  /* 0x0000000000027919 */ /* 0x000e620000002100 */
[----:B0-----:R-:W-:Y:S01]  /*2a3f0*/  ISETP.NE.AND P0, PT, R4, 0x1, PT ;  /* 0x000000010400780c */ /* 0x001fe20003f05270 */
[----:B------:R-:W0:-:S12]  /*2a400*/  S2R R7, SR_TID.X ;  /* 0x0000000000077919 */ /* 0x000e180000002100 */
[----:B------:R-:W4:Y:S01]  /*2a410*/  @P0 LDC R6, c[0x0][0x434] ;  /* 0x00010d00ff060b82 */ /* 0x000f220000000800 */
[C---:B-1----:R-:W-:Y:S01]  /*2a420*/  LOP3.LUT R3, R2.reuse, 0x7f, RZ, 0xc0, !PT ;  /* 0x0000007f02037812 */ /* 0x042fe200078ec0ff */
[----:B------:R-:W-:-:S03]  /*2a430*/  IMAD.SHL.U32 R5, R2, 0x20, RZ ;  /* 0x0000002002057824 */ /* 0x000fc600078e00ff */
[----:B------:R-:W-:-:S04]  /*2a440*/  SHF.R.U32.HI R3, RZ, 0x2, R3 ;  /* 0x00000002ff037819 */ /* 0x000fc80000011603 */
[----:B------:R-:W-:Y:S02]  /*2a450*/  LOP3.LUT R5, R3, 0x60, R5, 0xf8, !PT ;  /* 0x0000006003057812 */ /* 0x000fe400078ef805 */
[----:B------:R-:W1:Y:S01]  /*2a460*/  @P0 LDC R3, c[0x0][0x438] ;  /* 0x00010e00ff030b82 */ /* 0x000e620000000800 */
[----:B------:R-:W-:-:S04]  /*2a470*/  LOP3.LUT R2, R2, 0x7f, RZ, 0xc0, !PT ;  /* 0x0000007f02027812 */ /* 0x000fc800078ec0ff */
[----:B------:R-:W-:Y:S01]  /*2a480*/  SHF.R.U32.HI R8, RZ, 0x2, R2 ;  /* 0x00000002ff087819 */ /* 0x000fe20000011602 */
[----:B0-----:R-:W-:-:S05]  /*2a490*/  IMAD.SHL.U32 R7, R7, 0x20, RZ ;  /* 0x0000002007077824 */ /* 0x001fca00078e00ff */
        /* <DEDUP_REMOVED lines=8> */
[----:B----4-:R-:W-:-:S04]  /*2a520*/  @P0 IMAD.HI.U32 R6, R5, R6, RZ ;  /* 0x0000000605060227 */ /* 0x010fc800078e00ff */
[----:B------:R-:W-:Y:S01]  /*2a530*/  IMAD.MOV.U32 R2, RZ, RZ, R5 ;  /* 0x000000ffff027224 */ /* 0x000fe200078e0005 */
[----:B-1----:R-:W-:Y:S02]  /*2a540*/  @P0 SHF.R.U32.HI R2, RZ, R3, R6 ;  /* 0x00000003ff020219 */ /* 0x002fe40000011606 */
[----:B------:R-:W0:Y:S08]  /*2a550*/  @P0 LDC R6, c[0x0][0x434] ;  /* 0x00010d00ff060b82 */ /* 0x000e300000000800 */
[----:B------:R-:W1:Y:S01]  /*2a560*/  @P0 LDC R3, c[0x0][0x438] ;  /* 0x00010e00ff030b82 */ /* 0x000e620000000800 */
[----:B------:R-:W-:-:S05]  /*2a570*/  IADD3 R0, R7, R0, RZ ;  /* 0x0000000007007210 */ /* 0x000fca0007ffe0ff */
[----:B------:R-:W-:Y:S02]  /*2a580*/  IMAD.MOV.U32 R8, RZ, RZ, R0 ;  /* 0x000000ffff087224 */ /* 0x000fe400078e0000 */
[----:B0-----:R-:W-:-:S05]  /*2a590*/  @P0 IMAD.HI.U32 R6, R0, R6, RZ ;  /* 0x0000000600060227 */ /* 0x001fca00078e00ff */
[----:B-1----:R-:W-:Y:S01]  /*2a5a0*/  @P0 SHF.R.U32.HI R8, RZ, R3, R6 ;  /* 0x00000003ff080219 */ /* 0x002fe20000011606 */
[----:B------:R-:W-:-:S04]  /*2a5b0*/  IMAD.MOV R6, RZ, RZ, -R2 ;  /* 0x000000ffff067224 */ /* 0x000fc800078e0a02 */
[----:B------:R-:W-:Y:S02]  /*2a5c0*/  IMAD.MOV R3, RZ, RZ, -R8 ;  /* 0x000000ffff037224 */ /* 0x000fe400078e0a08 */
[C---:B------:R-:W-:Y:S02]  /*2a5d0*/  IMAD R5, R4.reuse, R6, R5 ;  /* 0x0000000604057224 */ /* 0x040fe400078e0205 */
[----:B------:R-:W-:Y:S01]  /*2a5e0*/  IMAD R4, R4, R3, R0 ;  /* 0x0000000304047224 */ /* 0x000fe200078e0200 */
[----:B------:R-:W-:Y:S01]  /*2a5f0*/  SHF.R.S32.HI R3, RZ, 0x1f, R2 ;  /* 0x0000001fff037819 */ /* 0x000fe20000011402 */
[----:B---3--:R-:W-:-:S04]  /*2a600*/  IMAD R0, R9, UR4, RZ ;  /* 0x0000000409007c24 */ /* 0x008fc8000f8e02ff */
[C---:B------:R-:W-:Y:S02]  /*2a610*/  IMAD R0, R33.reuse, UR5, R0 ;  /* 0x0000000521007c24 */ /* 0x040fe4000f8e0200 */
[----:B------:R-:W-:-:S04]  /*2a620*/  IMAD.WIDE.U32 R2, R33, UR4, R2 ;  /* 0x0000000421027c25 */ /* 0x000fc8000f8e0002 */
[----:B------:R-:W-:Y:S01]  /*2a630*/  IMAD.IADD R3, R0, 0x1, R3 ;  /* 0x0000000100037824 */ /* 0x000fe200078e0203 */
[----:B------:R-:W-:-:S04]  /*2a640*/  LEA R6, P0, R2, UR6, 0x2 ;  /* 0x0000000602067c11 */ /* 0x000fc8000f8010ff */
[----:B------:R-:W-:-:S05]  /*2a650*/  LEA.HI.X R7, R2, UR7, R3, 0x2, P0 ;  /* 0x0000000702077c11 */ /* 0x000fca00080f1403 */
[----:B------:R-:W2:Y:S01]  /*2a660*/  LDG.E R6, desc[UR50][R6.64] ;  /* 0x0000003206067981 */ /* 0x000ea2000c1e1900 */
[----:B------:R-:W-:Y:S02]  /*2a670*/  @!P1 SHF.R.S32.HI R3, RZ, 0x1f, R8 ;  /* 0x0000001fff039819 */ /* 0x000fe40000011408 */
[----:B------:R-:W-:-:S05]  /*2a680*/  @!P1 MOV R2, R8 ;  /* 0x0000000800029202 */ /* 0x000fca0000000f00 */
[----:B------:R-:W-:-:S04]  /*2a690*/  @!P1 IMAD.WIDE.U32 R2, R33, UR4, R2 ;  /* 0x0000000421029c25 */ /* 0x000fc8000f8e0002 */
[----:B------:R-:W-:Y:S01]  /*2a6a0*/  @!P1 IMAD.IADD R0, R0, 0x1, R3 ;  /* 0x0000000100009824 */ /* 0x000fe200078e0203 */
        /* <DEDUP_REMOVED lines=17> */
.L_x_2923:
[----:B------:R-:W-:Y:S01]  /*2a7c0*/  IMAD R0, R23, 0x8, R22 ;  /* 0x0000000817007824 */ /* 0x000fe200078e0216 */
[----:B------:R-:W-:Y:S01]  /*2a7d0*/  SHF.L.U32 R31, R34, 0x1f, RZ ;  /* 0x0000001f221f7819 */ /* 0x000fe200000006ff */
[----:B------:R-:W-:Y:S01]  /*2a7e0*/  BSSY B0, `(.L_x_2924) ;  /* 0x0000004000007945 */ /* 0x000fe20003800000 */
[----:B------:R-:W-:Y:S02]  /*2a7f0*/  SHF.R.S32.HI R29, RZ, 0x1f, R5 ;  /* 0x0000001fff1d7819 */ /* 0x000fe40000011405 */
[----:B------:R-:W0:Y:S02]  /*2a800*/  SYNCS.PHASECHK.TRANS64.TRYWAIT P0, [R0+URZ+0x29880], R31 ;  /* 0x0298801f000075a7 */ /* 0x000e24000800017f */
[----:B0-----:R-:W-:Y:S05]  /*2a810*/  @!P0 BRA `(.L_x_2925) ;  /* 0x0000006800288947 */ /* 0x001fea0003800000 */
.L_x_3123:
[----:B------:R-:W-:Y:S05]  /*2a820*/  BSYNC B0 ;  /* 0x0000000000007941 */ /* 0x000fea0003800000 */
.L_x_2924:
        /* <DEDUP_REMOVED lines=28> */
[----:B------:R-:W-:Y:S01]  /*2a9f0*/  IMAD.WIDE.U32 R2, R4, UR4, RZ ;  /* 0x0000000404027c25 */ /* 0x000fe2000f8e00ff */
[----:B------:R-:W-:-:S04]  /*2aa00*/  UMOV UR4, 0xffffffff ;  /* 0xffffffff00047882 */ /* 0x000fc80000000000 */
[----:B------:R-:W-:Y:S01]  /*2aa10*/  IADD3 R3, R3, R10, RZ ;  /* 0x0000000a03037210 */ /* 0x000fe20007ffe0ff */
[----:B------:R-:W-:-:S04]  /*2aa20*/  IMAD R10, R27, UR6, RZ ;  /* 0x000000061b0a7c24 */ /* 0x000fc8000f8e02ff */
[C---:B------:R-:W-:Y:S02]  /*2aa30*/  IMAD R10, R8.reuse, UR7, R10 ;  /* 0x00000007080a7c24 */ /* 0x040fe4000f8e020a */
[----:B------:R-:W-:-:S04]  /*2aa40*/  IMAD.WIDE.U32 R2, R8, UR6, R2 ;  /* 0x0000000608027c25 */ /* 0x000fc8000f8e0002 */
        /* <DEDUP_REMOVED lines=9> */
[----:B------:R-:W-:Y:S01]  /*2aae0*/  IADD3 R10, R22, R10, R37 ;  /* 0x0000000a160a7210 */ /* 0x000fe20007ffe025 */
[----:B-1----:R-:W-:Y:S02]  /*2aaf0*/  IMAD.SHL.U32 R11, R3, 0x10, RZ ;  /* 0x00000010030b7824 */ /* 0x002fe400078e00ff */
[----:B------:R-:W1:Y:S03]  /*2ab00*/  SHFL.IDX PT, R3, R9, RZ, 0x1c1f ;  /* 0x001c1fff09037589 */ /* 0x000e6600000e0000 */
[----:B------:R-:W-:-:S04]  /*2ab10*/  LOP3.LUT R11, R11, 0x30, RZ, 0xc0, !PT ;  /* 0x000000300b0b7812 */ /* 0x000fc800078ec0ff */
[----:B---3--:R-:W-:-:S05]  /*2ab20*/  IADD3 R2, P0, R11, R2, RZ ;  /* 0x000000020b027210 */ /* 0x008fca0007f1e0ff */
[----:B-1----:R-:W-:-:S05]  /*2ab30*/  IMAD.X R3, RZ, RZ, R3, P0 ;  /* 0x000000ffff037224 */ /* 0x002fca00000e0603 */
[----:B------:R-:W-:Y:S01]  /*2ab40*/  @!PT LDS RZ, [RZ] ;  /* 0x00000000fffff984 */ /* 0x000fe20000000800 */
[----:B------:R-:W-:Y:S04]  /*2ab50*/  LDGSTS.E.BYPASS.LTC128B.128 [R10+0xa400], desc[UR50][R2.64], !P3 ;  /* 0x0a400000020a7fae */ /* 0x000fe8000d901d72 */
[----:B------:R-:W-:Y:S01]  /*2ab60*/  SHFL.IDX PT, R24, R24, RZ, 0x1c1f ;  /* 0x001c1fff18187589 */ /* 0x000fe200000e0000 */
[----:B--2---:R-:W-:-:S05]  /*2ab70*/  IADD3 R17, R12, R10, RZ ;  /* 0x0000000a0c117210 */ /* 0x004fca0007ffe0ff */
        /* <DEDUP_REMOVED lines=13> */
[----:B------:R-:W-:Y:S04]  /*2ac50*/  SHFL.IDX PT, R9, R9, 0x3, 0x1c1f ;  /* 0x007c1f0009097f89 */ /* 0x000fe800000e0000 */
[----:B-1----:R-:W1:Y:S02]  /*2ac60*/  SHFL.IDX PT, R2, R7, 0x3, 0x1c1f ;  /* 0x007c1f0007027f89 */ /* 0x002e6400000e0000 */
[----:B-1----:R-:W-:-:S05]  /*2ac70*/  IADD3 R2, P0, R11, R2, RZ ;  /* 0x000000020b027210 */ /* 0x002fca0007f1e0ff */
[----:B------:R-:W-:-:S05]  /*2ac80*/  IMAD.X R3, RZ, RZ, R9, P0 ;  /* 0x000000ffff037224 */ /* 0x000fca00000e0609 */
[----:B------:R-:W-:Y:S04]  /*2ac90*/  LDGSTS.E.BYPASS.LTC128B.128 [R10+0xd400], desc[UR50][R2.64], !P3 ;  /* 0x0d400000020a7fae */ /* 0x000fe8000d901d72 */
[----:B------:R1:W-:Y:S04]  /*2aca0*/  LDGSTS.E.BYPASS.LTC128B.128 [R17+0xd400], desc[UR50][R2.64+0x40], !P1 ;  /* 0x0d40004002117fae */ /* 0x0003e8000c901d72 */
[----:B-1----:R1:W2:Y:S02]  /*2acb0*/  SHFL.IDX PT, R2, R25, RZ, 0x1c1f ;  /* 0x001c1fff19027589 */ /* 0x0022a400000e0000 */
.L_x_3135:
[----:B------:R-:W3:Y:S02]  /*2acc0*/  S2R R3, SR_TID.X ;  /* 0x0000000000037919 */ /* 0x000ee40000002100 */
[----:B---3--:R-:W-:-:S05]  /*2acd0*/  IMAD.SHL.U32 R3, R3, 0x10, RZ ;  /* 0x0000001003037824 */ /* 0x008fca00078e00ff */
[----:B------:R-:W-:-:S04]  /*2ace0*/  LOP3.LUT R3, R3, 0x30, RZ, 0xc0, !PT ;  /* 0x0000003003037812 */ /* 0x000fc800078ec0ff */
[----:B--2---:R-:W-:-:S04]  /*2acf0*/  IADD3 R2, P0, R3, R2, RZ ;  /* 0x0000000203027210 */ /* 0x004fc80007f1e0ff */
[----:B------:R-:W-:Y:S02]  /*2ad00*/  IADD3.X R3, RZ, R24, RZ, P0, !PT ;  /* 0x00000018ff037210 */ /* 0x000fe400007fe4ff */
[----:B------:R-:W-:-:S03]  /*2ad10*/  PLOP3.LUT P0, PT, PT, PT, PT, 0x80, 0x0 ;  /* 0x000000000000781c */ /* 0x000fc60003f0f070 */
[----:B------:R-:W-:Y:S01]  /*2ad20*/  @!PT LDS RZ, [RZ] ;  /* 0x00000000fffff984 */ /* 0x000fe20000000800 */
[----:B------:R-:W-:Y:S01]  /*2ad30*/  @!PT LDS RZ, [RZ] ;  /* 0x00000000fffff984 */ /* 0x000fe20000000800 */
[----:B------:R-:W-:Y:S01]  /*2ad40*/  @!PT LDS RZ, [RZ] ;  /* 0x00000000fffff984 */ /* 0x000fe20000000800 */
[----:B------:R2:W-:Y:S04]  /*2ad50*/  LDGSTS.E.BYPASS.LTC128B.128 [R10+0xe400], desc[UR50][R2.64], !P3 ;  /* 0x0e400000020a7fae */ /* 0x0005e8000d901d72 */
[----:B------:R2:W-:Y:S01]  /*2ad60*/  LDGSTS.E.BYPASS.LTC128B.128 [R17+0xe400], desc[UR50][R2.64+0x40], !P1 ;  /* 0x0e40004002117fae */ /* 0x0005e2000c901d72 */
[----:B------:R-:W-:-:S05]  /*2ad70*/  NOP ;  /* 0x0000000000007918 */ /* 0x000fca0000000000 */
.L_x_2927:
        /* <DEDUP_REMOVED lines=11> */
.L_x_2928:
[----:B------:R2:W-:Y:S01]  /*2ae30*/  SYNCS.ARRIVE.TRANS64.A1T0 RZ, [R0+URZ+0x29870], RZ ;  /* 0x029870ff00ff79a7 */ /* 0x0005e2000810003f */
[----:B------:R-:W-:Y:S05]  /*2ae40*/  @!P3 BRA `(.L_x_2929) ;  /* 0x000000000004b947 */ /* 0x000fea0003800000 */
[----:B------:R-:W-:Y:S01]  /*2ae50*/  BPT.TRAP 0x1 ;  /* 0x000000040000795c */ /* 0x000fe20000300000 */
.L_x_2929:
[----:B------:R-:W3:Y:S01]  /*2ae60*/  SYNCS.PHASECHK.TRANS64.TRYWAIT P0, [R0+URZ+0x29840], R31 ;  /* 0x0298401f000075a7 */ /* 0x000ee2000800017f */
[----:B------:R-:W-:Y:S04]  /*2ae70*/  BSSY B0, `(.L_x_2930) ;  /* 0x0000002000007945 */ /* 0x000fe80003800000 */
[----:B---3--:R-:W-:Y:S05]  /*2ae80*/  @!P0 BRA `(.L_x_2931) ;  /* 0x0000006800548947 */ /* 0x008fea0003800000 */
.L_x_3136:
[----:B------:R-:W-:Y:S05]  /*2ae90*/  BSYNC B0 ;  /* 0x0000000000007941 */ /* 0x000fea0003800000 */
.L_x_2930:
        /* <DEDUP_REMOVED lines=41> */
[----:B------:R-:W-:-:S03]  /*2b130*/  IMAD.IADD R7, R22, 0x1, R7 ;  /* 0x0000000116077824 */ /* 0x000fc600078e0207 */
        /* <DEDUP_REMOVED lines=10> */
[----:B0-----:R-:W-:-:S04]  /*2b1e0*/  IADD3 R2, P0, R10, R2, RZ ;  /* 0x000000020a027210 */ /* 0x001fc80007f1e0ff */
[----:B----4-:R-:W-:-:S05]  /*2b1f0*/  IADD3.X R3, RZ, R3, RZ, P0, !PT ;  /* 0x00000003ff037210 */ /* 0x010fca00007fe4ff */
        /* <DEDUP_REMOVED lines=17> */
.L_x_3148:
        /* <DEDUP_REMOVED lines=10> */
.L_x_2933:
        /* <DEDUP_REMOVED lines=11> */
.L_x_2934:
[----:B------:R2:W-:Y:S02]  /*2b460*/  SYNCS.ARRIVE.TRANS64.A1T0 RZ, [R0+URZ+0x29830], RZ ;  /* 0x029830ff00ff79a7 */ /* 0x0005e4000810003f */
[----:B--23--:R-:W-:-:S04]  /*2b470*/  MOV R0, UR37 ;  /* 0x0000002500007c02 */ /* 0x00cfc80008000f00 */
[----:B------:R-:W-:-:S13]  /*2b480*/  ISETP.NE.AND P1, PT, R0, 0x3, PT ;  /* 0x000000030000780c */ /* 0x000fda0003f25270 */
[----:B------:R-:W-:Y:S05]  /*2b490*/  @!P1 BRA `(.L_x_2935) ;  /* 0x0000000000049947 */ /* 0x000fea0003800000 */
[----:B------:R-:W-:Y:S01]  /*2b4a0*/  BPT.TRAP 0x1 ;  /* 0x000000040000795c */ /* 0x000fe20000300000 */
.L_x_2935:
[----:B------:R-:W-:Y:S01]  /*2b4b0*/  LOP3.LUT R0, R21, 0x1, RZ, 0x3c, !PT ;  /* 0x0000000115007812 */ /* 0x000fe200078e3cff */
[----:B------:R-:W-:Y:S01]  /*2b4c0*/  IMAD R3, R20, 0x8, R22 ;  /* 0x0000000814037824 */ /* 0x000fe200078e0216 */
[----:B------:R-:W-:Y:S02]  /*2b4d0*/  BSSY B0, `(.L_x_2936) ;  /* 0x0000004000007945 */ /* 0x000fe40003800000 */
[----:B------:R-:W-:-:S04]  /*2b4e0*/  SHF.L.U32 R0, R0, 0x1f, RZ ;  /* 0x0000001f00007819 */ /* 0x000fc800000006ff */
[----:B------:R-:W2:Y:S02]  /*2b4f0*/  SYNCS.PHASECHK.TRANS64.TRYWAIT P0, [R3+URZ+0x29870], R0 ;  /* 0x02987000030075a7 */ /* 0x000ea4000800017f */
[----:B--2---:R-:W-:Y:S05]  /*2b500*/  @!P0 BRA `(.L_x_2937) ;  /* 0x0000006800488947 */ /* 0x004fea0003800000 */
.L_x_3149:
[----:B------:R-:W-:Y:S05]  /*2b510*/  BSYNC B0 ;  /* 0x0000000000007941 */ /* 0x000fea0003800000 */
.L_x_2936:
[----:B------:R-:W-:-:S05]  /*2b520*/  IMAD.U32 R2, RZ, RZ, UR39 ;  /* 0x00000027ff027e24 */ /* 0x000fca000f8e00ff */
[----:B------:R-:W-:-:S13]  /*2b530*/  ISETP.NE.AND P0, PT, R2, 0x3, PT ;  /* 0x000000030200780c */ /* 0x000fda0003f05270 */
[----:B------:R-:W-:Y:S05]  /*2b540*/  @!P0 BRA `(.L_x_2938) ;  /* 0x0000000000048947 */ /* 0x000fea0003800000 */
[----:B------:R-:W-:Y:S01]  /*2b550*/  BPT.TRAP 0x1 ;  /* 0x000000040000795c */ /* 0x000fe20000300000 */
.L_x_2938:
[----:B--2---:R-:W-:Y:S01]  /*2b560*/  SHF.L.U32 R0, R21, 0x1f, RZ ;  /* 0x0000001f15007819 */ /* 0x004fe200000006ff */
[----:B------:R-:W-:-:S03]  /*2b570*/  IMAD R12, R20, 0x5000, RZ ;  /* 0x00005000140c7824 */ /* 0x000fc600078e02ff */
[----:B------:R-:W2:Y:S02]  /*2b580*/  SYNCS.PHASECHK.TRANS64.TRYWAIT P0, [R3+URZ+0x29860], R0 ;  /* 0x02986000030075a7 */ /* 0x000ea4000800017f */
[----:B--2---:R-:W-:Y:S05]  /*2b590*/  @!P0 BRA `(.L_x_2939) ;  /* 0x0000006800388947 */ /* 0x004fea0003800000 */
.L_x_3150:
[----:B------:R-:W0:Y:S04]  /*2b5a0*/  LDL R4, [R1+0x20] ;  /* 0x0000200001047983 */ /* 0x000e280000100800 */
[----:B------:R-:W3:Y:S04]  /*2b5b0*/  LDL R2, [R1+0x24] ;  /* 0x0000240001027983 */ /* 0x000ee80000100800 */
[----:B------:R-:W4:Y:S01]  /*2b5c0*/  LDL R13, [R1+0x1c] ;  /* 0x00001c00010d7983 */ /* 0x000f220000100800 */
[----:B------:R-:W-:Y:S05]  /*2b5d0*/  WARPSYNC.ALL ;  /* 0x0000000000007948 */ /* 0x000fea0003800000 */
[----:B------:R-:W-:-:S05]  /*2b5e0*/  IMAD.U32 R20, RZ, RZ, UR39 ;  /* 0x00000027ff147e24 */ /* 0x000fca000f8e00ff */
[----:B------:R-:W-:Y:S02]  /*2b5f0*/  ISETP.NE.AND P0, PT, R20, 0x3, PT ;  /* 0x000000031400780c */ /* 0x000fe40003f05270 */
[----:B0-----:R-:W-:-:S05]  /*2b600*/  LOP3.LUT R5, R12, R4, RZ, 0xfc, !PT ;  /* 0x000000040c057212 */ /* 0x001fca00078efcff */
[----:B--2---:R-:W-:Y:S01]  /*2b610*/  IMAD.IADD R0, R22, 0x1, R5 ;  /* 0x0000000116007824 */ /* 0x004fe200078e0205 */
[----:B----4-:R-:W-:-:S03]  /*2b620*/  LOP3.LUT R17, R12, R13, RZ, 0xfc, !PT ;  /* 0x0000000d0c117212 */ /* 0x010fc600078efcff */
[----:B---3--:R-:W-:Y:S01]  /*2b630*/  IMAD.IADD R2, R2, 0x1, R0 ;  /* 0x0000000102027824 */ /* 0x008fe200078e0200 */
[----:B------:R-:W0:Y:S01]  /*2b640*/  LDSM.16.MT88.4 R4, [R0+0xa400] ;  /* 0x00a400000004783b */ /* 0x000e220000004200 */
[----:B------:R-:W-:Y:S02]  /*2b650*/  IADD3 R17, R22, R17, RZ ;  /* 0x0000001116117210 */ /* 0x000fe40007ffe0ff */
[C-C-:B0-----:R-:W-:Y:S02]  /*2b660*/  PRMT R8, R4.reuse, 0x6420, R5.reuse ;  /* 0x0000642004087816 */ /* 0x141fe40000000005 */
[----:B------:R-:W-:Y:S02]  /*2b670*/  PRMT R9, R4, 0x7531, R5 ;  /* 0x0000753104097816 */ /* 0x000fe40000000005 */
[C-C-:B------:R-:W-:Y:S02]  /*2b680*/  PRMT R10, R6.reuse, 0x6420, R7.reuse ;  /* 0x00006420060a7816 */ /* 0x140fe40000000007 */
[----:B------:R-:W-:-:S02]  /*2b690*/  PRMT R11, R6, 0x7531, R7 ;  /* 0x00007531060b7816 */ /* 0x000fc40000000007 */
[----:B------:R-:W0:Y:S04]  /*2b6a0*/  LDSM.16.MT88.4 R4, [R2+0xa400] ;  /* 0x00a400000204783b */ /* 0x000e280000004200 */
[----:B------:R-:W-:Y:S01]  /*2b6b0*/  STSM.16.M88.4 [R17+0x400], R8 ;  /* 0x0004000811007844 */ /* 0x000fe20000000200 */
[C-C-:B0-----:R-:W-:Y:S02]  /*2b6c0*/  PRMT R12, R4.reuse, 0x6420, R5.reuse ;  /* 0x00006420040c7816 */ /* 0x141fe40000000005 */
        /* <DEDUP_REMOVED lines=60> */
.L_x_2940:
[----:B-1----:R1:W-:Y:S01]  /*2ba90*/  SYNCS.ARRIVE.TRANS64.A1T0 RZ, [R3+URZ+0x29850], RZ ;  /* 0x029850ff03ff79a7 */ /* 0x0023e2000810003f */
[----:B------:R-:W-:Y:S06]  /*2baa0*/  BAR.SYNC.DEFER_BLOCKING 0x2, 0x80 ;  /* 0x0082000000007b1d */ /* 0x000fec0000010000 */
[----:B------:R-:W-:Y:S05]  /*2bab0*/  @!P1 BRA `(.L_x_2941) ;  /* 0x0000000000049947 */ /* 0x000fea0003800000 */
[----:B------:R-:W-:Y:S01]  /*2bac0*/  BPT.TRAP 0x1 ;  /* 0x000000040000795c */ /* 0x000fe20000300000 */
.L_x_2941:
[----:B------:R-:W2:Y:S01]  /*2bad0*/  LDL R0, [R1+0x10] ;  /* 0x0000100001007983 */ /* 0x000ea20000100800 */
[----:B-1----:R-:W-:Y:S02]  /*2bae0*/  VIADD R3, R3, 0x29880 ;  /* 0x0002988003037836 */ /* 0x002fe40000000000 */
[----:B------:R-:W-:Y:S02]  /*2baf0*/  IMAD.MOV.U32 R20, RZ, RZ, R23 ;  /* 0x000000ffff147224 */ /* 0x000fe400078e0017 */
[----:B------:R-:W-:Y:S01]  /*2bb00*/  IMAD.MOV.U32 R21, RZ, RZ, R34 ;  /* 0x000000ffff157224 */ /* 0x000fe200078e0022 */
[----:B--2---:R-:W-:-:S04]  /*2bb10*/  PRMT R3, R0, 0x654, R3 ;  /* 0x0000065400037816 */ /* 0x004fc80000000003 */
[----:B------:R2:W-:Y:S01]  /*2bb20*/  SYNCS.ARRIVE.TRANS64.RED.A1T0 RZ, [R3+URZ], RZ ;  /* 0x000000ff03ff79a7 */ /* 0x0005e2000810043f */
[----:B------:R-:W-:Y:S05]  /*2bb30*/  @P2 BRA `(.L_x_2942) ;  /* 0xffffffe8001c2947 */ /* 0x000fea000383ffff */
.L_x_2922:
[----:B------:R-:W3:Y:S01]  /*2bb40*/  S2R R0, SR_TID.X ;  /* 0x0000000000007919 */ /* 0x000ee20000002100 */
[----:B------:R-:W-:Y:S01]  /*2bb50*/  BSSY B0, `(.L_x_2943) ;  /* 0x0000012000007945 */ /* 0x000fe20003800000 */
[----:B---3--:R-:W-:Y:S02]  /*2bb60*/  LOP3.LUT R2, R0, 0x7f, RZ, 0xc0, !PT ;  /* 0x0000007f00027812 */ /* 0x008fe400078ec0ff */
[----:B------:R-:W-:Y:S02]  /*2bb70*/  MOV R0, UR37 ;  /* 0x0000002500007c02 */ /* 0x000fe40008000f00 */
[----:B------:R-:W-:Y:S02]  /*2bb80*/  ISETP.NE.AND P1, PT, R2, RZ, PT ;  /* 0x000000ff0200720c */ /* 0x000fe40003f25270 */
[----:B------:R-:W-:-:S11]  /*2bb90*/  ISETP.NE.AND P0, PT, R0, 0x3, PT ;  /* 0x000000030000780c */ /* 0x000fd60003f05270 */
[----:B------:R-:W-:Y:S05]  /*2bba0*/  @P1 BRA `(.L_x_2944) ;  /* 0x0000000000301947 */ /* 0x000fea0003800000 */
[----:B------:R-:W3:Y:S01]  /*2bbb0*/  S2R R5, SR_LANEID ;  /* 0x0000000000057919 */ /* 0x000ee20000000000 */
[----:B------:R-:W-:Y:S01]  /*2bbc0*/  VOTEU.ANY UR4, UPT, PT ;  /* 0x0000000000047886 */ /* 0x000fe200038e0100 */
[----:B-12---:R-:W1:Y:S01]  /*2bbd0*/  LDC.64 R2, c[0x0][0xc60] ;  /* 0x00031800ff027b82 */ /* 0x006e620000000a00 */
[----:B------:R-:W3:Y:S02]  /*2bbe0*/  FLO.U32 R0, UR4 ;  /* 0x0000000400007d00 */ /* 0x000ee400080e0000 */
[----:B---3--:R-:W-:-:S06]  /*2bbf0*/  ISETP.EQ.U32.AND P1, PT, R0, R5, PT ;  /* 0x000000050000720c */ /* 0x008fcc0003f22070 */
[----:B------:R-:W1:Y:S07]  /*2bc00*/  POPC R5, UR4 ;  /* 0x0000000400057d09 */ /* 0x000e6e0008000000 */
[----:B-1----:R-:W2:Y:S01]  /*2bc10*/  @P1 ATOMG.E.ADD.STRONG.GPU PT, R3, desc[UR50][R2.64], R5 ;  /* 0x00000005020319a8 */ /* 0x002ea200081ee1f2 */
[----:B0-----:R-:W0:Y:S02]  /*2bc20*/  S2R R4, SR_LTMASK ;  /* 0x0000000000047919 */ /* 0x001e240000003900 */
[----:B0-----:R-:W-:-:S04]  /*2bc30*/  LOP3.LUT R4, R4, UR4, RZ, 0xc0, !PT ;  /* 0x0000000404047c12 */ /* 0x001fc8000f8ec0ff */
[----:B------:R-:W0:Y:S01]  /*2bc40*/  POPC R7, R4 ;  /* 0x0000000400077309 */ /* 0x000e220000000000 */
[----:B--2---:R-:W0:Y:S02]  /*2bc50*/  SHFL.IDX PT, R0, R3, R0, 0x1f ;  /* 0x00001f0003007589 */ /* 0x004e2400000e0000 */
[----:B0-----:R-:W-:-:S07]  /*2bc60*/  IADD3 R16, R0, UR38, R7 ;  /* 0x0000002600107c10 */ /* 0x001fce000fffe007 */
.L_x_2944:
[----:B------:R-:W-:Y:S05]  /*2bc70*/  BSYNC B0 ;  /* 0x0000000000007941 */ /* 0x000fea0003800000 */
.L_x_2943:
[----:B------:R-:W-:Y:S05]  /*2bc80*/  @!P0 BRA `(.L_x_2945) ;  /* 0x0000000000048947 */ /* 0x000fea0003800000 */
[----:B------:R-:W-:Y:S01]  /*2bc90*/  BPT.TRAP 0x1 ;  /* 0x000000040000795c */ /* 0x000fe20000300000 */
.L_x_2945:
[----:B------:R-:W-:Y:S01]  /*2bca0*/  LOP3.LUT R0, R34, 0x1, RZ, 0x3c, !PT ;  /* 0x0000000122007812 */ /* 0x000fe200078e3cff */
[----:B0-----:R-:W-:Y:S01]  /*2bcb0*/  IMAD R17, R23, 0x8, R22 ;  /* 0x0000000817117824 */ /* 0x001fe200078e0216 */
[----:B------:R-:W-:Y:S02]  /*2bcc0*/  BSSY B0, `(.L_x_2946) ;  /* 0x0000004000007945 */ /* 0x000fe40003800000 */
[----:B------:R-:W-:-:S04]  /*2bcd0*/  SHF.L.U32 R0, R0, 0x1f, RZ ;  /* 0x0000001f00007819 */ /* 0x000fc800000006ff */
[----:B------:R-:W0:Y:S02]  /*2bce0*/  SYNCS.PHASECHK.TRANS64.TRYWAIT P1, [R17+URZ+0x29870], R0 ;  /* 0x02987000110075a7 */ /* 0x000e24000802017f */
[----:B0-----:R-:W-:Y:S05]  /*2bcf0*/  @!P1 BRA `(.L_x_2947) ;  /* 0x0000006000749947 */ /* 0x001fea0003800000 */
.L_x_3151:
[----:B------:R-:W-:Y:S05]  /*2bd00*/  BSYNC B0 ;  /* 0x0000000000007941 */ /* 0x000fea0003800000 */
.L_x_2946:
[----:B------:R-:W-:-:S05]  /*2bd10*/  IMAD.U32 R2, RZ, RZ, UR39 ;  /* 0x00000027ff027e24 */ /* 0x000fca000f8e00ff */
[----:B------:R-:W-:-:S13]  /*2bd20*/  ISETP.NE.AND P1, PT, R2, 0x3, PT ;  /* 0x000000030200780c */ /* 0x000fda0003f25270 */
[----:B------:R-:W-:Y:S05]  /*2bd30*/  @!P1 BRA `(.L_x_2948) ;  /* 0x0000000000049947 */ /* 0x000fea0003800000 */
[----:B------:R-:W-:Y:S01]  /*2bd40*/  BPT.TRAP 0x1 ;  /* 0x000000040000795c */ /* 0x000fe20000300000 */
.L_x_2948:
[----:B0-----:R-:W-:-:S04]  /*2bd50*/  SHF.L.U32 R0, R34, 0x1f, RZ ;  /* 0x0000001f22007819 */ /* 0x001fc800000006ff */
[----:B------:R-:W0:Y:S02]  /*2bd60*/  SYNCS.PHASECHK.TRANS64.TRYWAIT P1, [R17+URZ+0x29860], R0 ;  /* 0x02986000110075a7 */ /* 0x000e24000802017f */
[----:B0-----:R-:W-:Y:S05]  /*2bd70*/  @!P1 BRA `(.L_x_2949) ;  /* 0x0000006000689947 */ /* 0x001fea0003800000 */
.L_x_3152:
        /* <DEDUP_REMOVED lines=18> */
[----:B------:R0:W-:Y:S02]  /*2bea0*/  STSM.16.M88.4 [R0+0x400], R8 ;  /* 0x0004000800007844 */ /* 0x0001e40000000200 */
        /* <DEDUP_REMOVED lines=61> */
.L_x_2950:
[----:B0-----:R0:W-:Y:S01]  /*2c280*/  SYNCS.ARRIVE.TRANS64.A1T0 RZ, [R17+URZ+0x29850], RZ ;  /* 0x029850ff11ff79a7 */ /* 0x0011e2000810003f */
[----:B------:R-:W-:Y:S06]  /*2c290*/  BAR.SYNC.DEFER_BLOCKING 0x2, 0x80 ;  /* 0x0082000000007b1d */ /* 0x000fec0000010000 */
[----:B------:R-:W-:Y:S05]  /*2c2a0*/  @!P0 BRA `(.L_x_2951) ;  /* 0x0000000000048947 */ /* 0x000fea0003800000 */
[----:B------:R-:W-:Y:S01]  /*2c2b0*/  BPT.TRAP 0x1 ;  /* 0x000000040000795c */ /* 0x000fe20000300000 */
.L_x_2951:
[----:B-1----:R-:W2:Y:S01]  /*2c2c0*/  LDL R0, [R1+0x10] ;  /* 0x0000100001007983 */ /* 0x002ea20000100800 */
        /* <DEDUP_REMOVED lines=8> */
.L_x_2890:
[----:B------:R-:W2:Y:S02]  /*2c350*/  LDL R0, [R1] ;  /* 0x0000000001007983 */ /* 0x000ea40000100800 */
[----:B--2---:R-:W-:-:S13]  /*2c360*/  LOP3.LUT P0, RZ, R0, 0x100, RZ, 0xc0, !PT ;  /* 0x0000010000ff7812 */ /* 0x004fda000780c0ff */
[----:B------:R-:W-:Y:S05]  /*2c370*/  @!P0 BRA `(.L_x_2952) ;  /* 0x0000000000288947 */ /* 0x000fea0003800000 */
[----:B------:R-:W-:Y:S05]  /*2c380*/  WARPSYNC.ALL ;  /* 0x0000000000007948 */ /* 0x000fea0003800000 */
[----:B------:R-:W1:Y:S08]  /*2c390*/  S2UR UR4, SR_CgaCtaId ;  /* 0x00000000000479c3 */ /* 0x000e700000008800 */
[----:B------:R-:W-:Y:S01]  /*2c3a0*/  BAR.SYNC.DEFER_BLOCKING 0x5, 0x180 ;  /* 0x0146000000007b1d */ /* 0x000fe20000010000 */
[----:B------:R-:W-:Y:S01]  /*2c3b0*/  MOV R22, 0x400 ;  /* 0x0000040000167802 */ /* 0x000fe20000000f00 */
[----:B-1----:R-:W-:-:S05]  /*2c3c0*/  IMAD.U32 R0, RZ, RZ, UR4 ;  /* 0x00000004ff007e24 */ /* 0x002fca000f8e00ff */
[----:B------:R-:W-:Y:S01]  /*2c3d0*/  LEA R22, R0, R22, 0x18 ;  /* 0x0000001600167211 */ /* 0x000fe200078ec0ff */
[----:B------:R1:W-:Y:S04]  /*2c3e0*/  STL [R1+0x10], R0 ;  /* 0x0000100001007387 */ /* 0x0003e80000100800 */
[----:B0-----:R1:W0:Y:S01]  /*2c3f0*/  LDS.128 R16, [R22+0x298d0] ;  /* 0x0298d00016107984 */ /* 0x0012220000000c00 */
[----:B------:R-:W-:Y:S06]  /*2c400*/  BAR.ARV 0x4, 0x180 ;  /* 0x0106000000007b1d */ /* 0x000fec0000002000 */
[----:B------:R-:W-:Y:S05]  /*2c410*/  BRA `(.L_x_2953) ;  /* 0x0000000800d47947 */ /* 0x000fea0003800000 */
.L_x_2952:
[----:B------:R-:W1:Y:S01]  /*2c420*/  S2R R0, SR_TID.X ;  /* 0x0000000000007919 */ /* 0x000e620000002100 */
[----:B------:R-:W-:Y:S01]  /*2c430*/  UMOV UR4, 0xffffffff ;  /* 0xffffffff00047882 */ /* 0x000fe20000000000 */
[----:B-1----:R-:W-:-:S04]  /*2c440*/  LOP3.LUT R7, R0, 0x1f, RZ, 0xc0, !PT ;  /* 0x0000001f00077812 */ /* 0x002fc800078ec0ff */
[----:B------:R-:W-:Y:S01]  /*2c450*/  ISETP.NE.AND P0, PT, R7, 0x1f, PT ;  /* 0x0000001f0700780c */ /* 0x000fe20003f05270 */
[----:B------:R-:W-:-:S12]  /*2c460*/  BRA.DIV UR4, `(.L_x_2954) ;  /* 0x0000005a04c07947 */ /* 0x000fd8000b800000 */
[----:B------:R-:W-:Y:S01]  /*2c470*/  IADD3 R5, R19, R7, RZ ;  /* 0x0000000713057210 */ /* 0x000fe20007ffe0ff */
[----:B------:R-:W-:-:S03]  /*2c480*/  ULDC UR4, c[0x0][0xc3c] ;  /* 0x00030f0000047ab9 */ /* 0x000fc60000000800 */
[----:B------:R-:W-:-:S13]  /*2c490*/  ISETP.GE.OR P1, PT, R5, UR4, !P0 ;  /* 0x0000000405007c0c */ /* 0x000fda000c726670 */
[----:B------:R-:W1:Y:S02]  /*2c4a0*/  @!P1 LDC.64 R2, c[0x0][0xc80] ;  /* 0x00032000ff029b82 */ /* 0x000e640000000a00 */
[----:B-1----:R-:W-:-:S06]  /*2c4b0*/  @!P1 IMAD.WIDE R2, R5, 0x4, R2 ;  /* 0x0000000405029825 */ /* 0x002fcc00078e0202 */
[----:B------:R1:W2:Y:S01]  /*2c4c0*/  @!P1 LDG.E R3, desc[UR50][R2.64] ;  /* 0x0000003202039981 */ /* 0x0002a2000c1e1900 */
[C---:B------:R-:W-:Y:S02]  /*2c4d0*/  ISETP.GE.U32.AND P2, PT, R7.reuse, 0x2, PT ;  /* 0x000000020700780c */ /* 0x040fe40003f46070 */
[C---:B------:R-:W-:Y:S01]  /*2c4e0*/  ISETP.GE.U32.AND P3, PT, R7.reuse, 0x4, PT ;  /* 0x000000040700780c */ /* 0x040fe20003f66070 */
[----:B------:R-:W-:Y:S01]  /*2c4f0*/  SHFL.IDX PT, R0, R16, RZ, 0x1f ;  /* 0x00001fff10007589 */ /* 0x000fe200000e0000 */
[C---:B------:R-:W-:Y:S02]  /*2c500*/  ISETP.GE.U32.AND P4, PT, R7.reuse, 0x8, PT ;  /* 0x000000080700780c */ /* 0x040fe40003f86070 */
[C---:B------:R-:W-:Y:S01]  /*2c510*/  ISETP.GE.U32.AND P5, PT, R7.reuse, 0x10, PT ;  /* 0x000000100700780c */ /* 0x040fe20003fa6070 */
[----:B------:R-:W-:Y:S01]  /*2c520*/  SHFL.IDX PT, R16, R16, 0x1, 0x1f ;  /* 0x00201f0010107f89 */ /* 0x000fe200000e0000 */
[----:B-1----:R-:W-:Y:S02]  /*2c530*/  IMAD.MOV.U32 R2, RZ, RZ, RZ ;  /* 0x000000ffff027224 */ /* 0x002fe400078e00ff */
[----:B--2---:R-:W-:Y:S01]  /*2c540*/  @!P1 IMAD.MOV.U32 R2, RZ, RZ, R3 ;  /* 0x000000ffff029224 */ /* 0x004fe200078e0003 */
[----:B------:R-:W-:-:S04]  /*2c550*/  ISETP.NE.AND P1, PT, R7, RZ, PT ;  /* 0x000000ff0700720c */ /* 0x000fc80003f25270 */
[----:B------:R-:W1:Y:S02]  /*2c560*/  SHFL.UP PT, R14, R2, 0x1, RZ ;  /* 0x04200000020e7989 */ /* 0x000e6400000e00ff */
[----:B-1----:R-:W-:-:S05]  /*2c570*/  SEL R5, R14, RZ, P1 ;  /* 0x000000ff0e057207 */ /* 0x002fca0000800000 */
[----:B------:R-:W-:-:S05]  /*2c580*/  IMAD.IADD R4, R2, 0x1, R5 ;  /* 0x0000000102047824 */ /* 0x000fca00078e0205 */
[----:B------:R-:W1:Y:S02]  /*2c590*/  SHFL.UP PT, R14, R4, 0x2, RZ ;  /* 0x04400000040e7989 */ /* 0x000e6400000e00ff */
[----:B-1----:R-:W-:-:S05]  /*2c5a0*/  SEL R5, R14, RZ, P2 ;  /* 0x000000ff0e057207 */ /* 0x002fca0001000000 */
[----:B------:R-:W-:-:S05]  /*2c5b0*/  IMAD.IADD R5, R4, 0x1, R5 ;  /* 0x0000000104057824 */ /* 0x000fca00078e0205 */
[----:B------:R-:W1:Y:S02]  /*2c5c0*/  SHFL.UP PT, R14, R5, 0x4, RZ ;  /* 0x04800000050e7989 */ /* 0x000e6400000e00ff */
[----:B-1----:R-:W-:-:S04]  /*2c5d0*/  SEL R6, R14, RZ, P3 ;  /* 0x000000ff0e067207 */ /* 0x002fc80001800000 */
[----:B------:R-:W-:-:S05]  /*2c5e0*/  IADD3 R6, R5, R6, RZ ;  /* 0x0000000605067210 */ /* 0x000fca0007ffe0ff */
[----:B------:R-:W1:Y:S02]  /*2c5f0*/  SHFL.UP PT, R14, R6, 0x8, RZ ;  /* 0x05000000060e7989 */ /* 0x000e6400000e00ff */
[----:B-1----:R-:W-:-:S05]  /*2c600*/  SEL R3, R14, RZ, P4 ;  /* 0x000000ff0e037207 */ /* 0x002fca0002000000 */
[----:B------:R-:W-:-:S05]  /*2c610*/  IMAD.IADD R4, R6, 0x1, R3 ;  /* 0x0000000106047824 */ /* 0x000fca00078e0203 */
[----:B------:R-:W1:Y:S02]  /*2c620*/  SHFL.UP PT, R14, R4, 0x10, RZ ;  /* 0x06000000040e7989 */ /* 0x000e6400000e00ff */
[----:B-1----:R-:W-:-:S05]  /*2c630*/  SEL R3, R14, RZ, P5 ;  /* 0x000000ff0e037207 */ /* 0x002fca0002800000 */
[----:B------:R-:W-:-:S05]  /*2c640*/  IMAD.IADD R3, R4, 0x1, R3 ;  /* 0x0000000104037824 */ /* 0x000fca00078e0203 */
[----:B------:R1:W2:Y:S02]  /*2c650*/  SHFL.IDX PT, R14, R3, 0x1f, 0x1f ;  /* 0x03e01f00030e7f89 */ /* 0x0002a400000e0000 */
.L_x_3162:
[----:B------:R-:W-:Y:S02]  /*2c660*/  ULDC UR4, c[0x0][0xc38] ;  /* 0x00030e0000047ab9 */ /* 0x000fe40000000800 */
[----:B------:R-:W-:-:S04]  /*2c670*/  IMAD.U32 R4, RZ, RZ, UR4 ;  /* 0x00000004ff047e24 */ /* 0x000fc8000f8e00ff */
[----:B--2---:R-:W-:-:S04]  /*2c680*/  IMAD R5, R14, R4, RZ ;  /* 0x000000040e057224 */ /* 0x004fc800078e02ff */
[----:B------:R-:W-:-:S05]  /*2c690*/  IMAD.IADD R16, R16, 0x1, R5 ;  /* 0x0000000110107824 */ /* 0x000fca00078e0205 */
[----:B------:R-:W-:-:S13]  /*2c6a0*/  ISETP.GT.AND P6, PT, R16, R0, PT ;  /* 0x000000001000720c */ /* 0x000fda0003fc4270 */
[----:B------:R-:W-:Y:S05]  /*2c6b0*/  @P6 BRA `(.L_x_2955) ;  /* 0x00000000009c6947 */ /* 0x000fea0003800000 */
.L_x_2960:
[----:B------:R-:W2:Y:S01]  /*2c6c0*/  LDC R4, c[0x0][0xc3c] ;  /* 0x00030f00ff047b82 */ /* 0x000ea20000000800 */
[----:B------:R-:W-:-:S04]  /*2c6d0*/  IADD3 R19, R19, 0x1f, RZ ;  /* 0x0000001f13137810 */ /* 0x000fc80007ffe0ff */
[----:B--2---:R-:W-:-:S13]  /*2c6e0*/  ISETP.GE.AND P6, PT, R19, R4, PT ;  /* 0x000000041300720c */ /* 0x004fda0003fc6270 */
[----:B------:R-:W-:Y:S05]  /*2c6f0*/  @P6 BRA `(.L_x_2956) ;  /* 0x0000000400d06947 */ /* 0x000fea0003800000 */
[----:B------:R-:W2:Y:S01]  /*2c700*/  S2R R2, SR_TID.X ;  /* 0x0000000000027919 */ /* 0x000ea20000002100 */
[----:B------:R-:W-:Y:S01]  /*2c710*/  BSSY B0, `(.L_x_2957) ;  /* 0x0000009000007945 */ /* 0x000fe20003800000 */
[----:B--2---:R-:W-:-:S05]  /*2c720*/  LOP3.LUT R2, R2, 0x1f, RZ, 0xc0, !PT ;  /* 0x0000001f02027812 */ /* 0x004fca00078ec0ff */
[----:B------:R-:W-:Y:S02]  /*2c730*/  IMAD.IADD R5, R19, 0x1, R2 ;  /* 0x0000000113057824 */ /* 0x000fe400078e0202 */
[----:B------:R-:W-:-:S03]  /*2c740*/  IMAD.MOV.U32 R2, RZ, RZ, RZ ;  /* 0x000000ffff027224 */ /* 0x000fc600078e00ff */
[----:B------:R-:W-:-:S13]  /*2c750*/  ISETP.GE.OR P6, PT, R5, R4, !P0 ;  /* 0x000000040500720c */ /* 0x000fda00047c6670 */
[----:B------:R-:W-:Y:S05]  /*2c760*/  @P6 BRA `(.L_x_2958) ;  /* 0x00000000000c6947 */ /* 0x000fea0003800000 */
[----:B-1----:R-:W1:Y:S02]  /*2c770*/  LDC.64 R2, c[0x0][0xc80] ;  /* 0x00032000ff027b82 */ /* 0x002e640000000a00 */
[----:B-1----:R-:W-:-:S06]  /*2c780*/  IMAD.WIDE R2, R5, 0x4, R2 ;  /* 0x0000000405027825 */ /* 0x002fcc00078e0202 */
[----:B------:R2:W5:Y:S02]  /*2c790*/  LDG.E R2, desc[UR50][R2.64] ;  /* 0x0000003202027981 */ /* 0x000564000c1e1900 */
.L_x_2958:
[----:B------:R-:W-:Y:S05]  /*2c7a0*/  BSYNC B0 ;  /* 0x0000000000007941 */ /* 0x000fea0003800000 */
.L_x_2957:
[----:B------:R-:W-:-:S03]  /*2c7b0*/  UMOV UR4, 0xffffffff ;  /* 0xffffffff00047882 */ /* 0x000fc60000000000 */
[----:B------:R-:W-:Y:S05]  /*2c7c0*/  BRA.DIV UR4, `(.L_x_2959) ;  /* 0x0000005e040c7947 */ /* 0x000fea000b800000 */
[----:B-----5:R-:W3:Y:S02]  /*2c7d0*/  SHFL.UP PT, R14, R2, 0x1, RZ ;  /* 0x04200000020e7989 */ /* 0x020ee400000e00ff */
[----:B---3--:R-:W-:-:S05]  /*2c7e0*/  SEL R13, R14, RZ, P1 ;  /* 0x000000ff0e0d7207 */ /* 0x008fca0000800000 */
[----:B------:R-:W-:-:S05]  /*2c7f0*/  IMAD.IADD R13, R2, 0x1, R13 ;  /* 0x00000001020d7824 */ /* 0x000fca00078e020d */
[----:B------:R-:W3:Y:S02]  /*2c800*/  SHFL.UP PT, R14, R13, 0x2, RZ ;  /* 0x044000000d0e7989 */ /* 0x000ee400000e00ff */
[----:B---3--:R-:W-:-:S05]  /*2c810*/  SEL R14, R14, RZ, P2 ;  /* 0x000000ff0e0e7207 */ /* 0x008fca0001000000 */
[----:B-12---:R-:W-:-:S05]  /*2c820*/  IMAD.IADD R3, R13, 0x1, R14 ;  /* 0x000000010d037824 */ /* 0x006fca00078e020e */
        /* <DEDUP_REMOVED lines=10> */
.L_x_3170:
[----:B------:R-:W-:Y:S02]  /*2c8d0*/  ULDC UR4, c[0x0][0xc38] ;  /* 0x00030e0000047ab9 */ /* 0x000fe40000000800 */
[----:B------:R-:W-:-:S04]  /*2c8e0*/  IMAD.U32 R4, RZ, RZ, UR4 ;  /* 0x00000004ff047e24 */ /* 0x000fc8000f8e00ff */
[----:B--2---:R-:W-:-:S04]  /*2c8f0*/  IMAD R5, R14, R4, RZ ;  /* 0x000000040e057224 */ /* 0x004fc800078e02ff */
[----:B------:R-:W-:-:S05]  /*2c900*/  IMAD.IADD R16, R5, 0x1, R16 ;  /* 0x0000000105107824 */ /* 0x000fca00078e0210 */
[----:B------:R-:W-:-:S13]  /*2c910*/  ISETP.GT.AND P6, PT, R16, R0, PT ;  /* 0x000000001000720c */ /* 0x000fda0003fc4270 */
[----:B------:R-:W-:Y:S05]  /*2c920*/  @!P6 BRA `(.L_x_2960) ;  /* 0xfffffffc0064e947 */ /* 0x000fea000383ffff */
.L_x_2955:
[----:B------:R-:W-:Y:S01]  /*2c930*/  IADD3 R16, -R5, R16, RZ ;  /* 0x0000001005107210 */ /* 0x000fe20007ffe1ff */
[----:B------:R-:W-:-:S04]  /*2c940*/  UMOV UR4, 0xffffffff ;  /* 0xffffffff00047882 */ /* 0x000fc80000000000 */
[----:B------:R-:W-:-:S05]  /*2c950*/  IMAD R5, R3, R4, R16 ;  /* 0x0000000403057224 */ /* 0x000fca00078e0210 */
[----:B------:R-:W-:Y:S01]  /*2c960*/  ISETP.GT.AND P6, PT, R5, R0, PT ;  /* 0x000000000500720c */ /* 0x000fe20003fc4270 */
[----:B------:R-:W-:-:S12]  /*2c970*/  BRA.DIV UR4, `(.L_x_2961) ;  /* 0x0000005e045c7947 */ /* 0x000fd8000b800000 */
[----:B------:R-:W-:-:S04]  /*2c980*/  VOTE.ANY R5, PT, !P6 ;  /* 0x0000000000057806 */ /* 0x000fc800070e0100 */
[----:B------:R-:W0:Y:S02]  /*2c990*/  POPC R6, R5 ;  /* 0x0000000500067309 */ /* 0x000e240000000000 */
[----:B0-----:R0:W2:Y:S02]  /*2c9a0*/  SHFL.IDX PT, R17, R2, R6, 0x1f ;  /* 0x00001f0602117589 */ /* 0x0010a400000e0000 */
.L_x_3174:
[----:B------:R-:W-:Y:S01]  /*2c9b0*/  ISETP.NE.AND P0, PT, R5, RZ, PT ;  /* 0x000000ff0500720c */ /* 0x000fe20003f05270 */
[----:B------:R-:W-:-:S12]  /*2c9c0*/  IMAD.MOV.U32 R5, RZ, RZ, RZ ;  /* 0x000000ffff057224 */ /* 0x000fd800078e00ff */
[----:B------:R-:W-:Y:S05]  /*2c9d0*/  @!P0 BRA `(.L_x_2962) ;  /* 0x0000000000108947 */ /* 0x000fea0003800000 */
[----:B------:R-:W-:Y:S01]  /*2c9e0*/  UMOV UR4, 0xffffffff ;  /* 0xffffffff00047882 */ /* 0x000fe20000000000 */
[----:B------:R-:W-:Y:S02]  /*2c9f0*/  VIADD R12, R6, 0xffffffff ;  /* 0xffffffff060c7836 */ /* 0x000fe40000000000 */
[----:B------:R-:W-:Y:S05]  /*2ca00*/  BRA.DIV UR4, `(.L_x_2963) ;  /* 0x0000005e04807947 */ /* 0x000fea000b800000 */
[----:B------:R3:W4:Y:S02]  /*2ca10*/  SHFL.IDX PT, R5, R3, R12, 0x1f ;  /* 0x00001f0c03057589 */ /* 0x00072400000e0000 */
.L_x_2962:
        /* <DEDUP_REMOVED lines=12> */
[----:B0-----:R-:W-:-:S05]  /*2cae0*/  IADD3 R5, RZ, -R3, RZ ;  /* 0x80000003ff057210 */ /* 0x001fca0007ffe0ff */
        /* <DEDUP_REMOVED lines=11> */
[----:B------:R-:W-:Y:S01]  /*2cba0*/  @!P1 IMAD.IADD R3, R3, 0x1, -R8 ;  /* 0x0000000103039824 */ /* 0x000fe200078e0a08 */
[----:B------:R-:W-:Y:S02]  /*2cbb0*/  @!P1 IADD3 R2, R2, 0x1, RZ ;  /* 0x0000000102029810 */ /* 0x000fe40007ffe0ff */
[----:B------:R-:W-:Y:S02]  /*2cbc0*/  ISETP.NE.AND P1, PT, R6, RZ, PT ;  /* 0x000000ff0600720c */ /* 0x000fe40003f25270 */
[----:B------:R-:W-:-:S13]  /*2cbd0*/  ISETP.GE.U32.AND P0, PT, R3, R8, PT ;  /* 0x000000080300720c */ /* 0x000fda0003f06070 */
[----:B------:R-:W-:-:S04]  /*2cbe0*/  @P0 VIADD R2, R2, 0x1 ;  /* 0x0000000102020836 */ /* 0x000fc80000000000 */
[----:B------:R-:W-:Y:S01]  /*2cbf0*/  @!P2 IMAD.MOV R2, RZ, RZ, -R2 ;  /* 0x000000ffff02a224 */ /* 0x000fe200078e0a02 */
[----:B------:R-:W-:-:S05]  /*2cc00*/  @!P1 LOP3.LUT R2, RZ, R6, RZ, 0x33, !PT ;  /* 0x00000006ff029212 */ /* 0x000fca00078e33ff */
[----:B------:R-:W-:Y:S01]  /*2cc10*/  IMAD R0, R7, R2, RZ ;  /* 0x0000000207007224 */ /* 0x000fe200078e02ff */
[----:B------:R-:W-:-:S03]  /*2cc20*/  IADD3 R2, -R2, RZ, RZ ;  /* 0x000000ff02027210 */ /* 0x000fc60007ffe1ff */
[----:B------:R-:W-:Y:S02]  /*2cc30*/  IMAD.MOV R3, RZ, RZ, -R0 ;  /* 0x000000ffff037224 */ /* 0x000fe400078e0a00 */
[----:B------:R-:W-:-:S03]  /*2cc40*/  IMAD R5, R6, R2, R5 ;  /* 0x0000000206057224 */ /* 0x000fc600078e0205 */
[----:B------:R-:W-:Y:S01]  /*2cc50*/  VIADDMNMX R4, R3, R4, R7, PT ;  /* 0x0000000403047246 */ /* 0x000fe20003800107 */
[----:B------:R-:W-:-:S03]  /*2cc60*/  IMAD.IADD R0, R5, 0x1, R0 ;  /* 0x0000000105007824 */ /* 0x000fc600078e0200 */
        /* <DEDUP_REMOVED lines=13> */
[----:B------:R-:W-:-:S05]  /*2cd40*/  IMAD R2, R3, R6, R2 ;  /* 0x0000000603027224 */ /* 0x000fca00078e0202 */
[----:B------:R-:W-:-:S13]  /*2cd50*/  ISETP.GT.U32.AND P1, PT, R7, R2, PT ;  /* 0x000000020700720c */ /* 0x000fda0003f24070 */
[----:B------:R-:W-:Y:S01]  /*2cd60*/  @!P1 IMAD.IADD R2, R2, 0x1, -R7 ;  /* 0x0000000102029824 */ /* 0x000fe200078e0a07 */
[----:B------:R-:W-:Y:S02]  /*2cd70*/  @!P1 IADD3 R3, R3, 0x1, RZ ;  /* 0x0000000103039810 */ /* 0x000fe40007ffe0ff */
[----:B------:R-:W-:Y:S02]  /*2cd80*/  ISETP.NE.AND P1, PT, R4, RZ, PT ;  /* 0x000000ff0400720c */ /* 0x000fe40003f25270 */
[----:B------:R-:W-:Y:S02]  /*2cd90*/  ISETP.GE.U32.AND P0, PT, R2, R7, PT ;  /* 0x000000070200720c */ /* 0x000fe40003f06070 */
[----:B------:R-:W-:-:S04]  /*2cda0*/  LOP3.LUT R2, R5, R4, RZ, 0x3c, !PT ;  /* 0x0000000405027212 */ /* 0x000fc800078e3cff */
[----:B------:R-:W-:-:S07]  /*2cdb0*/  ISETP.GE.AND P2, PT, R2, RZ, PT ;  /* 0x000000ff0200720c */ /* 0x000fce0003f46270 */
[----:B------:R-:W-:-:S06]  /*2cdc0*/  @P0 VIADD R3, R3, 0x1 ;  /* 0x0000000103030836 */ /* 0x000fcc0000000000 */
[----:B------:R-:W-:Y:S01]  /*2cdd0*/  @!P2 IMAD.MOV R3, RZ, RZ, -R3 ;  /* 0x000000ffff03a224 */ /* 0x000fe200078e0a03 */
[----:B------:R-:W-:Y:S01]  /*2cde0*/  @!P1 LOP3.LUT R3, RZ, R4, RZ, 0x33, !PT ;  /* 0x00000004ff039212 */ /* 0x000fe200078e33ff */
[----:B------:R-:W-:-:S04]  /*2cdf0*/  IMAD.MOV R4, RZ, RZ, -R4 ;  /* 0x000000ffff047224 */ /* 0x000fc800078e0a04 */
[----:B------:R-:W-:Y:S01]  /*2ce00*/  IMAD R18, R3, R4, R0 ;  /* 0x0000000403127224 */ /* 0x000fe200078e0200 */
[----:B------:R-:W-:-:S04]  /*2ce10*/  LOP3.LUT R0, RZ, R3, RZ, 0x33, !PT ;  /* 0x00000003ff007212 */ /* 0x000fc800078e33ff */
[----:B------:R-:W-:Y:S01]  /*2ce20*/  IADD3 R17, R17, R0, RZ ;  /* 0x0000000011117210 */ /* 0x000fe20007ffe0ff */
[----:B------:R-:W-:Y:S06]  /*2ce30*/  BRA `(.L_x_2964) ;  /* 0x00000000001c7947 */ /* 0x000fec0003800000 */
.L_x_2956:
[----:B------:R-:W-:Y:S01]  /*2ce40*/  UMOV UR4, URZ ;  /* 0x0000003f00047c82 */ /* 0x000fe20008000000 */
[----:B------:R-:W-:Y:S01]  /*2ce50*/  UMOV UR5, URZ ;  /* 0x0000003f00057c82 */ /* 0x000fe20008000000 */
[----:B------:R-:W-:Y:S01]  /*2ce60*/  ULDC UR6, c[0x0][0xc3c] ;  /* 0x00030f0000067ab9 */ /* 0x000fe20000000800 */
[----:B------:R-:W-:Y:S02]  /*2ce70*/  IMAD.MOV.U32 R16, RZ, RZ, R0 ;  /* 0x000000ffff107224 */ /* 0x000fe400078e0000 */
[----:B0-----:R-:W-:Y:S02]  /*2ce80*/  IMAD.U32 R17, RZ, RZ, UR4 ;  /* 0x00000004ff117e24 */ /* 0x001fe4000f8e00ff */
[----:B------:R-:W-:Y:S02]  /*2ce90*/  IMAD.U32 R18, RZ, RZ, UR5 ;  /* 0x00000005ff127e24 */ /* 0x000fe4000f8e00ff */
[----:B------:R-:W-:-:S07]  /*2cea0*/  IMAD.U32 R19, RZ, RZ, UR6 ;  /* 0x00000006ff137e24 */ /* 0x000fce000f8e00ff */
.L_x_2964:
[----:B------:R2:W3:Y:S01]  /*2ceb0*/  LDL R2, [R1+0x10] ;  /* 0x0000100001027983 */ /* 0x0004e20000100800 */
[----:B------:R-:W0:Y:S01]  /*2cec0*/  S2R R0, SR_TID.X ;  /* 0x0000000000007919 */ /* 0x000e220000002100 */
[----:B------:R-:W-:Y:S05]  /*2ced0*/  WARPSYNC.ALL ;  /* 0x0000000000007948 */ /* 0x000fea0003800000 */
[----:B0-----:R-:W-:Y:S01]  /*2cee0*/  LOP3.LUT R0, R0, 0x1f, RZ, 0xc0, !PT ;  /* 0x0000001f00007812 */ /* 0x001fe200078ec0ff */
[----:B------:R-:W-:Y:S03]  /*2cef0*/  BAR.SYNC.DEFER_BLOCKING 0x4, 0x180 ;  /* 0x0106000000007b1d */ /* 0x000fe60000010000 */
[----:B------:R-:W-:-:S13]  /*2cf00*/  ISETP.NE.AND P0, PT, R0, RZ, PT ;  /* 0x000000ff0000720c */ /* 0x000fda0003f05270 */
[----:B------:R-:W-:Y:S01]  /*2cf10*/  @!P0 MOV R0, 0x400 ;  /* 0x0000040000008802 */ /* 0x000fe20000000f00 */
[----:B---3--:R-:W0:Y:S03]  /*2cf20*/  @!P0 S2R R2, SR_CgaCtaId ;  /* 0x0000000000028919 */ /* 0x008e260000008800 */
[----:B0-----:R-:W-:Y:S01]  /*2cf30*/  @!P0 LEA R22, R2, R0, 0x18 ;  /* 0x0000000002168211 */ /* 0x001fe200078ec0ff */
[----:B------:R2:W-:Y:S04]  /*2cf40*/  @!P0 STL [R1+0x10], R2 ;  /* 0x0000100201008387 */ /* 0x0005e80000100800 */
[----:B------:R2:W-:Y:S01]  /*2cf50*/  @!P0 STS.128 [R22+0x298d0], R16 ;  /* 0x0298d01016008388 */ /* 0x0005e20000000c00 */
[----:B------:R-:W-:Y:S06]  /*2cf60*/  BAR.ARV 0x5, 0x180 ;  /* 0x0146000000007b1d */ /* 0x000fec0000002000 */
.L_x_2953:
[----:B------:R-:W-:Y:S02]  /*2cf70*/  ULDC UR4, c[0x0][0xc3c] ;  /* 0x00030f0000047ab9 */ /* 0x000fe40000000800 */
[----:B0-----:R-:W-:-:S13]  /*2cf80*/  ISETP.GE.AND P0, PT, R19, UR4, PT ;  /* 0x0000000413007c0c */ /* 0x001fda000bf06270 */
[----:B------:R-:W-:Y:S05]  /*2cf90*/  @!P0 BRA `(.L_x_2965) ;  /* 0xffffff9000f88947 */ /* 0x000fea000383ffff */
[----:B------:R-:W-:Y:S05]  /*2cfa0*/  BSYNC B7 ;  /* 0x0000000000077941 */ /* 0x000fea0003800000 */
.L_x_2849:
[----:B-12---:R-:W2:Y:S01]  /*2cfb0*/  LDL.LU R0, [R1+0x3c] ;  /* 0x00003c0001007983 */ /* 0x006ea20000300800 */
[----:B------:R-:W-:Y:S01]  /*2cfc0*/  BSSY B0, `(.L_x_2966) ;  /* 0x000000b000007945 */ /* 0x000fe20003800000 */
[----:B------:R-:W1:Y:S01]  /*2cfd0*/  S2R R5, SR_CgaCtaId ;  /* 0x0000000000057919 */ /* 0x000e620000008800 */
[----:B--2---:R-:W-:-:S04]  /*2cfe0*/  IADD3 R0, R0, 0x1, RZ ;  /* 0x0000000100007810 */ /* 0x004fc80007ffe0ff */
[----:B0-----:R-:W-:-:S04]  /*2cff0*/  LEA.HI R2, R0, R0, RZ, 0x1 ;  /* 0x0000000000027211 */ /* 0x001fc800078f08ff */
[----:B------:R-:W-:Y:S02]  /*2d000*/  LOP3.LUT R3, R2, 0xfffffffe, RZ, 0xc0, !PT ;  /* 0xfffffffe02037812 */ /* 0x000fe400078ec0ff */
[----:B------:R-:W-:-:S03]  /*2d010*/  MOV R2, 0x400 ;  /* 0x0000040000027802 */ /* 0x000fc60000000f00 */
[----:B------:R-:W-:Y:S01]  /*2d020*/  IMAD.IADD R0, R0, 0x1, -R3 ;  /* 0x0000000100007824 */ /* 0x000fe200078e0a03 */
[----:B-1----:R-:W-:-:S04]  /*2d030*/  LEA R4, R5, R2, 0x18 ;  /* 0x0000000205047211 */ /* 0x002fc800078ec0ff */
[----:B------:R-:W-:-:S04]  /*2d040*/  SHF.L.U32 R0, R0, 0x1f, RZ ;  /* 0x0000001f00007819 */ /* 0x000fc800000006ff */
[----:B------:R-:W0:Y:S02]  /*2d050*/  SYNCS.PHASECHK.TRANS64.TRYWAIT P0, [R4+URZ+0x29820], R0 ;  /* 0x02982000040075a7 */ /* 0x000e24000800017f */
[----:B0-----:R-:W-:Y:S05]  /*2d060*/  @!P0 BRA `(.L_x_2967) ;  /* 0x0000005800108947 */ /* 0x001fea0003800000 */
.L_x_3177:
[----:B------:R-:W-:Y:S05]  /*2d070*/  BSYNC B0 ;  /* 0x0000000000007941 */ /* 0x000fea0003800000 */
.L_x_2966:
[----:B------:R-:W-:-:S03]  /*2d080*/  UMOV UR4, 0xffffffff ;  /* 0xffffffff00047882 */ /* 0x000fc60000000000 */
[----:B------:R-:W-:Y:S05]  /*2d090*/  BRA.DIV UR4, `(.L_x_2968) ;  /* 0x0000005a04187947 */ /* 0x000fea000b800000 */
[----:B0-----:R-:W0:Y:S02]  /*2d0a0*/  S2R R0, SR_TID.X ;  /* 0x0000000000007919 */ /* 0x001e240000002100 */
[----:B0-----:R-:W-:-:S04]  /*2d0b0*/  SHF.R.U32.HI R0, RZ, 0x5, R0 ;  /* 0x00000005ff007819 */ /* 0x001fc80000011600 */
[----:B------:R-:W-:-:S05]  /*2d0c0*/  LOP3.LUT R0, R0, 0x3, RZ, 0xc0, !PT ;  /* 0x0000000300007812 */ /* 0x000fca00078ec0ff */
[----:B------:R0:W1:Y:S02]  /*2d0d0*/  SHFL.IDX PT, R14, R0, RZ, 0x1f ;  /* 0x00001fff000e7589 */ /* 0x00006400000e0000 */
.L_x_3180:
[----:B-1----:R-:W-:-:S13]  /*2d0e0*/  ISETP.NE.AND P0, PT, R14, RZ, PT ;  /* 0x000000ff0e00720c */ /* 0x002fda0003f05270 */
[----:B------:R-:W-:Y:S05]  /*2d0f0*/  @P0 BRA `(.L_x_2628) ;  /* 0x0000000000a80947 */ /* 0x000fea0003800000 */
[----:B------:R-:W-:-:S03]  /*2d100*/  UMOV UR4, 0xffffffff ;  /* 0xffffffff00047882 */ /* 0x000fc60000000000 */
[----:B------:R-:W-:Y:S05]  /*2d110*/  BRA.DIV UR4, `(.L_x_2969) ;  /* 0x0000005a042c7947 */ /* 0x000fea000b800000 */
[----:B------:R-:W-:-:S13]  /*2d120*/  ELECT P6, URZ, PT ;  /* 0x00000000003f782f */ /* 0x000fda00038c0000 */
.L_x_3183:
[----:B------:R-:W-:Y:S05]  /*2d130*/  @!P6 BRA `(.L_x_2628) ;  /* 0x000000000098e947 */ /* 0x000fea0003800000 */
[----:B------:R-:W-:-:S06]  /*2d140*/  ULOP3.LUT UR4, UR36, 0x2, URZ, 0xfc, !UPT ;  /* 0x0000000224047892 */ /* 0x000fcc000f8efc3f */
[----:B0-----:R-:W-:-:S05]  /*2d150*/  IMAD.U32 R0, RZ, RZ, UR4 ;  /* 0x00000004ff007e24 */ /* 0x001fca000f8e00ff */
[----:B------:R-:W-:-:S13]  /*2d160*/  ISETP.NE.AND P0, PT, R0, 0x3, PT ;  /* 0x000000030000780c */ /* 0x000fda0003f05270 */
[----:B------:R-:W-:Y:S05]  /*2d170*/  @!P0 BRA `(.L_x_2970) ;  /* 0x0000000000048947 */ /* 0x000fea0003800000 */
[----:B------:R-:W-:Y:S01]  /*2d180*/  BPT.TRAP 0x1 ;  /* 0x000000040000795c */ /* 0x000fe20000300000 */
.L_x_2970:
[C---:B------:R-:W-:Y:S01]  /*2d190*/  IMAD R5, R23.reuse, 0x8, R4 ;  /* 0x0000000817057824 */ /* 0x040fe200078e0204 */
[----:B------:R-:W-:Y:S01]  /*2d1a0*/  SHF.L.U32 R0, R34, 0x1f, RZ ;  /* 0x0000001f22007819 */ /* 0x000fe200000006ff */
[----:B------:R-:W-:-:S03]  /*2d1b0*/  VIADD R23, R23, 0x1 ;  /* 0x0000000117177836 */ /* 0x000fc60000000000 */
[----:B------:R-:W0:Y:S02]  /*2d1c0*/  SYNCS.PHASECHK.TRANS64.TRYWAIT P1, [R5+URZ+0x29840], R0 ;  /* 0x02984000050075a7 */ /* 0x000e24000802017f */
[----:B------:R-:W-:-:S04]  /*2d1d0*/  ISETP.NE.AND P2, PT, R23, 0x2, PT ;  /* 0x000000021700780c */ /* 0x000fc80003f45270 */
[----:B------:R-:W-:Y:S01]  /*2d1e0*/  SEL R3, RZ, 0x1, P2 ;  /* 0x00000001ff037807 */ /* 0x000fe20001000000 */
[----:B0-----:R-:W-:Y:S08]  /*2d1f0*/  @!P1 BRA `(.L_x_2971) ;  /* 0x0000005800149947 */ /* 0x001ff00003800000 */
.L_x_3184:
[----:B------:R-:W-:Y:S02]  /*2d200*/  SEL R23, R23, RZ, P2 ;  /* 0x000000ff17177207 */ /* 0x000fe40001000000 */
[----:B------:R-:W-:Y:S01]  /*2d210*/  LOP3.LUT R2, R34, R3, RZ, 0x3c, !PT ;  /* 0x0000000322027212 */ /* 0x000fe200078e3cff */
[----:B------:R-:W-:Y:S06]  /*2d220*/  @!P0 BRA `(.L_x_2972) ;  /* 0x0000000000048947 */ /* 0x000fec0003800000 */
[----:B------:R-:W-:Y:S01]  /*2d230*/  BPT.TRAP 0x1 ;  /* 0x000000040000795c */ /* 0x000fe20000300000 */
.L_x_2972:
[----:B------:R-:W-:Y:S02]  /*2d240*/  LEA R23, R23, R4, 0x3 ;  /* 0x0000000417177211 */ /* 0x000fe400078e18ff */
[----:B------:R-:W-:-:S04]  /*2d250*/  SHF.L.U32 R2, R2, 0x1f, RZ ;  /* 0x0000001f02027819 */ /* 0x000fc800000006ff */
[----:B------:R-:W1:Y:S02]  /*2d260*/  SYNCS.PHASECHK.TRANS64.TRYWAIT P1, [R23+URZ+0x29840], R2 ;  /* 0x02984002170075a7 */ /* 0x000e64000802017f */
[----:B-1----:R-:W-:Y:S05]  /*2d270*/  @!P1 BRA `(.L_x_2973) ;  /* 0x0000005800089947 */ /* 0x002fea0003800000 */
.L_x_3185:
[----:B------:R-:W-:Y:S05]  /*2d280*/  @!P0 BRA `(.L_x_2974) ;  /* 0x0000000000048947 */ /* 0x000fea0003800000 */
[----:B------:R-:W-:Y:S01]  /*2d290*/  BPT.TRAP 0x1 ;  /* 0x000000040000795c */ /* 0x000fe20000300000 */
.L_x_2974:
[----:B------:R-:W2:Y:S02]  /*2d2a0*/  SYNCS.PHASECHK.TRANS64.TRYWAIT P1, [R5+URZ+0x29860], R0 ;  /* 0x02986000050075a7 */ /* 0x000ea4000802017f */
[----:B--2---:R-:W-:Y:S05]  /*2d2b0*/  @!P1 BRA `(.L_x_2975) ;  /* 0x00000058000c9947 */ /* 0x004fea0003800000 */
.L_x_3186:
[----:B------:R-:W-:Y:S05]  /*2d2c0*/  @!P0 BRA `(.L_x_2976) ;  /* 0x0000000000048947 */ /* 0x000fea0003800000 */
[----:B------:R-:W-:Y:S01]  /*2d2d0*/  BPT.TRAP 0x1 ;  /* 0x000000040000795c */ /* 0x000fe20000300000 */
.L_x_2976:
[----:B------:R-:W3:Y:S02]  /*2d2e0*/  SYNCS.PHASECHK.TRANS64.TRYWAIT P1, [R23+URZ+0x29860], R2 ;  /* 0x02986002170075a7 */ /* 0x000ee4000802017f */
[----:B---3--:R-:W-:Y:S05]  /*2d2f0*/  @!P1 BRA `(.L_x_2977) ;  /* 0x0000005800109947 */ /* 0x008fea0003800000 */
.L_x_3187:
[----:B------:R-:W-:Y:S05]  /*2d300*/  @!P0 BRA `(.L_x_2978) ;  /* 0x0000000000048947 */ /* 0x000fea0003800000 */
[----:B------:R-:W-:Y:S01]  /*2d310*/  BPT.TRAP 0x1 ;  /* 0x000000040000795c */ /* 0x000fe20000300000 */
.L_x_2978:
[----:B------:R-:W4:Y:S02]  /*2d320*/  SYNCS.PHASECHK.TRANS64.TRYWAIT P1, [R5+URZ+0x29880], R0 ;  /* 0x02988000050075a7 */ /* 0x000f24000802017f */
[----:B----4-:R-:W-:Y:S05]  /*2d330*/  @!P1 BRA `(.L_x_2979) ;  /* 0x0000005800149947 */ /* 0x010fea0003800000 */
.L_x_3188:
[----:B------:R-:W-:Y:S05]  /*2d340*/  @!P0 BRA `(.L_x_2980) ;  /* 0x0000000000048947 */ /* 0x000fea0003800000 */
[----:B------:R-:W-:Y:S01]  /*2d350*/  BPT.TRAP 0x1 ;  /* 0x000000040000795c */ /* 0x000fe20000300000 */
.L_x_2980:
[----:B------:R0:W0:Y:S02]  /*2d360*/  SYNCS.PHASECHK.TRANS64.TRYWAIT P0, [R23+URZ+0x29880], R2 ;  /* 0x02988002170075a7 */ /* 0x000024000800017f */
[----:B0-----:R-:W-:Y:S05]  /*2d370*/  @!P0 NANOSLEEP.SYNCS 0x989680 ;  /* 0x009896800000895d */ /* 0x001fea0003900000 */
[----:B------:R-:W0:Y:S02]  /*2d380*/  @!P0 SYNCS.PHASECHK.TRANS64 P0, [R23+URZ+0x29880], R2 ;  /* 0x02988002170085a7 */ /* 0x000e24000800007f */
[----:B0-----:R-:W-:Y:S05]  /*2d390*/  @!P0 BRA `(.L_x_2980) ;  /* 0xfffffffc00f08947 */ /* 0x001fea000383ffff */
.L_x_2628:
[----:B------:R-:W-:Y:S05]  /*2d3a0*/  BSYNC B8 ;  /* 0x0000000000087941 */ /* 0x000fea0003800000 */
.L_x_2625:
[----:B------:R-:W-:Y:S05]  /*2d3b0*/  EXIT ;  /* 0x000000000000794d */ /* 0x000fea0003800000 */
.L_x_2646:
[----:B-1----:R1:W2:Y:S02]  /*2d3c0*/  SYNCS.PHASECHK.TRANS64.TRYWAIT P5, [R94+URZ+0x29890], R95 ;  /* 0x0298905f5e0075a7 */ /* 0x0022a400080a017f */
[----:B--2---:R-:W-:Y:S05]  /*2d3d0*/  @!P5 NANOSLEEP.SYNCS 0x989680 ;  /* 0x009896800000d95d */ /* 0x004fea0003900000 */
[----:B------:R-:W2:Y:S02]  /*2d3e0*/  @!P5 SYNCS.PHASECHK.TRANS64 P5, [R94+URZ+0x29890], R95 ;  /* 0x0298905f5e00d5a7 */ /* 0x000ea400080a007f */
[----:B--2---:R-:W-:Y:S05]  /*2d3f0*/  @!P5 BRA `(.L_x_2646) ;  /* 0xfffffffc00f0d947 */ /* 0x004fea000383ffff */
[----:B------:R-:W-:Y:S05]  /*2d400*/  BRA `(.L_x_2981) ;  /* 0xfffffd6000a87947 */ /* 0x000fea000383ffff */
.L_x_2647:
        /* <DEDUP_REMOVED lines=8> */
.L_x_2983:
[----:B------:R-:W-:Y:S05]  /*2d490*/  BSYNC B1 ;  /* 0x0000000000017941 */ /* 0x000fea0003800000 */
.L_x_2982:
[----:B------:R-:W-:Y:S01]  /*2d4a0*/  IMAD.MOV.U32 R13, RZ, RZ, R120 ;  /* 0x000000ffff0d7224 */ /* 0x000fe200078e0078 */
[----:B------:R-:W-:Y:S01]  /*2d4b0*/  MOV R149, R14 ;  /* 0x0000000e00957202 */ /* 0x000fe20000000f00 */
[----:B------:R-:W-:Y:S02]  /*2d4c0*/  IMAD.MOV.U32 R12, RZ, RZ, RZ ;  /* 0x000000ffff0c7224 */ /* 0x000fe400078e00ff */
[----:B------:R-:W-:Y:S02]  /*2d4d0*/  IMAD.MOV.U32 R11, RZ, RZ, 0x1e1f ;  /* 0x00001e1fff0b7424 */ /* 0x000fe400078e00ff */
[----:B------:R-:W-:-:S07]  /*2d4e0*/  IMAD.MOV.U32 R15, RZ, RZ, -0x1 ;  /* 0xffffffffff0f7424 */ /* 0x000fce00078e00ff */
[----:B------:R-:W-:Y:S05]  /*2d4f0*/  WARPSYNC.COLLECTIVE R15, `(.L_x_2984) ;  /* 0x000000000f087348 */ /* 0x000fea0003c00000 */
[----:B------:R0:W1:Y:S02]  /*2d500*/  SHFL.IDX P6, R14, R13, R12, R11 ;  /* 0x0000000c0d0e7389 */ /* 0x00006400000c000b */
[----:B01----:R-:W-:Y:S01]  /*2d510*/  ENDCOLLECTIVE ;  /* 0x000000000000791b */ /* 0x003fe20003800000 */
.L_x_2984:
[----:B------:R-:W-:Y:S01]  /*2d520*/  MOV R11, R14 ;  /* 0x0000000e000b7202 */ /* 0x000fe20000000f00 */
[----:B------:R-:W-:Y:S06]  /*2d530*/  BRA `(.L_x_2985) ;  /* 0xfffffd6000707947 */ /* 0x000fec000383ffff */
.L_x_2672:
[----:B------:R-:W-:Y:S01]  /*2d540*/  BSSY B1, `(.L_x_2986) ;  /* 0x0000008000017945 */ /* 0x000fe20003800000 */
[----:B0-----:R-:W-:Y:S02]  /*2d550*/  IMAD.MOV.U32 R13, RZ, RZ, R119 ;  /* 0x000000ffff0d7224 */ /* 0x001fe400078e0077 */
[----:B------:R-:W-:Y:S02]  /*2d560*/  IMAD.MOV.U32 R12, RZ, RZ, 0x1 ;  /* 0x00000001ff0c7424 */ /* 0x000fe400078e00ff */
[----:B----4-:R-:W-:Y:S02]  /*2d570*/  IMAD.MOV.U32 R11, RZ, RZ, 0x1e1f ;  /* 0x00001e1fff0b7424 */ /* 0x010fe400078e00ff */
[----:B------:R-:W-:-:S07]  /*2d580*/  IMAD.MOV.U32 R15, RZ, RZ, -0x1 ;  /* 0xffffffffff0f7424 */ /* 0x000fce00078e00ff */
[----:B-123--:R-:W-:Y:S05]  /*2d590*/  WARPSYNC.COLLECTIVE R15, `(.L_x_2987) ;  /* 0x000000000f087348 */ /* 0x00efea0003c00000 */
[----:B------:R0:W4:Y:S02]  /*2d5a0*/  SHFL.IDX P6, R14, R13, R12, R11 ;  /* 0x0000000c0d0e7389 */ /* 0x00012400000c000b */
[----:B01234-:R-:W-:Y:S01]  /*2d5b0*/  ENDCOLLECTIVE ;  /* 0x000000000000791b */ /* 0x01ffe20003800000 */
.L_x_2987:
[----:B------:R-:W-:Y:S05]  /*2d5c0*/  BSYNC B1 ;  /* 0x0000000000017941 */ /* 0x000fea0003800000 */
.L_x_2986:
[----:B------:R-:W-:Y:S01]  /*2d5d0*/  IMAD.MOV.U32 R13, RZ, RZ, R120 ;  /* 0x000000ffff0d7224 */ /* 0x000fe200078e0078 */
[----:B------:R-:W-:Y:S01]  /*2d5e0*/  MOV R119, R14 ;  /* 0x0000000e00777202 */ /* 0x000fe20000000f00 */
[----:B------:R-:W-:Y:S02]  /*2d5f0*/  IMAD.MOV.U32 R12, RZ, RZ, 0x1 ;  /* 0x00000001ff0c7424 */ /* 0x000fe400078e00ff */
[----:B------:R-:W-:Y:S02]  /*2d600*/  IMAD.MOV.U32 R11, RZ, RZ, 0x1e1f ;  /* 0x00001e1fff0b7424 */ /* 0x000fe400078e00ff */
[----:B------:R-:W-:-:S07]  /*2d610*/  IMAD.MOV.U32 R15, RZ, RZ, -0x1 ;  /* 0xffffffffff0f7424 */ /* 0x000fce00078e00ff */
[----:B------:R-:W-:Y:S05]  /*2d620*/  WARPSYNC.COLLECTIVE R15, `(.L_x_2988) ;  /* 0x000000000f087348 */ /* 0x000fea0003c00000 */
[----:B------:R0:W1:Y:S02]  /*2d630*/  SHFL.IDX P6, R14, R13, R12, R11 ;  /* 0x0000000c0d0e7389 */ /* 0x00006400000c000b */
[----:B01----:R-:W-:Y:S01]  /*2d640*/  ENDCOLLECTIVE ;  /* 0x000000000000791b */ /* 0x003fe20003800000 */
.L_x_2988:
[----:B------:R-:W-:Y:S01]  /*2d650*/  MOV R120, R14 ;  /* 0x0000000e00787202 */ /* 0x000fe20000000f00 */
[----:B------:R-:W-:Y:S06]  /*2d660*/  BRA `(.L_x_2989) ;  /* 0xfffffd8c003c7947 */ /* 0x000fec000383ffff */
.L_x_2702:
[----:B--2---:R2:W3:Y:S02]  /*2d670*/  SYNCS.PHASECHK.TRANS64.TRYWAIT P5, [R94+URZ+0x29890], R95 ;  /* 0x0298905f5e0075a7 */ /* 0x0044e400080a017f */
[----:B---3--:R-:W-:Y:S05]  /*2d680*/  @!P5 NANOSLEEP.SYNCS 0x989680 ;  /* 0x009896800000d95d */ /* 0x008fea0003900000 */
[----:B------:R-:W3:Y:S02]  /*2d690*/  @!P5 SYNCS.PHASECHK.TRANS64 P5, [R94+URZ+0x29890], R95 ;  /* 0x0298905f5e00d5a7 */ /* 0x000ee400080a007f */
[----:B---3--:R-:W-:Y:S05]  /*2d6a0*/  @!P5 BRA `(.L_x_2702) ;  /* 0xfffffffc00f0d947 */ /* 0x008fea000383ffff */
[----:B------:R-:W-:Y:S05]  /*2d6b0*/  BRA `(.L_x_2990) ;  /* 0xfffffdbc00fc7947 */ /* 0x000fea000383ffff */
.L_x_2703:
[----:B------:R-:W-:Y:S01]  /*2d6c0*/  BSSY B1, `(.L_x_2991) ;  /* 0x0000008000017945 */ /* 0x000fe20003800000 */
[----:B0-----:R-:W-:Y:S02]  /*2d6d0*/  IMAD.MOV.U32 R13, RZ, RZ, R119 ;  /* 0x000000ffff0d7224 */ /* 0x001fe400078e0077 */
[----:B------:R-:W-:Y:S02]  /*2d6e0*/  IMAD.MOV.U32 R12, RZ, RZ, RZ ;  /* 0x000000ffff0c7224 */ /* 0x000fe400078e00ff */
[----:B------:R-:W-:Y:S02]  /*2d6f0*/  IMAD.MOV.U32 R11, RZ, RZ, 0x1e1f ;  /* 0x00001e1fff0b7424 */ /* 0x000fe400078e00ff */
[----:B------:R-:W-:-:S07]  /*2d700*/  IMAD.MOV.U32 R15, RZ, RZ, -0x1 ;  /* 0xffffffffff0f7424 */ /* 0x000fce00078e00ff */
[----:B--2---:R-:W-:Y:S05]  /*2d710*/  WARPSYNC.COLLECTIVE R15, `(.L_x_2992) ;  /* 0x000000000f087348 */ /* 0x004fea0003c00000 */
[----:B------:R0:W1:Y:S02]  /*2d720*/  SHFL.IDX P6, R14, R13, R12, R11 ;  /* 0x0000000c0d0e7389 */ /* 0x00006400000c000b */
[----:B012---:R-:W-:Y:S01]  /*2d730*/  ENDCOLLECTIVE ;  /* 0x000000000000791b */ /* 0x007fe20003800000 */
.L_x_2992:
[----:B------:R-:W-:Y:S05]  /*2d740*/  BSYNC B1 ;  /* 0x0000000000017941 */ /* 0x000fea0003800000 */
.L_x_2991:
        /* <DEDUP_REMOVED lines=8> */
.L_x_2993:
[----:B------:R-:W-:Y:S01]  /*2d7d0*/  MOV R11, R14 ;  /* 0x0000000e000b7202 */ /* 0x000fe20000000f00 */
[----:B------:R-:W-:Y:S06]  /*2d7e0*/  BRA `(.L_x_2994) ;  /* 0xfffffdbc00c87947 */ /* 0x000fec000383ffff */
.L_x_2716:
        /* <DEDUP_REMOVED lines=8> */
.L_x_2996:
[----:B------:R-:W-:Y:S05]  /*2d870*/  BSYNC B1 ;  /* 0x0000000000017941 */ /* 0x000fea0003800000 */
.L_x_2995:
        /* <DEDUP_REMOVED lines=8> */
.L_x_2997:
[----:B------:R-:W-:Y:S01]  /*2d900*/  MOV R45, R14 ;  /* 0x0000000e002d7202 */ /* 0x000fe20000000f00 */
[----:B------:R-:W-:Y:S06]  /*2d910*/  BRA `(.L_x_2998) ;  /* 0xfffffde800f87947 */ /* 0x000fec000383ffff */
.L_x_2729:
[----:B-1----:R1:W2:Y:S02]  /*2d920*/  SYNCS.PHASECHK.TRANS64.TRYWAIT P2, [R94+URZ+0x29890], R95 ;  /* 0x0298905f5e0075a7 */ /* 0x0022a4000804017f */
[----:B--2---:R-:W-:Y:S05]  /*2d930*/  @!P2 NANOSLEEP.SYNCS 0x989680 ;  /* 0x009896800000a95d */ /* 0x004fea0003900000 */
[----:B------:R-:W2:Y:S02]  /*2d940*/  @!P2 SYNCS.PHASECHK.TRANS64 P2, [R94+URZ+0x29890], R95 ;  /* 0x0298905f5e00a5a7 */ /* 0x000ea4000804007f */
[----:B--2---:R-:W-:Y:S05]  /*2d950*/  @!P2 BRA `(.L_x_2729) ;  /* 0xfffffffc00f0a947 */ /* 0x004fea000383ffff */
[----:B------:R-:W-:Y:S05]  /*2d960*/  BRA `(.L_x_2999) ;  /* 0xfffffe1800847947 */ /* 0x000fea000383ffff */
.L_x_2730:
        /* <DEDUP_REMOVED lines=8> */
.L_x_3001:
[----:B------:R-:W-:Y:S05]  /*2d9f0*/  BSYNC B1 ;  /* 0x0000000000017941 */ /* 0x000fea0003800000 */
.L_x_3000:
        /* <DEDUP_REMOVED lines=8> */
.L_x_3002:
[----:B------:R-:W-:Y:S01]  /*2da80*/  MOV R45, R14 ;  /* 0x0000000e002d7202 */ /* 0x000fe20000000f00 */
[----:B------:R-:W-:Y:S06]  /*2da90*/  BRA `(.L_x_3003) ;  /* 0xfffffe1800a47947 */ /* 0x000fec000383ffff */
.L_x_2733:
[----:B------:R-:W-:Y:S01]  /*2daa0*/  BSSY B1, `(.L_x_3004) ;  /* 0x0000008000017945 */ /* 0x000fe20003800000 */
[----:B----4-:R-:W-:Y:S02]  /*2dab0*/  IMAD.MOV.U32 R13, RZ, RZ, R47 ;  /* 0x000000ffff0d7224 */ /* 0x010fe400078e002f */
[----:B------:R-:W-:Y:S02]  /*2dac0*/  IMAD.MOV.U32 R12, RZ, RZ, 0x1 ;  /* 0x00000001ff0c7424 */ /* 0x000fe400078e00ff */
[----:B------:R-:W-:Y:S02]  /*2dad0*/  IMAD.MOV.U32 R11, RZ, RZ, 0x1e1f ;  /* 0x00001e1fff0b7424 */ /* 0x000fe400078e00ff */
[----:B------:R-:W-:-:S07]  /*2dae0*/  IMAD.MOV.U32 R15, RZ, RZ, -0x1 ;  /* 0xffffffffff0f7424 */ /* 0x000fce00078e00ff */
[----:B0123--:R-:W-:Y:S05]  /*2daf0*/  WARPSYNC.COLLECTIVE R15, `(.L_x_3005) ;  /* 0x000000000f087348 */ /* 0x00ffea0003c00000 */
[----:B------:R4:W0:Y:S02]  /*2db00*/  SHFL.IDX P6, R14, R13, R12, R11 ;  /* 0x0000000c0d0e7389 */ /* 0x00082400000c000b */
[----:B01234-:R-:W-:Y:S01]  /*2db10*/  ENDCOLLECTIVE ;  /* 0x000000000000791b */ /* 0x01ffe20003800000 */
.L_x_3005:
[----:B------:R-:W-:Y:S05]  /*2db20*/  BSYNC B1 ;  /* 0x0000000000017941 */ /* 0x000fea0003800000 */
.L_x_3004:
        /* <DEDUP_REMOVED lines=8> */
.L_x_3006:
[----:B------:R-:W-:Y:S01]  /*2dbb0*/  MOV R45, R14 ;  /* 0x0000000e002d7202 */ /* 0x000fe20000000f00 */
[----:B------:R-:W-:Y:S06]  /*2dbc0*/  BRA `(.L_x_3007) ;  /* 0xfffffe1800f87947 */ /* 0x000fec000383ffff */
.L_x_2737:
[----:B------:R0:W0:Y:S02]  /*2dbd0*/  SYNCS.PHASECHK.TRANS64.TRYWAIT P1, [R94+URZ+0x298b0], R95 ;  /* 0x0298b05f5e0075a7 */ /* 0x000024000802017f */
[----:B0-----:R-:W-:Y:S05]  /*2dbe0*/  @!P1 NANOSLEEP.SYNCS 0x989680 ;  /* 0x009896800000995d */ /* 0x001fea0003900000 */
[----:B------:R-:W0:Y:S02]  /*2dbf0*/  @!P1 SYNCS.PHASECHK.TRANS64 P1, [R94+URZ+0x298b0], R95 ;  /* 0x0298b05f5e0095a7 */ /* 0x000e24000802007f */
[----:B0-----:R-:W-:Y:S05]  /*2dc00*/  @!P1 BRA `(.L_x_2737) ;  /* 0xfffffffc00f09947 */ /* 0x001fea000383ffff */
[----:B------:R-:W-:Y:S05]  /*2dc10*/  BRA `(.L_x_3008) ;  /* 0xfffffe1c00c47947 */ /* 0x000fea000383ffff */
.L_x_2745:
[----:B------:R-:W0:Y:S01]  /*2dc20*/  S2R R20, SR_TID.X ;  /* 0x0000000000147919 */ /* 0x000e220000002100 */
[----:B------:R-:W-:Y:S01]  /*2dc30*/  BSSY B0, `(.L_x_3009) ;  /* 0x000000c000007945 */ /* 0x000fe20003800000 */
[----:B------:R-:W-:Y:S01]  /*2dc40*/  IMAD.MOV.U32 R12, RZ, RZ, RZ ;  /* 0x000000ffff0c7224 */ /* 0x000fe200078e00ff */
[----:B------:R-:W-:Y:S01]  /*2dc50*/  MOV R15, 0xffffffff ;  /* 0xffffffff000f7802 */ /* 0x000fe20000000f00 */
[----:B------:R-:W-:Y:S02]  /*2dc60*/  IMAD.MOV.U32 R11, RZ, RZ, 0x1f ;  /* 0x0000001fff0b7424 */ /* 0x000fe400078e00ff */
[----:B0-----:R-:W-:-:S05]  /*2dc70*/  VIADD R21, R20, 0xffffff80 ;  /* 0xffffff8014157836 */ /* 0x001fca0000000000 */
[----:B------:R-:W-:-:S04]  /*2dc80*/  SHF.R.S32.HI R20, RZ, 0x1f, R21 ;  /* 0x0000001fff147819 */ /* 0x000fc80000011415 */
[----:B------:R-:W-:-:S04]  /*2dc90*/  LEA.HI R20, R20, R21, RZ, 0x7 ;  /* 0x0000001514147211 */ /* 0x000fc800078f38ff */
[----:B------:R-:W-:-:S05]  /*2dca0*/  SHF.R.S32.HI R20, RZ, 0x7, R20 ;  /* 0x00000007ff147819 */ /* 0x000fca0000011414 */
[----:B------:R-:W-:-:S07]  /*2dcb0*/  IMAD.MOV.U32 R13, RZ, RZ, R20 ;  /* 0x000000ffff0d7224 */ /* 0x000fce00078e0014 */
[----:B----45:R-:W-:Y:S05]  /*2dcc0*/  WARPSYNC.COLLECTIVE R15, `(.L_x_3010) ;  /* 0x000000000f087348 */ /* 0x030fea0003c00000 */
[----:B------:R0:W1:Y:S02]  /*2dcd0*/  SHFL.IDX P6, R14, R13, R12, R11 ;  /* 0x0000000c0d0e7389 */ /* 0x00006400000c000b */
[----:B01--45:R-:W-:Y:S01]  /*2dce0*/  ENDCOLLECTIVE ;  /* 0x000000000000791b */ /* 0x033fe20003800000 */
.L_x_3010:
[----:B------:R-:W-:Y:S05]  /*2dcf0*/  BSYNC B0 ;  /* 0x0000000000007941 */ /* 0x000fea0003800000 */
.L_x_3009:
[----:B------:R-:W-:Y:S01]  /*2dd00*/  IMAD.MOV.U32 R23, RZ, RZ, R14 ;  /* 0x000000ffff177224 */ /* 0x000fe200078e000e */
[----:B------:R-:W-:Y:S06]  /*2dd10*/  BRA `(.L_x_3011) ;  /* 0xfffffe2800b47947 */ /* 0x000fec000383ffff */
.L_x_2755:
[----:B------:R-:W-:Y:S01]  /*2dd20*/  BSSY B1, `(.L_x_3012) ;  /* 0x0000007000017945 */ /* 0x000fe20003800000 */
[----:B------:R-:W-:Y:S02]  /*2dd30*/  IMAD.MOV.U32 R12, RZ, RZ, RZ ;  /* 0x000000ffff0c7224 */ /* 0x000fe400078e00ff */
[----:B------:R-:W-:Y:S02]  /*2dd40*/  IMAD.MOV.U32 R11, RZ, RZ, 0x1e1f ;  /* 0x00001e1fff0b7424 */ /* 0x000fe400078e00ff */
[----:B------:R-:W-:-:S07]  /*2dd50*/  IMAD.MOV.U32 R15, RZ, RZ, -0x1 ;  /* 0xffffffffff0f7424 */ /* 0x000fce00078e00ff */
[----:B----4-:R-:W-:Y:S05]  /*2dd60*/  WARPSYNC.COLLECTIVE R15, `(.L_x_3013) ;  /* 0x000000000f087348 */ /* 0x010fea0003c00000 */
[----:B------:R0:W1:Y:S02]  /*2dd70*/  SHFL.IDX P6, R14, R13, R12, R11 ;  /* 0x0000000c0d0e7389 */ /* 0x00006400000c000b */
[----:B01--4-:R-:W-:Y:S01]  /*2dd80*/  ENDCOLLECTIVE ;  /* 0x000000000000791b */ /* 0x013fe20003800000 */
.L_x_3013:
[----:B------:R-:W-:Y:S05]  /*2dd90*/  BSYNC B1 ;  /* 0x0000000000017941 */ /* 0x000fea0003800000 */
.L_x_3012:
        /* <DEDUP_REMOVED lines=8> */
.L_x_3014:
[----:B------:R-:W-:Y:S01]  /*2de20*/  IMAD.MOV.U32 R13, RZ, RZ, R4 ;  /* 0x000000ffff0d7224 */ /* 0x000fe200078e0004 */
[----:B------:R-:W-:-:S07]  /*2de30*/  MOV R3, R14 ;  /* 0x0000000e00037202 */ /* 0x000fce0000000f00 */
[----:B------:R-:W-:Y:S05]  /*2de40*/  WARPSYNC.COLLECTIVE R15, `(.L_x_3015) ;  /* 0x000000000f087348 */ /* 0x000fea0003c00000 */
[----:B------:R0:W1:Y:S02]  /*2de50*/  SHFL.IDX P6, R14, R13, R12, R11 ;  /* 0x0000000c0d0e7389 */ /* 0x00006400000c000b */
[----:B01----:R-:W-:Y:S01]  /*2de60*/  ENDCOLLECTIVE ;  /* 0x000000000000791b */ /* 0x003fe20003800000 */
.L_x_3015:
[----:B------:R-:W-:Y:S02]  /*2de70*/  IMAD.MOV.U32 R13, RZ, RZ, R5 ;  /* 0x000000ffff0d7224 */ /* 0x000fe400078e0005 */
[----:B------:R-:W-:-:S07]  /*2de80*/  IMAD.MOV.U32 R4, RZ, RZ, R14 ;  /* 0x000000ffff047224 */ /* 0x000fce00078e000e */
[----:B------:R-:W-:Y:S05]  /*2de90*/  WARPSYNC.COLLECTIVE R15, `(.L_x_3016) ;  /* 0x000000000f087348 */ /* 0x000fea0003c00000 */
[----:B------:R0:W1:Y:S02]  /*2dea0*/  SHFL.IDX P6, R14, R13, R12, R11 ;  /* 0x0000000c0d0e7389 */ /* 0x00006400000c000b */
[----:B01----:R-:W-:Y:S01]  /*2deb0*/  ENDCOLLECTIVE ;  /* 0x000000000000791b */ /* 0x003fe20003800000 */
.L_x_3016:
[----:B------:R-:W-:Y:S05]  /*2dec0*/  BRA `(.L_x_3017) ;  /* 0xfffffe3000047947 */ /* 0x000fea000383ffff */
.L_x_2759:
[----:B0-----:R0:W2:Y:S02]  /*2ded0*/  SYNCS.PHASECHK.TRANS64.TRYWAIT P0, [R18+URZ+0x29800], R5 ;  /* 0x02980005120075a7 */ /* 0x0010a4000800017f */
[----:B--2---:R-:W-:Y:S05]  /*2dee0*/  @!P0 NANOSLEEP.SYNCS 0x989680 ;  /* 0x009896800000895d */ /* 0x004fea0003900000 */
[----:B------:R-:W2:Y:S02]  /*2def0*/  @!P0 SYNCS.PHASECHK.TRANS64 P0, [R18+URZ+0x29800], R5 ;  /* 0x02980005120085a7 */ /* 0x000ea4000800007f */
[----:B--2---:R-:W-:Y:S05]  /*2df00*/  @!P0 BRA `(.L_x_2759) ;  /* 0xfffffffc00f08947 */ /* 0x004fea000383ffff */
[----:B------:R-:W-:Y:S05]  /*2df10*/  BRA `(.L_x_3018) ;  /* 0xfffffe3400507947 */ /* 0x000fea000383ffff */
.L_x_2771:
[----:B------:R-:W-:Y:S01]  /*2df20*/  BSSY B1, `(.L_x_3019) ;  /* 0x0000007000017945 */ /* 0x000fe20003800000 */
[----:B------:R-:W-:Y:S01]  /*2df30*/  IMAD.MOV.U32 R12, RZ, RZ, RZ ;  /* 0x000000ffff0c7224 */ /* 0x000fe200078e00ff */
[----:B------:R-:W-:Y:S01]  /*2df40*/  MOV R11, 0x1e1f ;  /* 0x00001e1f000b7802 */ /* 0x000fe20000000f00 */
[----:B------:R-:W-:-:S07]  /*2df50*/  IMAD.MOV.U32 R15, RZ, RZ, -0x1 ;  /* 0xffffffffff0f7424 */ /* 0x000fce00078e00ff */
[----:B----4-:R-:W-:Y:S05]  /*2df60*/  WARPSYNC.COLLECTIVE R15, `(.L_x_3020) ;  /* 0x000000000f087348 */ /* 0x010fea0003c00000 */
[----:B------:R0:W1:Y:S02]  /*2df70*/  SHFL.IDX P6, R14, R13, R12, R11 ;  /* 0x0000000c0d0e7389 */ /* 0x00006400000c000b */
[----:B01--4-:R-:W-:Y:S01]  /*2df80*/  ENDCOLLECTIVE ;  /* 0x000000000000791b */ /* 0x013fe20003800000 */
.L_x_3020:
[----:B------:R-:W-:Y:S05]  /*2df90*/  BSYNC B1 ;  /* 0x0000000000017941 */ /* 0x000fea0003800000 */
.L_x_3019:
        /* <DEDUP_REMOVED lines=8> */
.L_x_3021:
[----:B------:R-:W-:Y:S02]  /*2e020*/  IMAD.MOV.U32 R13, RZ, RZ, R37 ;  /* 0x000000ffff0d7224 */ /* 0x000fe400078e0025 */
[----:B------:R-:W-:-:S07]  /*2e030*/  IMAD.MOV.U32 R21, RZ, RZ, R14 ;  /* 0x000000ffff157224 */ /* 0x000fce00078e000e */
[----:B------:R-:W-:Y:S05]  /*2e040*/  WARPSYNC.COLLECTIVE R15, `(.L_x_3022) ;  /* 0x000000000f087348 */ /* 0x000fea0003c00000 */
[----:B------:R0:W1:Y:S02]  /*2e050*/  SHFL.IDX P6, R14, R13, R12, R11 ;  /* 0x0000000c0d0e7389 */ /* 0x00006400000c000b */
[----:B01----:R-:W-:Y:S01]  /*2e060*/  ENDCOLLECTIVE ;  /* 0x000000000000791b */ /* 0x003fe20003800000 */
.L_x_3022:
[----:B------:R-:W-:Y:S01]  /*2e070*/  MOV R13, R39 ;  /* 0x00000027000d7202 */ /* 0x000fe20000000f00 */
[----:B------:R-:W-:-:S07]  /*2e080*/  IMAD.MOV.U32 R37, RZ, RZ, R14 ;  /* 0x000000ffff257224 */ /* 0x000fce00078e000e */
[----:B------:R-:W-:Y:S05]  /*2e090*/  WARPSYNC.COLLECTIVE R15, `(.L_x_3023) ;  /* 0x000000000f087348 */ /* 0x000fea0003c00000 */
[----:B------:R0:W1:Y:S02]  /*2e0a0*/  SHFL.IDX P6, R14, R13, R12, R11 ;  /* 0x0000000c0d0e7389 */ /* 0x00006400000c000b */
[----:B01----:R-:W-:Y:S01]  /*2e0b0*/  ENDCOLLECTIVE ;  /* 0x000000000000791b */ /* 0x003fe20003800000 */
.L_x_3023:
[----:B------:R-:W-:Y:S01]  /*2e0c0*/  IMAD.MOV.U32 R39, RZ, RZ, R14 ;  /* 0x000000ffff277224 */ /* 0x000fe200078e000e */
[----:B------:R-:W-:Y:S06]  /*2e0d0*/  BRA `(.L_x_3024) ;  /* 0xfffffe64000c7947 */ /* 0x000fec000383ffff */
.L_x_2775:
[----:B0-----:R0:W1:Y:S02]  /*2e0e0*/  SYNCS.PHASECHK.TRANS64.TRYWAIT P0, [R18+URZ+0x29800], R21 ;  /* 0x02980015120075a7 */ /* 0x001064000800017f */
[----:B-1----:R-:W-:Y:S05]  /*2e0f0*/  @!P0 NANOSLEEP.SYNCS 0x989680 ;  /* 0x009896800000895d */ /* 0x002fea0003900000 */
[----:B------:R-:W1:Y:S02]  /*2e100*/  @!P0 SYNCS.PHASECHK.TRANS64 P0, [R18+URZ+0x29800], R21 ;  /* 0x02980015120085a7 */ /* 0x000e64000800007f */
[----:B-1----:R-:W-:Y:S05]  /*2e110*/  @!P0 BRA `(.L_x_2775) ;  /* 0xfffffffc00f08947 */ /* 0x002fea000383ffff */
[----:B------:R-:W-:Y:S05]  /*2e120*/  BRA `(.L_x_3025) ;  /* 0xfffffe6800047947 */ /* 0x000fea000383ffff */
.L_x_2783:
[----:B-1----:R1:W2:Y:S02]  /*2e130*/  SYNCS.PHASECHK.TRANS64.TRYWAIT P0, [R0+URZ+0x29830], R3 ;  /* 0x02983003000075a7 */ /* 0x0022a4000800017f */
[----:B--2---:R-:W-:Y:S05]  /*2e140*/  @!P0 NANOSLEEP.SYNCS 0x989680 ;  /* 0x009896800000895d */ /* 0x004fea0003900000 */
[----:B------:R-:W2:Y:S02]  /*2e150*/  @!P0 SYNCS.PHASECHK.TRANS64 P0, [R0+URZ+0x29830], R3 ;  /* 0x02983003000085a7 */ /* 0x000ea4000800007f */
[----:B--2---:R-:W-:Y:S05]  /*2e160*/  @!P0 BRA `(.L_x_2783) ;  /* 0xfffffffc00f08947 */ /* 0x004fea000383ffff */
[----:B------:R-:W-:Y:S05]  /*2e170*/  BRA `(.L_x_2782) ;  /* 0xfffffe9800487947 */ /* 0x000fea000383ffff */
.L_x_2790:
[----:B-1----:R1:W2:Y:S02]  /*2e180*/  SYNCS.PHASECHK.TRANS64.TRYWAIT P3, [R5+URZ+0x29830], R4 ;  /* 0x02983004050075a7 */ /* 0x0022a4000806017f */
[----:B--2---:R-:W-:Y:S05]  /*2e190*/  @!P3 NANOSLEEP.SYNCS 0x989680 ;  /* 0x009896800000b95d */ /* 0x004fea0003900000 */
[----:B------:R-:W2:Y:S02]  /*2e1a0*/  @!P3 SYNCS.PHASECHK.TRANS64 P3, [R5+URZ+0x29830], R4 ;  /* 0x029830040500b5a7 */ /* 0x000ea4000806007f */
[----:B--2---:R-:W-:Y:S05]  /*2e1b0*/  @!P3 BRA `(.L_x_2790) ;  /* 0xfffffffc00f0b947 */ /* 0x004fea000383ffff */
[----:B------:R-:W-:Y:S05]  /*2e1c0*/  BRA `(.L_x_2789) ;  /* 0xfffffed0003c7947 */ /* 0x000fea000383ffff */
.L_x_2794:
[----:B-1----:R1:W2:Y:S02]  /*2e1d0*/  SYNCS.PHASECHK.TRANS64.TRYWAIT P2, [R5+URZ+0x29850], R4 ;  /* 0x02985004050075a7 */ /* 0x0022a4000804017f */
[----:B--2---:R-:W-:Y:S05]  /*2e1e0*/  @!P2 NANOSLEEP.SYNCS 0x989680 ;  /* 0x009896800000a95d */ /* 0x004fea0003900000 */
[----:B------:R-:W2:Y:S02]  /*2e1f0*/  @!P2 SYNCS.PHASECHK.TRANS64 P2, [R5+URZ+0x29850], R4 ;  /* 0x029850040500a5a7 */ /* 0x000ea4000804007f */
[----:B--2---:R-:W-:Y:S05]  /*2e200*/  @!P2 BRA `(.L_x_2794) ;  /* 0xfffffffc00f0a947 */ /* 0x004fea000383ffff */
[----:B------:R-:W-:Y:S05]  /*2e210*/  BRA `(.L_x_2791) ;  /* 0xfffffee000787947 */ /* 0x000fea000383ffff */
.L_x_2803:
[----:B-1----:R1:W2:Y:S02]  /*2e220*/  SYNCS.PHASECHK.TRANS64.TRYWAIT P0, [R4+URZ+0x29830], R5 ;  /* 0x02983005040075a7 */ /* 0x0022a4000800017f */
[----:B--2---:R-:W-:Y:S05]  /*2e230*/  @!P0 NANOSLEEP.SYNCS 0x989680 ;  /* 0x009896800000895d */ /* 0x004fea0003900000 */
[----:B------:R-:W2:Y:S02]  /*2e240*/  @!P0 SYNCS.PHASECHK.TRANS64 P0, [R4+URZ+0x29830], R5 ;  /* 0x02983005040085a7 */ /* 0x000ea4000800007f */
[----:B--2---:R-:W-:Y:S05]  /*2e250*/  @!P0 BRA `(.L_x_2803) ;  /* 0xfffffffc00f08947 */ /* 0x004fea000383ffff */
[----:B------:R-:W-:Y:S05]  /*2e260*/  BRA `(.L_x_2802) ;  /* 0xffffff0c007c7947 */ /* 0x000fea000383ffff */
.L_x_2807:
[----:B-1----:R1:W2:Y:S02]  /*2e270*/  SYNCS.PHASECHK.TRANS64.TRYWAIT P0, [R5+URZ+0x29850], R4 ;  /* 0x02985004050075a7 */ /* 0x0022a4000800017f */
[----:B--2---:R-:W-:Y:S05]  /*2e280*/  @!P0 NANOSLEEP.SYNCS 0x989680 ;  /* 0x009896800000895d */ /* 0x004fea0003900000 */
[----:B------:R-:W2:Y:S02]  /*2e290*/  @!P0 SYNCS.PHASECHK.TRANS64 P0, [R5+URZ+0x29850], R4 ;  /* 0x02985004050085a7 */ /* 0x000ea4000800007f */
[----:B--2---:R-:W-:Y:S05]  /*2e2a0*/  @!P0 BRA `(.L_x_2807) ;  /* 0xfffffffc00f08947 */ /* 0x004fea000383ffff */
[----:B------:R-:W-:Y:S05]  /*2e2b0*/  BRA `(.L_x_2804) ;  /* 0xffffff1c00ac7947 */ /* 0x000fea000383ffff */
.L_x_2814:
[----:B-1----:R1:W2:Y:S02]  /*2e2c0*/  SYNCS.PHASECHK.TRANS64.TRYWAIT P0, [R15+URZ+0x29850], R6 ;  /* 0x029850060f0075a7 */ /* 0x0022a4000800017f */
[----:B--2---:R-:W-:Y:S05]  /*2e2d0*/  @!P0 NANOSLEEP.SYNCS 0x989680 ;  /* 0x009896800000895d */ /* 0x004fea0003900000 */
[----:B------:R-:W2:Y:S02]  /*2e2e0*/  @!P0 SYNCS.PHASECHK.TRANS64 P0, [R15+URZ+0x29850], R6 ;  /* 0x029850060f0085a7 */ /* 0x000ea4000800007f */
[----:B--2---:R-:W-:Y:S05]  /*2e2f0*/  @!P0 BRA `(.L_x_2814) ;  /* 0xfffffffc00f08947 */ /* 0x004fea000383ffff */
[----:B------:R-:W-:Y:S05]  /*2e300*/  BRA `(.L_x_2813) ;  /* 0xffffff3c00bc7947 */ /* 0x000fea000383ffff */
.L_x_2818:
[----:B------:R-:W-:Y:S01]  /*2e310*/  IMAD.MOV.U32 R12, RZ, RZ, R0 ;  /* 0x000000ffff0c7224 */ /* 0x000fe200078e0000 */
[----:B------:R-:W-:Y:S01]  /*2e320*/  SEL R5, R92, R91, P0 ;  /* 0x0000005b5c057207 */ /* 0x000fe20000000000 */
[----:B------:R-:W-:Y:S01]  /*2e330*/  IMAD.MOV.U32 R11, RZ, RZ, 0x1c1f ;  /* 0x00001c1fff0b7424 */ /* 0x000fe200078e00ff */
[----:B------:R-:W-:Y:S01]  /*2e340*/  SEL R7, R91, R92, P0 ;  /* 0x0000005c5b077207 */ /* 0x000fe20000000000 */
[----:B------:R-:W-:Y:S01]  /*2e350*/  IMAD.MOV.U32 R15, RZ, RZ, -0x1 ;  /* 0xffffffffff0f7424 */ /* 0x000fe200078e00ff */
[----:B------:R-:W-:Y:S02]  /*2e360*/  SEL R9, R37, R36, P0 ;  /* 0x0000002425097207 */ /* 0x000fe40000000000 */
[----:B------:R-:W-:-:S07]  /*2e370*/  SEL R25, R36, R37, P0 ;  /* 0x0000002524197207 */ /* 0x000fce0000000000 */
[----:B-----5:R-:W-:Y:S05]  /*2e380*/  WARPSYNC.COLLECTIVE R15, `(.L_x_3026) ;  /* 0x000000000f087348 */ /* 0x020fea0003c00000 */
[----:B------:R0:W1:Y:S02]  /*2e390*/  SHFL.IDX P6, R14, R13, R12, R11 ;  /* 0x0000000c0d0e7389 */ /* 0x00006400000c000b */
[----:B01---5:R-:W-:Y:S01]  /*2e3a0*/  ENDCOLLECTIVE ;  /* 0x000000000000791b */ /* 0x023fe20003800000 */
.L_x_3026:
        /* <DEDUP_REMOVED lines=13> */
[----:B------:R-:W-:-:S02]  /*2e480*/  SEL R41, R34, R41, P0 ;  /* 0x0000002922297207 */ /* 0x000fc40000000000 */
[----:B------:R-:W-:-:S07]  /*2e490*/  MOV R6, R14 ;  /* 0x0000000e00067202 */ /* 0x000fce0000000f00 */
[----:B------:R-:W-:Y:S05]  /*2e4a0*/  WARPSYNC.COLLECTIVE R15, `(.L_x_3027) ;  /* 0x000000000f087348 */ /* 0x000fea0003c00000 */
[----:B------:R0:W1:Y:S02]  /*2e4b0*/  SHFL.IDX P6, R14, R13, R12, R11 ;  /* 0x0000000c0d0e7389 */ /* 0x00006400000c000b */
[----:B01----:R-:W-:Y:S01]  /*2e4c0*/  ENDCOLLECTIVE ;  /* 0x000000000000791b */ /* 0x003fe20003800000 */
.L_x_3027:
        /* <DEDUP_REMOVED lines=18> */
.L_x_3028:
[----:B------:R-:W-:Y:S02]  /*2e5f0*/  SEL R69, R70, R71, P0 ;  /* 0x0000004746457207 */ /* 0x000fe40000000000 */
[----:B------:R-:W-:Y:S02]  /*2e600*/  SEL R71, R71, R70, P0 ;  /* 0x0000004647477207 */ /* 0x000fe40000000000 */
        /* <DEDUP_REMOVED lines=8> */
.L_x_3029:
[----:B------:R-:W-:Y:S01]  /*2e690*/  MOV R13, R9 ;  /* 0x00000009000d7202 */ /* 0x000fe20000000f00 */
[----:B------:R-:W-:Y:S02]  /*2e6a0*/  IMAD.MOV.U32 R12, RZ, RZ, R0 ;  /* 0x000000ffff0c7224 */ /* 0x000fe400078e0000 */
[----:B------:R-:W-:-:S07]  /*2e6b0*/  IMAD.MOV.U32 R7, RZ, RZ, R14 ;  /* 0x000000ffff077224 */ /* 0x000fce00078e000e */
[----:B------:R-:W-:Y:S05]  /*2e6c0*/  WARPSYNC.COLLECTIVE R15, `(.L_x_3030) ;  /* 0x000000000f087348 */ /* 0x000fea0003c00000 */
[----:B------:R0:W1:Y:S02]  /*2e6d0*/  SHFL.IDX P6, R14, R13, R12, R11 ;  /* 0x0000000c0d0e7389 */ /* 0x00006400000c000b */
[----:B01----:R-:W-:Y:S01]  /*2e6e0*/  ENDCOLLECTIVE ;  /* 0x000000000000791b */ /* 0x003fe20003800000 */
.L_x_3030:
        /* <DEDUP_REMOVED lines=8> */
.L_x_3031:
[----:B------:R-:W-:Y:S02]  /*2e770*/  IMAD.MOV.U32 R13, RZ, RZ, R27 ;  /* 0x000000ffff0d7224 */ /* 0x000fe400078e001b */
[----:B------:R-:W-:Y:S01]  /*2e780*/  IMAD.MOV.U32 R12, RZ, RZ, R0 ;  /* 0x000000ffff0c7224 */ /* 0x000fe200078e0000 */
[----:B------:R-:W-:-:S07]  /*2e790*/  MOV R20, R14 ;  /* 0x0000000e00147202 */ /* 0x000fce0000000f00 */
[----:B------:R-:W-:Y:S05]  /*2e7a0*/  WARPSYNC.COLLECTIVE R15, `(.L_x_3032) ;  /* 0x000000000f087348 */ /* 0x000fea0003c00000 */
[----:B------:R0:W1:Y:S02]  /*2e7b0*/  SHFL.IDX P6, R14, R13, R12, R11 ;  /* 0x0000000c0d0e7389 */ /* 0x00006400000c000b */
[----:B01----:R-:W-:Y:S01]  /*2e7c0*/  ENDCOLLECTIVE ;  /* 0x000000000000791b */ /* 0x003fe20003800000 */
.L_x_3032:
[----:B------:R-:W-:Y:S01]  /*2e7d0*/  IMAD.MOV.U32 R13, RZ, RZ, R29 ;  /* 0x000000ffff0d7224 */ /* 0x000fe200078e001d */
[----:B------:R-:W-:Y:S01]  /*2e7e0*/  MOV R12, R2 ;  /* 0x00000002000c7202 */ /* 0x000fe20000000f00 */
[----:B------:R-:W-:-:S07]  /*2e7f0*/  IMAD.MOV.U32 R26, RZ, RZ, R14 ;  /* 0x000000ffff1a7224 */ /* 0x000fce00078e000e */
[----:B------:R-:W-:Y:S05]  /*2e800*/  WARPSYNC.COLLECTIVE R15, `(.L_x_3033) ;  /* 0x000000000f087348 */ /* 0x000fea0003c00000 */
[----:B------:R0:W1:Y:S02]  /*2e810*/  SHFL.IDX P6, R14, R13, R12, R11 ;  /* 0x0000000c0d0e7389 */ /* 0x00006400000c000b */
[----:B01----:R-:W-:Y:S01]  /*2e820*/  ENDCOLLECTIVE ;  /* 0x000000000000791b */ /* 0x003fe20003800000 */
.L_x_3033:
[----:B------:R-:W-:Y:S02]  /*2e830*/  IMAD.MOV.U32 R13, RZ, RZ, R31 ;  /* 0x000000ffff0d7224 */ /* 0x000fe400078e001f */
[----:B------:R-:W-:Y:S02]  /*2e840*/  IMAD.MOV.U32 R12, RZ, RZ, R0 ;  /* 0x000000ffff0c7224 */ /* 0x000fe400078e0000 */
[----:B------:R-:W-:-:S07]  /*2e850*/  IMAD.MOV.U32 R29, RZ, RZ, R14 ;  /* 0x000000ffff1d7224 */ /* 0x000fce00078e000e */
[----:B------:R-:W-:Y:S05]  /*2e860*/  WARPSYNC.COLLECTIVE R15, `(.L_x_3034) ;  /* 0x000000000f087348 */ /* 0x000fea0003c00000 */
[----:B------:R0:W1:Y:S02]  /*2e870*/  SHFL.IDX P6, R14, R13, R12, R11 ;  /* 0x0000000c0d0e7389 */ /* 0x00006400000c000b */
[----:B01----:R-:W-:Y:S01]  /*2e880*/  ENDCOLLECTIVE ;  /* 0x000000000000791b */ /* 0x003fe20003800000 */
.L_x_3034:
        /* <DEDUP_REMOVED lines=8> */
.L_x_3035:
[----:B------:R-:W-:Y:S02]  /*2e910*/  IMAD.MOV.U32 R13, RZ, RZ, R35 ;  /* 0x000000ffff0d7224 */ /* 0x000fe400078e0023 */
[----:B------:R-:W-:Y:S02]  /*2e920*/  IMAD.MOV.U32 R12, RZ, RZ, R0 ;  /* 0x000000ffff0c7224 */ /* 0x000fe400078e0000 */
[----:B------:R-:W-:-:S07]  /*2e930*/  IMAD.MOV.U32 R33, RZ, RZ, R14 ;  /* 0x000000ffff217224 */ /* 0x000fce00078e000e */
[----:B------:R-:W-:Y:S05]  /*2e940*/  WARPSYNC.COLLECTIVE R15, `(.L_x_3036) ;  /* 0x000000000f087348 */ /* 0x000fea0003c00000 */
[----:B------:R0:W1:Y:S02]  /*2e950*/  SHFL.IDX P6, R14, R13, R12, R11 ;  /* 0x0000000c0d0e7389 */ /* 0x00006400000c000b */
[----:B01----:R-:W-:Y:S01]  /*2e960*/  ENDCOLLECTIVE ;  /* 0x000000000000791b */ /* 0x003fe20003800000 */
.L_x_3036:
[----:B------:R-:W-:Y:S02]  /*2e970*/  SEL R28, R30, R33, P0 ;  /* 0x000000211e1c7207 */ /* 0x000fe40000000000 */
[----:B------:R-:W-:Y:S01]  /*2e980*/  SEL R30, R33, R30, P0 ;  /* 0x0000001e211e7207 */ /* 0x000fe20000000000 */
[----:B------:R-:W-:Y:S02]  /*2e990*/  IMAD.MOV.U32 R13, RZ, RZ, R37 ;  /* 0x000000ffff0d7224 */ /* 0x000fe400078e0025 */
[----:B------:R-:W-:Y:S01]  /*2e9a0*/  IMAD.MOV.U32 R12, RZ, RZ, R2 ;  /* 0x000000ffff0c7224 */ /* 0x000fe200078e0002 */
[----:B------:R-:W-:-:S07]  /*2e9b0*/  MOV R34, R14 ;  /* 0x0000000e00227202 */ /* 0x000fce0000000f00 */
[----:B------:R-:W-:Y:S05]  /*2e9c0*/  WARPSYNC.COLLECTIVE R15, `(.L_x_3037) ;  /* 0x000000000f087348 */ /* 0x000fea0003c00000 */
[----:B------:R0:W1:Y:S02]  /*2e9d0*/  SHFL.IDX P6, R14, R13, R12, R11 ;  /* 0x0000000c0d0e7389 */ /* 0x00006400000c000b */
[----:B01----:R-:W-:Y:S01]  /*2e9e0*/  ENDCOLLECTIVE ;  /* 0x000000000000791b */ /* 0x003fe20003800000 */
.L_x_3037:
[----:B------:R-:W-:Y:S01]  /*2e9f0*/  IMAD.MOV.U32 R13, RZ, RZ, R39 ;  /* 0x000000ffff0d7224 */ /* 0x000fe200078e0027 */
[----:B------:R-:W-:Y:S01]  /*2ea00*/  MOV R12, R0 ;  /* 0x00000000000c7202 */ /* 0x000fe20000000f00 */
[----:B------:R-:W-:-:S07]  /*2ea10*/  IMAD.MOV.U32 R37, RZ, RZ, R14 ;  /* 0x000000ffff257224 */ /* 0x000fce00078e000e */
[----:B------:R-:W-:Y:S05]  /*2ea20*/  WARPSYNC.COLLECTIVE R15, `(.L_x_3038) ;  /* 0x000000000f087348 */ /* 0x000fea0003c00000 */
[----:B------:R0:W1:Y:S02]  /*2ea30*/  SHFL.IDX P6, R14, R13, R12, R11 ;  /* 0x0000000c0d0e7389 */ /* 0x00006400000c000b */
[----:B01----:R-:W-:Y:S01]  /*2ea40*/  ENDCOLLECTIVE ;  /* 0x000000000000791b */ /* 0x003fe20003800000 */
.L_x_3038:
        /* <DEDUP_REMOVED lines=8> */
.L_x_3039:
[----:B------:R-:W-:Y:S01]  /*2ead0*/  MOV R13, R43 ;  /* 0x0000002b000d7202 */ /* 0x000fe20000000f00 */
[----:B------:R-:W-:Y:S02]  /*2eae0*/  IMAD.MOV.U32 R12, RZ, RZ, R0 ;  /* 0x000000ffff0c7224 */ /* 0x000fe400078e0000 */
[----:B------:R-:W-:-:S07]  /*2eaf0*/  IMAD.MOV.U32 R41, RZ, RZ, R14 ;  /* 0x000000ffff297224 */ /* 0x000fce00078e000e */
[----:B------:R-:W-:Y:S05]  /*2eb00*/  WARPSYNC.COLLECTIVE R15, `(.L_x_3040) ;  /* 0x000000000f087348 */ /* 0x000fea0003c00000 */
[----:B------:R0:W1:Y:S02]  /*2eb10*/  SHFL.IDX P6, R14, R13, R12, R11 ;  /* 0x0000000c0d0e7389 */ /* 0x00006400000c000b */
[----:B01----:R-:W-:Y:S01]  /*2eb20*/  ENDCOLLECTIVE ;  /* 0x000000000000791b */ /* 0x003fe20003800000 */
.L_x_3040:
        /* <DEDUP_REMOVED lines=8> */
.L_x_3041:
[----:B------:R-:W-:Y:S02]  /*2ebb0*/  IMAD.MOV.U32 R13, RZ, RZ, R49 ;  /* 0x000000ffff0d7224 */ /* 0x000fe400078e0031 */
[----:B------:R-:W-:Y:S01]  /*2ebc0*/  IMAD.MOV.U32 R12, RZ, RZ, R0 ;  /* 0x000000ffff0c7224 */ /* 0x000fe200078e0000 */
[----:B------:R-:W-:-:S07]  /*2ebd0*/  MOV R47, R14 ;  /* 0x0000000e002f7202 */ /* 0x000fce0000000f00 */
[----:B------:R-:W-:Y:S05]  /*2ebe0*/  WARPSYNC.COLLECTIVE R15, `(.L_x_3042) ;  /* 0x000000000f087348 */ /* 0x000fea0003c00000 */
[----:B------:R0:W1:Y:S02]  /*2ebf0*/  SHFL.IDX P6, R14, R13, R12, R11 ;  /* 0x0000000c0d0e7389 */ /* 0x00006400000c000b */
[----:B01----:R-:W-:Y:S01]  /*2ec00*/  ENDCOLLECTIVE ;  /* 0x000000000000791b */ /* 0x003fe20003800000 */
.L_x_3042:
[----:B------:R-:W-:Y:S02]  /*2ec10*/  SEL R40, R42, R47, P0 ;  /* 0x0000002f2a287207 */ /* 0x000fe40000000000 */
[----:B------:R-:W-:Y:S01]  /*2ec20*/  SEL R42, R47, R42, P0 ;  /* 0x0000002a2f2a7207 */ /* 0x000fe20000000000 */
[----:B------:R-:W-:Y:S01]  /*2ec30*/  IMAD.MOV.U32 R13, RZ, RZ, R51 ;  /* 0x000000ffff0d7224 */ /* 0x000fe200078e0033 */
[----:B------:R-:W-:Y:S01]  /*2ec40*/  MOV R12, R2 ;  /* 0x00000002000c7202 */ /* 0x000fe20000000f00 */
[----:B------:R-:W-:-:S07]  /*2ec50*/  IMAD.MOV.U32 R49, RZ, RZ, R14 ;  /* 0x000000ffff317224 */ /* 0x000fce00078e000e */
[----:B------:R-:W-:Y:S05]  /*2ec60*/  WARPSYNC.COLLECTIVE R15, `(.L_x_3043) ;  /* 0x000000000f087348 */ /* 0x000fea0003c00000 */
[----:B------:R0:W1:Y:S02]  /*2ec70*/  SHFL.IDX P6, R14, R13, R12, R11 ;  /* 0x0000000c0d0e7389 */ /* 0x00006400000c000b */
[----:B01----:R-:W-:Y:S01]  /*2ec80*/  ENDCOLLECTIVE ;  /* 0x000000000000791b */ /* 0x003fe20003800000 */
.L_x_3043:
[----:B------:R-:W-:Y:S02]  /*2ec90*/  IMAD.MOV.U32 R13, RZ, RZ, R53 ;  /* 0x000000ffff0d7224 */ /* 0x000fe400078e0035 */
[----:B------:R-:W-:Y:S02]  /*2eca0*/  IMAD.MOV.U32 R12, RZ, RZ, R0 ;  /* 0x000000ffff0c7224 */ /* 0x000fe400078e0000 */
[----:B------:R-:W-:-:S07]  /*2ecb0*/  IMAD.MOV.U32 R46, RZ, RZ, R14 ;  /* 0x000000ffff2e7224 */ /* 0x000fce00078e000e */
[----:B------:R-:W-:Y:S05]  /*2ecc0*/  WARPSYNC.COLLECTIVE R15, `(.L_x_3044) ;  /* 0x000000000f087348 */ /* 0x000fea0003c00000 */
[----:B------:R0:W1:Y:S02]  /*2ecd0*/  SHFL.IDX P6, R14, R13, R12, R11 ;  /* 0x0000000c0d0e7389 */ /* 0x00006400000c000b */
[----:B01----:R-:W-:Y:S01]  /*2ece0*/  ENDCOLLECTIVE ;  /* 0x000000000000791b */ /* 0x003fe20003800000 */
.L_x_3044:
        /* <DEDUP_REMOVED lines=8> */
.L_x_3045:
[----:B------:R-:W-:Y:S02]  /*2ed70*/  IMAD.MOV.U32 R13, RZ, RZ, R57 ;  /* 0x000000ffff0d7224 */ /* 0x000fe400078e0039 */
[----:B------:R-:W-:Y:S02]  /*2ed80*/  IMAD.MOV.U32 R12, RZ, RZ, R0 ;  /* 0x000000ffff0c7224 */ /* 0x000fe400078e0000 */
[----:B------:R-:W-:-:S07]  /*2ed90*/  IMAD.MOV.U32 R48, RZ, RZ, R14 ;  /* 0x000000ffff307224 */ /* 0x000fce00078e000e */
[----:B------:R-:W-:Y:S05]  /*2eda0*/  WARPSYNC.COLLECTIVE R15, `(.L_x_3046) ;  /* 0x000000000f087348 */ /* 0x000fea0003c00000 */
[----:B------:R0:W1:Y:S02]  /*2edb0*/  SHFL.IDX P6, R14, R13, R12, R11 ;  /* 0x0000000c0d0e7389 */ /* 0x00006400000c000b */
[----:B01----:R-:W-:Y:S01]  /*2edc0*/  ENDCOLLECTIVE ;  /* 0x000000000000791b */ /* 0x003fe20003800000 */
.L_x_3046:
[----:B------:R-:W-:Y:S02]  /*2edd0*/  IMAD.MOV.U32 R13, RZ, RZ, R59 ;  /* 0x000000ffff0d7224 */ /* 0x000fe400078e003b */
[----:B------:R-:W-:Y:S01]  /*2ede0*/  IMAD.MOV.U32 R12, RZ, RZ, R2 ;  /* 0x000000ffff0c7224 */ /* 0x000fe200078e0002 */
[----:B------:R-:W-:-:S07]  /*2edf0*/  MOV R57, R14 ;  /* 0x0000000e00397202 */ /* 0x000fce0000000f00 */
[----:B------:R-:W-:Y:S05]  /*2ee00*/  WARPSYNC.COLLECTIVE R15, `(.L_x_3047) ;  /* 0x000000000f087348 */ /* 0x000fea0003c00000 */
[----:B------:R0:W1:Y:S02]  /*2ee10*/  SHFL.IDX P6, R14, R13, R12, R11 ;  /* 0x0000000c0d0e7389 */ /* 0x00006400000c000b */
[----:B01----:R-:W-:Y:S01]  /*2ee20*/  ENDCOLLECTIVE ;  /* 0x000000000000791b */ /* 0x003fe20003800000 */
.L_x_3047:
[----:B------:R-:W-:Y:S01]  /*2ee30*/  IMAD.MOV.U32 R13, RZ, RZ, R61 ;  /* 0x000000ffff0d7224 */ /* 0x000fe200078e003d */
[----:B------:R-:W-:Y:S01]  /*2ee40*/  MOV R12, R0 ;  /* 0x00000000000c7202 */ /* 0x000fe20000000f00 */
[----:B------:R-:W-:-:S07]  /*2ee50*/  IMAD.MOV.U32 R50, RZ, RZ, R14 ;  /* 0x000000ffff327224 */ /* 0x000fce00078e000e */
[----:B------:R-:W-:Y:S05]  /*2ee60*/  WARPSYNC.COLLECTIVE R15, `(.L_x_3048) ;  /* 0x000000000f087348 */ /* 0x000fea0003c00000 */
[----:B------:R0:W1:Y:S02]  /*2ee70*/  SHFL.IDX P6, R14, R13, R12, R11 ;  /* 0x0000000c0d0e7389 */ /* 0x00006400000c000b */
[----:B01----:R-:W-:Y:S01]  /*2ee80*/  ENDCOLLECTIVE ;  /* 0x000000000000791b */ /* 0x003fe20003800000 */
.L_x_3048:
[----:B------:R-:W-:Y:S02]  /*2ee90*/  IMAD.MOV.U32 R13, RZ, RZ, R63 ;  /* 0x000000ffff0d7224 */ /* 0x000fe400078e003f */
[----:B------:R-:W-:Y:S02]  /*2eea0*/  IMAD.MOV.U32 R12, RZ, RZ, R2 ;  /* 0x000000ffff0c7224 */ /* 0x000fe400078e0002 */
[----:B------:R-:W-:-:S07]  /*2eeb0*/  IMAD.MOV.U32 R27, RZ, RZ, R14 ;  /* 0x000000ffff1b7224 */ /* 0x000fce00078e000e */
[----:B------:R-:W-:Y:S05]  /*2eec0*/  WARPSYNC.COLLECTIVE R15, `(.L_x_3049) ;  /* 0x000000000f087348 */ /* 0x000fea0003c00000 */
[----:B------:R0:W1:Y:S02]  /*2eed0*/  SHFL.IDX P6, R14, R13, R12, R11 ;  /* 0x0000000c0d0e7389 */ /* 0x00006400000c000b */
[----:B01----:R-:W-:Y:S01]  /*2eee0*/  ENDCOLLECTIVE ;  /* 0x000000000000791b */ /* 0x003fe20003800000 */
.L_x_3049:
[----:B------:R-:W-:Y:S01]  /*2eef0*/  MOV R13, R65 ;  /* 0x00000041000d7202 */ /* 0x000fe20000000f00 */
[----:B------:R-:W-:Y:S02]  /*2ef00*/  IMAD.MOV.U32 R12, RZ, RZ, R0 ;  /* 0x000000ffff0c7224 */ /* 0x000fe400078e0000 */
[----:B------:R-:W-:-:S07]  /*2ef10*/  IMAD.MOV.U32 R52, RZ, RZ, R14 ;  /* 0x000000ffff347224 */ /* 0x000fce00078e000e */
[----:B------:R-:W-:Y:S05]  /*2ef20*/  WARPSYNC.COLLECTIVE R15, `(.L_x_3050) ;  /* 0x000000000f087348 */ /* 0x000fea0003c00000 */
[----:B------:R0:W1:Y:S02]  /*2ef30*/  SHFL.IDX P6, R14, R13, R12, R11 ;  /* 0x0000000c0d0e7389 */ /* 0x00006400000c000b */
[----:B01----:R-:W-:Y:S01]  /*2ef40*/  ENDCOLLECTIVE ;  /* 0x000000000000791b */ /* 0x003fe20003800000 */
.L_x_3050:
        /* <DEDUP_REMOVED lines=8> */
.L_x_3051:
[----:B------:R-:W-:Y:S02]  /*2efd0*/  IMAD.MOV.U32 R13, RZ, RZ, R69 ;  /* 0x000000ffff0d7224 */ /* 0x000fe400078e0045 */
[----:B------:R-:W-:Y:S01]  /*2efe0*/  IMAD.MOV.U32 R12, RZ, RZ, R0 ;  /* 0x000000ffff0c7224 */ /* 0x000fe200078e0000 */
[----:B------:R-:W-:-:S07]  /*2eff0*/  MOV R54, R14 ;  /* 0x0000000e00367202 */ /* 0x000fce0000000f00 */
[----:B------:R-:W-:Y:S05]  /*2f000*/  WARPSYNC.COLLECTIVE R15, `(.L_x_3052) ;  /* 0x000000000f087348 */ /* 0x000fea0003c00000 */
[----:B------:R0:W1:Y:S02]  /*2f010*/  SHFL.IDX P6, R14, R13, R12, R11 ;  /* 0x0000000c0d0e7389 */ /* 0x00006400000c000b */
[----:B01----:R-:W-:Y:S01]  /*2f020*/  ENDCOLLECTIVE ;  /* 0x000000000000791b */ /* 0x003fe20003800000 */
.L_x_3052:
        /* <DEDUP_REMOVED lines=8> */
.L_x_3053:
[----:B------:R-:W-:Y:S02]  /*2f0b0*/  IMAD.MOV.U32 R13, RZ, RZ, R73 ;  /* 0x000000ffff0d7224 */ /* 0x000fe400078e0049 */
[----:B------:R-:W-:Y:S02]  /*2f0c0*/  IMAD.MOV.U32 R12, RZ, RZ, R0 ;  /* 0x000000ffff0c7224 */ /* 0x000fe400078e0000 */
[----:B------:R-:W-:-:S07]  /*2f0d0*/  IMAD.MOV.U32 R56, RZ, RZ, R14 ;  /* 0x000000ffff387224 */ /* 0x000fce00078e000e */
[----:B------:R-:W-:Y:S05]  /*2f0e0*/  WARPSYNC.COLLECTIVE R15, `(.L_x_3054) ;  /* 0x000000000f087348 */ /* 0x000fea0003c00000 */
[----:B------:R0:W1:Y:S02]  /*2f0f0*/  SHFL.IDX P6, R14, R13, R12, R11 ;  /* 0x0000000c0d0e7389 */ /* 0x00006400000c000b */
[----:B01----:R-:W-:Y:S01]  /*2f100*/  ENDCOLLECTIVE ;  /* 0x000000000000791b */ /* 0x003fe20003800000 */
.L_x_3054:
        /* <DEDUP_REMOVED lines=8> */
.L_x_3055:
[----:B------:R-:W-:Y:S02]  /*2f190*/  IMAD.MOV.U32 R13, RZ, RZ, R77 ;  /* 0x000000ffff0d7224 */ /* 0x000fe400078e004d */
[----:B------:R-:W-:Y:S02]  /*2f1a0*/  IMAD.MOV.U32 R12, RZ, RZ, R0 ;  /* 0x000000ffff0c7224 */ /* 0x000fe400078e0000 */
[----:B------:R-:W-:-:S07]  /*2f1b0*/  IMAD.MOV.U32 R58, RZ, RZ, R14 ;  /* 0x000000ffff3a7224 */ /* 0x000fce00078e000e */
[----:B------:R-:W-:Y:S05]  /*2f1c0*/  WARPSYNC.COLLECTIVE R15, `(.L_x_3056) ;  /* 0x000000000f087348 */ /* 0x000fea0003c00000 */
[----:B------:R0:W1:Y:S02]  /*2f1d0*/  SHFL.IDX P6, R14, R13, R12, R11 ;  /* 0x0000000c0d0e7389 */ /* 0x00006400000c000b */
[----:B01----:R-:W-:Y:S01]  /*2f1e0*/  ENDCOLLECTIVE ;  /* 0x000000000000791b */ /* 0x003fe20003800000 */
.L_x_3056:
[----:B------:R-:W-:Y:S02]  /*2f1f0*/  SEL R37, R73, R58, P0 ;  /* 0x0000003a49257207 */ /* 0x000fe40000000000 */
[----:B------:R-:W-:Y:S01]  /*2f200*/  SEL R39, R58, R73, P0 ;  /* 0x000000493a277207 */ /* 0x000fe20000000000 */
[----:B------:R-:W-:Y:S02]  /*2f210*/  IMAD.MOV.U32 R13, RZ, RZ, R79 ;  /* 0x000000ffff0d7224 */ /* 0x000fe400078e004f */
[----:B------:R-:W-:Y:S02]  /*2f220*/  IMAD.MOV.U32 R12, RZ, RZ, R2 ;  /* 0x000000ffff0c7224 */ /* 0x000fe400078e0002 */
[----:B------:R-:W-:Y:S01]  /*2f230*/  IMAD.MOV.U32 R2, RZ, RZ, RZ ;  /* 0x000000ffff027224 */ /* 0x000fe200078e00ff */
[----:B------:R-:W-:-:S07]  /*2f240*/  MOV R77, R14 ;  /* 0x0000000e004d7202 */ /* 0x000fce0000000f00 */
[----:B------:R-:W-:Y:S05]  /*2f250*/  WARPSYNC.COLLECTIVE R15, `(.L_x_3057) ;  /* 0x000000000f087348 */ /* 0x000fea0003c00000 */
[----:B------:R0:W1:Y:S02]  /*2f260*/  SHFL.IDX P6, R14, R13, R12, R11 ;  /* 0x0000000c0d0e7389 */ /* 0x00006400000c000b */
[----:B01----:R-:W-:Y:S01]  /*2f270*/  ENDCOLLECTIVE ;  /* 0x000000000000791b */ /* 0x003fe20003800000 */
.L_x_3057:
        /* <DEDUP_REMOVED lines=8> */
.L_x_2830:
[----:B------:R-:W-:Y:S01]  /*2f300*/  MOV R13, R3 ;  /* 0x00000003000d7202 */ /* 0x000fe20000000f00 */
[----:B------:R-:W-:Y:S02]  /*2f310*/  IMAD.MOV.U32 R12, RZ, RZ, RZ ;  /* 0x000000ffff0c7224 */ /* 0x000fe400078e00ff */
[----:B------:R-:W-:Y:S02]  /*2f320*/  IMAD.MOV.U32 R11, RZ, RZ, 0x181f ;  /* 0x0000181fff0b7424 */ /* 0x000fe400078e00ff */
[----:B------:R-:W-:-:S07]  /*2f330*/  IMAD.MOV.U32 R15, RZ, RZ, -0x1 ;  /* 0xffffffffff0f7424 */ /* 0x000fce00078e00ff */
[----:B01----:R-:W-:Y:S05]  /*2f340*/  WARPSYNC.COLLECTIVE R15, `(.L_x_3059) ;  /* 0x000000000f087348 */ /* 0x003fea0003c00000 */
[----:B------:R2:W3:Y:S02]  /*2f350*/  SHFL.IDX P6, R14, R13, R12, R11 ;  /* 0x0000000c0d0e7389 */ /* 0x0004e400000c000b */
[----:B0123--:R-:W-:Y:S01]  /*2f360*/  ENDCOLLECTIVE ;  /* 0x000000000000791b */ /* 0x00ffe20003800000 */
.L_x_3059:
[----:B------:R-:W-:Y:S01]  /*2f370*/  MOV R13, R2 ;  /* 0x00000002000d7202 */ /* 0x000fe20000000f00 */
[----:B------:R-:W-:-:S07]  /*2f380*/  IMAD.MOV.U32 R0, RZ, RZ, R14 ;  /* 0x000000ffff007224 */ /* 0x000fce00078e000e */
[----:B------:R-:W-:Y:S05]  /*2f390*/  WARPSYNC.COLLECTIVE R15, `(.L_x_3060) ;  /* 0x000000000f087348 */ /* 0x000fea0003c00000 */
[----:B------:R0:W1:Y:S02]  /*2f3a0*/  SHFL.IDX P6, R14, R13, R12, R11 ;  /* 0x0000000c0d0e7389 */ /* 0x00006400000c000b */
[----:B01----:R-:W-:Y:S01]  /*2f3b0*/  ENDCOLLECTIVE ;  /* 0x000000000000791b */ /* 0x003fe20003800000 */
.L_x_3060:
[----:B------:R-:W-:Y:S05]  /*2f3c0*/  BRA `(.L_x_3061) ;  /* 0xffffff5800d87947 */ /* 0x000fea000383ffff */
.L_x_2833:
        /* <DEDUP_REMOVED lines=8> */
.L_x_3063:
[----:B------:R-:W-:Y:S05]  /*2f450*/  BSYNC B1 ;  /* 0x0000000000017941 */ /* 0x000fea0003800000 */
.L_x_3062:
        /* <DEDUP_REMOVED lines=8> */
.L_x_3064:
[----:B------:R-:W-:Y:S05]  /*2f4e0*/  BRA `(.L_x_3065) ;  /* 0xffffff5800e47947 */ /* 0x000fea000383ffff */
.L_x_2836:
[----:B------:R-:W-:Y:S01]  /*2f4f0*/  BSSY B1, `(.L_x_3066) ;  /* 0x0000008000017945 */ /* 0x000fe20003800000 */
[----:B------:R-:W-:Y:S01]  /*2f500*/  MOV R13, R3 ;  /* 0x00000003000d7202 */ /* 0x000fe20000000f00 */
[----:B------:R-:W-:Y:S02]  /*2f510*/  IMAD.MOV.U32 R12, RZ, RZ, 0x2 ;  /* 0x00000002ff0c7424 */ /* 0x000fe400078e00ff */
[----:B------:R-:W-:Y:S02]  /*2f520*/  IMAD.MOV.U32 R11, RZ, RZ, 0x181f ;  /* 0x0000181fff0b7424 */ /* 0x000fe400078e00ff */
[----:B0-----:R-:W-:-:S07]  /*2f530*/  IMAD.MOV.U32 R15, RZ, RZ, -0x1 ;  /* 0xffffffffff0f7424 */ /* 0x001fce00078e00ff */
[----:B-1234-:R-:W-:Y:S05]  /*2f540*/  WARPSYNC.COLLECTIVE R15, `(.L_x_3067) ;  /* 0x000000000f087348 */ /* 0x01efea0003c00000 */
[----:B----4-:R0:W4:Y:S02]  /*2f550*/  SHFL.IDX P6, R14, R13, R12, R11 ;  /* 0x0000000c0d0e7389 */ /* 0x01012400000c000b */
[----:B01234-:R-:W-:Y:S01]  /*2f560*/  ENDCOLLECTIVE ;  /* 0x000000000000791b */ /* 0x01ffe20003800000 */
.L_x_3067:
[----:B------:R-:W-:Y:S05]  /*2f570*/  BSYNC B1 ;  /* 0x0000000000017941 */ /* 0x000fea0003800000 */
.L_x_3066:
[----:B------:R-:W-:Y:S01]  /*2f580*/  MOV R13, R2 ;  /* 0x00000002000d7202 */ /* 0x000fe20000000f00 */
[----:B------:R-:W-:Y:S02]  /*2f590*/  IMAD.MOV.U32 R12, RZ, RZ, 0x2 ;  /* 0x00000002ff0c7424 */ /* 0x000fe400078e00ff */
[----:B------:R-:W-:Y:S02]  /*2f5a0*/  IMAD.MOV.U32 R11, RZ, RZ, 0x181f ;  /* 0x0000181fff0b7424 */ /* 0x000fe400078e00ff */
[----:B------:R-:W-:Y:S02]  /*2f5b0*/  IMAD.MOV.U32 R15, RZ, RZ, -0x1 ;  /* 0xffffffffff0f7424 */ /* 0x000fe400078e00ff */
[----:B------:R-:W-:-:S07]  /*2f5c0*/  IMAD.MOV.U32 R0, RZ, RZ, R14 ;  /* 0x000000ffff007224 */ /* 0x000fce00078e000e */
[----:B------:R-:W-:Y:S05]  /*2f5d0*/  WARPSYNC.COLLECTIVE R15, `(.L_x_3068) ;  /* 0x000000000f087348 */ /* 0x000fea0003c00000 */
[----:B------:R0:W1:Y:S02]  /*2f5e0*/  SHFL.IDX P6, R14, R13, R12, R11 ;  /* 0x0000000c0d0e7389 */ /* 0x00006400000c000b */
[----:B01----:R-:W-:Y:S01]  /*2f5f0*/  ENDCOLLECTIVE ;  /* 0x000000000000791b */ /* 0x003fe20003800000 */
.L_x_3068:
[----:B------:R-:W-:Y:S05]  /*2f600*/  BRA `(.L_x_3069) ;  /* 0xffffff5800ec7947 */ /* 0x000fea000383ffff */
.L_x_2839:
        /* <DEDUP_REMOVED lines=8> */
.L_x_3071:
[----:B------:R-:W-:Y:S05]  /*2f690*/  BSYNC B1 ;  /* 0x0000000000017941 */ /* 0x000fea0003800000 */
.L_x_3070:
        /* <DEDUP_REMOVED lines=8> */
.L_x_3072:
[----:B------:R-:W-:Y:S05]  /*2f720*/  BRA `(.L_x_3073) ;  /* 0xffffff5800f47947 */ /* 0x000fea000383ffff */
.L_x_2855:
[----:B0-----:R-:W0:Y:S01]  /*2f730*/  S2R R8, SR_TID.X ;  /* 0x0000000000087919 */ /* 0x001e220000002100 */
[----:B------:R-:W-:Y:S01]  /*2f740*/  BSSY B1, `(.L_x_3074) ;  /* 0x000000a000017945 */ /* 0x000fe20003800000 */
[----:B------:R-:W-:Y:S01]  /*2f750*/  IMAD.MOV.U32 R12, RZ, RZ, RZ ;  /* 0x000000ffff0c7224 */ /* 0x000fe200078e00ff */
[----:B------:R-:W-:Y:S01]  /*2f760*/  MOV R11, 0x1f ;  /* 0x0000001f000b7802 */ /* 0x000fe20000000f00 */
[----:B------:R-:W-:Y:S01]  /*2f770*/  IMAD.MOV.U32 R15, RZ, RZ, -0x1 ;  /* 0xffffffffff0f7424 */ /* 0x000fe200078e00ff */
[----:B0-----:R-:W-:-:S04]  /*2f780*/  SHF.R.U32.HI R8, RZ, 0x5, R8 ;  /* 0x00000005ff087819 */ /* 0x001fc80000011608 */
[----:B------:R-:W-:-:S05]  /*2f790*/  LOP3.LUT R8, R8, 0x3, RZ, 0xc0, !PT ;  /* 0x0000000308087812 */ /* 0x000fca00078ec0ff */
[----:B------:R-:W-:-:S07]  /*2f7a0*/  IMAD.MOV.U32 R13, RZ, RZ, R8 ;  /* 0x000000ffff0d7224 */ /* 0x000fce00078e0008 */
[----:B------:R-:W-:Y:S05]  /*2f7b0*/  WARPSYNC.COLLECTIVE R15, `(.L_x_3075) ;  /* 0x000000000f087348 */ /* 0x000fea0003c00000 */
[----:B------:R0:W1:Y:S02]  /*2f7c0*/  SHFL.IDX P6, R14, R13, R12, R11 ;  /* 0x0000000c0d0e7389 */ /* 0x00006400000c000b */
[----:B01----:R-:W-:Y:S01]  /*2f7d0*/  ENDCOLLECTIVE ;  /* 0x000000000000791b */ /* 0x003fe20003800000 */
.L_x_3075:
[----:B------:R-:W-:Y:S05]  /*2f7e0*/  BSYNC B1 ;  /* 0x0000000000017941 */ /* 0x000fea0003800000 */
.L_x_3074:
[----:B------:R-:W-:Y:S05]  /*2f7f0*/  BRA `(.L_x_3076) ;  /* 0xffffff7000b47947 */ /* 0x000fea000383ffff */
.L_x_2857:
[----:B------:R-:W-:Y:S01]  /*2f800*/  BSSY B1, `(.L_x_3077) ;  /* 0x0000006000017945 */ /* 0x000fe20003800000 */
[----:B------:R-:W-:-:S07]  /*2f810*/  IMAD.MOV.U32 R15, RZ, RZ, -0x1 ;  /* 0xffffffffff0f7424 */ /* 0x000fce00078e00ff */
[----:B01----:R-:W-:Y:S05]  /*2f820*/  WARPSYNC.COLLECTIVE R15, `(.L_x_3078) ;  /* 0x000000000f0c7348 */ /* 0x003fea0003c00000 */
[----:B------:R-:W-:Y:S02]  /*2f830*/  ELECT P6, UR62, PT ;  /* 0x00000000003e782f */ /* 0x000fe400038c0000 */
[----:B------:R-:W-:Y:S01]  /*2f840*/  MOV R14, UR62 ;  /* 0x0000003e000e7c02 */ /* 0x000fe20008000f00 */
[----:B01----:R-:W-:Y:S10]  /*2f850*/  ENDCOLLECTIVE ;  /* 0x000000000000791b */ /* 0x003ff40003800000 */
.L_x_3078:
[----:B------:R-:W-:Y:S05]  /*2f860*/  BSYNC B1 ;  /* 0x0000000000017941 */ /* 0x000fea0003800000 */
.L_x_3077:
[----:B------:R-:W-:Y:S05]  /*2f870*/  BRA `(.L_x_2856) ;  /* 0xffffff7000ac7947 */ /* 0x000fea000383ffff */
.L_x_2859:
[----:B-1----:R1:W2:Y:S02]  /*2f880*/  SYNCS.PHASECHK.TRANS64.TRYWAIT P0, [R22+URZ+0x29820], R5 ;  /* 0x02982005160075a7 */ /* 0x0022a4000800017f */
[----:B--2---:R-:W-:Y:S05]  /*2f890*/  @!P0 NANOSLEEP.SYNCS 0x989680 ;  /* 0x009896800000895d */ /* 0x004fea0003900000 */
[----:B------:R-:W2:Y:S02]  /*2f8a0*/  @!P0 SYNCS.PHASECHK.TRANS64 P0, [R22+URZ+0x29820], R5 ;  /* 0x02982005160085a7 */ /* 0x000ea4000800007f */
[----:B--2---:R-:W-:Y:S05]  /*2f8b0*/  @!P0 BRA `(.L_x_2859) ;  /* 0xfffffffc00f08947 */ /* 0x004fea000383ffff */
[----:B------:R-:W-:Y:S05]  /*2f8c0*/  BRA `(.L_x_3079) ;  /* 0xffffff7000bc7947 */ /* 0x000fea000383ffff */
.L_x_2863:
[----:B0-----:R0:W2:Y:S02]  /*2f8d0*/  SYNCS.PHASECHK.TRANS64.TRYWAIT P0, [R9+URZ+0x298a0], R8 ;  /* 0x0298a008090075a7 */ /* 0x0010a4000800017f */
[----:B--2---:R-:W-:Y:S05]  /*2f8e0*/  @!P0 NANOSLEEP.SYNCS 0x989680 ;  /* 0x009896800000895d */ /* 0x004fea0003900000 */
[----:B------:R-:W2:Y:S02]  /*2f8f0*/  @!P0 SYNCS.PHASECHK.TRANS64 P0, [R9+URZ+0x298a0], R8 ;  /* 0x0298a008090085a7 */ /* 0x000ea4000800007f */
[----:B--2---:R-:W-:Y:S05]  /*2f900*/  @!P0 BRA `(.L_x_2863) ;  /* 0xfffffffc00f08947 */ /* 0x004fea000383ffff */
[----:B------:R-:W-:Y:S05]  /*2f910*/  BRA `(.L_x_3080) ;  /* 0xffffff7000d47947 */ /* 0x000fea000383ffff */
.L_x_2870:
[----:B-1----:R1:W2:Y:S02]  /*2f920*/  SYNCS.PHASECHK.TRANS64.TRYWAIT P0, [R9+URZ+0x298c0], R8 ;  /* 0x0298c008090075a7 */ /* 0x0022a4000800017f */
[----:B--2---:R-:W-:Y:S05]  /*2f930*/  @!P0 NANOSLEEP.SYNCS 0x989680 ;  /* 0x009896800000895d */ /* 0x004fea0003900000 */
[----:B------:R-:W2:Y:S02]  /*2f940*/  @!P0 SYNCS.PHASECHK.TRANS64 P0, [R9+URZ+0x298c0], R8 ;  /* 0x0298c008090085a7 */ /* 0x000ea4000800007f */
[----:B--2---:R-:W-:Y:S05]  /*2f950*/  @!P0 BRA `(.L_x_2870) ;  /* 0xfffffffc00f08947 */ /* 0x004fea000383ffff */
[----:B------:R-:W-:Y:S05]  /*2f960*/  BRA `(.L_x_3081) ;  /* 0xffffff7400c87947 */ /* 0x000fea000383ffff */
.L_x_2877:
[----:B0-----:R0:W2:Y:S02]  /*2f970*/  SYNCS.PHASECHK.TRANS64.TRYWAIT P1, [R8+URZ+0x298a0], R7 ;  /* 0x0298a007080075a7 */ /* 0x0010a4000802017f */
[----:B--2---:R-:W-:Y:S05]  /*2f980*/  @!P1 NANOSLEEP.SYNCS 0x989680 ;  /* 0x009896800000995d */ /* 0x004fea0003900000 */
[----:B------:R-:W2:Y:S02]  /*2f990*/  @!P1 SYNCS.PHASECHK.TRANS64 P1, [R8+URZ+0x298a0], R7 ;  /* 0x0298a007080095a7 */ /* 0x000ea4000802007f */
[----:B--2---:R-:W-:Y:S05]  /*2f9a0*/  @!P1 BRA `(.L_x_2877) ;  /* 0xfffffffc00f09947 */ /* 0x004fea000383ffff */
[----:B------:R-:W-:Y:S05]  /*2f9b0*/  BRA `(.L_x_3082) ;  /* 0xffffff7800887947 */ /* 0x000fea000383ffff */
.L_x_2884:
[----:B-1----:R1:W2:Y:S02]  /*2f9c0*/  SYNCS.PHASECHK.TRANS64.TRYWAIT P1, [R8+URZ+0x298c0], R7 ;  /* 0x0298c007080075a7 */ /* 0x0022a4000802017f */
[----:B--2---:R-:W-:Y:S05]  /*2f9d0*/  @!P1 NANOSLEEP.SYNCS 0x989680 ;  /* 0x009896800000995d */ /* 0x004fea0003900000 */
[----:B------:R-:W2:Y:S02]  /*2f9e0*/  @!P1 SYNCS.PHASECHK.TRANS64 P1, [R8+URZ+0x298c0], R7 ;  /* 0x0298c007080095a7 */ /* 0x000ea4000802007f */
[----:B--2---:R-:W-:Y:S05]  /*2f9f0*/  @!P1 BRA `(.L_x_2884) ;  /* 0xfffffffc00f09947 */ /* 0x004fea000383ffff */
[----:B------:R-:W-:Y:S05]  /*2fa00*/  BRA `(.L_x_3083) ;  /* 0xffffff7c00787947 */ /* 0x000fea000383ffff */
.L_x_2899:
[----:B------:R-:W-:Y:S01]  /*2fa10*/  SHF.R.U32.HI R11, RZ, 0x5, R21 ;  /* 0x00000005ff0b7819 */ /* 0x000fe20000011615 */
[----:B------:R-:W-:Y:S01]  /*2fa20*/  BSSY B0, `(.L_x_3084) ;  /* 0x0000009000007945 */ /* 0x000fe20003800000 */
[----:B-1----:R-:W-:Y:S02]  /*2fa30*/  IMAD.MOV.U32 R12, RZ, RZ, RZ ;  /* 0x000000ffff0c7224 */ /* 0x002fe400078e00ff */
[----:B------:R-:W-:Y:S01]  /*2fa40*/  LOP3.LUT R11, R11, 0x3, RZ, 0xc0, !PT ;  /* 0x000000030b0b7812 */ /* 0x000fe200078ec0ff */
[----:B------:R-:W-:-:S04]  /*2fa50*/  IMAD.MOV.U32 R15, RZ, RZ, -0x1 ;  /* 0xffffffffff0f7424 */ /* 0x000fc800078e00ff */
[----:B------:R-:W-:Y:S01]  /*2fa60*/  IMAD.MOV.U32 R13, RZ, RZ, R11 ;  /* 0x000000ffff0d7224 */ /* 0x000fe200078e000b */
[----:B------:R-:W-:-:S07]  /*2fa70*/  MOV R11, 0x1f ;  /* 0x0000001f000b7802 */ /* 0x000fce0000000f00 */
[----:B-----5:R-:W-:Y:S05]  /*2fa80*/  WARPSYNC.COLLECTIVE R15, `(.L_x_3085) ;  /* 0x000000000f087348 */ /* 0x020fea0003c00000 */
[----:B------:R0:W1:Y:S02]  /*2fa90*/  SHFL.IDX P6, R14, R13, R12, R11 ;  /* 0x0000000c0d0e7389 */ /* 0x00006400000c000b */
[----:B01---5:R-:W-:Y:S01]  /*2faa0*/  ENDCOLLECTIVE ;  /* 0x000000000000791b */ /* 0x023fe20003800000 */
.L_x_3085:
[----:B------:R-:W-:Y:S05]  /*2fab0*/  BSYNC B0 ;  /* 0x0000000000007941 */ /* 0x000fea0003800000 */
.L_x_3084:
[----:B------:R-:W-:Y:S05]  /*2fac0*/  BRA `(.L_x_3086) ;  /* 0xffffff8c005c7947 */ /* 0x000fea000383ffff */
.L_x_2902:
[----:B0-----:R-:W2:Y:S02]  /*2fad0*/  LDL R2, [R1+0x34] ;  /* 0x0000340001027983 */ /* 0x001ea40000100800 */
[----:B--2---:R0:W1:Y:S02]  /*2fae0*/  SYNCS.PHASECHK.TRANS64.TRYWAIT P0, [R0+URZ+0x29880], R2 ;  /* 0x02988002000075a7 */ /* 0x004064000800017f */
[----:B-1----:R-:W-:Y:S05]  /*2faf0*/  @!P0 NANOSLEEP.SYNCS 0x989680 ;  /* 0x009896800000895d */ /* 0x002fea0003900000 */
[----:B------:R-:W1:Y:S02]  /*2fb00*/  @!P0 SYNCS.PHASECHK.TRANS64 P0, [R0+URZ+0x29880], R2 ;  /* 0x02988002000085a7 */ /* 0x000e64000800007f */
[----:B-1----:R-:W-:Y:S05]  /*2fb10*/  @!P0 BRA `(.L_x_2902) ;  /* 0xfffffffc00ec8947 */ /* 0x002fea000383ffff */
[----:B------:R-:W-:Y:S05]  /*2fb20*/  BRA `(.L_x_3087) ;  /* 0xffffff8c00887947 */ /* 0x000fea000383ffff */
.L_x_2903:
        /* <DEDUP_REMOVED lines=8> */
.L_x_3089:
[----:B------:R-:W-:Y:S05]  /*2fbb0*/  BSYNC B0 ;  /* 0x0000000000007941 */ /* 0x000fea0003800000 */
.L_x_3088:
[----:B------:R-:W-:Y:S01]  /*2fbc0*/  IMAD.MOV.U32 R13, RZ, RZ, R2 ;  /* 0x000000ffff0d7224 */ /* 0x000fe200078e0002 */
[----:B------:R-:W-:Y:S01]  /*2fbd0*/  MOV R15, 0xffffffff ;  /* 0xffffffff000f7802 */ /* 0x000fe20000000f00 */
[----:B------:R-:W-:Y:S01]  /*2fbe0*/  IMAD.MOV.U32 R12, RZ, RZ, RZ ;  /* 0x000000ffff0c7224 */ /* 0x000fe200078e00ff */
[----:B------:R-:W-:Y:S01]  /*2fbf0*/  LOP3.LUT P2, RZ, R20, 0x2, RZ, 0xc0, !PT ;  /* 0x0000000214ff7812 */ /* 0x000fe2000784c0ff */
[----:B------:R-:W-:Y:S01]  /*2fc00*/  IMAD.MOV.U32 R11, RZ, RZ, 0x1c1f ;  /* 0x00001c1fff0b7424 */ /* 0x000fe200078e00ff */
[----:B------:R-:W0:Y:S01]  /*2fc10*/  S2R R20, SR_TID.X ;  /* 0x0000000000147919 */ /* 0x000e220000002100 */
[----:B------:R-:W-:-:S10]  /*2fc20*/  IMAD.MOV.U32 R4, RZ, RZ, R14 ;  /* 0x000000ffff047224 */ /* 0x000fd400078e000e */
[----:B0-----:R-:W-:Y:S05]  /*2fc30*/  WARPSYNC.COLLECTIVE R15, `(.L_x_3090) ;  /* 0x000000000f087348 */ /* 0x001fea0003c00000 */
[----:B------:R1:W2:Y:S02]  /*2fc40*/  SHFL.IDX P6, R14, R13, R12, R11 ;  /* 0x0000000c0d0e7389 */ /* 0x0002a400000c000b */
[----:B012---:R-:W-:Y:S01]  /*2fc50*/  ENDCOLLECTIVE ;  /* 0x000000000000791b */ /* 0x007fe20003800000 */
.L_x_3090:
        /* <DEDUP_REMOVED lines=8> */
[----:B------:R-:W-:Y:S01]  /*2fce0*/  IMAD.MOV.U32 R12, RZ, RZ, 0x1 ;  /* 0x00000001ff0c7424 */ /* 0x000fe200078e00ff */
[----:B------:R-:W-:-:S09]  /*2fcf0*/  MOV R13, R3 ;  /* 0x00000003000d7202 */ /* 0x000fd20000000f00 */
[----:B------:R-:W-:Y:S01]  /*2fd00*/  @!PT LDS RZ, [RZ] ;  /* 0x00000000fffff984 */ /* 0x000fe20000000800 */
[----:B------:R-:W-:Y:S01]  /*2fd10*/  @!PT LDS RZ, [RZ] ;  /* 0x00000000fffff984 */ /* 0x000fe20000000800 */
[----:B------:R-:W-:Y:S01]  /*2fd20*/  @!PT LDS RZ, [RZ] ;  /* 0x00000000fffff984 */ /* 0x000fe20000000800 */
[----:B------:R0:W-:Y:S01]  /*2fd30*/  LDGSTS.E.BYPASS.LTC128B.128 [R4+0xa400], desc[UR50][R20.64], !P0 ;  /* 0x0a40000014047fae */ /* 0x0001e2000c101d72 */
[----:B------:R-:W-:Y:S01]  /*2fd40*/  ISETP.LT.OR P0, PT, R8, 0x1, P1 ;  /* 0x000000010800780c */ /* 0x000fe20000f01670 */
[----:B--2---:R-:W-:Y:S02]  /*2fd50*/  IMAD.IADD R5, R15, 0x1, R4 ;  /* 0x000000010f057824 */ /* 0x004fe400078e0204 */
[----:B------:R-:W-:-:S10]  /*2fd60*/  IMAD.MOV.U32 R15, RZ, RZ, -0x1 ;  /* 0xffffffffff0f7424 */ /* 0x000fd400078e00ff */
[----:B------:R0:W-:Y:S02]  /*2fd70*/  LDGSTS.E.BYPASS.LTC128B.128 [R5+0xa400], desc[UR50][R20.64+0x40], !P0 ;  /* 0x0a40004014057fae */ /* 0x0001e4000c101d72 */
[----:B0-----:R-:W-:Y:S05]  /*2fd80*/  WARPSYNC.COLLECTIVE R15, `(.L_x_3091) ;  /* 0x000000000f087348 */ /* 0x001fea0003c00000 */
[----:B------:R1:W2:Y:S02]  /*2fd90*/  SHFL.IDX P6, R14, R13, R12, R11 ;  /* 0x0000000c0d0e7389 */ /* 0x0002a400000c000b */
[----:B012---:R-:W-:Y:S01]  /*2fda0*/  ENDCOLLECTIVE ;  /* 0x000000000000791b */ /* 0x007fe20003800000 */
.L_x_3091:
[----:B------:R-:W0:Y:S01]  /*2fdb0*/  S2R R20, SR_TID.X ;  /* 0x0000000000147919 */ /* 0x000e220000002100 */
[----:B------:R-:W-:Y:S02]  /*2fdc0*/  IMAD.MOV.U32 R13, RZ, RZ, R2 ;  /* 0x000000ffff0d7224 */ /* 0x000fe400078e0002 */
[----:B------:R-:W-:-:S07]  /*2fdd0*/  IMAD.MOV.U32 R21, RZ, RZ, R14 ;  /* 0x000000ffff157224 */ /* 0x000fce00078e000e */
[----:B0-----:R-:W-:Y:S05]  /*2fde0*/  WARPSYNC.COLLECTIVE R15, `(.L_x_3092) ;  /* 0x000000000f087348 */ /* 0x001fea0003c00000 */
[----:B------:R1:W2:Y:S02]  /*2fdf0*/  SHFL.IDX P6, R14, R13, R12, R11 ;  /* 0x0000000c0d0e7389 */ /* 0x0002a400000c000b */
[----:B012---:R-:W-:Y:S01]  /*2fe00*/  ENDCOLLECTIVE ;  /* 0x000000000000791b */ /* 0x007fe20003800000 */
.L_x_3092:
[----:B------:R-:W-:-:S04]  /*2fe10*/  SHF.L.U32 R20, R20, 0x4, RZ ;  /* 0x0000000414147819 */ /* 0x000fc800000006ff */
[----:B------:R-:W-:Y:S01]  /*2fe20*/  LOP3.LUT R20, R20, 0x30, RZ, 0xc0, !PT ;  /* 0x0000003014147812 */ /* 0x000fe200078ec0ff */
[----:B------:R-:W-:-:S05]  /*2fe30*/  IMAD.MOV.U32 R12, RZ, RZ, R14 ;  /* 0x000000ffff0c7224 */ /* 0x000fca00078e000e */
[----:B------:R-:W-:-:S05]  /*2fe40*/  IADD3 R20, P0, R20, R12, RZ ;  /* 0x0000000c14147210 */ /* 0x000fca0007f1e0ff */
[----:B------:R-:W-:Y:S01]  /*2fe50*/  IMAD.X R21, RZ, RZ, R21, P0 ;  /* 0x000000ffff157224 */ /* 0x000fe200000e0615 */
[----:B------:R-:W-:Y:S01]  /*2fe60*/  ISETP.LT.OR P0, PT, R8, 0x21, P2 ;  /* 0x000000210800780c */ /* 0x000fe20001701670 */
[----:B------:R-:W-:Y:S02]  /*2fe70*/  IMAD.MOV.U32 R13, RZ, RZ, R3 ;  /* 0x000000ffff0d7224 */ /* 0x000fe400078e0003 */
[----:B------:R-:W-:-:S10]  /*2fe80*/  IMAD.MOV.U32 R12, RZ, RZ, 0x2 ;  /* 0x00000002ff0c7424 */ /* 0x000fd400078e00ff */
[----:B------:R-:W-:Y:S05]  /*2fe90*/  WARPSYNC.COLLECTIVE R15, `(.L_x_3093) ;  /* 0x000000000f087348 */ /* 0x000fea0003c00000 */
[----:B------:R0:W1:Y:S02]  /*2fea0*/  SHFL.IDX P6, R14, R13, R12, R11 ;  /* 0x0000000c0d0e7389 */ /* 0x00006400000c000b */
[----:B01----:R-:W-:Y:S01]  /*2feb0*/  ENDCOLLECTIVE ;  /* 0x000000000000791b */ /* 0x003fe20003800000 */
.L_x_3093:
[----:B------:R-:W-:Y:S01]  /*2fec0*/  @!PT LDS RZ, [RZ] ;  /* 0x00000000fffff984 */ /* 0x000fe20000000800 */
[----:B------:R-:W-:Y:S01]  /*2fed0*/  @!PT LDS RZ, [RZ] ;  /* 0x00000000fffff984 */ /* 0x000fe20000000800 */
[----:B------:R-:W-:Y:S01]  /*2fee0*/  @!PT LDS RZ, [RZ] ;  /* 0x00000000fffff984 */ /* 0x000fe20000000800 */
[----:B------:R-:W-:Y:S01]  /*2fef0*/  LDGSTS.E.BYPASS.LTC128B.128 [R4+0xb400], desc[UR50][R20.64], !P0 ;  /* 0x0b40000014047fae */ /* 0x000fe2000c101d72 */
[----:B------:R-:W-:-:S13]  /*2ff00*/  ISETP.LT.OR P0, PT, R8, 0x21, P1 ;  /* 0x000000210800780c */ /* 0x000fda0000f01670 */
[----:B------:R0:W-:Y:S01]  /*2ff10*/  LDGSTS.E.BYPASS.LTC128B.128 [R5+0xb400], desc[UR50][R20.64+0x40], !P0 ;  /* 0x0b40004014057fae */ /* 0x0001e2000c101d72 */
[----:B------:R-:W-:Y:S01]  /*2ff20*/  IMAD.MOV.U32 R13, RZ, RZ, R2 ;  /* 0x000000ffff0d7224 */ /* 0x000fe200078e0002 */
[----:B0-----:R-:W0:Y:S01]  /*2ff30*/  S2R R20, SR_TID.X ;  /* 0x0000000000147919 */ /* 0x001e220000002100 */
[----:B------:R-:W-:-:S07]  /*2ff40*/  MOV R21, R14 ;  /* 0x0000000e00157202 */ /* 0x000fce0000000f00 */
[----:B0-----:R-:W-:Y:S05]  /*2ff50*/  WARPSYNC.COLLECTIVE R15, `(.L_x_3094) ;  /* 0x000000000f087348 */ /* 0x001fea0003c00000 */
[----:B------:R1:W2:Y:S02]  /*2ff60*/  SHFL.IDX P6, R14, R13, R12, R11 ;  /* 0x0000000c0d0e7389 */ /* 0x0002a400000c000b */
[----:B012---:R-:W-:Y:S01]  /*2ff70*/  ENDCOLLECTIVE ;  /* 0x000000000000791b */ /* 0x007fe20003800000 */
.L_x_3094:
        /* <DEDUP_REMOVED lines=18> */
.L_x_3095:
[----:B------:R-:W0:Y:S01]  /*300a0*/  S2R R20, SR_TID.X ;  /* 0x0000000000147919 */ /* 0x000e220000002100 */
[----:B------:R-:W-:Y:S02]  /*300b0*/  IMAD.MOV.U32 R13, RZ, RZ, R2 ;  /* 0x000000ffff0d7224 */ /* 0x000fe400078e0002 */
[----:B------:R-:W-:-:S07]  /*300c0*/  IMAD.MOV.U32 R3, RZ, RZ, R14 ;  /* 0x000000ffff037224 */ /* 0x000fce00078e000e */
[----:B0-----:R-:W-:Y:S05]  /*300d0*/  WARPSYNC.COLLECTIVE R15, `(.L_x_3096) ;  /* 0x000000000f087348 */ /* 0x001fea0003c00000 */
[----:B------:R1:W2:Y:S02]  /*300e0*/  SHFL.IDX P6, R14, R13, R12, R11 ;  /* 0x0000000c0d0e7389 */ /* 0x0002a400000c000b */
[----:B012---:R-:W-:Y:S01]  /*300f0*/  ENDCOLLECTIVE ;  /* 0x000000000000791b */ /* 0x007fe20003800000 */
.L_x_3096:
[----:B------:R-:W-:-:S05]  /*30100*/  IMAD.SHL.U32 R20, R20, 0x10, RZ ;  /* 0x0000001014147824 */ /* 0x000fca00078e00ff */
[----:B------:R-:W-:Y:S02]  /*30110*/  LOP3.LUT R20, R20, 0x30, RZ, 0xc0, !PT ;  /* 0x0000003014147812 */ /* 0x000fe400078ec0ff */
[----:B------:R-:W-:-:S04]  /*30120*/  MOV R2, R14 ;  /* 0x0000000e00027202 */ /* 0x000fc80000000f00 */
[----:B------:R-:W-:-:S05]  /*30130*/  IADD3 R2, P0, R20, R2, RZ ;  /* 0x0000000214027210 */ /* 0x000fca0007f1e0ff */
[----:B------:R-:W-:Y:S01]  /*30140*/  IMAD.X R3, RZ, RZ, R3, P0 ;  /* 0x000000ffff037224 */ /* 0x000fe200000e0603 */
[----:B------:R-:W-:Y:S01]  /*30150*/  ISETP.LT.OR P0, PT, R8, 0x61, P2 ;  /* 0x000000610800780c */ /* 0x000fe20001701670 */
[----:B------:R-:W-:Y:S02]  /*30160*/  IMAD.MOV.U32 R13, RZ, RZ, R25 ;  /* 0x000000ffff0d7224 */ /* 0x000fe400078e0019 */
[----:B------:R-:W-:-:S10]  /*30170*/  IMAD.MOV.U32 R12, RZ, RZ, RZ ;  /* 0x000000ffff0c7224 */ /* 0x000fd400078e00ff */
[----:B------:R-:W-:Y:S05]  /*30180*/  WARPSYNC.COLLECTIVE R15, `(.L_x_3097) ;  /* 0x000000000f087348 */ /* 0x000fea0003c00000 */
[----:B------:R0:W1:Y:S02]  /*30190*/  SHFL.IDX P6, R14, R13, R12, R11 ;  /* 0x0000000c0d0e7389 */ /* 0x00006400000c000b */
[----:B01----:R-:W-:Y:S01]  /*301a0*/  ENDCOLLECTIVE ;  /* 0x000000000000791b */ /* 0x003fe20003800000 */
.L_x_3097:
[----:B------:R-:W-:Y:S01]  /*301b0*/  @!PT LDS RZ, [RZ] ;  /* 0x00000000fffff984 */ /* 0x000fe20000000800 */
[----:B------:R-:W-:Y:S01]  /*301c0*/  @!PT LDS RZ, [RZ] ;  /* 0x00000000fffff984 */ /* 0x000fe20000000800 */
[----:B------:R-:W-:Y:S01]  /*301d0*/  @!PT LDS RZ, [RZ] ;  /* 0x00000000fffff984 */ /* 0x000fe20000000800 */
[----:B------:R-:W-:Y:S01]  /*301e0*/  LDGSTS.E.BYPASS.LTC128B.128 [R4+0xd400], desc[UR50][R2.64], !P0 ;  /* 0x0d40000002047fae */ /* 0x000fe2000c101d72 */
[----:B------:R-:W-:-:S13]  /*301f0*/  ISETP.LT.OR P0, PT, R8, 0x61, P1 ;  /* 0x000000610800780c */ /* 0x000fda0000f01670 */
[----:B------:R0:W-:Y:S01]  /*30200*/  LDGSTS.E.BYPASS.LTC128B.128 [R5+0xd400], desc[UR50][R2.64+0x40], !P0 ;  /* 0x0d40004002057fae */ /* 0x0001e2000c101d72 */
[----:B------:R-:W-:Y:S02]  /*30210*/  ISETP.GE.AND P0, PT, R8, 0x81, PT ;  /* 0x000000810800780c */ /* 0x000fe40003f06270 */
[----:B------:R-:W-:Y:S01]  /*30220*/  MOV R13, R26 ;  /* 0x0000001a000d7202 */ /* 0x000fe20000000f00 */
[----:B0-----:R-:W-:-:S10]  /*30230*/  IMAD.MOV.U32 R3, RZ, RZ, R14 ;  /* 0x000000ffff037224 */ /* 0x001fd400078e000e */
[----:B------:R-:W-:Y:S05]  /*30240*/  WARPSYNC.COLLECTIVE R15, `(.L_x_3098) ;  /* 0x000000000f087348 */ /* 0x000fea0003c00000 */
[----:B------:R0:W1:Y:S02]  /*30250*/  SHFL.IDX P6, R14, R13, R12, R11 ;  /* 0x0000000c0d0e7389 */ /* 0x00006400000c000b */
[----:B01----:R-:W-:Y:S01]  /*30260*/  ENDCOLLECTIVE ;  /* 0x000000000000791b */ /* 0x003fe20003800000 */
.L_x_3098:
        /* <DEDUP_REMOVED lines=8> */
.L_x_2908:
[----:B-1----:R-:W2:Y:S02]  /*302f0*/  LDL R2, [R1+0x34] ;  /* 0x0000340001027983 */ /* 0x002ea40000100800 */
[----:B--2---:R1:W2:Y:S02]  /*30300*/  SYNCS.PHASECHK.TRANS64.TRYWAIT P0, [R0+URZ+0x29840], R2 ;  /* 0x02984002000075a7 */ /* 0x0042a4000800017f */
[----:B--2---:R-:W-:Y:S05]  /*30310*/  @!P0 NANOSLEEP.SYNCS 0x989680 ;  /* 0x009896800000895d */ /* 0x004fea0003900000 */
[----:B------:R-:W2:Y:S02]  /*30320*/  @!P0 SYNCS.PHASECHK.TRANS64 P0, [R0+URZ+0x29840], R2 ;  /* 0x02984002000085a7 */ /* 0x000ea4000800007f */
[----:B--2---:R-:W-:Y:S05]  /*30330*/  @!P0 BRA `(.L_x_2908) ;  /* 0xfffffffc00ec8947 */ /* 0x004fea000383ffff */
[----:B------:R-:W-:Y:S05]  /*30340*/  BRA `(.L_x_3100) ;  /* 0xffffff8c00887947 */ /* 0x000fea000383ffff */
.L_x_2909:
[----:B------:R-:W-:Y:S01]  /*30350*/  BSSY B0, `(.L_x_3101) ;  /* 0x0000008000007945 */ /* 0x000fe20003800000 */
[----:B------:R-:W-:Y:S01]  /*30360*/  IMAD.MOV.U32 R13, RZ, RZ, R6 ;  /* 0x000000ffff0d7224 */ /* 0x000fe200078e0006 */
[----:B------:R-:W-:Y:S01]  /*30370*/  MOV R15, 0xffffffff ;  /* 0xffffffff000f7802 */ /* 0x000fe20000000f00 */
[----:B------:R-:W-:Y:S02]  /*30380*/  IMAD.MOV.U32 R12, RZ, RZ, RZ ;  /* 0x000000ffff0c7224 */ /* 0x000fe400078e00ff */
[----:B------:R-:W-:-:S07]  /*30390*/  IMAD.MOV.U32 R11, RZ, RZ, 0x1c1f ;  /* 0x00001c1fff0b7424 */ /* 0x000fce00078e00ff */
[----:B0----5:R-:W-:Y:S05]  /*303a0*/  WARPSYNC.COLLECTIVE R15, `(.L_x_3102) ;  /* 0x000000000f087348 */ /* 0x021fea0003c00000 */
[----:B------:R1:W2:Y:S02]  /*303b0*/  SHFL.IDX P6, R14, R13, R12, R11 ;  /* 0x0000000c0d0e7389 */ /* 0x0002a400000c000b */
[----:B012--5:R-:W-:Y:S01]  /*303c0*/  ENDCOLLECTIVE ;  /* 0x000000000000791b */ /* 0x027fe20003800000 */
.L_x_3102:
[----:B------:R-:W-:Y:S05]  /*303d0*/  BSYNC B0 ;  /* 0x0000000000007941 */ /* 0x000fea0003800000 */
.L_x_3101:
[----:B------:R-:W0:Y:S01]  /*303e0*/  S2R R9, SR_TID.X ;  /* 0x0000000000097919 */ /* 0x000e220000002100 */
[----:B------:R-:W-:Y:S01]  /*303f0*/  IMAD.MOV.U32 R13, RZ, RZ, R5 ;  /* 0x000000ffff0d7224 */ /* 0x000fe200078e0005 */
[----:B------:R-:W-:Y:S01]  /*30400*/  MOV R15, 0xffffffff ;  /* 0xffffffff000f7802 */ /* 0x000fe20000000f00 */
[----:B------:R-:W-:Y:S01]  /*30410*/  IMAD.MOV.U32 R12, RZ, RZ, RZ ;  /* 0x000000ffff0c7224 */ /* 0x000fe200078e00ff */
[----:B------:R-:W-:Y:S01]  /*30420*/  LOP3.LUT P1, RZ, R20, 0x4, RZ, 0xc0, !PT ;  /* 0x0000000414ff7812 */ /* 0x000fe2000782c0ff */
[----:B------:R-:W-:Y:S02]  /*30430*/  IMAD.MOV.U32 R11, RZ, RZ, 0x1c1f ;  /* 0x00001c1fff0b7424 */ /* 0x000fe400078e00ff */
[----:B------:R-:W-:Y:S02]  /*30440*/  IMAD.MOV.U32 R2, RZ, RZ, R14 ;  /* 0x000000ffff027224 */ /* 0x000fe400078e000e */
[----:B------:R-:W-:-:S08]  /*30450*/  @P4 IMAD.IADD R21, R22, 0x1, R4 ;  /* 0x0000000116154824 */ /* 0x000fd000078e0204 */
[----:B0-----:R-:W-:Y:S05]  /*30460*/  WARPSYNC.COLLECTIVE R15, `(.L_x_3103) ;  /* 0x000000000f087348 */ /* 0x001fea0003c00000 */
[----:B------:R1:W2:Y:S02]  /*30470*/  SHFL.IDX P6, R14, R13, R12, R11 ;  /* 0x0000000c0d0e7389 */ /* 0x0002a400000c000b */
[----:B012---:R-:W-:Y:S01]  /*30480*/  ENDCOLLECTIVE ;  /* 0x000000000000791b */ /* 0x007fe20003800000 */
.L_x_3103:
[----:B------:R-:W-:Y:S01]  /*30490*/  MOV R13, R6 ;  /* 0x00000006000d7202 */ /* 0x000fe20000000f00 */
[----:B------:R-:W-:Y:S02]  /*304a0*/  IMAD.MOV.U32 R12, RZ, RZ, 0x1 ;  /* 0x00000001ff0c7424 */ /* 0x000fe400078e00ff */
[----:B------:R-:W-:Y:S02]  /*304b0*/  IMAD.SHL.U32 R25, R9, 0x10, RZ ;  /* 0x0000001009197824 */ /* 0x000fe400078e00ff */
[----:B------:R-:W-:Y:S01]  /*304c0*/  IMAD.MOV.U32 R3, RZ, RZ, R14 ;  /* 0x000000ffff037224 */ /* 0x000fe200078e000e */
[----:B------:R-:W-:Y:S01]  /*304d0*/  LOP3.LUT P6, RZ, R20, 0x8, RZ, 0xc0, !PT ;  /* 0x0000000814ff7812 */ /* 0x000fe200078cc0ff */
[----:B------:R-:W-:Y:S01]  /*304e0*/  @P5 IMAD.IADD R9, R22, 0x1, R4 ;  /* 0x0000000116095824 */ /* 0x000fe200078e0204 */
        /* <DEDUP_REMOVED lines=15> */
.L_x_3104:
        /* <DEDUP_REMOVED lines=11> */
.L_x_3105:
[----:B------:R-:W-:Y:S02]  /*30690*/  IMAD.MOV.U32 R13, RZ, RZ, R6 ;  /* 0x000000ffff0d7224 */ /* 0x000fe400078e0006 */
[----:B------:R-:W-:Y:S02]  /*306a0*/  IMAD.MOV.U32 R12, RZ, RZ, 0x2 ;  /* 0x00000002ff0c7424 */ /* 0x000fe400078e00ff */
[----:B------:R-:W-:Y:S01]  /*306b0*/  IMAD.MOV.U32 R3, RZ, RZ, R14 ;  /* 0x000000ffff037224 */ /* 0x000fe200078e000e */
[----:B------:R-:W-:-:S04]  /*306c0*/  LOP3.LUT P6, RZ, R20, 0x10, RZ, 0xc0, !PT ;  /* 0x0000001014ff7812 */ /* 0x000fc800078cc0ff */
[----:B------:R-:W-:-:S04]  /*306d0*/  @P4 IADD3 R3, P0, R25, R3, RZ ;  /* 0x0000000319034210 */ /* 0x000fc80007f1e0ff */
[----:B------:R-:W-:-:S04]  /*306e0*/  @P4 IADD3.X R2, RZ, R2, RZ, P0, !PT ;  /* 0x00000002ff024210 */ /* 0x000fc800007fe4ff */
        /* <DEDUP_REMOVED lines=10> */
.L_x_3106:
[----:B------:R-:W-:Y:S01]  /*30790*/  @!PT LDS RZ, [RZ] ;  /* 0x00000000fffff984 */ /* 0x000fe20000000800 */
[----:B------:R-:W-:Y:S01]  /*307a0*/  @!PT LDS RZ, [RZ] ;  /* 0x00000000fffff984 */ /* 0x000fe20000000800 */
[----:B------:R-:W-:Y:S01]  /*307b0*/  @!PT LDS RZ, [RZ] ;  /* 0x00000000fffff984 */ /* 0x000fe20000000800 */
[----:B------:R-:W-:Y:S04]  /*307c0*/  @P4 LDGSTS.E.BYPASS.LTC128B.128 [R21+0x1d400], desc[UR50][R2.64+0x40], !P5 ;  /* 0x1d40004002154fae */ /* 0x000fe8000e901d72 */
[----:B------:R0:W-:Y:S01]  /*307d0*/  @P4 LDGSTS.E.BYPASS.LTC128B.128 [R21+0x1fc00], desc[UR50][R2.64+0x80], !P1 ;  /* 0x1fc0008002154fae */ /* 0x0001e2000c901d72 */
[----:B------:R-:W-:Y:S02]  /*307e0*/  LOP3.LUT P4, RZ, R20, 0x10, RZ, 0xc0, !PT ;  /* 0x0000001014ff7812 */ /* 0x000fe4000788c0ff */
[----:B------:R-:W-:Y:S02]  /*307f0*/  MOV R13, R5 ;  /* 0x00000005000d7202 */ /* 0x000fe40000000f00 */
[----:B0-----:R-:W-:Y:S01]  /*30800*/  @P2 IADD3 R21, R22, R4, RZ ;  /* 0x0000000416152210 */ /* 0x001fe20007ffe0ff */
[----:B------:R-:W-:-:S08]  /*30810*/  IMAD.MOV.U32 R2, RZ, RZ, R14 ;  /* 0x000000ffff027224 */ /* 0x000fd000078e000e */
[----:B------:R-:W-:Y:S05]  /*30820*/  WARPSYNC.COLLECTIVE R15, `(.L_x_3107) ;  /* 0x000000000f087348 */ /* 0x000fea0003c00000 */
[----:B------:R0:W1:Y:S02]  /*30830*/  SHFL.IDX P6, R14, R13, R12, R11 ;  /* 0x0000000c0d0e7389 */ /* 0x00006400000c000b */
[----:B01----:R-:W-:Y:S01]  /*30840*/  ENDCOLLECTIVE ;  /* 0x000000000000791b */ /* 0x003fe20003800000 */
.L_x_3107:
[----:B------:R-:W-:Y:S01]  /*30850*/  IMAD.MOV.U32 R13, RZ, RZ, R6 ;  /* 0x000000ffff0d7224 */ /* 0x000fe200078e0006 */
[----:B------:R-:W-:Y:S01]  /*30860*/  MOV R12, 0x3 ;  /* 0x00000003000c7802 */ /* 0x000fe20000000f00 */
[----:B------:R-:W-:-:S07]  /*30870*/  IMAD.MOV.U32 R3, RZ, RZ, R14 ;  /* 0x000000ffff037224 */ /* 0x000fce00078e000e */
[----:B------:R-:W-:Y:S05]  /*30880*/  WARPSYNC.COLLECTIVE R15, `(.L_x_3108) ;  /* 0x000000000f087348 */ /* 0x000fea0003c00000 */
[----:B------:R0:W1:Y:S02]  /*30890*/  SHFL.IDX P6, R14, R13, R12, R11 ;  /* 0x0000000c0d0e7389 */ /* 0x00006400000c000b */
[----:B01----:R-:W-:Y:S01]  /*308a0*/  ENDCOLLECTIVE ;  /* 0x000000000000791b */ /* 0x003fe20003800000 */
.L_x_3108:
        /* <DEDUP_REMOVED lines=10> */
.L_x_3109:
        /* <DEDUP_REMOVED lines=12> */
.L_x_3110:
[----:B------:R-:W-:-:S05]  /*30a10*/  @P2 IADD3 R2, P0, R25, R2, RZ ;  /* 0x0000000219022210 */ /* 0x000fca0007f1e0ff */
[----:B------:R-:W-:-:S05]  /*30a20*/  @P2 IMAD.X R3, RZ, RZ, R6, P0 ;  /* 0x000000ffff032224 */ /* 0x000fca00000e0606 */
[----:B------:R-:W-:Y:S01]  /*30a30*/  @!PT LDS RZ, [RZ] ;  /* 0x00000000fffff984 */ /* 0x000fe20000000800 */
[----:B------:R-:W-:Y:S01]  /*30a40*/  @!PT LDS RZ, [RZ] ;  /* 0x00000000fffff984 */ /* 0x000fe20000000800 */
[----:B------:R-:W-:Y:S01]  /*30a50*/  @!PT LDS RZ, [RZ] ;  /* 0x00000000fffff984 */ /* 0x000fe20000000800 */
[----:B------:R-:W-:Y:S01]  /*30a60*/  @P2 LDGSTS.E.BYPASS.LTC128B.128 [R21+0x1bc00], desc[UR50][R2.64], !P4 ;  /* 0x1bc0000002152fae */ /* 0x000fe2000e101d72 */
[----:B------:R-:W-:-:S03]  /*30a70*/  IMAD.MOV.U32 R13, RZ, RZ, R8 ;  /* 0x000000ffff0d7224 */ /* 0x000fc600078e0008 */
[----:B------:R-:W-:Y:S04]  /*30a80*/  @P2 LDGSTS.E.BYPASS.LTC128B.128 [R21+0x1e400], desc[UR50][R2.64+0x40], !P5 ;  /* 0x1e40004002152fae */ /* 0x000fe8000e901d72 */
[----:B------:R0:W-:Y:S02]  /*30a90*/  @P2 LDGSTS.E.BYPASS.LTC128B.128 [R21+0x20c00], desc[UR50][R2.64+0x80], !P1 ;  /* 0x20c0008002152fae */ /* 0x0001e4000c901d72 */
[----:B0-----:R-:W-:-:S07]  /*30aa0*/  IMAD.MOV.U32 R3, RZ, RZ, R14 ;  /* 0x000000ffff037224 */ /* 0x001fce00078e000e */
[----:B------:R-:W-:Y:S05]  /*30ab0*/  WARPSYNC.COLLECTIVE R15, `(.L_x_3111) ;  /* 0x000000000f087348 */ /* 0x000fea0003c00000 */
[----:B------:R0:W1:Y:S02]  /*30ac0*/  SHFL.IDX P6, R14, R13, R12, R11 ;  /* 0x0000000c0d0e7389 */ /* 0x00006400000c000b */
[----:B01----:R-:W-:Y:S01]  /*30ad0*/  ENDCOLLECTIVE ;  /* 0x000000000000791b */ /* 0x003fe20003800000 */
.L_x_3111:
[----:B------:R-:W-:Y:S01]  /*30ae0*/  MOV R2, R14 ;  /* 0x0000000e00027202 */ /* 0x000fe20000000f00 */
[----:B------:R-:W-:Y:S06]  /*30af0*/  BRA `(.L_x_3112) ;  /* 0xffffff8800fc7947 */ /* 0x000fec000383ffff */
.L_x_2916:
[----:B------:R-:W-:Y:S02]  /*30b00*/  IMAD.MOV.U32 R13, RZ, RZ, R0 ;  /* 0x000000ffff0d7224 */ /* 0x000fe400078e0000 */
[----:B------:R-:W-:Y:S02]  /*30b10*/  IMAD.MOV.U32 R12, RZ, RZ, RZ ;  /* 0x000000ffff0c7224 */ /* 0x000fe400078e00ff */
[----:B------:R-:W-:Y:S02]  /*30b20*/  IMAD.MOV.U32 R11, RZ, RZ, 0x1c1f ;  /* 0x00001c1fff0b7424 */ /* 0x000fe400078e00ff */
[----:B------:R-:W-:Y:S02]  /*30b30*/  IMAD.MOV.U32 R15, RZ, RZ, -0x1 ;  /* 0xffffffffff0f7424 */ /* 0x000fe400078e00ff */
[----:B------:R-:W-:Y:S02]  /*30b40*/  IMAD R5, R30, R7, RZ ;  /* 0x000000071e057224 */ /* 0x000fe400078e02ff */
[----:B------:R-:W-:-:S07]  /*30b50*/  IMAD R17, R17, 0x80, R9 ;  /* 0x0000008011117824 */ /* 0x000fce00078e0209 */
[----:B-----5:R-:W-:Y:S05]  /*30b60*/  WARPSYNC.COLLECTIVE R15, `(.L_x_3113) ;  /* 0x000000000f087348 */ /* 0x020fea0003c00000 */
[----:B------:R0:W1:Y:S02]  /*30b70*/  SHFL.IDX P6, R14, R13, R12, R11 ;  /* 0x0000000c0d0e7389 */ /* 0x00006400000c000b */
[----:B01---5:R-:W-:Y:S01]  /*30b80*/  ENDCOLLECTIVE ;  /* 0x000000000000791b */ /* 0x023fe20003800000 */
.L_x_3113:
[C---:B------:R-:W-:Y:S02]  /*30b90*/  ISETP.GE.AND P0, PT, R17.reuse, R5, PT ;  /* 0x000000051100720c */ /* 0x040fe40003f06270 */
[----:B------:R-:W-:Y:S01]  /*30ba0*/  IADD3 R6, R17, 0x20, RZ ;  /* 0x0000002011067810 */ /* 0x000fe20007ffe0ff */
[----:B------:R-:W-:Y:S01]  /*30bb0*/  IMAD.MOV.U32 R13, RZ, RZ, R4 ;  /* 0x000000ffff0d7224 */ /* 0x000fe200078e0004 */
[----:B------:R-:W-:-:S09]  /*30bc0*/  MOV R2, R14 ;  /* 0x0000000e00027202 */ /* 0x000fd20000000f00 */
[----:B------:R-:W-:Y:S05]  /*30bd0*/  WARPSYNC.COLLECTIVE R15, `(.L_x_3114) ;  /* 0x000000000f087348 */ /* 0x000fea0003c00000 */
[----:B------:R0:W1:Y:S02]  /*30be0*/  SHFL.IDX P6, R14, R13, R12, R11 ;  /* 0x0000000c0d0e7389 */ /* 0x00006400000c000b */
[----:B01----:R-:W-:Y:S01]  /*30bf0*/  ENDCOLLECTIVE ;  /* 0x000000000000791b */ /* 0x003fe20003800000 */
.L_x_3114:
[----:B------:R-:W-:Y:S02]  /*30c00*/  IMAD.MOV.U32 R13, RZ, RZ, R0 ;  /* 0x000000ffff0d7224 */ /* 0x000fe400078e0000 */
[----:B------:R-:W-:Y:S02]  /*30c10*/  IMAD.MOV.U32 R12, RZ, RZ, 0x1 ;  /* 0x00000001ff0c7424 */ /* 0x000fe400078e00ff */
[----:B------:R-:W-:-:S07]  /*30c20*/  IMAD.MOV.U32 R3, RZ, RZ, R14 ;  /* 0x000000ffff037224 */ /* 0x000fce00078e000e */
[----:B------:R-:W-:Y:S05]  /*30c30*/  WARPSYNC.COLLECTIVE R15, `(.L_x_3115) ;  /* 0x000000000f087348 */ /* 0x000fea0003c00000 */
[----:B------:R0:W1:Y:S02]  /*30c40*/  SHFL.IDX P6, R14, R13, R12, R11 ;  /* 0x0000000c0d0e7389 */ /* 0x00006400000c000b */
[----:B01----:R-:W-:Y:S01]  /*30c50*/  ENDCOLLECTIVE ;  /* 0x000000000000791b */ /* 0x003fe20003800000 */
.L_x_3115:
        /* <DEDUP_REMOVED lines=17> */
.L_x_3116:
[----:B------:R-:W-:Y:S02]  /*30d70*/  IMAD.MOV.U32 R13, RZ, RZ, R0 ;  /* 0x000000ffff0d7224 */ /* 0x000fe400078e0000 */
[----:B------:R-:W-:Y:S01]  /*30d80*/  IMAD.MOV.U32 R12, RZ, RZ, 0x2 ;  /* 0x00000002ff0c7424 */ /* 0x000fe200078e00ff */
[----:B------:R-:W-:-:S07]  /*30d90*/  MOV R3, R14 ;  /* 0x0000000e00037202 */ /* 0x000fce0000000f00 */
[----:B------:R-:W-:Y:S05]  /*30da0*/  WARPSYNC.COLLECTIVE R15, `(.L_x_3117) ;  /* 0x000000000f087348 */ /* 0x000fea0003c00000 */
[----:B------:R0:W1:Y:S02]  /*30db0*/  SHFL.IDX P6, R14, R13, R12, R11 ;  /* 0x0000000c0d0e7389 */ /* 0x00006400000c000b */
[----:B01----:R-:W-:Y:S01]  /*30dc0*/  ENDCOLLECTIVE ;  /* 0x000000000000791b */ /* 0x003fe20003800000 */
.L_x_3117:
        /* <DEDUP_REMOVED lines=13> */
[----:B------:R-:W-:Y:S02]  /*30ea0*/  ISETP.GE.AND P0, PT, R2, R5, PT ;  /* 0x000000050200720c */ /* 0x000fe40003f06270 */
[----:B------:R-:W-:-:S11]  /*30eb0*/  MOV R2, R14 ;  /* 0x0000000e00027202 */ /* 0x000fd60000000f00 */
[----:B------:R-:W-:Y:S05]  /*30ec0*/  WARPSYNC.COLLECTIVE R15, `(.L_x_3118) ;  /* 0x000000000f087348 */ /* 0x000fea0003c00000 */
[----:B------:R0:W1:Y:S02]  /*30ed0*/  SHFL.IDX P6, R14, R13, R12, R11 ;  /* 0x0000000c0d0e7389 */ /* 0x00006400000c000b */
[----:B01----:R-:W-:Y:S01]  /*30ee0*/  ENDCOLLECTIVE ;  /* 0x000000000000791b */ /* 0x003fe20003800000 */
.L_x_3118:
[----:B------:R-:W-:Y:S01]  /*30ef0*/  IMAD.MOV.U32 R13, RZ, RZ, R0 ;  /* 0x000000ffff0d7224 */ /* 0x000fe200078e0000 */
[----:B------:R-:W-:Y:S01]  /*30f00*/  MOV R12, 0x3 ;  /* 0x00000003000c7802 */ /* 0x000fe20000000f00 */
[----:B------:R-:W-:-:S07]  /*30f10*/  IMAD.MOV.U32 R3, RZ, RZ, R14 ;  /* 0x000000ffff037224 */ /* 0x000fce00078e000e */
[----:B------:R-:W-:Y:S05]  /*30f20*/  WARPSYNC.COLLECTIVE R15, `(.L_x_3119) ;  /* 0x000000000f087348 */ /* 0x000fea0003c00000 */
[----:B------:R0:W1:Y:S02]  /*30f30*/  SHFL.IDX P6, R14, R13, R12, R11 ;  /* 0x0000000c0d0e7389 */ /* 0x00006400000c000b */
[----:B01----:R-:W-:Y:S01]  /*30f40*/  ENDCOLLECTIVE ;  /* 0x000000000000791b */ /* 0x003fe20003800000 */
.L_x_3119:
        /* <DEDUP_REMOVED lines=10> */
.L_x_3120:
        /* <DEDUP_REMOVED lines=8> */
.L_x_2921:
[----:B-1----:R1:W2:Y:S02]  /*31070*/  SYNCS.PHASECHK.TRANS64.TRYWAIT P0, [R22+URZ+0x29820], R3 ;  /* 0x02982003160075a7 */ /* 0x0022a4000800017f */
[----:B--2---:R-:W-:Y:S05]  /*31080*/  @!P0 NANOSLEEP.SYNCS 0x989680 ;  /* 0x009896800000895d */ /* 0x004fea0003900000 */
[----:B------:R-:W2:Y:S02]  /*31090*/  @!P0 SYNCS.PHASECHK.TRANS64 P0, [R22+URZ+0x29820], R3 ;  /* 0x02982003160085a7 */ /* 0x000ea4000800007f */
[----:B--2---:R-:W-:Y:S05]  /*310a0*/  @!P0 BRA `(.L_x_2921) ;  /* 0xfffffffc00f08947 */ /* 0x004fea000383ffff */
[----:B------:R-:W-:Y:S05]  /*310b0*/  BRA `(.L_x_3122) ;  /* 0xffffff9000a47947 */ /* 0x000fea000383ffff */
.L_x_2925:
[----:B0-----:R0:W1:Y:S02]  /*310c0*/  SYNCS.PHASECHK.TRANS64.TRYWAIT P0, [R0+URZ+0x29880], R31 ;  /* 0x0298801f000075a7 */ /* 0x001064000800017f */
[----:B-1----:R-:W-:Y:S05]  /*310d0*/  @!P0 NANOSLEEP.SYNCS 0x989680 ;  /* 0x009896800000895d */ /* 0x002fea0003900000 */
[----:B------:R-:W1:Y:S02]  /*310e0*/  @!P0 SYNCS.PHASECHK.TRANS64 P0, [R0+URZ+0x29880], R31 ;  /* 0x0298801f000085a7 */ /* 0x000e64000800007f */
[----:B-1----:R-:W-:Y:S05]  /*310f0*/  @!P0 BRA `(.L_x_2925) ;  /* 0xfffffffc00f08947 */ /* 0x002fea000383ffff */
[----:B------:R-:W-:Y:S05]  /*31100*/  BRA `(.L_x_3123) ;  /* 0xffffff9400c47947 */ /* 0x000fea000383ffff */
.L_x_2926:
        /* <DEDUP_REMOVED lines=8> */
.L_x_3125:
[----:B------:R-:W-:Y:S05]  /*31190*/  BSYNC B0 ;  /* 0x0000000000007941 */ /* 0x000fea0003800000 */
.L_x_3124:
[----:B------:R0:W5:Y:S01]  /*311a0*/  LDL R17, [R1+0x4] ;  /* 0x0000040001117983 */ /* 0x0001620000100800 */
[----:B------:R-:W-:Y:S01]  /*311b0*/  IMAD.MOV.U32 R13, RZ, RZ, R7 ;  /* 0x000000ffff0d7224 */ /* 0x000fe200078e0007 */
[----:B------:R-:W-:Y:S01]  /*311c0*/  MOV R12, RZ ;  /* 0x000000ff000c7202 */ /* 0x000fe20000000f00 */
[----:B------:R-:W-:Y:S01]  /*311d0*/  IMAD.MOV.U32 R11, RZ, RZ, 0x1c1f ;  /* 0x00001c1fff0b7424 */ /* 0x000fe200078e00ff */
[----:B------:R-:W1:Y:S01]  /*311e0*/  S2R R2, SR_TID.X ;  /* 0x0000000000027919 */ /* 0x000e620000002100 */
[----:B------:R-:W-:Y:S01]  /*311f0*/  IMAD.MOV.U32 R15, RZ, RZ, -0x1 ;  /* 0xffffffffff0f7424 */ /* 0x000fe200078e00ff */
[----:B------:R-:W-:Y:S01]  /*31200*/  IADD3 R10, R22, R10, R37 ;  /* 0x0000000a160a7210 */ /* 0x000fe20007ffe025 */
[----:B------:R-:W-:-:S07]  /*31210*/  IMAD.MOV.U32 R3, RZ, RZ, R14 ;  /* 0x000000ffff037224 */ /* 0x000fce00078e000e */
[----:B01---5:R-:W-:Y:S05]  /*31220*/  WARPSYNC.COLLECTIVE R15, `(.L_x_3126) ;  /* 0x000000000f087348 */ /* 0x023fea0003c00000 */
[----:B------:R2:W3:Y:S02]  /*31230*/  SHFL.IDX P6, R14, R13, R12, R11 ;  /* 0x0000000c0d0e7389 */ /* 0x0004e400000c000b */
[----:B0123-5:R-:W-:Y:S01]  /*31240*/  ENDCOLLECTIVE ;  /* 0x000000000000791b */ /* 0x02ffe20003800000 */
.L_x_3126:
[----:B------:R-:W-:Y:S02]  /*31250*/  IMAD.MOV.U32 R13, RZ, RZ, R9 ;  /* 0x000000ffff0d7224 */ /* 0x000fe400078e0009 */
[----:B------:R-:W-:Y:S02]  /*31260*/  IMAD.MOV.U32 R12, RZ, RZ, 0x1 ;  /* 0x00000001ff0c7424 */ /* 0x000fe400078e00ff */
[----:B------:R-:W-:Y:S02]  /*31270*/  IMAD.SHL.U32 R15, R2, 0x10, RZ ;  /* 0x00000010020f7824 */ /* 0x000fe400078e00ff */
[----:B------:R-:W-:-:S03]  /*31280*/  IMAD.MOV.U32 R2, RZ, RZ, R14 ;  /* 0x000000ffff027224 */ /* 0x000fc600078e000e */
[----:B------:R-:W-:-:S04]  /*31290*/  LOP3.LUT R15, R15, 0x30, RZ, 0xc0, !PT ;  /* 0x000000300f0f7812 */ /* 0x000fc800078ec0ff */
[----:B------:R-:W-:Y:S01]  /*312a0*/  IADD3 R2, P0, R15, R2, RZ ;  /* 0x000000020f027210 */ /* 0x000fe20007f1e0ff */
[----:B------:R-:W-:-:S03]  /*312b0*/  IMAD.MOV.U32 R15, RZ, RZ, -0x1 ;  /* 0xffffffffff0f7424 */ /* 0x000fc600078e00ff */
[----:B------:R-:W-:-:S09]  /*312c0*/  IADD3.X R3, RZ, R3, RZ, P0, !PT ;  /* 0x00000003ff037210 */ /* 0x000fd200007fe4ff */
[----:B------:R-:W-:Y:S05]  /*312d0*/  WARPSYNC.COLLECTIVE R15, `(.L_x_3127) ;  /* 0x000000000f087348 */ /* 0x000fea0003c00000 */
[----:B------:R0:W1:Y:S02]  /*312e0*/  SHFL.IDX P6, R14, R13, R12, R11 ;  /* 0x0000000c0d0e7389 */ /* 0x00006400000c000b */
[----:B01----:R-:W-:Y:S01]  /*312f0*/  ENDCOLLECTIVE ;  /* 0x000000000000791b */ /* 0x003fe20003800000 */
.L_x_3127:
[----:B------:R-:W-:Y:S01]  /*31300*/  @!PT LDS RZ, [RZ] ;  /* 0x00000000fffff984 */ /* 0x000fe20000000800 */
[----:B------:R-:W-:Y:S01]  /*31310*/  @!PT LDS RZ, [RZ] ;  /* 0x00000000fffff984 */ /* 0x000fe20000000800 */
[----:B------:R-:W-:Y:S01]  /*31320*/  @!PT LDS RZ, [RZ] ;  /* 0x00000000fffff984 */ /* 0x000fe20000000800 */
[----:B------:R-:W-:Y:S01]  /*31330*/  LDGSTS.E.BYPASS.LTC128B.128 [R10+0xa400], desc[UR50][R2.64], !P3 ;  /* 0x0a400000020a7fae */ /* 0x000fe2000d901d72 */
[----:B------:R-:W-:Y:S02]  /*31340*/  IMAD.MOV.U32 R13, RZ, RZ, R7 ;  /* 0x000000ffff0d7224 */ /* 0x000fe400078e0007 */
[----:B------:R-:W-:-:S05]  /*31350*/  IMAD.IADD R17, R17, 0x1, R10 ;  /* 0x0000000111117824 */ /* 0x000fca00078e020a */
[----:B------:R0:W-:Y:S02]  /*31360*/  LDGSTS.E.BYPASS.LTC128B.128 [R17+0xa400], desc[UR50][R2.64+0x40], !P1 ;  /* 0x0a40004002117fae */ /* 0x0001e4000c901d72 */
[----:B0-----:R-:W0:Y:S01]  /*31370*/  S2R R2, SR_TID.X ;  /* 0x0000000000027919 */ /* 0x001e220000002100 */
[----:B------:R-:W-:-:S07]  /*31380*/  MOV R3, R14 ;  /* 0x0000000e00037202 */ /* 0x000fce0000000f00 */
[----:B0-----:R-:W-:Y:S05]  /*31390*/  WARPSYNC.COLLECTIVE R15, `(.L_x_3128) ;  /* 0x000000000f087348 */ /* 0x001fea0003c00000 */
[----:B------:R1:W2:Y:S02]  /*313a0*/  SHFL.IDX P6, R14, R13, R12, R11 ;  /* 0x0000000c0d0e7389 */ /* 0x0002a400000c000b */
[----:B012---:R-:W-:Y:S01]  /*313b0*/  ENDCOLLECTIVE ;  /* 0x000000000000791b */ /* 0x007fe20003800000 */
.L_x_3128:
        /* <DEDUP_REMOVED lines=11> */
.L_x_3129:
[----:B------:R-:W-:Y:S01]  /*31470*/  @!PT LDS RZ, [RZ] ;  /* 0x00000000fffff984 */ /* 0x000fe20000000800 */
[----:B------:R-:W-:Y:S01]  /*31480*/  @!PT LDS RZ, [RZ] ;  /* 0x00000000fffff984 */ /* 0x000fe20000000800 */
[----:B------:R-:W-:Y:S01]  /*31490*/  @!PT LDS RZ, [RZ] ;  /* 0x00000000fffff984 */ /* 0x000fe20000000800 */
[----:B------:R-:W-:Y:S04]  /*314a0*/  LDGSTS.E.BYPASS.LTC128B.128 [R10+0xb400], desc[UR50][R2.64], !P3 ;  /* 0x0b400000020a7fae */ /* 0x000fe8000d901d72 */
[----:B------:R0:W-:Y:S01]  /*314b0*/  LDGSTS.E.BYPASS.LTC128B.128 [R17+0xb400], desc[UR50][R2.64+0x40], !P1 ;  /* 0x0b40004002117fae */ /* 0x0001e2000c901d72 */
[----:B------:R-:W-:Y:S01]  /*314c0*/  IMAD.MOV.U32 R13, RZ, RZ, R7 ;  /* 0x000000ffff0d7224 */ /* 0x000fe200078e0007 */
[----:B0-----:R-:W0:Y:S01]  /*314d0*/  S2R R2, SR_TID.X ;  /* 0x0000000000027919 */ /* 0x001e220000002100 */
[----:B------:R-:W-:-:S07]  /*314e0*/  IMAD.MOV.U32 R3, RZ, RZ, R14 ;  /* 0x000000ffff037224 */ /* 0x000fce00078e000e */
[----:B0-----:R-:W-:Y:S05]  /*314f0*/  WARPSYNC.COLLECTIVE R15, `(.L_x_3130) ;  /* 0x000000000f087348 */ /* 0x001fea0003c00000 */
[----:B------:R1:W2:Y:S02]  /*31500*/  SHFL.IDX P6, R14, R13, R12, R11 ;  /* 0x0000000c0d0e7389 */ /* 0x0002a400000c000b */
[----:B012---:R-:W-:Y:S01]  /*31510*/  ENDCOLLECTIVE ;  /* 0x000000000000791b */ /* 0x007fe20003800000 */
.L_x_3130:
[----:B------:R-:W-:Y:S02]  /*31520*/  IMAD.MOV.U32 R13, RZ, RZ, R9 ;  /* 0x000000ffff0d7224 */ /* 0x000fe400078e0009 */
[----:B------:R-:W-:Y:S01]  /*31530*/  IMAD.MOV.U32 R12, RZ, RZ, 0x3 ;  /* 0x00000003ff0c7424 */ /* 0x000fe200078e00ff */
[----:B------:R-:W-:Y:S01]  /*31540*/  SHF.L.U32 R15, R2, 0x4, RZ ;  /* 0x00000004020f7819 */ /* 0x000fe200000006ff */
[----:B------:R-:W-:-:S03]  /*31550*/  IMAD.MOV.U32 R2, RZ, RZ, R14 ;  /* 0x000000ffff027224 */ /* 0x000fc600078e000e */
[----:B------:R-:W-:-:S04]  /*31560*/  LOP3.LUT R15, R15, 0x30, RZ, 0xc0, !PT ;  /* 0x000000300f0f7812 */ /* 0x000fc800078ec0ff */
[----:B------:R-:W-:Y:S02]  /*31570*/  IADD3 R2, P0, R15, R2, RZ ;  /* 0x000000020f027210 */ /* 0x000fe40007f1e0ff */
[----:B------:R-:W-:-:S03]  /*31580*/  MOV R15, 0xffffffff ;  /* 0xffffffff000f7802 */ /* 0x000fc60000000f00 */
[----:B------:R-:W-:-:S08]  /*31590*/  IMAD.X R3, RZ, RZ, R3, P0 ;  /* 0x000000ffff037224 */ /* 0x000fd000000e0603 */
[----:B------:R-:W-:Y:S05]  /*315a0*/  WARPSYNC.COLLECTIVE R15, `(.L_x_3131) ;  /* 0x000000000f087348 */ /* 0x000fea0003c00000 */
[----:B------:R0:W1:Y:S02]  /*315b0*/  SHFL.IDX P6, R14, R13, R12, R11 ;  /* 0x0000000c0d0e7389 */ /* 0x00006400000c000b */
[----:B01----:R-:W-:Y:S01]  /*315c0*/  ENDCOLLECTIVE ;  /* 0x000000000000791b */ /* 0x003fe20003800000 */
.L_x_3131:
        /* <DEDUP_REMOVED lines=11> */
.L_x_3132:
[----:B------:R-:W-:Y:S02]  /*31680*/  IMAD.MOV.U32 R13, RZ, RZ, R24 ;  /* 0x000000ffff0d7224 */ /* 0x000fe400078e0018 */
[----:B------:R-:W-:Y:S02]  /*31690*/  IMAD.MOV.U32 R12, RZ, RZ, RZ ;  /* 0x000000ffff0c7224 */ /* 0x000fe400078e00ff */
[----:B------:R-:W-:-:S07]  /*316a0*/  IMAD.MOV.U32 R2, RZ, RZ, R14 ;  /* 0x000000ffff027224 */ /* 0x000fce00078e000e */
[----:B------:R-:W-:Y:S05]  /*316b0*/  WARPSYNC.COLLECTIVE R15, `(.L_x_3133) ;  /* 0x000000000f087348 */ /* 0x000fea0003c00000 */
[----:B------:R0:W1:Y:S02]  /*316c0*/  SHFL.IDX P6, R14, R13, R12, R11 ;  /* 0x0000000c0d0e7389 */ /* 0x00006400000c000b */
[----:B01----:R-:W-:Y:S01]  /*316d0*/  ENDCOLLECTIVE ;  /* 0x000000000000791b */ /* 0x003fe20003800000 */
.L_x_3133:
[----:B------:R-:W-:-:S05]  /*316e0*/  IMAD.SHL.U32 R3, R3, 0x10, RZ ;  /* 0x0000001003037824 */ /* 0x000fca00078e00ff */
[----:B------:R-:W-:-:S04]  /*316f0*/  LOP3.LUT R3, R3, 0x30, RZ, 0xc0, !PT ;  /* 0x0000003003037812 */ /* 0x000fc800078ec0ff */
[----:B------:R-:W-:Y:S01]  /*31700*/  IADD3 R2, P0, R3, R2, RZ ;  /* 0x0000000203027210 */ /* 0x000fe20007f1e0ff */
[----:B------:R-:W-:-:S03]  /*31710*/  IMAD.MOV.U32 R13, RZ, RZ, R25 ;  /* 0x000000ffff0d7224 */ /* 0x000fc600078e0019 */
[----:B------:R-:W-:-:S05]  /*31720*/  IADD3.X R3, RZ, R9, RZ, P0, !PT ;  /* 0x00000009ff037210 */ /* 0x000fca00007fe4ff */
        /* <DEDUP_REMOVED lines=9> */
.L_x_3134:
[----:B------:R-:W-:Y:S01]  /*317c0*/  MOV R2, R14 ;  /* 0x0000000e00027202 */ /* 0x000fe20000000f00 */
[----:B------:R-:W-:Y:S06]  /*317d0*/  BRA `(.L_x_3135) ;  /* 0xffffff9400387947 */ /* 0x000fec000383ffff */
.L_x_2931:
[----:B---3--:R3:W4:Y:S02]  /*317e0*/  SYNCS.PHASECHK.TRANS64.TRYWAIT P0, [R0+URZ+0x29840], R31 ;  /* 0x0298401f000075a7 */ /* 0x008724000800017f */
[----:B----4-:R-:W-:Y:S05]  /*317f0*/  @!P0 NANOSLEEP.SYNCS 0x989680 ;  /* 0x009896800000895d */ /* 0x010fea0003900000 */
[----:B------:R-:W4:Y:S02]  /*31800*/  @!P0 SYNCS.PHASECHK.TRANS64 P0, [R0+URZ+0x29840], R31 ;  /* 0x0298401f000085a7 */ /* 0x000f24000800007f */
[----:B----4-:R-:W-:Y:S05]  /*31810*/  @!P0 BRA `(.L_x_2931) ;  /* 0xfffffffc00f08947 */ /* 0x010fea000383ffff */
[----:B------:R-:W-:Y:S05]  /*31820*/  BRA `(.L_x_3136) ;  /* 0xffffff9400987947 */ /* 0x000fea000383ffff */
.L_x_2932:
        /* <DEDUP_REMOVED lines=8> */
.L_x_3138:
[----:B------:R-:W-:Y:S05]  /*318b0*/  BSYNC B0 ;  /* 0x0000000000007941 */ /* 0x000fea0003800000 */
.L_x_3137:
[----:B------:R-:W-:Y:S01]  /*318c0*/  IMAD.MOV.U32 R13, RZ, RZ, R4 ;  /* 0x000000ffff0d7224 */ /* 0x000fe200078e0004 */
[----:B------:R-:W-:Y:S01]  /*318d0*/  MOV R3, R14 ;  /* 0x0000000e00037202 */ /* 0x000fe20000000f00 */
[----:B------:R-:W-:Y:S02]  /*318e0*/  IMAD.MOV.U32 R12, RZ, RZ, RZ ;  /* 0x000000ffff0c7224 */ /* 0x000fe400078e00ff */
[----:B------:R-:W-:Y:S02]  /*318f0*/  IMAD.MOV.U32 R11, RZ, RZ, 0x1c1f ;  /* 0x00001c1fff0b7424 */ /* 0x000fe400078e00ff */
[----:B------:R-:W-:Y:S02]  /*31900*/  IMAD.MOV.U32 R15, RZ, RZ, -0x1 ;  /* 0xffffffffff0f7424 */ /* 0x000fe400078e00ff */
[----:B------:R-:W-:-:S07]  /*31910*/  IMAD.IADD R7, R22, 0x1, R7 ;  /* 0x0000000116077824 */ /* 0x000fce00078e0207 */
[----:B------:R-:W-:Y:S05]  /*31920*/  WARPSYNC.COLLECTIVE R15, `(.L_x_3139) ;  /* 0x000000000f087348 */ /* 0x000fea0003c00000 */
[----:B------:R0:W1:Y:S02]  /*31930*/  SHFL.IDX P6, R14, R13, R12, R11 ;  /* 0x0000000c0d0e7389 */ /* 0x00006400000c000b */
[----:B01----:R-:W-:Y:S01]  /*31940*/  ENDCOLLECTIVE ;  /* 0x000000000000791b */ /* 0x003fe20003800000 */
.L_x_3139:
[----:B------:R-:W-:Y:S02]  /*31950*/  IMAD.MOV.U32 R13, RZ, RZ, R6 ;  /* 0x000000ffff0d7224 */ /* 0x000fe400078e0006 */
[----:B------:R-:W-:Y:S01]  /*31960*/  IMAD.MOV.U32 R12, RZ, RZ, 0x1 ;  /* 0x00000001ff0c7424 */ /* 0x000fe200078e00ff */
[----:B------:R-:W-:-:S07]  /*31970*/  MOV R2, R14 ;  /* 0x0000000e00027202 */ /* 0x000fce0000000f00 */
[----:B------:R-:W-:Y:S05]  /*31980*/  WARPSYNC.COLLECTIVE R15, `(.L_x_3140) ;  /* 0x000000000f087348 */ /* 0x000fea0003c00000 */
[----:B------:R0:W1:Y:S02]  /*31990*/  SHFL.IDX P6, R14, R13, R12, R11 ;  /* 0x0000000c0d0e7389 */ /* 0x00006400000c000b */
[----:B01----:R-:W-:Y:S01]  /*319a0*/  ENDCOLLECTIVE ;  /* 0x000000000000791b */ /* 0x003fe20003800000 */
.L_x_3140:
        /* <DEDUP_REMOVED lines=9> */
[----:B0-----:R-:W-:-:S07]  /*31a40*/  MOV R3, R14 ;  /* 0x0000000e00037202 */ /* 0x001fce0000000f00 */
[----:B------:R-:W-:Y:S05]  /*31a50*/  WARPSYNC.COLLECTIVE R15, `(.L_x_3141) ;  /* 0x000000000f087348 */ /* 0x000fea0003c00000 */
[----:B------:R0:W1:Y:S02]  /*31a60*/  SHFL.IDX P6, R14, R13, R12, R11 ;  /* 0x0000000c0d0e7389 */ /* 0x00006400000c000b */
[----:B01----:R-:W-:Y:S01]  /*31a70*/  ENDCOLLECTIVE ;  /* 0x000000000000791b */ /* 0x003fe20003800000 */
.L_x_3141:
[----:B------:R-:W-:Y:S01]  /*31a80*/  IMAD.MOV.U32 R13, RZ, RZ, R6 ;  /* 0x000000ffff0d7224 */ /* 0x000fe200078e0006 */
[----:B------:R-:W-:Y:S01]  /*31a90*/  MOV R12, 0x2 ;  /* 0x00000002000c7802 */ /* 0x000fe20000000f00 */
[----:B------:R-:W-:-:S07]  /*31aa0*/  IMAD.MOV.U32 R2, RZ, RZ, R14 ;  /* 0x000000ffff027224 */ /* 0x000fce00078e000e */
[----:B------:R-:W-:Y:S05]  /*31ab0*/  WARPSYNC.COLLECTIVE R15, `(.L_x_3142) ;  /* 0x000000000f087348 */ /* 0x000fea0003c00000 */
[----:B------:R0:W1:Y:S02]  /*31ac0*/  SHFL.IDX P6, R14, R13, R12, R11 ;  /* 0x0000000c0d0e7389 */ /* 0x00006400000c000b */
[----:B01----:R-:W-:Y:S01]  /*31ad0*/  ENDCOLLECTIVE ;  /* 0x000000000000791b */ /* 0x003fe20003800000 */
.L_x_3142:
        /* <DEDUP_REMOVED lines=13> */
.L_x_3143:
[----:B------:R-:W-:Y:S01]  /*31bb0*/  MOV R13, R6 ;  /* 0x00000006000d7202 */ /* 0x000fe20000000f00 */
[----:B------:R-:W-:Y:S02]  /*31bc0*/  IMAD.MOV.U32 R12, RZ, RZ, 0x3 ;  /* 0x00000003ff0c7424 */ /* 0x000fe400078e00ff */
[----:B------:R-:W-:-:S07]  /*31bd0*/  IMAD.MOV.U32 R2, RZ, RZ, R14 ;  /* 0x000000ffff027224 */ /* 0x000fce00078e000e */
[----:B------:R-:W-:Y:S05]  /*31be0*/  WARPSYNC.COLLECTIVE R15, `(.L_x_3144) ;  /* 0x000000000f087348 */ /* 0x000fea0003c00000 */
[----:B------:R0:W1:Y:S02]  /*31bf0*/  SHFL.IDX P6, R14, R13, R12, R11 ;  /* 0x0000000c0d0e7389 */ /* 0x00006400000c000b */
[----:B01----:R-:W-:Y:S01]  /*31c00*/  ENDCOLLECTIVE ;  /* 0x000000000000791b */ /* 0x003fe20003800000 */
.L_x_3144:
        /* <DEDUP_REMOVED lines=13> */
.L_x_3145:
[----:B------:R-:W-:Y:S02]  /*31ce0*/  IMAD.MOV.U32 R13, RZ, RZ, R8 ;  /* 0x000000ffff0d7224 */ /* 0x000fe400078e0008 */
[----:B------:R-:W-:Y:S02]  /*31cf0*/  IMAD.MOV.U32 R12, RZ, RZ, RZ ;  /* 0x000000ffff0c7224 */ /* 0x000fe400078e00ff */
[----:B------:R-:W-:-:S07]  /*31d00*/  IMAD.MOV.U32 R2, RZ, RZ, R14 ;  /* 0x000000ffff027224 */ /* 0x000fce00078e000e */
[----:B------:R-:W-:Y:S05]  /*31d10*/  WARPSYNC.COLLECTIVE R15, `(.L_x_3146) ;  /* 0x000000000f087348 */ /* 0x000fea0003c00000 */
[----:B------:R0:W1:Y:S02]  /*31d20*/  SHFL.IDX P6, R14, R13, R12, R11 ;  /* 0x0000000c0d0e7389 */ /* 0x00006400000c000b */
[----:B01----:R-:W-:Y:S01]  /*31d30*/  ENDCOLLECTIVE ;  /* 0x000000000000791b */ /* 0x003fe20003800000 */
.L_x_3146:
[----:B------:R-:W-:-:S04]  /*31d40*/  IADD3 R2, P0, R10, R2, RZ ;  /* 0x000000020a027210 */ /* 0x000fc80007f1e0ff */
[----:B------:R-:W-:-:S05]  /*31d50*/  IADD3.X R3, RZ, R9, RZ, P0, !PT ;  /* 0x00000009ff037210 */ /* 0x000fca00007fe4ff */
        /* <DEDUP_REMOVED lines=11> */
.L_x_3147:
[----:B------:R-:W-:Y:S01]  /*31e10*/  MOV R2, R14 ;  /* 0x0000000e00027202 */ /* 0x000fe20000000f00 */
[----:B------:R-:W-:Y:S06]  /*31e20*/  BRA `(.L_x_3148) ;  /* 0xffffff9400387947 */ /* 0x000fec000383ffff */
.L_x_2937:
[----:B--2---:R2:W3:Y:S02]  /*31e30*/  SYNCS.PHASECHK.TRANS64.TRYWAIT P0, [R3+URZ+0x29870], R0 ;  /* 0x02987000030075a7 */ /* 0x0044e4000800017f */
[----:B---3--:R-:W-:Y:S05]  /*31e40*/  @!P0 NANOSLEEP.SYNCS 0x989680 ;  /* 0x009896800000895d */ /* 0x008fea0003900000 */
[----:B------:R-:W3:Y:S02]  /*31e50*/  @!P0 SYNCS.PHASECHK.TRANS64 P0, [R3+URZ+0x29870], R0 ;  /* 0x02987000030085a7 */ /* 0x000ee4000800007f */
[----:B---3--:R-:W-:Y:S05]  /*31e60*/  @!P0 BRA `(.L_x_2937) ;  /* 0xfffffffc00f08947 */ /* 0x008fea000383ffff */
[----:B------:R-:W-:Y:S05]  /*31e70*/  BRA `(.L_x_3149) ;  /* 0xffffff9400a47947 */ /* 0x000fea000383ffff */
.L_x_2939:
[----:B--2---:R2:W3:Y:S02]  /*31e80*/  SYNCS.PHASECHK.TRANS64.TRYWAIT P0, [R3+URZ+0x29860], R0 ;  /* 0x02986000030075a7 */ /* 0x0044e4000800017f */
[----:B---3--:R-:W-:Y:S05]  /*31e90*/  @!P0 NANOSLEEP.SYNCS 0x989680 ;  /* 0x009896800000895d */ /* 0x008fea0003900000 */
[----:B------:R-:W3:Y:S02]  /*31ea0*/  @!P0 SYNCS.PHASECHK.TRANS64 P0, [R3+URZ+0x29860], R0 ;  /* 0x02986000030085a7 */ /* 0x000ee4000800007f */
[----:B---3--:R-:W-:Y:S05]  /*31eb0*/  @!P0 BRA `(.L_x_2939) ;  /* 0xfffffffc00f08947 */ /* 0x008fea000383ffff */
[----:B------:R-:W-:Y:S05]  /*31ec0*/  BRA `(.L_x_3150) ;  /* 0xffffff9400b47947 */ /* 0x000fea000383ffff */
.L_x_2947:
[----:B0-----:R0:W3:Y:S02]  /*31ed0*/  SYNCS.PHASECHK.TRANS64.TRYWAIT P1, [R17+URZ+0x29870], R0 ;  /* 0x02987000110075a7 */ /* 0x0010e4000802017f */
[----:B---3--:R-:W-:Y:S05]  /*31ee0*/  @!P1 NANOSLEEP.SYNCS 0x989680 ;  /* 0x009896800000995d */ /* 0x008fea0003900000 */
[----:B------:R-:W3:Y:S02]  /*31ef0*/  @!P1 SYNCS.PHASECHK.TRANS64 P1, [R17+URZ+0x29870], R0 ;  /* 0x02987000110095a7 */ /* 0x000ee4000802007f */
[----:B---3--:R-:W-:Y:S05]  /*31f00*/  @!P1 BRA `(.L_x_2947) ;  /* 0xfffffffc00f09947 */ /* 0x008fea000383ffff */
[----:B------:R-:W-:Y:S05]  /*31f10*/  BRA `(.L_x_3151) ;  /* 0xffffff9c00787947 */ /* 0x000fea000383ffff */
.L_x_2949:
[----:B0-----:R0:W3:Y:S02]  /*31f20*/  SYNCS.PHASECHK.TRANS64.TRYWAIT P1, [R17+URZ+0x29860], R0 ;  /* 0x02986000110075a7 */ /* 0x0010e4000802017f */
[----:B---3--:R-:W-:Y:S05]  /*31f30*/  @!P1 NANOSLEEP.SYNCS 0x989680 ;  /* 0x009896800000995d */ /* 0x008fea0003900000 */
[----:B------:R-:W3:Y:S02]  /*31f40*/  @!P1 SYNCS.PHASECHK.TRANS64 P1, [R17+URZ+0x29860], R0 ;  /* 0x02986000110095a7 */ /* 0x000ee4000802007f */
[----:B---3--:R-:W-:Y:S05]  /*31f50*/  @!P1 BRA `(.L_x_2949) ;  /* 0xfffffffc00f09947 */ /* 0x008fea000383ffff */
[----:B------:R-:W-:Y:S05]  /*31f60*/  BRA `(.L_x_3152) ;  /* 0xffffff9c00847947 */ /* 0x000fea000383ffff */
.L_x_2954:
        /* <DEDUP_REMOVED lines=8> */
.L_x_3154:
[----:B------:R-:W-:Y:S05]  /*31ff0*/  BSYNC B0 ;  /* 0x0000000000007941 */ /* 0x000fea0003800000 */
.L_x_3153:
[----:B------:R-:W-:Y:S01]  /*32000*/  IMAD.MOV.U32 R13, RZ, RZ, R16 ;  /* 0x000000ffff0d7224 */ /* 0x000fe200078e0010 */
[----:B------:R-:W-:Y:S01]  /*32010*/  MOV R0, R14 ;  /* 0x0000000e00007202 */ /* 0x000fe20000000f00 */
[----:B------:R-:W-:Y:S02]  /*32020*/  IMAD.MOV.U32 R12, RZ, RZ, 0x1 ;  /* 0x00000001ff0c7424 */ /* 0x000fe400078e00ff */
[----:B------:R-:W-:Y:S02]  /*32030*/  IMAD.MOV.U32 R11, RZ, RZ, 0x1f ;  /* 0x0000001fff0b7424 */ /* 0x000fe400078e00ff */
[----:B------:R-:W-:Y:S02]  /*32040*/  IMAD.MOV.U32 R15, RZ, RZ, -0x1 ;  /* 0xffffffffff0f7424 */ /* 0x000fe400078e00ff */
[----:B------:R-:W-:-:S07]  /*32050*/  IMAD.IADD R5, R19, 0x1, R7 ;  /* 0x0000000113057824 */ /* 0x000fce00078e0207 */
[----:B------:R-:W-:Y:S05]  /*32060*/  WARPSYNC.COLLECTIVE R15, `(.L_x_3155) ;  /* 0x000000000f087348 */ /* 0x000fea0003c00000 */
[----:B------:R0:W1:Y:S02]  /*32070*/  SHFL.IDX P6, R14, R13, R12, R11 ;  /* 0x0000000c0d0e7389 */ /* 0x00006400000c000b */
[----:B01----:R-:W-:Y:S01]  /*32080*/  ENDCOLLECTIVE ;  /* 0x000000000000791b */ /* 0x003fe20003800000 */
.L_x_3155:
[----:B------:R-:W-:Y:S02]  /*32090*/  ULDC UR4, c[0x0][0xc3c] ;  /* 0x00030f0000047ab9 */ /* 0x000fe40000000800 */
[----:B------:R-:W-:-:S13]  /*320a0*/  ISETP.GE.OR P1, PT, R5, UR4, !P0 ;  /* 0x0000000405007c0c */ /* 0x000fda000c726670 */
[----:B------:R-:W0:Y:S01]  /*320b0*/  @!P1 LDC.64 R2, c[0x0][0xc80] ;  /* 0x00032000ff029b82 */ /* 0x000e220000000a00 */
[----:B------:R-:W-:Y:S02]  /*320c0*/  MOV R11, RZ ;  /* 0x000000ff000b7202 */ /* 0x000fe40000000f00 */
[----:B------:R-:W-:Y:S01]  /*320d0*/  MOV R16, R14 ;  /* 0x0000000e00107202 */ /* 0x000fe20000000f00 */
        /* <DEDUP_REMOVED lines=13> */
.L_x_3156:
[----:B------:R-:W-:Y:S01]  /*321b0*/  IMAD.MOV.U32 R12, RZ, RZ, 0x2 ;  /* 0x00000002ff0c7424 */ /* 0x000fe200078e00ff */
[----:B------:R-:W-:-:S05]  /*321c0*/  SEL R5, R14, RZ, P1 ;  /* 0x000000ff0e057207 */ /* 0x000fca0000800000 */
[----:B------:R-:W-:-:S04]  /*321d0*/  IMAD.IADD R4, R2, 0x1, R5 ;  /* 0x0000000102047824 */ /* 0x000fc800078e0205 */
[----:B------:R-:W-:-:S07]  /*321e0*/  IMAD.MOV.U32 R13, RZ, RZ, R4 ;  /* 0x000000ffff0d7224 */ /* 0x000fce00078e0004 */
[----:B------:R-:W-:Y:S05]  /*321f0*/  WARPSYNC.COLLECTIVE R15, `(.L_x_3157) ;  /* 0x000000000f087348 */ /* 0x000fea0003c00000 */
[----:B------:R0:W1:Y:S02]  /*32200*/  SHFL.UP P6, R14, R13, R12, R11 ;  /* 0x0400000c0d0e7389 */ /* 0x00006400000c000b */
[----:B01----:R-:W-:Y:S01]  /*32210*/  ENDCOLLECTIVE ;  /* 0x000000000000791b */ /* 0x003fe20003800000 */
.L_x_3157:
[----:B------:R-:W-:Y:S01]  /*32220*/  IMAD.MOV.U32 R12, RZ, RZ, 0x4 ;  /* 0x00000004ff0c7424 */ /* 0x000fe200078e00ff */
[----:B------:R-:W-:-:S05]  /*32230*/  SEL R5, R14, RZ, P2 ;  /* 0x000000ff0e057207 */ /* 0x000fca0001000000 */
[----:B------:R-:W-:-:S05]  /*32240*/  IMAD.IADD R5, R4, 0x1, R5 ;  /* 0x0000000104057824 */ /* 0x000fca00078e0205 */
[----:B------:R-:W-:-:S07]  /*32250*/  MOV R13, R5 ;  /* 0x00000005000d7202 */ /* 0x000fce0000000f00 */
[----:B------:R-:W-:Y:S05]  /*32260*/  WARPSYNC.COLLECTIVE R15, `(.L_x_3158) ;  /* 0x000000000f087348 */ /* 0x000fea0003c00000 */
[----:B------:R0:W1:Y:S02]  /*32270*/  SHFL.UP P6, R14, R13, R12, R11 ;  /* 0x0400000c0d0e7389 */ /* 0x00006400000c000b */
[----:B01----:R-:W-:Y:S01]  /*32280*/  ENDCOLLECTIVE ;  /* 0x000000000000791b */ /* 0x003fe20003800000 */
.L_x_3158:
[----:B------:R-:W-:Y:S01]  /*32290*/  IMAD.MOV.U32 R12, RZ, RZ, 0x8 ;  /* 0x00000008ff0c7424 */ /* 0x000fe200078e00ff */
[----:B------:R-:W-:-:S05]  /*322a0*/  SEL R6, R14, RZ, P3 ;  /* 0x000000ff0e067207 */ /* 0x000fca0001800000 */
[----:B------:R-:W-:-:S04]  /*322b0*/  IMAD.IADD R6, R5, 0x1, R6 ;  /* 0x0000000105067824 */ /* 0x000fc800078e0206 */
[----:B------:R-:W-:-:S07]  /*322c0*/  IMAD.MOV.U32 R13, RZ, RZ, R6 ;  /* 0x000000ffff0d7224 */ /* 0x000fce00078e0006 */
[----:B------:R-:W-:Y:S05]  /*322d0*/  WARPSYNC.COLLECTIVE R15, `(.L_x_3159) ;  /* 0x000000000f087348 */ /* 0x000fea0003c00000 */
[----:B------:R0:W1:Y:S02]  /*322e0*/  SHFL.UP P6, R14, R13, R12, R11 ;  /* 0x0400000c0d0e7389 */ /* 0x00006400000c000b */
[----:B01----:R-:W-:Y:S01]  /*322f0*/  ENDCOLLECTIVE ;  /* 0x000000000000791b */ /* 0x003fe20003800000 */
.L_x_3159:
[----:B------:R-:W-:Y:S01]  /*32300*/  IMAD.MOV.U32 R12, RZ, RZ, 0x10 ;  /* 0x00000010ff0c7424 */ /* 0x000fe200078e00ff */
[----:B------:R-:W-:-:S04]  /*32310*/  SEL R3, R14, RZ, P4 ;  /* 0x000000ff0e037207 */ /* 0x000fc80002000000 */
[----:B------:R-:W-:-:S05]  /*32320*/  IADD3 R4, R6, R3, RZ ;  /* 0x0000000306047210 */ /* 0x000fca0007ffe0ff */
[----:B------:R-:W-:-:S07]  /*32330*/  IMAD.MOV.U32 R13, RZ, RZ, R4 ;  /* 0x000000ffff0d7224 */ /* 0x000fce00078e0004 */
[----:B------:R-:W-:Y:S05]  /*32340*/  WARPSYNC.COLLECTIVE R15, `(.L_x_3160) ;  /* 0x000000000f087348 */ /* 0x000fea0003c00000 */
[----:B------:R0:W1:Y:S02]  /*32350*/  SHFL.UP P6, R14, R13, R12, R11 ;  /* 0x0400000c0d0e7389 */ /* 0x00006400000c000b */
[----:B01----:R-:W-:Y:S01]  /*32360*/  ENDCOLLECTIVE ;  /* 0x000000000000791b */ /* 0x003fe20003800000 */
.L_x_3160:
[----:B------:R-:W-:Y:S01]  /*32370*/  MOV R12, 0x1f ;  /* 0x0000001f000c7802 */ /* 0x000fe20000000f00 */
[----:B------:R-:W-:Y:S01]  /*32380*/  IMAD.MOV.U32 R11, RZ, RZ, 0x1f ;  /* 0x0000001fff0b7424 */ /* 0x000fe200078e00ff */
[----:B------:R-:W-:-:S05]  /*32390*/  SEL R3, R14, RZ, P5 ;  /* 0x000000ff0e037207 */ /* 0x000fca0002800000 */
[----:B------:R-:W-:-:S04]  /*323a0*/  IMAD.IADD R3, R4, 0x1, R3 ;  /* 0x0000000104037824 */ /* 0x000fc800078e0203 */
[----:B------:R-:W-:-:S07]  /*323b0*/  IMAD.MOV.U32 R13, RZ, RZ, R3 ;  /* 0x000000ffff0d7224 */ /* 0x000fce00078e0003 */
[----:B------:R-:W-:Y:S05]  /*323c0*/  WARPSYNC.COLLECTIVE R15, `(.L_x_3161) ;  /* 0x000000000f087348 */ /* 0x000fea0003c00000 */
[----:B------:R0:W1:Y:S02]  /*323d0*/  SHFL.IDX P6, R14, R13, R12, R11 ;  /* 0x0000000c0d0e7389 */ /* 0x00006400000c000b */
[----:B01----:R-:W-:Y:S01]  /*323e0*/  ENDCOLLECTIVE ;  /* 0x000000000000791b */ /* 0x003fe20003800000 */
.L_x_3161:
[----:B------:R-:W-:Y:S05]  /*323f0*/  BRA `(.L_x_3162) ;  /* 0xffffffa000987947 */ /* 0x000fea000383ffff */
.L_x_2959:
[----:B------:R-:W-:Y:S01]  /*32400*/  BSSY B0, `(.L_x_3163) ;  /* 0x0000008000007945 */ /* 0x000fe20003800000 */
[----:B-----5:R-:W-:Y:S01]  /*32410*/  IMAD.MOV.U32 R13, RZ, RZ, R2 ;  /* 0x000000ffff0d7224 */ /* 0x020fe200078e0002 */
[----:B------:R-:W-:Y:S01]  /*32420*/  MOV R15, 0xffffffff ;  /* 0xffffffff000f7802 */ /* 0x000fe20000000f00 */
[----:B------:R-:W-:Y:S02]  /*32430*/  IMAD.MOV.U32 R12, RZ, RZ, 0x1 ;  /* 0x00000001ff0c7424 */ /* 0x000fe400078e00ff */
[----:B------:R-:W-:-:S07]  /*32440*/  IMAD.MOV.U32 R11, RZ, RZ, RZ ;  /* 0x000000ffff0b7224 */ /* 0x000fce00078e00ff */
[----:B012---:R-:W-:Y:S05]  /*32450*/  WARPSYNC.COLLECTIVE R15, `(.L_x_3164) ;  /* 0x000000000f087348 */ /* 0x007fea0003c00000 */
[----:B------:R3:W4:Y:S02]  /*32460*/  SHFL.UP P6, R14, R13, R12, R11 ;  /* 0x0400000c0d0e7389 */ /* 0x00072400000c000b */
[----:B01234-:R-:W-:Y:S01]  /*32470*/  ENDCOLLECTIVE ;  /* 0x000000000000791b */ /* 0x01ffe20003800000 */
.L_x_3164:
[----:B------:R-:W-:Y:S05]  /*32480*/  BSYNC B0 ;  /* 0x0000000000007941 */ /* 0x000fea0003800000 */
.L_x_3163:
        /* <DEDUP_REMOVED lines=8> */
.L_x_3165:
[----:B------:R-:W-:Y:S01]  /*32510*/  IMAD.MOV.U32 R12, RZ, RZ, 0x4 ;  /* 0x00000004ff0c7424 */ /* 0x000fe200078e00ff */
[----:B------:R-:W-:-:S04]  /*32520*/  SEL R14, R14, RZ, P2 ;  /* 0x000000ff0e0e7207 */ /* 0x000fc80001000000 */
[----:B------:R-:W-:-:S05]  /*32530*/  IADD3 R3, R13, R14, RZ ;  /* 0x0000000e0d037210 */ /* 0x000fca0007ffe0ff */
[----:B------:R-:W-:-:S07]  /*32540*/  IMAD.MOV.U32 R13, RZ, RZ, R3 ;  /* 0x000000ffff0d7224 */ /* 0x000fce00078e0003 */
[----:B------:R-:W-:Y:S05]  /*32550*/  WARPSYNC.COLLECTIVE R15, `(.L_x_3166) ;  /* 0x000000000f087348 */ /* 0x000fea0003c00000 */
[----:B------:R0:W1:Y:S02]  /*32560*/  SHFL.UP P6, R14, R13, R12, R11 ;  /* 0x0400000c0d0e7389 */ /* 0x00006400000c000b */
[----:B01----:R-:W-:Y:S01]  /*32570*/  ENDCOLLECTIVE ;  /* 0x000000000000791b */ /* 0x003fe20003800000 */
.L_x_3166:
[----:B------:R-:W-:Y:S02]  /*32580*/  MOV R12, 0x8 ;  /* 0x00000008000c7802 */ /* 0x000fe40000000f00 */
[----:B------:R-:W-:-:S05]  /*32590*/  SEL R4, R14, RZ, P3 ;  /* 0x000000ff0e047207 */ /* 0x000fca0001800000 */
[----:B------:R-:W-:-:S04]  /*325a0*/  IMAD.IADD R4, R3, 0x1, R4 ;  /* 0x0000000103047824 */ /* 0x000fc800078e0204 */
[----:B------:R-:W-:-:S07]  /*325b0*/  IMAD.MOV.U32 R13, RZ, RZ, R4 ;  /* 0x000000ffff0d7224 */ /* 0x000fce00078e0004 */
[----:B------:R-:W-:Y:S05]  /*325c0*/  WARPSYNC.COLLECTIVE R15, `(.L_x_3167) ;  /* 0x000000000f087348 */ /* 0x000fea0003c00000 */
[----:B------:R0:W1:Y:S02]  /*325d0*/  SHFL.UP P6, R14, R13, R12, R11 ;  /* 0x0400000c0d0e7389 */ /* 0x00006400000c000b */
[----:B01----:R-:W-:Y:S01]  /*325e0*/  ENDCOLLECTIVE ;  /* 0x000000000000791b */ /* 0x003fe20003800000 */
.L_x_3167:
[----:B------:R-:W-:Y:S01]  /*325f0*/  IMAD.MOV.U32 R12, RZ, RZ, 0x10 ;  /* 0x00000010ff0c7424 */ /* 0x000fe200078e00ff */
[----:B------:R-:W-:-:S05]  /*32600*/  SEL R5, R14, RZ, P4 ;  /* 0x000000ff0e057207 */ /* 0x000fca0002000000 */
[----:B------:R-:W-:-:S04]  /*32610*/  IMAD.IADD R5, R4, 0x1, R5 ;  /* 0x0000000104057824 */ /* 0x000fc800078e0205 */
[----:B------:R-:W-:-:S07]  /*32620*/  IMAD.MOV.U32 R13, RZ, RZ, R5 ;  /* 0x000000ffff0d7224 */ /* 0x000fce00078e0005 */
[----:B------:R-:W-:Y:S05]  /*32630*/  WARPSYNC.COLLECTIVE R15, `(.L_x_3168) ;  /* 0x000000000f087348 */ /* 0x000fea0003c00000 */
[----:B------:R0:W1:Y:S02]  /*32640*/  SHFL.UP P6, R14, R13, R12, R11 ;  /* 0x0400000c0d0e7389 */ /* 0x00006400000c000b */
[----:B01----:R-:W-:Y:S01]  /*32650*/  ENDCOLLECTIVE ;  /* 0x000000000000791b */ /* 0x003fe20003800000 */
.L_x_3168:
        /* <DEDUP_REMOVED lines=8> */
.L_x_3169:
[----:B------:R-:W-:Y:S05]  /*326e0*/  BRA `(.L_x_3170) ;  /* 0xffffffa000787947 */ /* 0x000fea000383ffff */
.L_x_2961:
[----:B------:R-:W-:Y:S01]  /*326f0*/  BSSY B0, `(.L_x_3171) ;  /* 0x0000006000007945 */ /* 0x000fe20003800000 */
[----:B------:R-:W-:Y:S01]  /*32700*/  PLOP3.LUT P6, PT, P6, PT, PT, 0x8, 0x0 ;  /* 0x000000000000781c */ /* 0x000fe200037ce170 */
[----:B------:R-:W-:-:S12]  /*32710*/  IMAD.MOV.U32 R15, RZ, RZ, -0x1 ;  /* 0xffffffffff0f7424 */ /* 0x000fd800078e00ff */
[----:B01----:R-:W-:Y:S05]  /*32720*/  WARPSYNC.COLLECTIVE R15, `(.L_x_3172) ;  /* 0x000000000f087348 */ /* 0x003fea0003c00000 */
[----:B------:R-:W-:Y:S01]  /*32730*/  VOTE.ANY R14, PT, P6 ;  /* 0x00000000000e7806 */ /* 0x000fe200030e0100 */
[----:B01----:R-:W-:Y:S06]  /*32740*/  ENDCOLLECTIVE ;  /* 0x000000000000791b */ /* 0x003fec0003800000 */
.L_x_3172:
[----:B------:R-:W-:Y:S05]  /*32750*/  BSYNC B0 ;  /* 0x0000000000007941 */ /* 0x000fea0003800000 */
.L_x_3171:
[----:B------:R-:W-:Y:S01]  /*32760*/  IMAD.MOV.U32 R5, RZ, RZ, R14 ;  /* 0x000000ffff057224 */ /* 0x000fe200078e000e */
[----:B------:R-:W-:Y:S01]  /*32770*/  MOV R13, R2 ;  /* 0x00000002000d7202 */ /* 0x000fe20000000f00 */
[----:B------:R-:W-:Y:S02]  /*32780*/  IMAD.MOV.U32 R11, RZ, RZ, 0x1f ;  /* 0x0000001fff0b7424 */ /* 0x000fe400078e00ff */
[----:B------:R-:W0:Y:S01]  /*32790*/  POPC R6, R5 ;  /* 0x0000000500067309 */ /* 0x000e220000000000 */
[----:B------:R-:W-:Y:S02]  /*327a0*/  IMAD.MOV.U32 R15, RZ, RZ, -0x1 ;  /* 0xffffffffff0f7424 */ /* 0x000fe400078e00ff */
[----:B0-----:R-:W-:-:S07]  /*327b0*/  IMAD.MOV.U32 R12, RZ, RZ, R6 ;  /* 0x000000ffff0c7224 */ /* 0x001fce00078e0006 */
[----:B------:R-:W-:Y:S05]  /*327c0*/  WARPSYNC.COLLECTIVE R15, `(.L_x_3173) ;  /* 0x000000000f087348 */ /* 0x000fea0003c00000 */
[----:B------:R0:W1:Y:S02]  /*327d0*/  SHFL.IDX P6, R14, R13, R12, R11 ;  /* 0x0000000c0d0e7389 */ /* 0x00006400000c000b */
[----:B01----:R-:W-:Y:S01]  /*327e0*/  ENDCOLLECTIVE ;  /* 0x000000000000791b */ /* 0x003fe20003800000 */
.L_x_3173:
[----:B------:R-:W-:Y:S01]  /*327f0*/  IMAD.MOV.U32 R17, RZ, RZ, R14 ;  /* 0x000000ffff117224 */ /* 0x000fe200078e000e */
[----:B------:R-:W-:Y:S06]  /*32800*/  BRA `(.L_x_3174) ;  /* 0xffffffa000687947 */ /* 0x000fec000383ffff */
.L_x_2963:
[----:B------:R-:W-:Y:S01]  /*32810*/  BSSY B0, `(.L_x_3175) ;  /* 0x0000007000007945 */ /* 0x000fe20003800000 */
[----:B------:R-:W-:Y:S01]  /*32820*/  MOV R13, R3 ;  /* 0x00000003000d7202 */ /* 0x000fe20000000f00 */
[----:B------:R-:W-:Y:S02]  /*32830*/  IMAD.MOV.U32 R11, RZ, RZ, 0x1f ;  /* 0x0000001fff0b7424 */ /* 0x000fe400078e00ff */
[----:B------:R-:W-:-:S07]  /*32840*/  IMAD.MOV.U32 R15, RZ, RZ, -0x1 ;  /* 0xffffffffff0f7424 */ /* 0x000fce00078e00ff */
[----:B012---:R-:W-:Y:S05]  /*32850*/  WARPSYNC.COLLECTIVE R15, `(.L_x_3176) ;  /* 0x000000000f087348 */ /* 0x007fea0003c00000 */
[----:B------:R3:W4:Y:S02]  /*32860*/  SHFL.IDX P6, R14, R13, R12, R11 ;  /* 0x0000000c0d0e7389 */ /* 0x00072400000c000b */
[----:B01234-:R-:W-:Y:S01]  /*32870*/  ENDCOLLECTIVE ;  /* 0x000000000000791b */ /* 0x01ffe20003800000 */
.L_x_3176:
[----:B------:R-:W-:Y:S05]  /*32880*/  BSYNC B0 ;  /* 0x0000000000007941 */ /* 0x000fea0003800000 */
.L_x_3175:
[----:B------:R-:W-:Y:S01]  /*32890*/  IMAD.MOV.U32 R5, RZ, RZ, R14 ;  /* 0x000000ffff057224 */ /* 0x000fe200078e000e */
[----:B------:R-:W-:Y:S06]  /*328a0*/  BRA `(.L_x_2962) ;  /* 0xffffffa0005c7947 */ /* 0x000fec000383ffff */
.L_x_2967:
[----:B0-----:R0:W1:Y:S02]  /*328b0*/  SYNCS.PHASECHK.TRANS64.TRYWAIT P0, [R4+URZ+0x29820], R0 ;  /* 0x02982000040075a7 */ /* 0x001064000800017f */
[----:B-1----:R-:W-:Y:S05]  /*328c0*/  @!P0 NANOSLEEP.SYNCS 0x989680 ;  /* 0x009896800000895d */ /* 0x002fea0003900000 */
[----:B------:R-:W1:Y:S02]  /*328d0*/  @!P0 SYNCS.PHASECHK.TRANS64 P0, [R4+URZ+0x29820], R0 ;  /* 0x02982000040085a7 */ /* 0x000e64000800007f */
[----:B-1----:R-:W-:Y:S05]  /*328e0*/  @!P0 BRA `(.L_x_2967) ;  /* 0xfffffffc00f08947 */ /* 0x002fea000383ffff */
[----:B------:R-:W-:Y:S05]  /*328f0*/  BRA `(.L_x_3177) ;  /* 0xffffffa400dc7947 */ /* 0x000fea000383ffff */
.L_x_2968:
[----:B------:R-:W1:Y:S01]  /*32900*/  S2R R2, SR_TID.X ;  /* 0x0000000000027919 */ /* 0x000e620000002100 */
[----:B------:R-:W-:Y:S01]  /*32910*/  BSSY B0, `(.L_x_3178) ;  /* 0x000000a000007945 */ /* 0x000fe20003800000 */
[----:B------:R-:W-:Y:S01]  /*32920*/  MOV R12, RZ ;  /* 0x000000ff000c7202 */ /* 0x000fe20000000f00 */
        /* <DEDUP_REMOVED lines=8> */
.L_x_3179:
[----:B------:R-:W-:Y:S05]  /*329b0*/  BSYNC B0 ;  /* 0x0000000000007941 */ /* 0x000fea0003800000 */
.L_x_3178:
[----:B------:R-:W-:Y:S05]  /*329c0*/  BRA `(.L_x_3180) ;  /* 0xffffffa400c47947 */ /* 0x000fea000383ffff */
.L_x_2969:
[----:B------:R-:W-:Y:S01]  /*329d0*/  BSSY B0, `(.L_x_3181) ;  /* 0x0000006000007945 */ /* 0x000fe20003800000 */
[----:B------:R-:W-:-:S07]  /*329e0*/  IMAD.MOV.U32 R15, RZ, RZ, -0x1 ;  /* 0xffffffffff0f7424 */ /* 0x000fce00078e00ff */
[----:B0-----:R-:W-:Y:S05]  /*329f0*/  WARPSYNC.COLLECTIVE R15, `(.L_x_3182) ;  /* 0x000000000f0c7348 */ /* 0x001fea0003c00000 */
[----:B------:R-:W-:Y:S02]  /*32a00*/  ELECT P6, UR62, PT ;  /* 0x00000000003e782f */ /* 0x000fe400038c0000 */
[----:B------:R-:W-:Y:S01]  /*32a10*/  MOV R14, UR62 ;  /* 0x0000003e000e7c02 */ /* 0x000fe20008000f00 */
[----:B0-----:R-:W-:Y:S10]  /*32a20*/  ENDCOLLECTIVE ;  /* 0x000000000000791b */ /* 0x001ff40003800000 */
.L_x_3182:
[----:B------:R-:W-:Y:S05]  /*32a30*/  BSYNC B0 ;  /* 0x0000000000007941 */ /* 0x000fea0003800000 */
.L_x_3181:
[----:B------:R-:W-:Y:S05]  /*32a40*/  BRA `(.L_x_3183) ;  /* 0xffffffa400b87947 */ /* 0x000fea000383ffff */
.L_x_2971:
[----:B0-----:R0:W1:Y:S02]  /*32a50*/  SYNCS.PHASECHK.TRANS64.TRYWAIT P1, [R5+URZ+0x29840], R0 ;  /* 0x02984000050075a7 */ /* 0x001064000802017f */
[----:B-1----:R-:W-:Y:S05]  /*32a60*/  @!P1 NANOSLEEP.SYNCS 0x989680 ;  /* 0x009896800000995d */ /* 0x002fea0003900000 */
[----:B------:R-:W1:Y:S02]  /*32a70*/  @!P1 SYNCS.PHASECHK.TRANS64 P1, [R5+URZ+0x29840], R0 ;  /* 0x02984000050095a7 */ /* 0x000e64000802007f */
[----:B-1----:R-:W-:Y:S05]  /*32a80*/  @!P1 BRA `(.L_x_2971) ;  /* 0xfffffffc00f09947 */ /* 0x002fea000383ffff */
[----:B------:R-:W-:Y:S05]  /*32a90*/  BRA `(.L_x_3184) ;  /* 0xffffffa400d87947 */ /* 0x000fea000383ffff */
.L_x_2973:
[----:B-1----:R1:W2:Y:S02]  /*32aa0*/  SYNCS.PHASECHK.TRANS64.TRYWAIT P1, [R23+URZ+0x29840], R2 ;  /* 0x02984002170075a7 */ /* 0x0022a4000802017f */
[----:B--2---:R-:W-:Y:S05]  /*32ab0*/  @!P1 NANOSLEEP.SYNCS 0x989680 ;  /* 0x009896800000995d */ /* 0x004fea0003900000 */
[----:B------:R-:W2:Y:S02]  /*32ac0*/  @!P1 SYNCS.PHASECHK.TRANS64 P1, [R23+URZ+0x29840], R2 ;  /* 0x02984002170095a7 */ /* 0x000ea4000802007f */
[----:B--2---:R-:W-:Y:S05]  /*32ad0*/  @!P1 BRA `(.L_x_2973) ;  /* 0xfffffffc00f09947 */ /* 0x004fea000383ffff */
[----:B------:R-:W-:Y:S05]  /*32ae0*/  BRA `(.L_x_3185) ;  /* 0xffffffa400e47947 */ /* 0x000fea000383ffff */
.L_x_2975:
[----:B--2---:R2:W3:Y:S02]  /*32af0*/  SYNCS.PHASECHK.TRANS64.TRYWAIT P1, [R5+URZ+0x29860], R0 ;  /* 0x02986000050075a7 */ /* 0x0044e4000802017f */
[----:B---3--:R-:W-:Y:S05]  /*32b00*/  @!P1 NANOSLEEP.SYNCS 0x989680 ;  /* 0x009896800000995d */ /* 0x008fea0003900000 */
[----:B------:R-:W3:Y:S02]  /*32b10*/  @!P1 SYNCS.PHASECHK.TRANS64 P1, [R5+URZ+0x29860], R0 ;  /* 0x02986000050095a7 */ /* 0x000ee4000802007f */
[----:B---3--:R-:W-:Y:S05]  /*32b20*/  @!P1 BRA `(.L_x_2975) ;  /* 0xfffffffc00f09947 */ /* 0x008fea000383ffff */
[----:B------:R-:W-:Y:S05]  /*32b30*/  BRA `(.L_x_3186) ;  /* 0xffffffa400e07947 */ /* 0x000fea000383ffff */
.L_x_2977:
[----:B---3--:R3:W4:Y:S02]  /*32b40*/  SYNCS.PHASECHK.TRANS64.TRYWAIT P1, [R23+URZ+0x29860], R2 ;  /* 0x02986002170075a7 */ /* 0x008724000802017f */
[----:B----4-:R-:W-:Y:S05]  /*32b50*/  @!P1 NANOSLEEP.SYNCS 0x989680 ;  /* 0x009896800000995d */ /* 0x010fea0003900000 */
[----:B------:R-:W4:Y:S02]  /*32b60*/  @!P1 SYNCS.PHASECHK.TRANS64 P1, [R23+URZ+0x29860], R2 ;  /* 0x02986002170095a7 */ /* 0x000f24000802007f */
[----:B----4-:R-:W-:Y:S05]  /*32b70*/  @!P1 BRA `(.L_x_2977) ;  /* 0xfffffffc00f09947 */ /* 0x010fea000383ffff */
[----:B------:R-:W-:Y:S05]  /*32b80*/  BRA `(.L_x_3187) ;  /* 0xffffffa400dc7947 */ /* 0x000fea000383ffff */
.L_x_2979:
[----:B----4-:R4:W0:Y:S02]  /*32b90*/  SYNCS.PHASECHK.TRANS64.TRYWAIT P1, [R5+URZ+0x29880], R0 ;  /* 0x02988000050075a7 */ /* 0x010824000802017f */
[----:B0-----:R-:W-:Y:S05]  /*32ba0*/  @!P1 NANOSLEEP.SYNCS 0x989680 ;  /* 0x009896800000995d */ /* 0x001fea0003900000 */
[----:B------:R-:W0:Y:S02]  /*32bb0*/  @!P1 SYNCS.PHASECHK.TRANS64 P1, [R5+URZ+0x29880], R0 ;  /* 0x02988000050095a7 */ /* 0x000e24000802007f */
[----:B0-----:R-:W-:Y:S05]  /*32bc0*/  @!P1 BRA `(.L_x_2979) ;  /* 0xfffffffc00f09947 */ /* 0x001fea000383ffff */
[----:B------:R-:W-:Y:S05]  /*32bd0*/  BRA `(.L_x_3188) ;  /* 0xffffffa400d87947 */ /* 0x000fea000383ffff */
.L_x_3189:
        /* <DEDUP_REMOVED lines=10> */
.L_x_3198:


//--------------------- .nv.global.init           --------------------------
	.section	.nv.global.init,"aw",@progbits
	.align	4
.nv.global.init:
	.type		_ZZN5flash28permute_output_fp8_VcolmajorIN4cute6TensorINS1_11ArrayEngineIN7cutlass10bfloat16_tELm64EEENS1_6LayoutINS1_5tupleIJNS8_IJNS1_1CILi2EEESA_NS9_ILi16EEEEEENS9_ILi1EEESD_EEENS8_IJNS8_IJSD_SA_NS9_ILi4EEEEEENS9_ILi0EEESH_EEEEEEEEEvRT_E9upper_map,@object
	.size		_ZZN5flash28permute_output_fp8_VcolmajorIN4cute6TensorINS1_11ArrayEngineIN7cutlass10bfloat16_tELm64EEENS1_6LayoutINS1_5tupleIJNS8_IJNS1_1CILi2EEESA_NS9_ILi16EEEEEENS9_ILi1EEESD_EEENS8_IJNS8_IJSD_SA_NS9_ILi4EEEEEENS9_ILi0EEESH_EEEEEEEEEvRT_E9upper_map,($str$23 - _ZZN5flash28permute_output_fp8_VcolmajorIN4cute6TensorINS1_11ArrayEngineIN7cutlass10bfloat16_tELm64EEENS1_6LayoutINS1_5tupleIJNS8_IJNS1_1CILi2EEESA_NS9_ILi16EEEEEENS9_ILi1EEESD_EEENS8_IJNS8_IJSD_SA_NS9_ILi4EEEEEENS9_ILi0EEESH_EEEEEEEEEvRT_E9upper_map)
_ZZN5flash28permute_output_fp8_VcolmajorIN4cute6TensorINS1_11ArrayEngineIN7cutlass10bfloat16_tELm64EEENS1_6LayoutINS1_5tupleIJNS8_IJNS1_1CILi2EEESA_NS9_ILi16EEEEEENS9_ILi1EEESD_EEENS8_IJNS8_IJSD_SA_NS9_ILi4EEEEEENS9_ILi0EEESH_EEEEEEEEEvRT_E9upper_map:
        /*0000*/ 	.byte	0x00, 0x00, 0x00, 0x00, 0x02, 0x00, 0x00, 0x00, 0x03, 0x00, 0x00, 0x00, 0x01, 0x00, 0x00, 0x00
	.type		$str$23,@object
	.size		$str$23,($str$24 - $str$23)
$str$23:
        /*0010*/ 	.byte	0x28, 0x61, 0x64, 0x64, 0x72, 0x65, 0x73, 0x73, 0x20, 0x26, 0x20, 0x6d, 0x61, 0x73, 0x6b, 0x29
        /*0020*/ 	.byte	0x20, 0x3d, 0x3d, 0x20, 0x30, 0x00
	.type		$str$24,@object
	.size		$str$24,(__unnamed_7 - $str$24)
$str$24:
        /*0026*/ 	.byte	0x2f, 0x74, 0x6d, 0x70, 0x2f, 0x6f, 0x73, 0x73, 0x5f, 0x6b, 0x65, 0x72, 0x6e, 0x65, 0x6c, 0x73
        /*0036*/ 	.byte	0x5f, 0x73, 0x72, 0x63, 0x2f, 0x66, 0x6c, 0x61, 0x73, 0x68, 0x5f, 0x61, 0x74, 0x74, 0x65, 0x6e
        /*0046*/ 	.byte	0x74, 0x69, 0x6f, 0x6e, 0x2f, 0x63, 0x73, 0x72, 0x63, 0x2f, 0x63, 0x75, 0x74, 0x6c, 0x61, 0x73
        /*0056*/ 	.byte	0x73, 0x2f, 0x69, 0x6e, 0x63, 0x6c, 0x75, 0x64, 0x65, 0x2f, 0x63, 0x75, 0x74, 0x65, 0x2f, 0x70
        /*0066*/ 	.byte	0x6f, 0x69, 0x6e, 0x74, 0x65, 0x72, 0x5f, 0x66, 0x6c, 0x61, 0x67, 0x67, 0x65, 0x64, 0x2e, 0x68
        /*0076*/ 	.byte	0x70, 0x70, 0x00
	.type		__unnamed_7,@object
	.size		__unnamed_7,(__unnamed_12 - __unnamed_7)
__unnamed_7:
        /* <DEDUP_REMOVED lines=24> */
        /*01f9*/ 	.byte	0x3e, 0x3e, 0x20, 0x26, 0x5d, 0x00
	.type		__unnamed_12,@object
	.size		__unnamed_12,(__unnamed_5 - __unnamed_12)
__unnamed_12:
        /* <DEDUP_REMOVED lines=25> */
	.type		__unnamed_5,@object
	.size		__unnamed_5,(__unnamed_10 - __unnamed_5)
__unnamed_5:
        /* <DEDUP_REMOVED lines=25> */
	.type		__unnamed_10,@object
	.size		__unnamed_10,(__unnamed_3 - __unnamed_10)
__unnamed_10:
        /* <DEDUP_REMOVED lines=29> */
        /*06db*/ 	.byte	0x5d, 0x00
	.type		__unnamed_3,@object
	.size		__unnamed_3,(__unnamed_9 - __unnamed_3)
__unnamed_3:
        /* <DEDUP_REMOVED lines=30> */
	.type		__unnamed_9,@object
	.size		__unnamed_9,(__unnamed_2 - __unnamed_9)
__unnamed_9:
        /* <DEDUP_REMOVED lines=30> */
	.type		__unnamed_2,@object
	.size		__unnamed_2,(__unnamed_11 - __unnamed_2)
__unnamed_2:
        /* <DEDUP_REMOVED lines=30> */
	.type		__unnamed_11,@object
	.size		__unnamed_11,(__unnamed_4 - __unnamed_11)
__unnamed_11:
        /* <DEDUP_REMOVED lines=30> */
	.type		__unnamed_4,@object
	.size		__unnamed_4,(__unnamed_6 - __unnamed_4)
__unnamed_4:
        /* <DEDUP_REMOVED lines=30> */
	.type		__unnamed_6,@object
	.size		__unnamed_6,(__unnamed_8 - __unnamed_6)
__unnamed_6:
        /* <DEDUP_REMOVED lines=29> */
        /*11c7*/ 	.byte	0x3e, 0x5d, 0x00
	.type		__unnamed_8,@object
	.size		__unnamed_8,(__unnamed_1 - __unnamed_8)
__unnamed_8:
        /* <DEDUP_REMOVED lines=30> */
	.type		__unnamed_1,@object
	.size		__unnamed_1,(.L_0 - __unnamed_1)
__unnamed_1:
        /* <DEDUP_REMOVED lines=29> */
        /*156e*/ 	.byte	0x3e, 0x20, 0x26, 0x5d, 0x00
.L_0:


//--------------------- .nv.shared._ZN7cutlass13device_kernelIN5flash11enable_sm90INS1_16FlashAttnFwdSm90INS1_25CollectiveMainloopFwdSm90ILi2EN4cute5tupleIJNS5_1CILi1EEES8_S8_EEENS6_IJNS7_ILi128EEENS7_ILi160EEENS7_ILi192EEEEEELi128ENS_12float_e4m3_tEfNS_4arch4Sm90ELb0ELb0ELb0ELb0ELb1ELb0ELb0ELb1ELb1ELb1ELb0ELb0EEENS1_21CollectiveEpilogueFwdINS6_IJSA_SA_SB_EEES9_NS_10bfloat16_tESG_Li256ELb0ELb1ELb0ELb1EEENS1_29StaticPersistentTileSchedulerILb0EEEEEEEEEvNT_6ParamsE --------------------------
	.section	.nv.shared._ZN7cutlass13device_kernelIN5flash11enable_sm90INS1_16FlashAttnFwdSm90INS1_25CollectiveMainloopFwdSm90ILi2EN4cute5tupleIJNS5_1CILi1EEES8_S8_EEENS6_IJNS7_ILi128EEENS7_ILi160EEENS7_ILi192EEEEEELi128ENS_12float_e4m3_tEfNS_4arch4Sm90ELb0ELb0ELb0ELb0ELb1ELb0ELb0ELb1ELb1ELb1ELb0ELb0EEENS1_21CollectiveEpilogueFwdINS6_IJSA_SA_SB_EEES9_NS_10bfloat16_tESG_Li256ELb0ELb1ELb0ELb1EEENS1_29StaticPersistentTileSchedulerILb0EEEEEEEEEvNT_6ParamsE,"aw",@nobits
	.sectionflags	@""
	.align	16
	.zero		1024


//--------------------- .nv.shared.reserved.0     --------------------------
	.section	.nv.shared.reserved.0,"aw",@nobits
	.weak		__nv_reservedSMEM_offset_0_alias
	.size		__nv_reservedSMEM_offset_0_alias, 0, 0
	.other		__nv_reservedSMEM_offset_0_alias,@"STO_CUDA_RESERVED_SHARED STV_DEFAULT"
__nv_reservedSMEM_offset_0_alias:
	.zero		0


//--------------------- .nv.global                --------------------------
	.section	.nv.global,"aw",@nobits
.nv.global:
	.type		_ZN73_INTERNAL_0d5b7bf9_37_flash_fwd_hdimdiff_e4m3_paged_sm90_cu_21e1f8cb_36174cute1_E,@object
	.size		_ZN73_INTERNAL_0d5b7bf9_37_flash_fwd_hdimdiff_e4m3_paged_sm90_cu_21e1f8cb_36174cute1_E,(_ZN73_INTERNAL_0d5b7bf9_37_flash_fwd_hdimdiff_e4m3_paged_sm90_cu_21e1f8cb_36174cuda3std3__45__cpo6cbeginE - _ZN73_INTERNAL_0d5b7bf9_37_flash_fwd_hdimdiff_e4m3_paged_sm90_cu_21e1f8cb_36174cute1_E)
_ZN73_INTERNAL_0d5b7bf9_37_flash_fwd_hdimdiff_e4m3_paged_sm90_cu_21e1f8cb_36174cute1_E:
	.zero		1
	.type		_ZN73_INTERNAL_0d5b7bf9_37_flash_fwd_hdimdiff_e4m3_paged_sm90_cu_21e1f8cb_36174cuda3std3__45__cpo6cbeginE,@object
	.size		_ZN73_INTERNAL_0d5b7bf9_37_flash_fwd_hdimdiff_e4m3_paged_sm90_cu_21e1f8cb_36174cuda3std3__45__cpo6cbeginE,(_ZN73_INTERNAL_0d5b7bf9_37_flash_fwd_hdimdiff_e4m3_paged_sm90_cu_21e1f8cb_36174cuda3std3__48in_placeE - _ZN73_INTERNAL_0d5b7bf9_37_flash_fwd_hdimdiff_e4m3_paged_sm90_cu_21e1f8cb_36174cuda3std3__45__cpo6cbeginE)
_ZN73_INTERNAL_0d5b7bf9_37_flash_fwd_hdimdiff_e4m3_paged_sm90_cu_21e1f8cb_36174cuda3std3__45__cpo6cbeginE:
	.zero		1
	.type		_ZN73_INTERNAL_0d5b7bf9_37_flash_fwd_hdimdiff_e4m3_paged_sm90_cu_21e1f8cb_36174cuda3std3__48in_placeE,@object
	.size		_ZN73_INTERNAL_0d5b7bf9_37_flash_fwd_hdimdiff_e4m3_paged_sm90_cu_21e1f8cb_36174cuda3std3__48in_placeE,(_ZN73_INTERNAL_0d5b7bf9_37_flash_fwd_hdimdiff_e4m3_paged_sm90_cu_21e1f8cb_36174cuda3std6ranges3__45__cpo9iter_moveE - _ZN73_INTERNAL_0d5b7bf9_37_flash_fwd_hdimdiff_e4m3_paged_sm90_cu_21e1f8cb_36174cuda3std3__48in_placeE)
_ZN73_INTERNAL_0d5b7bf9_37_flash_fwd_hdimdiff_e4m3_paged_sm90_cu_21e1f8cb_36174cuda3std3__48in_placeE:
	.zero		1
	.type		_ZN73_INTERNAL_0d5b7bf9_37_flash_fwd_hdimdiff_e4m3_paged_sm90_cu_21e1f8cb_36174cuda3std6ranges3__45__cpo9iter_moveE,@object
	.size		_ZN73_INTERNAL_0d5b7bf9_37_flash_fwd_hdimdiff_e4m3_paged_sm90_cu_21e1f8cb_36174cuda3std6ranges3__45__cpo9iter_moveE,(_ZN73_INTERNAL_0d5b7bf9_37_flash_fwd_hdimdiff_e4m3_paged_sm90_cu_21e1f8cb_36174cuda3std3__45__cpo5beginE - _ZN73_INTERNAL_0d5b7bf9_37_flash_fwd_hdimdiff_e4m3_paged_sm90_cu_21e1f8cb_36174cuda3std6ranges3__45__cpo9iter_moveE)
_ZN73_INTERNAL_0d5b7bf9_37_flash_fwd_hdimdiff_e4m3_paged_sm90_cu_21e1f8cb_36174cuda3std6ranges3__45__cpo9iter_moveE:
	.zero		1
	.type		_ZN73_INTERNAL_0d5b7bf9_37_flash_fwd_hdimdiff_e4m3_paged_sm90_cu_21e1f8cb_36174cuda3std3__45__cpo5beginE,@object
	.size		_ZN73_INTERNAL_0d5b7bf9_37_flash_fwd_hdimdiff_e4m3_paged_sm90_cu_21e1f8cb_36174cuda3std3__45__cpo5beginE,(_ZN73_INTERNAL_0d5b7bf9_37_flash_fwd_hdimdiff_e4m3_paged_sm90_cu_21e1f8cb_36174cuda3std3__475_GLOBAL__N__0d5b7bf9_37_flash_fwd_hdimdiff_e4m3_paged_sm90_cu_21e1f8cb_36176ignoreE - _ZN73_INTERNAL_0d5b7bf9_37_flash_fwd_hdimdiff_e4m3_paged_sm90_cu_21e1f8cb_36174cuda3std3__45__cpo5beginE)
_ZN73_INTERNAL_0d5b7bf9_37_flash_fwd_hdimdiff_e4m3_paged_sm90_cu_21e1f8cb_36174cuda3std3__45__cpo5beginE:
	.zero		1
	.type		_ZN73_INTERNAL_0d5b7bf9_37_flash_fwd_hdimdiff_e4m3_paged_sm90_cu_21e1f8cb_36174cuda3std3__475_GLOBAL__N__0d5b7bf9_37_flash_fwd_hdimdiff_e4m3_paged_sm90_cu_21e1f8cb_36176ignoreE,@object
	.size		_ZN73_INTERNAL_0d5b7bf9_37_flash_fwd_hdimdiff_e4m3_paged_sm90_cu_21e1f8cb_36174cuda3std3__475_GLOBAL__N__0d5b7bf9_37_flash_fwd_hdimdiff_e4m3_paged_sm90_cu_21e1f8cb_36176ignoreE,(_ZN73_INTERNAL_0d5b7bf9_37_flash_fwd_hdimdiff_e4m3_paged_sm90_cu_21e1f8cb_36174cute7productE - _ZN73_INTERNAL_0d5b7bf9_37_flash_fwd_hdimdiff_e4m3_paged_sm90_cu_21e1f8cb_36174cuda3std3__475_GLOBAL__N__0d5b7bf9_37_flash_fwd_hdimdiff_e4m3_paged_sm90_cu_21e1f8cb_36176ignoreE)
_ZN73_INTERNAL_0d5b7bf9_37_flash_fwd_hdimdiff_e4m3_paged_sm90_cu_21e1f8cb_36174cuda3std3__475_GLOBAL__N__0d5b7bf9_37_flash_fwd_hdimdiff_e4m3_paged_sm90_cu_21e1f8cb_36176ignoreE:
	.zero		1
	.type		_ZN73_INTERNAL_0d5b7bf9_37_flash_fwd_hdimdiff_e4m3_paged_sm90_cu_21e1f8cb_36174cute7productE,@object
	.size		_ZN73_INTERNAL_0d5b7bf9_37_flash_fwd_hdimdiff_e4m3_paged_sm90_cu_21e1f8cb_36174cute7productE,(_ZN73_INTERNAL_0d5b7bf9_37_flash_fwd_hdimdiff_e4m3_paged_sm90_cu_21e1f8cb_36174cuda3std3__45__cpo3endE - _ZN73_INTERNAL_0d5b7bf9_37_flash_fwd_hdimdiff_e4m3_paged_sm90_cu_21e1f8cb_36174cute7productE)
_ZN73_INTERNAL_0d5b7bf9_37_flash_fwd_hdimdiff_e4m3_paged_sm90_cu_21e1f8cb_36174cute7productE:
	.zero		1
	.type		_ZN73_INTERNAL_0d5b7bf9_37_flash_fwd_hdimdiff_e4m3_paged_sm90_cu_21e1f8cb_36174cuda3std3__45__cpo3endE,@object
	.size		_ZN73_INTERNAL_0d5b7bf9_37_flash_fwd_hdimdiff_e4m3_paged_sm90_cu_21e1f8cb_36174cuda3std3__45__cpo3endE,(_ZN73_INTERNAL_0d5b7bf9_37_flash_fwd_hdimdiff_e4m3_paged_sm90_cu_21e1f8cb_36174cuda3std3__419piecewise_constructE - _ZN73_INTERNAL_0d5b7bf9_37_flash_fwd_hdimdiff_e4m3_paged_sm90_cu_21e1f8cb_36174cuda3std3__45__cpo3endE)
_ZN73_INTERNAL_0d5b7bf9_37_flash_fwd_hdimdiff_e4m3_paged_sm90_cu_21e1f8cb_36174cuda3std3__45__cpo3endE:
	.zero		1
	.type		_ZN73_INTERNAL_0d5b7bf9_37_flash_fwd_hdimdiff_e4m3_paged_sm90_cu_21e1f8cb_36174cuda3std3__419piecewise_constructE,@object
	.size		_ZN73_INTERNAL_0d5b7bf9_37_flash_fwd_hdimdiff_e4m3_paged_sm90_cu_21e1f8cb_36174cuda3std3__419piecewise_constructE,(_ZN73_INTERNAL_0d5b7bf9_37_flash_fwd_hdimdiff_e4m3_paged_sm90_cu_21e1f8cb_36174cuda3std3__45__cpo4cendE - _ZN73_INTERNAL_0d5b7bf9_37_flash_fwd_hdimdiff_e4m3_paged_sm90_cu_21e1f8cb_36174cuda3std3__419piecewise_constructE)
_ZN73_INTERNAL_0d5b7bf9_37_flash_fwd_hdimdiff_e4m3_paged_sm90_cu_21e1f8cb_36174cuda3std3__419piecewise_constructE:
	.zero		1
	.type		_ZN73_INTERNAL_0d5b7bf9_37_flash_fwd_hdimdiff_e4m3_paged_sm90_cu_21e1f8cb_36174cuda3std3__45__cpo4cendE,@object
	.size		_ZN73_INTERNAL_0d5b7bf9_37_flash_fwd_hdimdiff_e4m3_paged_sm90_cu_21e1f8cb_36174cuda3std3__45__cpo4cendE,(_ZN73_INTERNAL_0d5b7bf9_37_flash_fwd_hdimdiff_e4m3_paged_sm90_cu_21e1f8cb_36174cuda3std6ranges3__45__cpo4swapE - _ZN73_INTERNAL_0d5b7bf9_37_flash_fwd_hdimdiff_e4m3_paged_sm90_cu_21e1f8cb_36174cuda3std3__45__cpo4cendE)
_ZN73_INTERNAL_0d5b7bf9_37_flash_fwd_hdimdiff_e4m3_paged_sm90_cu_21e1f8cb_36174cuda3std3__45__cpo4cendE:
	.zero		1
	.type		_ZN73_INTERNAL_0d5b7bf9_37_flash_fwd_hdimdiff_e4m3_paged_sm90_cu_21e1f8cb_36174cuda3std6ranges3__45__cpo4swapE,@object
	.size		_ZN73_INTERNAL_0d5b7bf9_37_flash_fwd_hdimdiff_e4m3_paged_sm90_cu_21e1f8cb_36174cuda3std6ranges3__45__cpo4swapE,(.L_20 - _ZN73_INTERNAL_0d5b7bf9_37_flash_fwd_hdimdiff_e4m3_paged_sm90_cu_21e1f8cb_36174cuda3std6ranges3__45__cpo4swapE)
_ZN73_INTERNAL_0d5b7bf9_37_flash_fwd_hdimdiff_e4m3_paged_sm90_cu_21e1f8cb_36174cuda3std6ranges3__45__cpo4swapE:
	.zero		1
.L_20:


//--------------------- .nv.shared._ZN7cutlass13device_kernelIN5flash11enable_sm90INS1_16FlashAttnFwdSm90INS1_25CollectiveMainloopFwdSm90ILi2EN4cute5tupleIJNS5_1CILi1EEES8_S8_EEENS6_IJNS7_ILi128EEENS7_ILi160EEENS7_ILi192EEEEEELi128ENS_12float_e4m3_tEfNS_4arch4Sm90ELb0ELb0ELb0ELb1ELb1ELb0ELb0ELb1ELb1ELb1ELb0ELb0EEENS1_21CollectiveEpilogueFwdINS6_IJSA_SA_SB_EEES9_NS_10bfloat16_tESG_Li256ELb1ELb1ELb0ELb1EEENS1_36VarlenDynamicPersistentTileSchedulerILi128ELi160ELi256ELi128ELb0ELb1ELb1ELb0ELb1ELb1EEEEEEEEEvNT_6ParamsE --------------------------
	.section	.nv.shared._ZN7cutlass13device_kernelIN5flash11enable_sm90INS1_16FlashAttnFwdSm90INS1_25CollectiveMainloopFwdSm90ILi2EN4cute5tupleIJNS5_1CILi1EEES8_S8_EEENS6_IJNS7_ILi128EEENS7_ILi160EEENS7_ILi192EEEEEELi128ENS_12float_e4m3_tEfNS_4arch4Sm90ELb0ELb0ELb0ELb1ELb1ELb0ELb0ELb1ELb1ELb1ELb0ELb0EEENS1_21CollectiveEpilogueFwdINS6_IJSA_SA_SB_EEES9_NS_10bfloat16_tESG_Li256ELb1ELb1ELb0ELb1EEENS1_36VarlenDynamicPersistentTileSchedulerILi128ELi160ELi256ELi128ELb0ELb1ELb1ELb0ELb1ELb1EEEEEEEEEvNT_6ParamsE,"aw",@nobits
	.sectionflags	@""
	.align	16
	.zero		1024


//--------------------- .nv.shared._ZN7cutlass13device_kernelIN5flash11enable_sm90INS1_16FlashAttnFwdSm90INS1_25CollectiveMainloopFwdSm90ILi2EN4cute5tupleIJNS5_1CILi1EEES8_S8_EEENS6_IJNS7_ILi128EEENS7_ILi160EEENS7_ILi192EEEEEELi128ENS_12float_e4m3_tEfNS_4arch4Sm90ELb0ELb0ELb0ELb1ELb1ELb1ELb0ELb1ELb1ELb1ELb0ELb0EEENS1_21CollectiveEpilogueFwdINS6_IJSA_SA_SB_EEES9_NS_10bfloat16_tESG_Li256ELb1ELb1ELb0ELb1EEENS1_36VarlenDynamicPersistentTileSchedulerILi128ELi160ELi256ELi128ELb0ELb1ELb1ELb0ELb1ELb1EEEEEEEEEvNT_6ParamsE --------------------------
	.section	.nv.shared._ZN7cutlass13device_kernelIN5flash11enable_sm90INS1_16FlashAttnFwdSm90INS1_25CollectiveMainloopFwdSm90ILi2EN4cute5tupleIJNS5_1CILi1EEES8_S8_EEENS6_IJNS7_ILi128EEENS7_ILi160EEENS7_ILi192EEEEEELi128ENS_12float_e4m3_tEfNS_4arch4Sm90ELb0ELb0ELb0ELb1ELb1ELb1ELb0ELb1ELb1ELb1ELb0ELb0EEENS1_21CollectiveEpilogueFwdINS6_IJSA_SA_SB_EEES9_NS_10bfloat16_tESG_Li256ELb1ELb1ELb0ELb1EEENS1_36VarlenDynamicPersistentTileSchedulerILi128ELi160ELi256ELi128ELb0ELb1ELb1ELb0ELb1ELb1EEEEEEEEEvNT_6ParamsE,"aw",@nobits
	.sectionflags	@""
	.align	16
	.zero		1024


//--------------------- .nv.shared._ZN7cutlass13device_kernelIN5flash11enable_sm90INS1_16FlashAttnFwdSm90INS1_25CollectiveMainloopFwdSm90ILi2EN4cute5tupleIJNS5_1CILi1EEES8_S8_EEENS6_IJNS7_ILi128EEESA_NS7_ILi192EEEEEELi128ENS_12float_e4m3_tEfNS_4arch4Sm90ELb0ELb1ELb0ELb0ELb1ELb0ELb0ELb1ELb1ELb1ELb0ELb0EEENS1_21CollectiveEpilogueFwdINS6_IJSA_SA_SA_EEES9_NS_10bfloat16_tESF_Li256ELb0ELb1ELb0ELb1EEENS1_30DynamicPersistentTileSchedulerILi256ELi128ELb0ELb1ELb1EEEEEEEEEvNT_6ParamsE --------------------------
	.section	.nv.shared._ZN7cutlass13device_kernelIN5flash11enable_sm90INS1_16FlashAttnFwdSm90INS1_25CollectiveMainloopFwdSm90ILi2EN4cute5tupleIJNS5_1CILi1EEES8_S8_EEENS6_IJNS7_ILi128EEESA_NS7_ILi192EEEEEELi128ENS_12float_e4m3_tEfNS_4arch4Sm90ELb0ELb1ELb0ELb0ELb1ELb0ELb0ELb1ELb1ELb1ELb0ELb0EEENS1_21CollectiveEpilogueFwdINS6_IJSA_SA_SA_EEES9_NS_10bfloat16_tESF_Li256ELb0ELb1ELb0ELb1EEENS1_30DynamicPersistentTileSchedulerILi256ELi128ELb0ELb1ELb1EEEEEEEEEvNT_6ParamsE,"aw",@nobits
	.sectionflags	@""
	.align	16
	.zero		1024


//--------------------- .nv.shared._ZN7cutlass13device_kernelIN5flash11enable_sm90INS1_16FlashAttnFwdSm90INS1_25CollectiveMainloopFwdSm90ILi2EN4cute5tupleIJNS5_1CILi1EEES8_S8_EEENS6_IJNS7_ILi128EEESA_NS7_ILi192EEEEEELi128ENS_12float_e4m3_tEfNS_4arch4Sm90ELb0ELb1ELb0ELb1ELb1ELb0ELb0ELb1ELb1ELb1ELb0ELb0EEENS1_21CollectiveEpilogueFwdINS6_IJSA_SA_SA_EEES9_NS_10bfloat16_tESF_Li256ELb1ELb1ELb0ELb1EEENS1_36VarlenDynamicPersistentTileSchedulerILi128ELi128ELi256ELi128ELb0ELb1ELb1ELb1ELb0ELb1EEEEEEEEEvNT_6ParamsE --------------------------
	.section	.nv.shared._ZN7cutlass13device_kernelIN5flash11enable_sm90INS1_16FlashAttnFwdSm90INS1_25CollectiveMainloopFwdSm90ILi2EN4cute5tupleIJNS5_1CILi1EEES8_S8_EEENS6_IJNS7_ILi128EEESA_NS7_ILi192EEEEEELi128ENS_12float_e4m3_tEfNS_4arch4Sm90ELb0ELb1ELb0ELb1ELb1ELb0ELb0ELb1ELb1ELb1ELb0ELb0EEENS1_21CollectiveEpilogueFwdINS6_IJSA_SA_SA_EEES9_NS_10bfloat16_tESF_Li256ELb1ELb1ELb0ELb1EEENS1_36VarlenDynamicPersistentTileSchedulerILi128ELi128ELi256ELi128ELb0ELb1ELb1ELb1ELb0ELb1EEEEEEEEEvNT_6ParamsE,"aw",@nobits
	.sectionflags	@""
	.align	16
	.zero		1024


//--------------------- .nv.shared._ZN7cutlass13device_kernelIN5flash11enable_sm90INS1_16FlashAttnFwdSm90INS1_25CollectiveMainloopFwdSm90ILi2EN4cute5tupleIJNS5_1CILi1EEES8_S8_EEENS6_IJNS7_ILi128EEESA_NS7_ILi192EEEEEELi128ENS_12float_e4m3_tEfNS_4arch4Sm90ELb0ELb1ELb0ELb1ELb1ELb1ELb0ELb1ELb1ELb1ELb0ELb0EEENS1_21CollectiveEpilogueFwdINS6_IJSA_SA_SA_EEES9_NS_10bfloat16_tESF_Li256ELb1ELb1ELb0ELb1EEENS1_36VarlenDynamicPersistentTileSchedulerILi128ELi128ELi256ELi128ELb0ELb1ELb1ELb1ELb0ELb1EEEEEEEEEvNT_6ParamsE --------------------------
	.section	.nv.shared._ZN7cutlass13device_kernelIN5flash11enable_sm90INS1_16FlashAttnFwdSm90INS1_25CollectiveMainloopFwdSm90ILi2EN4cute5tupleIJNS5_1CILi1EEES8_S8_EEENS6_IJNS7_ILi128EEESA_NS7_ILi192EEEEEELi128ENS_12float_e4m3_tEfNS_4arch4Sm90ELb0ELb1ELb0ELb1ELb1ELb1ELb0ELb1ELb1ELb1ELb0ELb0EEENS1_21CollectiveEpilogueFwdINS6_IJSA_SA_SA_EEES9_NS_10bfloat16_tESF_Li256ELb1ELb1ELb0ELb1EEENS1_36VarlenDynamicPersistentTileSchedulerILi128ELi128ELi256ELi128ELb0ELb1ELb1ELb1ELb0ELb1EEEEEEEEEvNT_6ParamsE,"aw",@nobits
	.sectionflags	@""
	.align	16
	.zero		1024


//--------------------- .nv.shared._ZN7cutlass13device_kernelIN5flash11enable_sm90INS1_16FlashAttnFwdSm90INS1_25CollectiveMainloopFwdSm90ILi2EN4cute5tupleIJNS5_1CILi1EEES8_S8_EEENS6_IJNS7_ILi128EEENS7_ILi160EEENS7_ILi192EEEEEELi128ENS_12float_e4m3_tEfNS_4arch4Sm90ELb1ELb0ELb0ELb0ELb1ELb0ELb0ELb1ELb1ELb1ELb0ELb0EEENS1_21CollectiveEpilogueFwdINS6_IJSA_SA_SB_EEES9_NS_10bfloat16_tESG_Li256ELb0ELb1ELb0ELb1EEENS1_30DynamicPersistentTileSchedulerILi256ELi128ELb0ELb1ELb1EEEEEEEEEvNT_6ParamsE --------------------------
	.section	.nv.shared._ZN7cutlass13device_kernelIN5flash11enable_sm90INS1_16FlashAttnFwdSm90INS1_25CollectiveMainloopFwdSm90ILi2EN4cute5tupleIJNS5_1CILi1EEES8_S8_EEENS6_IJNS7_ILi128EEENS7_ILi160EEENS7_ILi192EEEEEELi128ENS_12float_e4m3_tEfNS_4arch4Sm90ELb1ELb0ELb0ELb0ELb1ELb0ELb0ELb1ELb1ELb1ELb0ELb0EEENS1_21CollectiveEpilogueFwdINS6_IJSA_SA_SB_EEES9_NS_10bfloat16_tESG_Li256ELb0ELb1ELb0ELb1EEENS1_30DynamicPersistentTileSchedulerILi256ELi128ELb0ELb1ELb1EEEEEEEEEvNT_6ParamsE,"aw",@nobits
	.sectionflags	@""
	.align	16
	.zero		1024


//--------------------- .nv.shared._ZN7cutlass13device_kernelIN5flash11enable_sm90INS1_16FlashAttnFwdSm90INS1_25CollectiveMainloopFwdSm90ILi2EN4cute5tupleIJNS5_1CILi1EEES8_S8_EEENS6_IJNS7_ILi128EEENS7_ILi160EEENS7_ILi192EEEEEELi128ENS_12float_e4m3_tEfNS_4arch4Sm90ELb1ELb0ELb0ELb1ELb1ELb0ELb0ELb1ELb1ELb1ELb0ELb0EEENS1_21CollectiveEpilogueFwdINS6_IJSA_SA_SB_EEES9_NS_10bfloat16_tESG_Li256ELb1ELb1ELb0ELb1EEENS1_36VarlenDynamicPersistentTileSchedulerILi128ELi160ELi256ELi128ELb0ELb1ELb1ELb1ELb1ELb1EEEEEEEEEvNT_6ParamsE --------------------------
	.section	.nv.shared._ZN7cutlass13device_kernelIN5flash11enable_sm90INS1_16FlashAttnFwdSm90INS1_25CollectiveMainloopFwdSm90ILi2EN4cute5tupleIJNS5_1CILi1EEES8_S8_EEENS6_IJNS7_ILi128EEENS7_ILi160EEENS7_ILi192EEEEEELi128ENS_12float_e4m3_tEfNS_4arch4Sm90ELb1ELb0ELb0ELb1ELb1ELb0ELb0ELb1ELb1ELb1ELb0ELb0EEENS1_21CollectiveEpilogueFwdINS6_IJSA_SA_SB_EEES9_NS_10bfloat16_tESG_Li256ELb1ELb1ELb0ELb1EEENS1_36VarlenDynamicPersistentTileSchedulerILi128ELi160ELi256ELi128ELb0ELb1ELb1ELb1ELb1ELb1EEEEEEEEEvNT_6ParamsE,"aw",@nobits
	.sectionflags	@""
	.align	16
	.zero		1024


//--------------------- .nv.shared._ZN7cutlass13device_kernelIN5flash11enable_sm90INS1_16FlashAttnFwdSm90INS1_25CollectiveMainloopFwdSm90ILi2EN4cute5tupleIJNS5_1CILi1EEES8_S8_EEENS6_IJNS7_ILi128EEENS7_ILi160EEENS7_ILi192EEEEEELi128ENS_12float_e4m3_tEfNS_4arch4Sm90ELb1ELb0ELb0ELb1ELb1ELb1ELb0ELb1ELb1ELb1ELb0ELb0EEENS1_21CollectiveEpilogueFwdINS6_IJSA_SA_SB_EEES9_NS_10bfloat16_tESG_Li256ELb1ELb1ELb0ELb1EEENS1_36VarlenDynamicPersistentTileSchedulerILi128ELi160ELi256ELi128ELb0ELb1ELb1ELb1ELb1ELb1EEEEEEEEEvNT_6ParamsE --------------------------
	.section	.nv.shared._ZN7cutlass13device_kernelIN5flash11enable_sm90INS1_16FlashAttnFwdSm90INS1_25CollectiveMainloopFwdSm90ILi2EN4cute5tupleIJNS5_1CILi1EEES8_S8_EEENS6_IJNS7_ILi128EEENS7_ILi160EEENS7_ILi192EEEEEELi128ENS_12float_e4m3_tEfNS_4arch4Sm90ELb1ELb0ELb0ELb1ELb1ELb1ELb0ELb1ELb1ELb1ELb0ELb0EEENS1_21CollectiveEpilogueFwdINS6_IJSA_SA_SB_EEES9_NS_10bfloat16_tESG_Li256ELb1ELb1ELb0ELb1EEENS1_36VarlenDynamicPersistentTileSchedulerILi128ELi160ELi256ELi128ELb0ELb1ELb1ELb1ELb1ELb1EEEEEEEEEvNT_6ParamsE,"aw",@nobits
	.sectionflags	@""
	.align	16
	.zero		1024


//--------------------- .nv.constant0._ZN7cutlass13device_kernelIN5flash11enable_sm90INS1_16FlashAttnFwdSm90INS1_25CollectiveMainloopFwdSm90ILi2EN4cute5tupleIJNS5_1CILi1EEES8_S8_EEENS6_IJNS7_ILi128EEENS7_ILi160EEENS7_ILi192EEEEEELi128ENS_12float_e4m3_tEfNS_4arch4Sm90ELb0ELb0ELb0ELb0ELb1ELb0ELb0ELb1ELb1ELb1ELb0ELb0EEENS1_21CollectiveEpilogueFwdINS6_IJSA_SA_SB_EEES9_NS_10bfloat16_tESG_Li256ELb0ELb1ELb0ELb1EEENS1_29StaticPersistentTileSchedulerILb0EEEEEEEEEvNT_6ParamsE --------------------------
	.section	.nv.constant0._ZN7cutlass13device_kernelIN5flash11enable_sm90INS1_16FlashAttnFwdSm90INS1_25CollectiveMainloopFwdSm90ILi2EN4cute5tupleIJNS5_1CILi1EEES8_S8_EEENS6_IJNS7_ILi128EEENS7_ILi160EEENS7_ILi192EEEEEELi128ENS_12float_e4m3_tEfNS_4arch4Sm90ELb0ELb0ELb0ELb0ELb1ELb0ELb0ELb1ELb1ELb1ELb0ELb0EEENS1_21CollectiveEpilogueFwdINS6_IJSA_SA_SB_EEES9_NS_10bfloat16_tESG_Li256ELb0ELb1ELb0ELb1EEENS1_29StaticPersistentTileSchedulerILb0EEEEEEEEEvNT_6ParamsE,"a",@progbits
	.sectionflags	@""
	.align	4
.nv.constant0._ZN7cutlass13device_kernelIN5flash11enable_sm90INS1_16FlashAttnFwdSm90INS1_25CollectiveMainloopFwdSm90ILi2EN4cute5tupleIJNS5_1CILi1EEES8_S8_EEENS6_IJNS7_ILi128EEENS7_ILi160EEENS7_ILi192EEEEEELi128ENS_12float_e4m3_tEfNS_4arch4Sm90ELb0ELb0ELb0ELb0ELb1ELb0ELb0ELb1ELb1ELb1ELb0ELb0EEENS1_21CollectiveEpilogueFwdINS6_IJSA_SA_SB_EEES9_NS_10bfloat16_tESG_Li256ELb0ELb1ELb0ELb1EEENS1_29StaticPersistentTileSchedulerILb0EEEEEEEEEvNT_6ParamsE:
	.zero		3200


//--------------------- .nv.constant0._ZN7cutlass13device_kernelIN5flash11enable_sm90INS1_16FlashAttnFwdSm90INS1_25CollectiveMainloopFwdSm90ILi2EN4cute5tupleIJNS5_1CILi1EEES8_S8_EEENS6_IJNS7_ILi128EEENS7_ILi160EEENS7_ILi192EEEEEELi128ENS_12float_e4m3_tEfNS_4arch4Sm90ELb0ELb0ELb0ELb1ELb1ELb0ELb0ELb1ELb1ELb1ELb0ELb0EEENS1_21CollectiveEpilogueFwdINS6_IJSA_SA_SB_EEES9_NS_10bfloat16_tESG_Li256ELb1ELb1ELb0ELb1EEENS1_36VarlenDynamicPersistentTileSchedulerILi128ELi160ELi256ELi128ELb0ELb1ELb1ELb0ELb1ELb1EEEEEEEEEvNT_6ParamsE --------------------------
	.section	.nv.constant0._ZN7cutlass13device_kernelIN5flash11enable_sm90INS1_16FlashAttnFwdSm90INS1_25CollectiveMainloopFwdSm90ILi2EN4cute5tupleIJNS5_1CILi1EEES8_S8_EEENS6_IJNS7_ILi128EEENS7_ILi160EEENS7_ILi192EEEEEELi128ENS_12float_e4m3_tEfNS_4arch4Sm90ELb0ELb0ELb0ELb1ELb1ELb0ELb0ELb1ELb1ELb1ELb0ELb0EEENS1_21CollectiveEpilogueFwdINS6_IJSA_SA_SB_EEES9_NS_10bfloat16_tESG_Li256ELb1ELb1ELb0ELb1EEENS1_36VarlenDynamicPersistentTileSchedulerILi128ELi160ELi256ELi128ELb0ELb1ELb1ELb0ELb1ELb1EEEEEEEEEvNT_6ParamsE,"a",@progbits
	.sectionflags	@""
	.align	4
.nv.constant0._ZN7cutlass13device_kernelIN5flash11enable_sm90INS1_16FlashAttnFwdSm90INS1_25CollectiveMainloopFwdSm90ILi2EN4cute5tupleIJNS5_1CILi1EEES8_S8_EEENS6_IJNS7_ILi128EEENS7_ILi160EEENS7_ILi192EEEEEELi128ENS_12float_e4m3_tEfNS_4arch4Sm90ELb0ELb0ELb0ELb1ELb1ELb0ELb0ELb1ELb1ELb1ELb0ELb0EEENS1_21CollectiveEpilogueFwdINS6_IJSA_SA_SB_EEES9_NS_10bfloat16_tESG_Li256ELb1ELb1ELb0ELb1EEENS1_36VarlenDynamicPersistentTileSchedulerILi128ELi160ELi256ELi128ELb0ELb1ELb1ELb0ELb1ELb1EEEEEEEEEvNT_6ParamsE:
	.zero		3328


//--------------------- .nv.constant0._ZN7cutlass13device_kernelIN5flash11enable_sm90INS1_16FlashAttnFwdSm90INS1_25CollectiveMainloopFwdSm90ILi2EN4cute5tupleIJNS5_1CILi1EEES8_S8_EEENS6_IJNS7_ILi128EEENS7_ILi160EEENS7_ILi192EEEEEELi128ENS_12float_e4m3_tEfNS_4arch4Sm90ELb0ELb0ELb0ELb1ELb1ELb1ELb0ELb1ELb1ELb1ELb0ELb0EEENS1_21CollectiveEpilogueFwdINS6_IJSA_SA_SB_EEES9_NS_10bfloat16_tESG_Li256ELb1ELb1ELb0ELb1EEENS1_36VarlenDynamicPersistentTileSchedulerILi128ELi160ELi256ELi128ELb0ELb1ELb1ELb0ELb1ELb1EEEEEEEEEvNT_6ParamsE --------------------------
	.section	.nv.constant0._ZN7cutlass13device_kernelIN5flash11enable_sm90INS1_16FlashAttnFwdSm90INS1_25CollectiveMainloopFwdSm90ILi2EN4cute5tupleIJNS5_1CILi1EEES8_S8_EEENS6_IJNS7_ILi128EEENS7_ILi160EEENS7_ILi192EEEEEELi128ENS_12float_e4m3_tEfNS_4arch4Sm90ELb0ELb0ELb0ELb1ELb1ELb1ELb0ELb1ELb1ELb1ELb0ELb0EEENS1_21CollectiveEpilogueFwdINS6_IJSA_SA_SB_EEES9_NS_10bfloat16_tESG_Li256ELb1ELb1ELb0ELb1EEENS1_36VarlenDynamicPersistentTileSchedulerILi128ELi160ELi256ELi128ELb0ELb1ELb1ELb0ELb1ELb1EEEEEEEEEvNT_6ParamsE,"a",@progbits
	.sectionflags	@""
	.align	4
.nv.constant0._ZN7cutlass13device_kernelIN5flash11enable_sm90INS1_16FlashAttnFwdSm90INS1_25CollectiveMainloopFwdSm90ILi2EN4cute5tupleIJNS5_1CILi1EEES8_S8_EEENS6_IJNS7_ILi128EEENS7_ILi160EEENS7_ILi192EEEEEELi128ENS_12float_e4m3_tEfNS_4arch4Sm90ELb0ELb0ELb0ELb1ELb1ELb1ELb0ELb1ELb1ELb1ELb0ELb0EEENS1_21CollectiveEpilogueFwdINS6_IJSA_SA_SB_EEES9_NS_10bfloat16_tESG_Li256ELb1ELb1ELb0ELb1EEENS1_36VarlenDynamicPersistentTileSchedulerILi128ELi160ELi256ELi128ELb0ELb1ELb1ELb0ELb1ELb1EEEEEEEEEvNT_6ParamsE:
	.zero		3328


//--------------------- .nv.constant0._ZN7cutlass13device_kernelIN5flash11enable_sm90INS1_16FlashAttnFwdSm90INS1_25CollectiveMainloopFwdSm90ILi2EN4cute5tupleIJNS5_1CILi1EEES8_S8_EEENS6_IJNS7_ILi128EEESA_NS7_ILi192EEEEEELi128ENS_12float_e4m3_tEfNS_4arch4Sm90ELb0ELb1ELb0ELb0ELb1ELb0ELb0ELb1ELb1ELb1ELb0ELb0EEENS1_21CollectiveEpilogueFwdINS6_IJSA_SA_SA_EEES9_NS_10bfloat16_tESF_Li256ELb0ELb1ELb0ELb1EEENS1_30DynamicPersistentTileSchedulerILi256ELi128ELb0ELb1ELb1EEEEEEEEEvNT_6ParamsE --------------------------
	.section	.nv.constant0._ZN7cutlass13device_kernelIN5flash11enable_sm90INS1_16FlashAttnFwdSm90INS1_25CollectiveMainloopFwdSm90ILi2EN4cute5tupleIJNS5_1CILi1EEES8_S8_EEENS6_IJNS7_ILi128EEESA_NS7_ILi192EEEEEELi128ENS_12float_e4m3_tEfNS_4arch4Sm90ELb0ELb1ELb0ELb0ELb1ELb0ELb0ELb1ELb1ELb1ELb0ELb0EEENS1_21CollectiveEpilogueFwdINS6_IJSA_SA_SA_EEES9_NS_10bfloat16_tESF_Li256ELb0ELb1ELb0ELb1EEENS1_30DynamicPersistentTileSchedulerILi256ELi128ELb0ELb1ELb1EEEEEEEEEvNT_6ParamsE,"a",@progbits
	.sectionflags	@""
	.align	4
.nv.constant0._ZN7cutlass13device_kernelIN5flash11enable_sm90INS1_16FlashAttnFwdSm90INS1_25CollectiveMainloopFwdSm90ILi2EN4cute5tupleIJNS5_1CILi1EEES8_S8_EEENS6_IJNS7_ILi128EEESA_NS7_ILi192EEEEEELi128ENS_12float_e4m3_tEfNS_4arch4Sm90ELb0ELb1ELb0ELb0ELb1ELb0ELb0ELb1ELb1ELb1ELb0ELb0EEENS1_21CollectiveEpilogueFwdINS6_IJSA_SA_SA_EEES9_NS_10bfloat16_tESF_Li256ELb0ELb1ELb0ELb1EEENS1_30DynamicPersistentTileSchedulerILi256ELi128ELb0ELb1ELb1EEEEEEEEEvNT_6ParamsE:
	.zero		3328


//--------------------- .nv.constant0._ZN7cutlass13device_kernelIN5flash11enable_sm90INS1_16FlashAttnFwdSm90INS1_25CollectiveMainloopFwdSm90ILi2EN4cute5tupleIJNS5_1CILi1EEES8_S8_EEENS6_IJNS7_ILi128EEESA_NS7_ILi192EEEEEELi128ENS_12float_e4m3_tEfNS_4arch4Sm90ELb0ELb1ELb0ELb1ELb1ELb0ELb0ELb1ELb1ELb1ELb0ELb0EEENS1_21CollectiveEpilogueFwdINS6_IJSA_SA_SA_EEES9_NS_10bfloat16_tESF_Li256ELb1ELb1ELb0ELb1EEENS1_36VarlenDynamicPersistentTileSchedulerILi128ELi128ELi256ELi128ELb0ELb1ELb1ELb1ELb0ELb1EEEEEEEEEvNT_6ParamsE --------------------------
	.section	.nv.constant0._ZN7cutlass13device_kernelIN5flash11enable_sm90INS1_16FlashAttnFwdSm90INS1_25CollectiveMainloopFwdSm90ILi2EN4cute5tupleIJNS5_1CILi1EEES8_S8_EEENS6_IJNS7_ILi128EEESA_NS7_ILi192EEEEEELi128ENS_12float_e4m3_tEfNS_4arch4Sm90ELb0ELb1ELb0ELb1ELb1ELb0ELb0ELb1ELb1ELb1ELb0ELb0EEENS1_21CollectiveEpilogueFwdINS6_IJSA_SA_SA_EEES9_NS_10bfloat16_tESF_Li256ELb1ELb1ELb0ELb1EEENS1_36VarlenDynamicPersistentTileSchedulerILi128ELi128ELi256ELi128ELb0ELb1ELb1ELb1ELb0ELb1EEEEEEEEEvNT_6ParamsE,"a",@progbits
	.sectionflags	@""
	.align	4
.nv.constant0._ZN7cutlass13device_kernelIN5flash11enable_sm90INS1_16FlashAttnFwdSm90INS1_25CollectiveMainloopFwdSm90ILi2EN4cute5tupleIJNS5_1CILi1EEES8_S8_EEENS6_IJNS7_ILi128EEESA_NS7_ILi192EEEEEELi128ENS_12float_e4m3_tEfNS_4arch4Sm90ELb0ELb1ELb0ELb1ELb1ELb0ELb0ELb1ELb1ELb1ELb0ELb0EEENS1_21CollectiveEpilogueFwdINS6_IJSA_SA_SA_EEES9_NS_10bfloat16_tESF_Li256ELb1ELb1ELb0ELb1EEENS1_36VarlenDynamicPersistentTileSchedulerILi128ELi128ELi256ELi128ELb0ELb1ELb1ELb1ELb0ELb1EEEEEEEEEvNT_6ParamsE:
	.zero		3328


//--------------------- .nv.constant0._ZN7cutlass13device_kernelIN5flash11enable_sm90INS1_16FlashAttnFwdSm90INS1_25CollectiveMainloopFwdSm90ILi2EN4cute5tupleIJNS5_1CILi1EEES8_S8_EEENS6_IJNS7_ILi128EEESA_NS7_ILi192EEEEEELi128ENS_12float_e4m3_tEfNS_4arch4Sm90ELb0ELb1ELb0ELb1ELb1ELb1ELb0ELb1ELb1ELb1ELb0ELb0EEENS1_21CollectiveEpilogueFwdINS6_IJSA_SA_SA_EEES9_NS_10bfloat16_tESF_Li256ELb1ELb1ELb0ELb1EEENS1_36VarlenDynamicPersistentTileSchedulerILi128ELi128ELi256ELi128ELb0ELb1ELb1ELb1ELb0ELb1EEEEEEEEEvNT_6ParamsE --------------------------
	.section	.nv.constant0._ZN7cutlass13device_kernelIN5flash11enable_sm90INS1_16FlashAttnFwdSm90INS1_25CollectiveMainloopFwdSm90ILi2EN4cute5tupleIJNS5_1CILi1EEES8_S8_EEENS6_IJNS7_ILi128EEESA_NS7_ILi192EEEEEELi128ENS_12float_e4m3_tEfNS_4arch4Sm90ELb0ELb1ELb0ELb1ELb1ELb1ELb0ELb1ELb1ELb1ELb0ELb0EEENS1_21CollectiveEpilogueFwdINS6_IJSA_SA_SA_EEES9_NS_10bfloat16_tESF_Li256ELb1ELb1ELb0ELb1EEENS1_36VarlenDynamicPersistentTileSchedulerILi128ELi128ELi256ELi128ELb0ELb1ELb1ELb1ELb0ELb1EEEEEEEEEvNT_6ParamsE,"a",@progbits
	.sectionflags	@""
	.align	4
.nv.constant0._ZN7cutlass13device_kernelIN5flash11enable_sm90INS1_16FlashAttnFwdSm90INS1_25CollectiveMainloopFwdSm90ILi2EN4cute5tupleIJNS5_1CILi1EEES8_S8_EEENS6_IJNS7_ILi128EEESA_NS7_ILi192EEEEEELi128ENS_12float_e4m3_tEfNS_4arch4Sm90ELb0ELb1ELb0ELb1ELb1ELb1ELb0ELb1ELb1ELb1ELb0ELb0EEENS1_21CollectiveEpilogueFwdINS6_IJSA_SA_SA_EEES9_NS_10bfloat16_tESF_Li256ELb1ELb1ELb0ELb1EEENS1_36VarlenDynamicPersistentTileSchedulerILi128ELi128ELi256ELi128ELb0ELb1ELb1ELb1ELb0ELb1EEEEEEEEEvNT_6ParamsE:
	.zero		3328


//--------------------- .nv.constant0._ZN7cutlass13device_kernelIN5flash11enable_sm90INS1_16FlashAttnFwdSm90INS1_25CollectiveMainloopFwdSm90ILi2EN4cute5tupleIJNS5_1CILi1EEES8_S8_EEENS6_IJNS7_ILi128EEENS7_ILi160EEENS7_ILi192EEEEEELi128ENS_12float_e4m3_tEfNS_4arch4Sm90ELb1ELb0ELb0ELb0ELb1ELb0ELb0ELb1ELb1ELb1ELb0ELb0EEENS1_21CollectiveEpilogueFwdINS6_IJSA_SA_SB_EEES9_NS_10bfloat16_tESG_Li256ELb0ELb1ELb0ELb1EEENS1_30DynamicPersistentTileSchedulerILi256ELi128ELb0ELb1ELb1EEEEEEEEEvNT_6ParamsE --------------------------
	.section	.nv.constant0._ZN7cutlass13device_kernelIN5flash11enable_sm90INS1_16FlashAttnFwdSm90INS1_25CollectiveMainloopFwdSm90ILi2EN4cute5tupleIJNS5_1CILi1EEES8_S8_EEENS6_IJNS7_ILi128EEENS7_ILi160EEENS7_ILi192EEEEEELi128ENS_12float_e4m3_tEfNS_4arch4Sm90ELb1ELb0ELb0ELb0ELb1ELb0ELb0ELb1ELb1ELb1ELb0ELb0EEENS1_21CollectiveEpilogueFwdINS6_IJSA_SA_SB_EEES9_NS_10bfloat16_tESG_Li256ELb0ELb1ELb0ELb1EEENS1_30DynamicPersistentTileSchedulerILi256ELi128ELb0ELb1ELb1EEEEEEEEEvNT_6ParamsE,"a",@progbits
	.sectionflags	@""
	.align	4
.nv.constant0._ZN7cutlass13device_kernelIN5flash11enable_sm90INS1_16FlashAttnFwdSm90INS1_25CollectiveMainloopFwdSm90ILi2EN4cute5tupleIJNS5_1CILi1EEES8_S8_EEENS6_IJNS7_ILi128EEENS7_ILi160EEENS7_ILi192EEEEEELi128ENS_12float_e4m3_tEfNS_4arch4Sm90ELb1ELb0ELb0ELb0ELb1ELb0ELb0ELb1ELb1ELb1ELb0ELb0EEENS1_21CollectiveEpilogueFwdINS6_IJSA_SA_SB_EEES9_NS_10bfloat16_tESG_Li256ELb0ELb1ELb0ELb1EEENS1_30DynamicPersistentTileSchedulerILi256ELi128ELb0ELb1ELb1EEEEEEEEEvNT_6ParamsE:
	.zero		3328


//--------------------- .nv.constant0._ZN7cutlass13device_kernelIN5flash11enable_sm90INS1_16FlashAttnFwdSm90INS1_25CollectiveMainloopFwdSm90ILi2EN4cute5tupleIJNS5_1CILi1EEES8_S8_EEENS6_IJNS7_ILi128EEENS7_ILi160EEENS7_ILi192EEEEEELi128ENS_12float_e4m3_tEfNS_4arch4Sm90ELb1ELb0ELb0ELb1ELb1ELb0ELb0ELb1ELb1ELb1ELb0ELb0EEENS1_21CollectiveEpilogueFwdINS6_IJSA_SA_SB_EEES9_NS_10bfloat16_tESG_Li256ELb1ELb1ELb0ELb1EEENS1_36VarlenDynamicPersistentTileSchedulerILi128ELi160ELi256ELi128ELb0ELb1ELb1ELb1ELb1ELb1EEEEEEEEEvNT_6ParamsE --------------------------
	.section	.nv.constant0._ZN7cutlass13device_kernelIN5flash11enable_sm90INS1_16FlashAttnFwdSm90INS1_25CollectiveMainloopFwdSm90ILi2EN4cute5tupleIJNS5_1CILi1EEES8_S8_EEENS6_IJNS7_ILi128EEENS7_ILi160EEENS7_ILi192EEEEEELi128ENS_12float_e4m3_tEfNS_4arch4Sm90ELb1ELb0ELb0ELb1ELb1ELb0ELb0ELb1ELb1ELb1ELb0ELb0EEENS1_21CollectiveEpilogueFwdINS6_IJSA_SA_SB_EEES9_NS_10bfloat16_tESG_Li256ELb1ELb1ELb0ELb1EEENS1_36VarlenDynamicPersistentTileSchedulerILi128ELi160ELi256ELi128ELb0ELb1ELb1ELb1ELb1ELb1EEEEEEEEEvNT_6ParamsE,"a",@progbits
	.sectionflags	@""
	.align	4
.nv.constant0._ZN7cutlass13device_kernelIN5flash11enable_sm90INS1_16FlashAttnFwdSm90INS1_25CollectiveMainloopFwdSm90ILi2EN4cute5tupleIJNS5_1CILi1EEES8_S8_EEENS6_IJNS7_ILi128EEENS7_ILi160EEENS7_ILi192EEEEEELi128ENS_12float_e4m3_tEfNS_4arch4Sm90ELb1ELb0ELb0ELb1ELb1ELb0ELb0ELb1ELb1ELb1ELb0ELb0EEENS1_21CollectiveEpilogueFwdINS6_IJSA_SA_SB_EEES9_NS_10bfloat16_tESG_Li256ELb1ELb1ELb0ELb1EEENS1_36VarlenDynamicPersistentTileSchedulerILi128ELi160ELi256ELi128ELb0ELb1ELb1ELb1ELb1ELb1EEEEEEEEEvNT_6ParamsE:
	.zero		3328


//--------------------- .nv.constant0._ZN7cutlass13device_kernelIN5flash11enable_sm90INS1_16FlashAttnFwdSm90INS1_25CollectiveMainloopFwdSm90ILi2EN4cute5tupleIJNS5_1CILi1EEES8_S8_EEENS6_IJNS7_ILi128EEENS7_ILi160EEENS7_ILi192EEEEEELi128ENS_12float_e4m3_tEfNS_4arch4Sm90ELb1ELb0ELb0ELb1ELb1ELb1ELb0ELb1ELb1ELb1ELb0ELb0EEENS1_21CollectiveEpilogueFwdINS6_IJSA_SA_SB_EEES9_NS_10bfloat16_tESG_Li256ELb1ELb1ELb0ELb1EEENS1_36VarlenDynamicPersistentTileSchedulerILi128ELi160ELi256ELi128ELb0ELb1ELb1ELb1ELb1ELb1EEEEEEEEEvNT_6ParamsE --------------------------
	.section	.nv.constant0._ZN7cutlass13device_kernelIN5flash11enable_sm90INS1_16FlashAttnFwdSm90INS1_25CollectiveMainloopFwdSm90ILi2EN4cute5tupleIJNS5_1CILi1EEES8_S8_EEENS6_IJNS7_ILi128EEENS7_ILi160EEENS7_ILi192EEEEEELi128ENS_12float_e4m3_tEfNS_4arch4Sm90ELb1ELb0ELb0ELb1ELb1ELb1ELb0ELb1ELb1ELb1ELb0ELb0EEENS1_21CollectiveEpilogueFwdINS6_IJSA_SA_SB_EEES9_NS_10bfloat16_tESG_Li256ELb1ELb1ELb0ELb1EEENS1_36VarlenDynamicPersistentTileSchedulerILi128ELi160ELi256ELi128ELb0ELb1ELb1ELb1ELb1ELb1EEEEEEEEEvNT_6ParamsE,"a",@progbits
	.sectionflags	@""
	.align	4
.nv.constant0._ZN7cutlass13device_kernelIN5flash11enable_sm90INS1_16FlashAttnFwdSm90INS1_25CollectiveMainloopFwdSm90ILi2EN4cute5tupleIJNS5_1CILi1EEES8_S8_EEENS6_IJNS7_ILi128EEENS7_ILi160EEENS7_ILi192EEEEEELi128ENS_12float_e4m3_tEfNS_4arch4Sm90ELb1ELb0ELb0ELb1ELb1ELb1ELb0ELb1ELb1ELb1ELb0ELb0EEENS1_21CollectiveEpilogueFwdINS6_IJSA_SA_SB_EEES9_NS_10bfloat16_tESG_Li256ELb1ELb1ELb0ELb1EEENS1_36VarlenDynamicPersistentTileSchedulerILi128ELi160ELi256ELi128ELb0ELb1ELb1ELb1ELb1ELb1EEEEEEEEEvNT_6ParamsE:
	.zero		3328


//--------------------- SYMBOLS --------------------------

	.type		.nv.reservedSmem.offset0,@object
	.size		.nv.reservedSmem.offset0,0x4
	.type		__assertfail,@function
